	.target	sm_103a

	.elftype	@"ET_EXEC"


//--------------------- .note.nv.tkinfo           --------------------------
	.section	.note.nv.tkinfo,"",@"SHT_NOTE"
	.sectionflags	@"SHF_NOTE_NV_TKINFO"
	.tkinfo
        /*0018*/ 	.word	0x00000002
        /*0030*/ 	.string	""
        /*0030*/ 	.string	"ptxas"
        /*0030*/ 	.string	"Cuda compilation tools, release 13.0, V13.0.88"
        /*0030*/ 	.string	"Build cuda_13.0.r13.0/compiler.36424714_0"
        /*0030*/ 	.string	"-arch sm_103a -m 64 "



//--------------------- .note.nv.cuinfo           --------------------------
	.section	.note.nv.cuinfo,"",@"SHT_NOTE"
	.sectionflags	@"SHF_NOTE_NV_CUINFO"
        /*0018*/ 	.short	0x0002
        /*001a*/ 	.short	0x0067
        /*001c*/ 	.short	0x0082
	.zero		2


//--------------------- .nv.info                  --------------------------
	.section	.nv.info,"",@"SHT_CUDA_INFO"
	.align	4


	//----- nvinfo : EIATTR_REGCOUNT
	.align		4
        /*0000*/ 	.byte	0x04, 0x2f
        /*0002*/ 	.short	(.L_12 - .L_11)
	.align		4
.L_11:
        /*0004*/ 	.word	index@(_ZN5flash25flash_bwd_dot_do_o_kernelILb1E23Flash_bwd_kernel_traitsILi64ELi128ELi128ELi8ELi4ELi4ELi4ELb0ELb0EN7cutlass6half_tE19Flash_kernel_traitsILi64ELi128ELi128ELi8ES3_EEEEvNS_16Flash_bwd_paramsE)
        /*0008*/ 	.word	0x00000026


	//----- nvinfo : EIATTR_FRAME_SIZE
	.align		4
.L_12:
        /*000c*/ 	.byte	0x04, 0x11
        /*000e*/ 	.short	(.L_14 - .L_13)
	.align		4
.L_13:
        /*0010*/ 	.word	index@(_ZN5flash25flash_bwd_dot_do_o_kernelILb1E23Flash_bwd_kernel_traitsILi64ELi128ELi128ELi8ELi4ELi4ELi4ELb0ELb0EN7cutlass6half_tE19Flash_kernel_traitsILi64ELi128ELi128ELi8ES3_EEEEvNS_16Flash_bwd_paramsE)
        /*0014*/ 	.word	0x00000000


	//----- nvinfo : EIATTR_REGCOUNT
	.align		4
.L_14:
        /*0018*/ 	.byte	0x04, 0x2f
        /*001a*/ 	.short	(.L_16 - .L_15)
	.align		4
.L_15:
        /*001c*/ 	.word	index@(_ZN5flash25flash_bwd_dot_do_o_kernelILb0E23Flash_bwd_kernel_traitsILi64ELi128ELi128ELi8ELi4ELi4ELi4ELb0ELb0EN7cutlass6half_tE19Flash_kernel_traitsILi64ELi128ELi128ELi8ES3_EEEEvNS_16Flash_bwd_paramsE)
        /*0020*/ 	.word	0x00000022


	//----- nvinfo : EIATTR_FRAME_SIZE
	.align		4
.L_16:
        /*0024*/ 	.byte	0x04, 0x11
        /*0026*/ 	.short	(.L_18 - .L_17)
	.align		4
.L_17:
        /*0028*/ 	.word	index@(_ZN5flash25flash_bwd_dot_do_o_kernelILb0E23Flash_bwd_kernel_traitsILi64ELi128ELi128ELi8ELi4ELi4ELi4ELb0ELb0EN7cutlass6half_tE19Flash_kernel_traitsILi64ELi128ELi128ELi8ES3_EEEEvNS_16Flash_bwd_paramsE)
        /*002c*/ 	.word	0x00000000


	//----- nvinfo : EIATTR_REGCOUNT
	.align		4
.L_18:
        /*0030*/ 	.byte	0x04, 0x2f
        /*0032*/ 	.short	(.L_20 - .L_19)
	.align		4
.L_19:
        /*0034*/ 	.word	index@(_ZN5flash44flash_bwd_dq_dk_dv_loop_seqk_parallel_kernelI23Flash_bwd_kernel_traitsILi64ELi128ELi128ELi8ELi4ELi4ELi4ELb0ELb0EN7cutlass6half_tE19Flash_kernel_traitsILi64ELi128ELi128ELi8ES3_EELb0ELb1ELb0ELb1ELb0ELb0ELb1EEEvNS_16Flash_bwd_paramsE)
        /*0038*/ 	.word	0x000000ff


	//----- nvinfo : EIATTR_FRAME_SIZE
	.align		4
.L_20:
        /*003c*/ 	.byte	0x04, 0x11
        /*003e*/ 	.short	(.L_22 - .L_21)
	.align		4
.L_21:
        /*0040*/ 	.word	index@(_ZN5flash44flash_bwd_dq_dk_dv_loop_seqk_parallel_kernelI23Flash_bwd_kernel_traitsILi64ELi128ELi128ELi8ELi4ELi4ELi4ELb0ELb0EN7cutlass6half_tE19Flash_kernel_traitsILi64ELi128ELi128ELi8ES3_EELb0ELb1ELb0ELb1ELb0ELb0ELb1EEEvNS_16Flash_bwd_paramsE)
        /*0044*/ 	.word	0x00000128


	//----- nvinfo : EIATTR_REGCOUNT
	.align		4
.L_22:
        /*0048*/ 	.byte	0x04, 0x2f
        /*004a*/ 	.short	(.L_24 - .L_23)
	.align		4
.L_23:
        /*004c*/ 	.word	index@(_ZN5flash44flash_bwd_dq_dk_dv_loop_seqk_parallel_kernelI23Flash_bwd_kernel_traitsILi64ELi128ELi128ELi8ELi4ELi4ELi4ELb0ELb0EN7cutlass6half_tE19Flash_kernel_traitsILi64ELi128ELi128ELi8ES3_EELb1ELb1ELb0ELb1ELb0ELb0ELb0EEEvNS_16Flash_bwd_paramsE)
        /*0050*/ 	.word	0x000000ff


	//----- nvinfo : EIATTR_FRAME_SIZE
	.align		4
.L_24:
        /*0054*/ 	.byte	0x04, 0x11
        /*0056*/ 	.short	(.L_26 - .L_25)
	.align		4
.L_25:
        /*0058*/ 	.word	index@(_ZN5flash44flash_bwd_dq_dk_dv_loop_seqk_parallel_kernelI23Flash_bwd_kernel_traitsILi64ELi128ELi128ELi8ELi4ELi4ELi4ELb0ELb0EN7cutlass6half_tE19Flash_kernel_traitsILi64ELi128ELi128ELi8ES3_EELb1ELb1ELb0ELb1ELb0ELb0ELb0EEEvNS_16Flash_bwd_paramsE)
        /*005c*/ 	.word	0x00000060


	//----- nvinfo : EIATTR_REGCOUNT
	.align		4
.L_26:
        /*0060*/ 	.byte	0x04, 0x2f
        /*0062*/ 	.short	(.L_28 - .L_27)
	.align		4
.L_27:
        /*0064*/ 	.word	index@(_ZN5flash44flash_bwd_dq_dk_dv_loop_seqk_parallel_kernelI23Flash_bwd_kernel_traitsILi64ELi128ELi128ELi8ELi4ELi4ELi4ELb0ELb0EN7cutlass6half_tE19Flash_kernel_traitsILi64ELi128ELi128ELi8ES3_EELb0ELb1ELb0ELb0ELb0ELb1ELb1EEEvNS_16Flash_bwd_paramsE)
        /*0068*/ 	.word	0x000000ff


	//----- nvinfo : EIATTR_FRAME_SIZE
	.align		4
.L_28:
        /*006c*/ 	.byte	0x04, 0x11
        /*006e*/ 	.short	(.L_30 - .L_29)
	.align		4
.L_29:
        /*0070*/ 	.word	index@(_ZN5flash44flash_bwd_dq_dk_dv_loop_seqk_parallel_kernelI23Flash_bwd_kernel_traitsILi64ELi128ELi128ELi8ELi4ELi4ELi4ELb0ELb0EN7cutlass6half_tE19Flash_kernel_traitsILi64ELi128ELi128ELi8ES3_EELb0ELb1ELb0ELb0ELb0ELb1ELb1EEEvNS_16Flash_bwd_paramsE)
        /*0074*/ 	.word	0x000000f0


	//----- nvinfo : EIATTR_REGCOUNT
	.align		4
.L_30:
        /*0078*/ 	.byte	0x04, 0x2f
        /*007a*/ 	.short	(.L_32 - .L_31)
	.align		4
.L_31:
        /*007c*/ 	.word	index@(_ZN5flash44flash_bwd_dq_dk_dv_loop_seqk_parallel_kernelI23Flash_bwd_kernel_traitsILi64ELi128ELi128ELi8ELi4ELi4ELi4ELb0ELb0EN7cutlass6half_tE19Flash_kernel_traitsILi64ELi128ELi128ELi8ES3_EELb1ELb1ELb0ELb0ELb0ELb1ELb0EEEvNS_16Flash_bwd_paramsE)
        /*0080*/ 	.word	0x000000ff


	//----- nvinfo : EIATTR_FRAME_SIZE
	.align		4
.L_32:
        /*0084*/ 	.byte	0x04, 0x11
        /*0086*/ 	.short	(.L_34 - .L_33)
	.align		4
.L_33:
        /*0088*/ 	.word	index@(_ZN5flash44flash_bwd_dq_dk_dv_loop_seqk_parallel_kernelI23Flash_bwd_kernel_traitsILi64ELi128ELi128ELi8ELi4ELi4ELi4ELb0ELb0EN7cutlass6half_tE19Flash_kernel_traitsILi64ELi128ELi128ELi8ES3_EELb1ELb1ELb0ELb0ELb0ELb1ELb0EEEvNS_16Flash_bwd_paramsE)
        /*008c*/ 	.word	0x00000020


	//----- nvinfo : EIATTR_REGCOUNT
	.align		4
.L_34:
        /*0090*/ 	.byte	0x04, 0x2f
        /*0092*/ 	.short	(.L_36 - .L_35)
	.align		4
.L_35:
        /*0094*/ 	.word	index@(_ZN5flash44flash_bwd_dq_dk_dv_loop_seqk_parallel_kernelI23Flash_bwd_kernel_traitsILi64ELi128ELi128ELi8ELi4ELi4ELi4ELb0ELb0EN7cutlass6half_tE19Flash_kernel_traitsILi64ELi128ELi128ELi8ES3_EELb0ELb1ELb0ELb0ELb1ELb1ELb1EEEvNS_16Flash_bwd_paramsE)
        /*0098*/ 	.word	0x000000ff


	//----- nvinfo : EIATTR_FRAME_SIZE
	.align		4
.L_36:
        /*009c*/ 	.byte	0x04, 0x11
        /*009e*/ 	.short	(.L_38 - .L_37)
	.align		4
.L_37:
        /*00a0*/ 	.word	index@(_ZN5flash44flash_bwd_dq_dk_dv_loop_seqk_parallel_kernelI23Flash_bwd_kernel_traitsILi64ELi128ELi128ELi8ELi4ELi4ELi4ELb0ELb0EN7cutlass6half_tE19Flash_kernel_traitsILi64ELi128ELi128ELi8ES3_EELb0ELb1ELb0ELb0ELb1ELb1ELb1EEEvNS_16Flash_bwd_paramsE)
        /*00a4*/ 	.word	0x00000108


	//----- nvinfo : EIATTR_REGCOUNT
	.align		4
.L_38:
        /*00a8*/ 	.byte	0x04, 0x2f
        /*00aa*/ 	.short	(.L_40 - .L_39)
	.align		4
.L_39:
        /*00ac*/ 	.word	index@(_ZN5flash44flash_bwd_dq_dk_dv_loop_seqk_parallel_kernelI23Flash_bwd_kernel_traitsILi64ELi128ELi128ELi8ELi4ELi4ELi4ELb0ELb0EN7cutlass6half_tE19Flash_kernel_traitsILi64ELi128ELi128ELi8ES3_EELb1ELb1ELb0ELb0ELb1ELb1ELb0EEEvNS_16Flash_bwd_paramsE)
        /*00b0*/ 	.word	0x000000ff


	//----- nvinfo : EIATTR_FRAME_SIZE
	.align		4
.L_40:
        /*00b4*/ 	.byte	0x04, 0x11
        /*00b6*/ 	.short	(.L_42 - .L_41)
	.align		4
.L_41:
        /*00b8*/ 	.word	index@(_ZN5flash44flash_bwd_dq_dk_dv_loop_seqk_parallel_kernelI23Flash_bwd_kernel_traitsILi64ELi128ELi128ELi8ELi4ELi4ELi4ELb0ELb0EN7cutlass6half_tE19Flash_kernel_traitsILi64ELi128ELi128ELi8ES3_EELb1ELb1ELb0ELb0ELb1ELb1ELb0EEEvNS_16Flash_bwd_paramsE)
        /*00bc*/ 	.word	0x00000028


	//----- nvinfo : EIATTR_REGCOUNT
	.align		4
.L_42:
        /*00c0*/ 	.byte	0x04, 0x2f
        /*00c2*/ 	.short	(.L_44 - .L_43)
	.align		4
.L_43:
        /*00c4*/ 	.word	index@(_ZN5flash44flash_bwd_dq_dk_dv_loop_seqk_parallel_kernelI23Flash_bwd_kernel_traitsILi64ELi128ELi128ELi8ELi4ELi4ELi4ELb0ELb0EN7cutlass6half_tE19Flash_kernel_traitsILi64ELi128ELi128ELi8ES3_EELb0ELb1ELb0ELb0ELb0ELb0ELb1EEEvNS_16Flash_bwd_paramsE)
        /*00c8*/ 	.word	0x000000ff


	//----- nvinfo : EIATTR_FRAME_SIZE
	.align		4
.L_44:
        /*00cc*/ 	.byte	0x04, 0x11
        /*00ce*/ 	.short	(.L_46 - .L_45)
	.align		4
.L_45:
        /*00d0*/ 	.word	index@(_ZN5flash44flash_bwd_dq_dk_dv_loop_seqk_parallel_kernelI23Flash_bwd_kernel_traitsILi64ELi128ELi128ELi8ELi4ELi4ELi4ELb0ELb0EN7cutlass6half_tE19Flash_kernel_traitsILi64ELi128ELi128ELi8ES3_EELb0ELb1ELb0ELb0ELb0ELb0ELb1EEEvNS_16Flash_bwd_paramsE)
        /*00d4*/ 	.word	0x00000100


	//----- nvinfo : EIATTR_REGCOUNT
	.align		4
.L_46:
        /*00d8*/ 	.byte	0x04, 0x2f
        /*00da*/ 	.short	(.L_48 - .L_47)
	.align		4
.L_47:
        /*00dc*/ 	.word	index@(_ZN5flash44flash_bwd_dq_dk_dv_loop_seqk_parallel_kernelI23Flash_bwd_kernel_traitsILi64ELi128ELi128ELi8ELi4ELi4ELi4ELb0ELb0EN7cutlass6half_tE19Flash_kernel_traitsILi64ELi128ELi128ELi8ES3_EELb1ELb1ELb0ELb0ELb0ELb0ELb0EEEvNS_16Flash_bwd_paramsE)
        /*00e0*/ 	.word	0x000000ff


	//----- nvinfo : EIATTR_FRAME_SIZE
	.align		4
.L_48:
        /*00e4*/ 	.byte	0x04, 0x11
        /*00e6*/ 	.short	(.L_50 - .L_49)
	.align		4
.L_49:
        /*00e8*/ 	.word	index@(_ZN5flash44flash_bwd_dq_dk_dv_loop_seqk_parallel_kernelI23Flash_bwd_kernel_traitsILi64ELi128ELi128ELi8ELi4ELi4ELi4ELb0ELb0EN7cutlass6half_tE19Flash_kernel_traitsILi64ELi128ELi128ELi8ES3_EELb1ELb1ELb0ELb0ELb0ELb0ELb0EEEvNS_16Flash_bwd_paramsE)
        /*00ec*/ 	.word	0x00000028


	//----- nvinfo : EIATTR_REGCOUNT
	.align		4
.L_50:
        /*00f0*/ 	.byte	0x04, 0x2f
        /*00f2*/ 	.short	(.L_52 - .L_51)
	.align		4
.L_51:
        /*00f4*/ 	.word	index@(_ZN5flash27flash_bwd_convert_dq_kernelI23Flash_bwd_kernel_traitsILi64ELi128ELi128ELi8ELi4ELi4ELi4ELb0ELb0EN7cutlass6half_tE19Flash_kernel_traitsILi64ELi128ELi128ELi8ES3_EEEEvNS_16Flash_bwd_paramsEi)
        /*00f8*/ 	.word	0x00000030


	//----- nvinfo : EIATTR_FRAME_SIZE
	.align		4
.L_52:
        /*00fc*/ 	.byte	0x04, 0x11
        /*00fe*/ 	.short	(.L_54 - .L_53)
	.align		4
.L_53:
        /*0100*/ 	.word	index@(_ZN5flash27flash_bwd_convert_dq_kernelI23Flash_bwd_kernel_traitsILi64ELi128ELi128ELi8ELi4ELi4ELi4ELb0ELb0EN7cutlass6half_tE19Flash_kernel_traitsILi64ELi128ELi128ELi8ES3_EEEEvNS_16Flash_bwd_paramsEi)
        /*0104*/ 	.word	0x00000000


	//----- nvinfo : EIATTR_REGCOUNT
	.align		4
.L_54:
        /*0108*/ 	.byte	0x04, 0x2f
        /*010a*/ 	.short	(.L_56 - .L_55)
	.align		4
.L_55:
        /*010c*/ 	.word	index@(_ZN5flash25flash_bwd_dot_do_o_kernelILb1E23Flash_bwd_kernel_traitsILi64ELi64ELi128ELi8ELi2ELi4ELi4ELb1ELb0EN7cutlass6half_tE19Flash_kernel_traitsILi64ELi64ELi128ELi8ES3_EEEEvNS_16Flash_bwd_paramsE)
        /*0110*/ 	.word	0x00000020


	//----- nvinfo : EIATTR_FRAME_SIZE
	.align		4
.L_56:
        /*0114*/ 	.byte	0x04, 0x11
        /*0116*/ 	.short	(.L_58 - .L_57)
	.align		4
.L_57:
        /*0118*/ 	.word	index@(_ZN5flash25flash_bwd_dot_do_o_kernelILb1E23Flash_bwd_kernel_traitsILi64ELi64ELi128ELi8ELi2ELi4ELi4ELb1ELb0EN7cutlass6half_tE19Flash_kernel_traitsILi64ELi64ELi128ELi8ES3_EEEEvNS_16Flash_bwd_paramsE)
        /*011c*/ 	.word	0x00000000


	//----- nvinfo : EIATTR_REGCOUNT
	.align		4
.L_58:
        /*0120*/ 	.byte	0x04, 0x2f
        /*0122*/ 	.short	(.L_60 - .L_59)
	.align		4
.L_59:
        /*0124*/ 	.word	index@(_ZN5flash25flash_bwd_dot_do_o_kernelILb0E23Flash_bwd_kernel_traitsILi64ELi64ELi128ELi8ELi2ELi4ELi4ELb1ELb0EN7cutlass6half_tE19Flash_kernel_traitsILi64ELi64ELi128ELi8ES3_EEEEvNS_16Flash_bwd_paramsE)
        /*0128*/ 	.word	0x00000020


	//----- nvinfo : EIATTR_FRAME_SIZE
	.align		4
.L_60:
        /*012c*/ 	.byte	0x04, 0x11
        /*012e*/ 	.short	(.L_62 - .L_61)
	.align		4
.L_61:
        /*0130*/ 	.word	index@(_ZN5flash25flash_bwd_dot_do_o_kernelILb0E23Flash_bwd_kernel_traitsILi64ELi64ELi128ELi8ELi2ELi4ELi4ELb1ELb0EN7cutlass6half_tE19Flash_kernel_traitsILi64ELi64ELi128ELi8ES3_EEEEvNS_16Flash_bwd_paramsE)
        /*0134*/ 	.word	0x00000000


	//----- nvinfo : EIATTR_REGCOUNT
	.align		4
.L_62:
        /*0138*/ 	.byte	0x04, 0x2f
        /*013a*/ 	.short	(.L_64 - .L_63)
	.align		4
.L_63:
        /*013c*/ 	.word	index@(_ZN5flash44flash_bwd_dq_dk_dv_loop_seqk_parallel_kernelI23Flash_bwd_kernel_traitsILi64ELi64ELi128ELi8ELi2ELi4ELi4ELb1ELb0EN7cutlass6half_tE19Flash_kernel_traitsILi64ELi64ELi128ELi8ES3_EELb0ELb1ELb0ELb1ELb0ELb0ELb1EEEvNS_16Flash_bwd_paramsE)
        /*0140*/ 	.word	0x000000ff


	//----- nvinfo : EIATTR_FRAME_SIZE
	.align		4
.L_64:
        /*0144*/ 	.byte	0x04, 0x11
        /*0146*/ 	.short	(.L_66 - .L_65)
	.align		4
.L_65:
        /*0148*/ 	.word	index@(_ZN5flash44flash_bwd_dq_dk_dv_loop_seqk_parallel_kernelI23Flash_bwd_kernel_traitsILi64ELi64ELi128ELi8ELi2ELi4ELi4ELb1ELb0EN7cutlass6half_tE19Flash_kernel_traitsILi64ELi64ELi128ELi8ES3_EELb0ELb1ELb0ELb1ELb0ELb0ELb1EEEvNS_16Flash_bwd_paramsE)
        /*014c*/ 	.word	0x00000000


	//----- nvinfo : EIATTR_REGCOUNT
	.align		4
.L_66:
        /*0150*/ 	.byte	0x04, 0x2f
        /*0152*/ 	.short	(.L_68 - .L_67)
	.align		4
.L_67:
        /*0154*/ 	.word	index@(_ZN5flash44flash_bwd_dq_dk_dv_loop_seqk_parallel_kernelI23Flash_bwd_kernel_traitsILi64ELi64ELi128ELi8ELi2ELi4ELi4ELb1ELb0EN7cutlass6half_tE19Flash_kernel_traitsILi64ELi64ELi128ELi8ES3_EELb1ELb1ELb0ELb1ELb0ELb0ELb0EEEvNS_16Flash_bwd_paramsE)
        /*0158*/ 	.word	0x000000f8


	//----- nvinfo : EIATTR_FRAME_SIZE
	.align		4
.L_68:
        /*015c*/ 	.byte	0x04, 0x11
        /*015e*/ 	.short	(.L_70 - .L_69)
	.align		4
.L_69:
        /*0160*/ 	.word	index@(_ZN5flash44flash_bwd_dq_dk_dv_loop_seqk_parallel_kernelI23Flash_bwd_kernel_traitsILi64ELi64ELi128ELi8ELi2ELi4ELi4ELb1ELb0EN7cutlass6half_tE19Flash_kernel_traitsILi64ELi64ELi128ELi8ES3_EELb1ELb1ELb0ELb1ELb0ELb0ELb0EEEvNS_16Flash_bwd_paramsE)
        /*0164*/ 	.word	0x00000000


	//----- nvinfo : EIATTR_REGCOUNT
	.align		4
.L_70:
        /*0168*/ 	.byte	0x04, 0x2f
        /*016a*/ 	.short	(.L_72 - .L_71)
	.align		4
.L_71:
        /*016c*/ 	.word	index@(_ZN5flash44flash_bwd_dq_dk_dv_loop_seqk_parallel_kernelI23Flash_bwd_kernel_traitsILi64ELi64ELi128ELi8ELi2ELi4ELi4ELb1ELb0EN7cutlass6half_tE19Flash_kernel_traitsILi64ELi64ELi128ELi8ES3_EELb0ELb1ELb0ELb0ELb0ELb1ELb1EEEvNS_16Flash_bwd_paramsE)
        /*0170*/ 	.word	0x000000ff


	//----- nvinfo : EIATTR_FRAME_SIZE
	.align		4
.L_72:
        /*0174*/ 	.byte	0x04, 0x11
        /*0176*/ 	.short	(.L_74 - .L_73)
	.align		4
.L_73:
        /*0178*/ 	.word	index@(_ZN5flash44flash_bwd_dq_dk_dv_loop_seqk_parallel_kernelI23Flash_bwd_kernel_traitsILi64ELi64ELi128ELi8ELi2ELi4ELi4ELb1ELb0EN7cutlass6half_tE19Flash_kernel_traitsILi64ELi64ELi128ELi8ES3_EELb0ELb1ELb0ELb0ELb0ELb1ELb1EEEvNS_16Flash_bwd_paramsE)
        /*017c*/ 	.word	0x00000000


	//----- nvinfo : EIATTR_REGCOUNT
	.align		4
.L_74:
        /*0180*/ 	.byte	0x04, 0x2f
        /*0182*/ 	.short	(.L_76 - .L_75)
	.align		4
.L_75:
        /*0184*/ 	.word	index@(_ZN5flash44flash_bwd_dq_dk_dv_loop_seqk_parallel_kernelI23Flash_bwd_kernel_traitsILi64ELi64ELi128ELi8ELi2ELi4ELi4ELb1ELb0EN7cutlass6half_tE19Flash_kernel_traitsILi64ELi64ELi128ELi8ES3_EELb1ELb1ELb0ELb0ELb0ELb1ELb0EEEvNS_16Flash_bwd_paramsE)
        /*0188*/ 	.word	0x000000ff


	//----- nvinfo : EIATTR_FRAME_SIZE
	.align		4
.L_76:
        /*018c*/ 	.byte	0x04, 0x11
        /*018e*/ 	.short	(.L_78 - .L_77)
	.align		4
.L_77:
        /*0190*/ 	.word	index@(_ZN5flash44flash_bwd_dq_dk_dv_loop_seqk_parallel_kernelI23Flash_bwd_kernel_traitsILi64ELi64ELi128ELi8ELi2ELi4ELi4ELb1ELb0EN7cutlass6half_tE19Flash_kernel_traitsILi64ELi64ELi128ELi8ES3_EELb1ELb1ELb0ELb0ELb0ELb1ELb0EEEvNS_16Flash_bwd_paramsE)
        /*0194*/ 	.word	0x00000000


	//----- nvinfo : EIATTR_REGCOUNT
	.align		4
.L_78:
        /*0198*/ 	.byte	0x04, 0x2f
        /*019a*/ 	.short	(.L_80 - .L_79)
	.align		4
.L_79:
        /*019c*/ 	.word	index@(_ZN5flash44flash_bwd_dq_dk_dv_loop_seqk_parallel_kernelI23Flash_bwd_kernel_traitsILi64ELi64ELi128ELi8ELi2ELi4ELi4ELb1ELb0EN7cutlass6half_tE19Flash_kernel_traitsILi64ELi64ELi128ELi8ES3_EELb0ELb1ELb0ELb0ELb1ELb1ELb1EEEvNS_16Flash_bwd_paramsE)
        /*01a0*/ 	.word	0x000000fe


	//----- nvinfo : EIATTR_FRAME_SIZE
	.align		4
.L_80:
        /*01a4*/ 	.byte	0x04, 0x11
        /*01a6*/ 	.short	(.L_82 - .L_81)
	.align		4
.L_81:
        /*01a8*/ 	.word	index@(_ZN5flash44flash_bwd_dq_dk_dv_loop_seqk_parallel_kernelI23Flash_bwd_kernel_traitsILi64ELi64ELi128ELi8ELi2ELi4ELi4ELb1ELb0EN7cutlass6half_tE19Flash_kernel_traitsILi64ELi64ELi128ELi8ES3_EELb0ELb1ELb0ELb0ELb1ELb1ELb1EEEvNS_16Flash_bwd_paramsE)
        /*01ac*/ 	.word	0x00000000


	//----- nvinfo : EIATTR_REGCOUNT
	.align		4
.L_82:
        /*01b0*/ 	.byte	0x04, 0x2f
        /*01b2*/ 	.short	(.L_84 - .L_83)
	.align		4
.L_83:
        /*01b4*/ 	.word	index@(_ZN5flash44flash_bwd_dq_dk_dv_loop_seqk_parallel_kernelI23Flash_bwd_kernel_traitsILi64ELi64ELi128ELi8ELi2ELi4ELi4ELb1ELb0EN7cutlass6half_tE19Flash_kernel_traitsILi64ELi64ELi128ELi8ES3_EELb1ELb1ELb0ELb0ELb1ELb1ELb0EEEvNS_16Flash_bwd_paramsE)
        /*01b8*/ 	.word	0x000000ff


	//----- nvinfo : EIATTR_FRAME_SIZE
	.align		4
.L_84:
        /*01bc*/ 	.byte	0x04, 0x11
        /*01be*/ 	.short	(.L_86 - .L_85)
	.align		4
.L_85:
        /*01c0*/ 	.word	index@(_ZN5flash44flash_bwd_dq_dk_dv_loop_seqk_parallel_kernelI23Flash_bwd_kernel_traitsILi64ELi64ELi128ELi8ELi2ELi4ELi4ELb1ELb0EN7cutlass6half_tE19Flash_kernel_traitsILi64ELi64ELi128ELi8ES3_EELb1ELb1ELb0ELb0ELb1ELb1ELb0EEEvNS_16Flash_bwd_paramsE)
        /*01c4*/ 	.word	0x00000000


	//----- nvinfo : EIATTR_REGCOUNT
	.align		4
.L_86:
        /*01c8*/ 	.byte	0x04, 0x2f
        /*01ca*/ 	.short	(.L_88 - .L_87)
	.align		4
.L_87:
        /*01cc*/ 	.word	index@(_ZN5flash44flash_bwd_dq_dk_dv_loop_seqk_parallel_kernelI23Flash_bwd_kernel_traitsILi64ELi64ELi128ELi8ELi2ELi4ELi4ELb1ELb0EN7cutlass6half_tE19Flash_kernel_traitsILi64ELi64ELi128ELi8ES3_EELb0ELb1ELb0ELb0ELb0ELb0ELb1EEEvNS_16Flash_bwd_paramsE)
        /*01d0*/ 	.word	0x000000ff


	//----- nvinfo : EIATTR_FRAME_SIZE
	.align		4
.L_88:
        /*01d4*/ 	.byte	0x04, 0x11
        /*01d6*/ 	.short	(.L_90 - .L_89)
	.align		4
.L_89:
        /*01d8*/ 	.word	index@(_ZN5flash44flash_bwd_dq_dk_dv_loop_seqk_parallel_kernelI23Flash_bwd_kernel_traitsILi64ELi64ELi128ELi8ELi2ELi4ELi4ELb1ELb0EN7cutlass6half_tE19Flash_kernel_traitsILi64ELi64ELi128ELi8ES3_EELb0ELb1ELb0ELb0ELb0ELb0ELb1EEEvNS_16Flash_bwd_paramsE)
        /*01dc*/ 	.word	0x00000010


	//----- nvinfo : EIATTR_REGCOUNT
	.align		4
.L_90:
        /*01e0*/ 	.byte	0x04, 0x2f
        /*01e2*/ 	.short	(.L_92 - .L_91)
	.align		4
.L_91:
        /*01e4*/ 	.word	index@(_ZN5flash44flash_bwd_dq_dk_dv_loop_seqk_parallel_kernelI23Flash_bwd_kernel_traitsILi64ELi64ELi128ELi8ELi2ELi4ELi4ELb1ELb0EN7cutlass6half_tE19Flash_kernel_traitsILi64ELi64ELi128ELi8ES3_EELb1ELb1ELb0ELb0ELb0ELb0ELb0EEEvNS_16Flash_bwd_paramsE)
        /*01e8*/ 	.word	0x000000ff


	//----- nvinfo : EIATTR_FRAME_SIZE
	.align		4
.L_92:
        /*01ec*/ 	.byte	0x04, 0x11
        /*01ee*/ 	.short	(.L_94 - .L_93)
	.align		4
.L_93:
        /*01f0*/ 	.word	index@(_ZN5flash44flash_bwd_dq_dk_dv_loop_seqk_parallel_kernelI23Flash_bwd_kernel_traitsILi64ELi64ELi128ELi8ELi2ELi4ELi4ELb1ELb0EN7cutlass6half_tE19Flash_kernel_traitsILi64ELi64ELi128ELi8ES3_EELb1ELb1ELb0ELb0ELb0ELb0ELb0EEEvNS_16Flash_bwd_paramsE)
        /*01f4*/ 	.word	0x00000000


	//----- nvinfo : EIATTR_REGCOUNT
	.align		4
.L_94:
        /*01f8*/ 	.byte	0x04, 0x2f
        /*01fa*/ 	.short	(.L_96 - .L_95)
	.align		4
.L_95:
        /*01fc*/ 	.word	index@(_ZN5flash27flash_bwd_convert_dq_kernelI23Flash_bwd_kernel_traitsILi64ELi64ELi128ELi8ELi2ELi4ELi4ELb1ELb0EN7cutlass6half_tE19Flash_kernel_traitsILi64ELi64ELi128ELi8ES3_EEEEvNS_16Flash_bwd_paramsEi)
        /*0200*/ 	.word	0x00000020


	//----- nvinfo : EIATTR_FRAME_SIZE
	.align		4
.L_96:
        /*0204*/ 	.byte	0x04, 0x11
        /*0206*/ 	.short	(.L_98 - .L_97)
	.align		4
.L_97:
        /*0208*/ 	.word	index@(_ZN5flash27flash_bwd_convert_dq_kernelI23Flash_bwd_kernel_traitsILi64ELi64ELi128ELi8ELi2ELi4ELi4ELb1ELb0EN7cutlass6half_tE19Flash_kernel_traitsILi64ELi64ELi128ELi8ES3_EEEEvNS_16Flash_bwd_paramsEi)
        /*020c*/ 	.word	0x00000000


	//----- nvinfo : EIATTR_REGCOUNT
	.align		4
.L_98:
        /*0210*/ 	.byte	0x04, 0x2f
        /*0212*/ 	.short	(.L_100 - .L_99)
	.align		4
.L_99:
        /*0214*/ 	.word	index@(_ZN5flash44flash_bwd_dq_dk_dv_loop_seqk_parallel_kernelI23Flash_bwd_kernel_traitsILi64ELi128ELi128ELi8ELi4ELi4ELi4ELb0ELb0EN7cutlass6half_tE19Flash_kernel_traitsILi64ELi128ELi128ELi8ES3_EELb0ELb1ELb0ELb1ELb0ELb0ELb0EEEvNS_16Flash_bwd_paramsE)
        /*0218*/ 	.word	0x000000ff


	//----- nvinfo : EIATTR_FRAME_SIZE
	.align		4
.L_100:
        /*021c*/ 	.byte	0x04, 0x11
        /*021e*/ 	.short	(.L_102 - .L_101)
	.align		4
.L_101:
        /*0220*/ 	.word	index@(_ZN5flash44flash_bwd_dq_dk_dv_loop_seqk_parallel_kernelI23Flash_bwd_kernel_traitsILi64ELi128ELi128ELi8ELi4ELi4ELi4ELb0ELb0EN7cutlass6half_tE19Flash_kernel_traitsILi64ELi128ELi128ELi8ES3_EELb0ELb1ELb0ELb1ELb0ELb0ELb0EEEvNS_16Flash_bwd_paramsE)
        /*0224*/ 	.word	0x00000040


	//----- nvinfo : EIATTR_REGCOUNT
	.align		4
.L_102:
        /*0228*/ 	.byte	0x04, 0x2f
        /*022a*/ 	.short	(.L_104 - .L_103)
	.align		4
.L_103:
        /*022c*/ 	.word	index@(_ZN5flash44flash_bwd_dq_dk_dv_loop_seqk_parallel_kernelI23Flash_bwd_kernel_traitsILi64ELi128ELi128ELi8ELi4ELi4ELi4ELb0ELb0EN7cutlass6half_tE19Flash_kernel_traitsILi64ELi128ELi128ELi8ES3_EELb0ELb1ELb0ELb0ELb0ELb1ELb0EEEvNS_16Flash_bwd_paramsE)
        /*0230*/ 	.word	0x000000ff


	//----- nvinfo : EIATTR_FRAME_SIZE
	.align		4
.L_104:
        /*0234*/ 	.byte	0x04, 0x11
        /*0236*/ 	.short	(.L_106 - .L_105)
	.align		4
.L_105:
        /*0238*/ 	.word	index@(_ZN5flash44flash_bwd_dq_dk_dv_loop_seqk_parallel_kernelI23Flash_bwd_kernel_traitsILi64ELi128ELi128ELi8ELi4ELi4ELi4ELb0ELb0EN7cutlass6half_tE19Flash_kernel_traitsILi64ELi128ELi128ELi8ES3_EELb0ELb1ELb0ELb0ELb0ELb1ELb0EEEvNS_16Flash_bwd_paramsE)
        /*023c*/ 	.word	0x00000000


	//----- nvinfo : EIATTR_REGCOUNT
	.align		4
.L_106:
        /*0240*/ 	.byte	0x04, 0x2f
        /*0242*/ 	.short	(.L_108 - .L_107)
	.align		4
.L_107:
        /*0244*/ 	.word	index@(_ZN5flash44flash_bwd_dq_dk_dv_loop_seqk_parallel_kernelI23Flash_bwd_kernel_traitsILi64ELi128ELi128ELi8ELi4ELi4ELi4ELb0ELb0EN7cutlass6half_tE19Flash_kernel_traitsILi64ELi128ELi128ELi8ES3_EELb0ELb1ELb0ELb0ELb1ELb1ELb0EEEvNS_16Flash_bwd_paramsE)
        /*0248*/ 	.word	0x000000ff


	//----- nvinfo : EIATTR_FRAME_SIZE
	.align		4
.L_108:
        /*024c*/ 	.byte	0x04, 0x11
        /*024e*/ 	.short	(.L_110 - .L_109)
	.align		4
.L_109:
        /*0250*/ 	.word	index@(_ZN5flash44flash_bwd_dq_dk_dv_loop_seqk_parallel_kernelI23Flash_bwd_kernel_traitsILi64ELi128ELi128ELi8ELi4ELi4ELi4ELb0ELb0EN7cutlass6half_tE19Flash_kernel_traitsILi64ELi128ELi128ELi8ES3_EELb0ELb1ELb0ELb0ELb1ELb1ELb0EEEvNS_16Flash_bwd_paramsE)
        /*0254*/ 	.word	0x00000010


	//----- nvinfo : EIATTR_REGCOUNT
	.align		4
.L_110:
        /*0258*/ 	.byte	0x04, 0x2f
        /*025a*/ 	.short	(.L_112 - .L_111)
	.align		4
.L_111:
        /*025c*/ 	.word	index@(_ZN5flash44flash_bwd_dq_dk_dv_loop_seqk_parallel_kernelI23Flash_bwd_kernel_traitsILi64ELi128ELi128ELi8ELi4ELi4ELi4ELb0ELb0EN7cutlass6half_tE19Flash_kernel_traitsILi64ELi128ELi128ELi8ES3_EELb0ELb1ELb0ELb0ELb0ELb0ELb0EEEvNS_16Flash_bwd_paramsE)
        /*0260*/ 	.word	0x000000ff


	//----- nvinfo : EIATTR_FRAME_SIZE
	.align		4
.L_112:
        /*0264*/ 	.byte	0x04, 0x11
        /*0266*/ 	.short	(.L_114 - .L_113)
	.align		4
.L_113:
        /*0268*/ 	.word	index@(_ZN5flash44flash_bwd_dq_dk_dv_loop_seqk_parallel_kernelI23Flash_bwd_kernel_traitsILi64ELi128ELi128ELi8ELi4ELi4ELi4ELb0ELb0EN7cutlass6half_tE19Flash_kernel_traitsILi64ELi128ELi128ELi8ES3_EELb0ELb1ELb0ELb0ELb0ELb0ELb0EEEvNS_16Flash_bwd_paramsE)
        /*026c*/ 	.word	0x00000008


	//----- nvinfo : EIATTR_REGCOUNT
	.align		4
.L_114:
        /*0270*/ 	.byte	0x04, 0x2f
        /*0272*/ 	.short	(.L_116 - .L_115)
	.align		4
.L_115:
        /*0274*/ 	.word	index@(_ZN5flash44flash_bwd_dq_dk_dv_loop_seqk_parallel_kernelI23Flash_bwd_kernel_traitsILi64ELi64ELi128ELi8ELi2ELi4ELi4ELb1ELb0EN7cutlass6half_tE19Flash_kernel_traitsILi64ELi64ELi128ELi8ES3_EELb0ELb1ELb0ELb1ELb0ELb0ELb0EEEvNS_16Flash_bwd_paramsE)
        /*0278*/ 	.word	0x000000ff


	//----- nvinfo : EIATTR_FRAME_SIZE
	.align		4
.L_116:
        /*027c*/ 	.byte	0x04, 0x11
        /*027e*/ 	.short	(.L_118 - .L_117)
	.align		4
.L_117:
        /*0280*/ 	.word	index@(_ZN5flash44flash_bwd_dq_dk_dv_loop_seqk_parallel_kernelI23Flash_bwd_kernel_traitsILi64ELi64ELi128ELi8ELi2ELi4ELi4ELb1ELb0EN7cutlass6half_tE19Flash_kernel_traitsILi64ELi64ELi128ELi8ES3_EELb0ELb1ELb0ELb1ELb0ELb0ELb0EEEvNS_16Flash_bwd_paramsE)
        /*0284*/ 	.word	0x00000000


	//----- nvinfo : EIATTR_REGCOUNT
	.align		4
.L_118:
        /*0288*/ 	.byte	0x04, 0x2f
        /*028a*/ 	.short	(.L_120 - .L_119)
	.align		4
.L_119:
        /*028c*/ 	.word	index@(_ZN5flash44flash_bwd_dq_dk_dv_loop_seqk_parallel_kernelI23Flash_bwd_kernel_traitsILi64ELi64ELi128ELi8ELi2ELi4ELi4ELb1ELb0EN7cutlass6half_tE19Flash_kernel_traitsILi64ELi64ELi128ELi8ES3_EELb0ELb1ELb0ELb0ELb0ELb1ELb0EEEvNS_16Flash_bwd_paramsE)
        /*0290*/ 	.word	0x000000ff


	//----- nvinfo : EIATTR_FRAME_SIZE
	.align		4
.L_120:
        /*0294*/ 	.byte	0x04, 0x11
        /*0296*/ 	.short	(.L_122 - .L_121)
	.align		4
.L_121:
        /*0298*/ 	.word	index@(_ZN5flash44flash_bwd_dq_dk_dv_loop_seqk_parallel_kernelI23Flash_bwd_kernel_traitsILi64ELi64ELi128ELi8ELi2ELi4ELi4ELb1ELb0EN7cutlass6half_tE19Flash_kernel_traitsILi64ELi64ELi128ELi8ES3_EELb0ELb1ELb0ELb0ELb0ELb1ELb0EEEvNS_16Flash_bwd_paramsE)
        /*029c*/ 	.word	0x00000000


	//----- nvinfo : EIATTR_REGCOUNT
	.align		4
.L_122:
        /*02a0*/ 	.byte	0x04, 0x2f
        /*02a2*/ 	.short	(.L_124 - .L_123)
	.align		4
.L_123:
        /*02a4*/ 	.word	index@(_ZN5flash44flash_bwd_dq_dk_dv_loop_seqk_parallel_kernelI23Flash_bwd_kernel_traitsILi64ELi64ELi128ELi8ELi2ELi4ELi4ELb1ELb0EN7cutlass6half_tE19Flash_kernel_traitsILi64ELi64ELi128ELi8ES3_EELb0ELb1ELb0ELb0ELb1ELb1ELb0EEEvNS_16Flash_bwd_paramsE)
        /*02a8*/ 	.word	0x000000ff


	//----- nvinfo : EIATTR_FRAME_SIZE
	.align		4
.L_124:
        /*02ac*/ 	.byte	0x04, 0x11
        /*02ae*/ 	.short	(.L_126 - .L_125)
	.align		4
.L_125:
        /*02b0*/ 	.word	index@(_ZN5flash44flash_bwd_dq_dk_dv_loop_seqk_parallel_kernelI23Flash_bwd_kernel_traitsILi64ELi64ELi128ELi8ELi2ELi4ELi4ELb1ELb0EN7cutlass6half_tE19Flash_kernel_traitsILi64ELi64ELi128ELi8ES3_EELb0ELb1ELb0ELb0ELb1ELb1ELb0EEEvNS_16Flash_bwd_paramsE)
        /*02b4*/ 	.word	0x00000000


	//----- nvinfo : EIATTR_REGCOUNT
	.align		4
.L_126:
        /*02b8*/ 	.byte	0x04, 0x2f
        /*02ba*/ 	.short	(.L_128 - .L_127)
	.align		4
.L_127:
        /*02bc*/ 	.word	index@(_ZN5flash44flash_bwd_dq_dk_dv_loop_seqk_parallel_kernelI23Flash_bwd_kernel_traitsILi64ELi64ELi128ELi8ELi2ELi4ELi4ELb1ELb0EN7cutlass6half_tE19Flash_kernel_traitsILi64ELi64ELi128ELi8ES3_EELb0ELb1ELb0ELb0ELb0ELb0ELb0EEEvNS_16Flash_bwd_paramsE)
        /*02c0*/ 	.word	0x000000ff


	//----- nvinfo : EIATTR_FRAME_SIZE
	.align		4
.L_128:
        /*02c4*/ 	.byte	0x04, 0x11
        /*02c6*/ 	.short	(.L_130 - .L_129)
	.align		4
.L_129:
        /*02c8*/ 	.word	index@(_ZN5flash44flash_bwd_dq_dk_dv_loop_seqk_parallel_kernelI23Flash_bwd_kernel_traitsILi64ELi64ELi128ELi8ELi2ELi4ELi4ELb1ELb0EN7cutlass6half_tE19Flash_kernel_traitsILi64ELi64ELi128ELi8ES3_EELb0ELb1ELb0ELb0ELb0ELb0ELb0EEEvNS_16Flash_bwd_paramsE)
        /*02cc*/ 	.word	0x00000000


	//----- nvinfo : EIATTR_MIN_STACK_SIZE
	.align		4
.L_130:
        /*02d0*/ 	.byte	0x04, 0x12
        /*02d2*/ 	.short	(.L_132 - .L_131)
	.align		4
.L_131:
        /*02d4*/ 	.word	index@(_ZN5flash44flash_bwd_dq_dk_dv_loop_seqk_parallel_kernelI23Flash_bwd_kernel_traitsILi64ELi64ELi128ELi8ELi2ELi4ELi4ELb1ELb0EN7cutlass6half_tE19Flash_kernel_traitsILi64ELi64ELi128ELi8ES3_EELb0ELb1ELb0ELb0ELb0ELb0ELb0EEEvNS_16Flash_bwd_paramsE)
        /*02d8*/ 	.word	0x00000000


	//----- nvinfo : EIATTR_MIN_STACK_SIZE
	.align		4
.L_132:
        /*02dc*/ 	.byte	0x04, 0x12
        /*02de*/ 	.short	(.L_134 - .L_133)
	.align		4
.L_133:
        /*02e0*/ 	.word	index@(_ZN5flash44flash_bwd_dq_dk_dv_loop_seqk_parallel_kernelI23Flash_bwd_kernel_traitsILi64ELi64ELi128ELi8ELi2ELi4ELi4ELb1ELb0EN7cutlass6half_tE19Flash_kernel_traitsILi64ELi64ELi128ELi8ES3_EELb0ELb1ELb0ELb0ELb1ELb1ELb0EEEvNS_16Flash_bwd_paramsE)
        /*02e4*/ 	.word	0x00000000


	//----- nvinfo : EIATTR_MIN_STACK_SIZE
	.align		4
.L_134:
        /*02e8*/ 	.byte	0x04, 0x12
        /*02ea*/ 	.short	(.L_136 - .L_135)
	.align		4
.L_135:
        /*02ec*/ 	.word	index@(_ZN5flash44flash_bwd_dq_dk_dv_loop_seqk_parallel_kernelI23Flash_bwd_kernel_traitsILi64ELi64ELi128ELi8ELi2ELi4ELi4ELb1ELb0EN7cutlass6half_tE19Flash_kernel_traitsILi64ELi64ELi128ELi8ES3_EELb0ELb1ELb0ELb0ELb0ELb1ELb0EEEvNS_16Flash_bwd_paramsE)
        /*02f0*/ 	.word	0x00000000


	//----- nvinfo : EIATTR_MIN_STACK_SIZE
	.align		4
.L_136:
        /*02f4*/ 	.byte	0x04, 0x12
        /*02f6*/ 	.short	(.L_138 - .L_137)
	.align		4
.L_137:
        /*02f8*/ 	.word	index@(_ZN5flash44flash_bwd_dq_dk_dv_loop_seqk_parallel_kernelI23Flash_bwd_kernel_traitsILi64ELi64ELi128ELi8ELi2ELi4ELi4ELb1ELb0EN7cutlass6half_tE19Flash_kernel_traitsILi64ELi64ELi128ELi8ES3_EELb0ELb1ELb0ELb1ELb0ELb0ELb0EEEvNS_16Flash_bwd_paramsE)
        /*02fc*/ 	.word	0x00000000


	//----- nvinfo : EIATTR_MIN_STACK_SIZE
	.align		4
.L_138:
        /*0300*/ 	.byte	0x04, 0x12
        /*0302*/ 	.short	(.L_140 - .L_139)
	.align		4
.L_139:
        /*0304*/ 	.word	index@(_ZN5flash44flash_bwd_dq_dk_dv_loop_seqk_parallel_kernelI23Flash_bwd_kernel_traitsILi64ELi128ELi128ELi8ELi4ELi4ELi4ELb0ELb0EN7cutlass6half_tE19Flash_kernel_traitsILi64ELi128ELi128ELi8ES3_EELb0ELb1ELb0ELb0ELb0ELb0ELb0EEEvNS_16Flash_bwd_paramsE)
        /*0308*/ 	.word	0x00000008


	//----- nvinfo : EIATTR_MIN_STACK_SIZE
	.align		4
.L_140:
        /*030c*/ 	.byte	0x04, 0x12
        /*030e*/ 	.short	(.L_142 - .L_141)
	.align		4
.L_141:
        /*0310*/ 	.word	index@(_ZN5flash44flash_bwd_dq_dk_dv_loop_seqk_parallel_kernelI23Flash_bwd_kernel_traitsILi64ELi128ELi128ELi8ELi4ELi4ELi4ELb0ELb0EN7cutlass6half_tE19Flash_kernel_traitsILi64ELi128ELi128ELi8ES3_EELb0ELb1ELb0ELb0ELb1ELb1ELb0EEEvNS_16Flash_bwd_paramsE)
        /*0314*/ 	.word	0x00000010


	//----- nvinfo : EIATTR_MIN_STACK_SIZE
	.align		4
.L_142:
        /*0318*/ 	.byte	0x04, 0x12
        /*031a*/ 	.short	(.L_144 - .L_143)
	.align		4
.L_143:
        /*031c*/ 	.word	index@(_ZN5flash44flash_bwd_dq_dk_dv_loop_seqk_parallel_kernelI23Flash_bwd_kernel_traitsILi64ELi128ELi128ELi8ELi4ELi4ELi4ELb0ELb0EN7cutlass6half_tE19Flash_kernel_traitsILi64ELi128ELi128ELi8ES3_EELb0ELb1ELb0ELb0ELb0ELb1ELb0EEEvNS_16Flash_bwd_paramsE)
        /*0320*/ 	.word	0x00000000


	//----- nvinfo : EIATTR_MIN_STACK_SIZE
	.align		4
.L_144:
        /*0324*/ 	.byte	0x04, 0x12
        /*0326*/ 	.short	(.L_146 - .L_145)
	.align		4
.L_145:
        /*0328*/ 	.word	index@(_ZN5flash44flash_bwd_dq_dk_dv_loop_seqk_parallel_kernelI23Flash_bwd_kernel_traitsILi64ELi128ELi128ELi8ELi4ELi4ELi4ELb0ELb0EN7cutlass6half_tE19Flash_kernel_traitsILi64ELi128ELi128ELi8ES3_EELb0ELb1ELb0ELb1ELb0ELb0ELb0EEEvNS_16Flash_bwd_paramsE)
        /*032c*/ 	.word	0x00000040


	//----- nvinfo : EIATTR_MIN_STACK_SIZE
	.align		4
.L_146:
        /*0330*/ 	.byte	0x04, 0x12
        /*0332*/ 	.short	(.L_148 - .L_147)
	.align		4
.L_147:
        /*0334*/ 	.word	index@(_ZN5flash27flash_bwd_convert_dq_kernelI23Flash_bwd_kernel_traitsILi64ELi64ELi128ELi8ELi2ELi4ELi4ELb1ELb0EN7cutlass6half_tE19Flash_kernel_traitsILi64ELi64ELi128ELi8ES3_EEEEvNS_16Flash_bwd_paramsEi)
        /*0338*/ 	.word	0x00000000


	//----- nvinfo : EIATTR_MIN_STACK_SIZE
	.align		4
.L_148:
        /*033c*/ 	.byte	0x04, 0x12
        /*033e*/ 	.short	(.L_150 - .L_149)
	.align		4
.L_149:
        /*0340*/ 	.word	index@(_ZN5flash44flash_bwd_dq_dk_dv_loop_seqk_parallel_kernelI23Flash_bwd_kernel_traitsILi64ELi64ELi128ELi8ELi2ELi4ELi4ELb1ELb0EN7cutlass6half_tE19Flash_kernel_traitsILi64ELi64ELi128ELi8ES3_EELb1ELb1ELb0ELb0ELb0ELb0ELb0EEEvNS_16Flash_bwd_paramsE)
        /*0344*/ 	.word	0x00000000


	//----- nvinfo : EIATTR_MIN_STACK_SIZE
	.align		4
.L_150:
        /*0348*/ 	.byte	0x04, 0x12
        /*034a*/ 	.short	(.L_152 - .L_151)
	.align		4
.L_151:
        /*034c*/ 	.word	index@(_ZN5flash44flash_bwd_dq_dk_dv_loop_seqk_parallel_kernelI23Flash_bwd_kernel_traitsILi64ELi64ELi128ELi8ELi2ELi4ELi4ELb1ELb0EN7cutlass6half_tE19Flash_kernel_traitsILi64ELi64ELi128ELi8ES3_EELb0ELb1ELb0ELb0ELb0ELb0ELb1EEEvNS_16Flash_bwd_paramsE)
        /*0350*/ 	.word	0x00000010


	//----- nvinfo : EIATTR_MIN_STACK_SIZE
	.align		4
.L_152:
        /*0354*/ 	.byte	0x04, 0x12
        /*0356*/ 	.short	(.L_154 - .L_153)
	.align		4
.L_153:
        /*0358*/ 	.word	index@(_ZN5flash44flash_bwd_dq_dk_dv_loop_seqk_parallel_kernelI23Flash_bwd_kernel_traitsILi64ELi64ELi128ELi8ELi2ELi4ELi4ELb1ELb0EN7cutlass6half_tE19Flash_kernel_traitsILi64ELi64ELi128ELi8ES3_EELb1ELb1ELb0ELb0ELb1ELb1ELb0EEEvNS_16Flash_bwd_paramsE)
        /*035c*/ 	.word	0x00000000


	//----- nvinfo : EIATTR_MIN_STACK_SIZE
	.align		4
.L_154:
        /*0360*/ 	.byte	0x04, 0x12
        /*0362*/ 	.short	(.L_156 - .L_155)
	.align		4
.L_155:
        /*0364*/ 	.word	index@(_ZN5flash44flash_bwd_dq_dk_dv_loop_seqk_parallel_kernelI23Flash_bwd_kernel_traitsILi64ELi64ELi128ELi8ELi2ELi4ELi4ELb1ELb0EN7cutlass6half_tE19Flash_kernel_traitsILi64ELi64ELi128ELi8ES3_EELb0ELb1ELb0ELb0ELb1ELb1ELb1EEEvNS_16Flash_bwd_paramsE)
        /*0368*/ 	.word	0x00000000


	//----- nvinfo : EIATTR_MIN_STACK_SIZE
	.align		4
.L_156:
        /*036c*/ 	.byte	0x04, 0x12
        /*036e*/ 	.short	(.L_158 - .L_157)
	.align		4
.L_157:
        /*0370*/ 	.word	index@(_ZN5flash44flash_bwd_dq_dk_dv_loop_seqk_parallel_kernelI23Flash_bwd_kernel_traitsILi64ELi64ELi128ELi8ELi2ELi4ELi4ELb1ELb0EN7cutlass6half_tE19Flash_kernel_traitsILi64ELi64ELi128ELi8ES3_EELb1ELb1ELb0ELb0ELb0ELb1ELb0EEEvNS_16Flash_bwd_paramsE)
        /*0374*/ 	.word	0x00000000


	//----- nvinfo : EIATTR_MIN_STACK_SIZE
	.align		4
.L_158:
        /*0378*/ 	.byte	0x04, 0x12
        /*037a*/ 	.short	(.L_160 - .L_159)
	.align		4
.L_159:
        /*037c*/ 	.word	index@(_ZN5flash44flash_bwd_dq_dk_dv_loop_seqk_parallel_kernelI23Flash_bwd_kernel_traitsILi64ELi64ELi128ELi8ELi2ELi4ELi4ELb1ELb0EN7cutlass6half_tE19Flash_kernel_traitsILi64ELi64ELi128ELi8ES3_EELb0ELb1ELb0ELb0ELb0ELb1ELb1EEEvNS_16Flash_bwd_paramsE)
        /*0380*/ 	.word	0x00000000


	//----- nvinfo : EIATTR_MIN_STACK_SIZE
	.align		4
.L_160:
        /*0384*/ 	.byte	0x04, 0x12
        /*0386*/ 	.short	(.L_162 - .L_161)
	.align		4
.L_161:
        /*0388*/ 	.word	index@(_ZN5flash44flash_bwd_dq_dk_dv_loop_seqk_parallel_kernelI23Flash_bwd_kernel_traitsILi64ELi64ELi128ELi8ELi2ELi4ELi4ELb1ELb0EN7cutlass6half_tE19Flash_kernel_traitsILi64ELi64ELi128ELi8ES3_EELb1ELb1ELb0ELb1ELb0ELb0ELb0EEEvNS_16Flash_bwd_paramsE)
        /*038c*/ 	.word	0x00000000


	//----- nvinfo : EIATTR_MIN_STACK_SIZE
	.align		4
.L_162:
        /*0390*/ 	.byte	0x04, 0x12
        /*0392*/ 	.short	(.L_164 - .L_163)
	.align		4
.L_163:
        /*0394*/ 	.word	index@(_ZN5flash44flash_bwd_dq_dk_dv_loop_seqk_parallel_kernelI23Flash_bwd_kernel_traitsILi64ELi64ELi128ELi8ELi2ELi4ELi4ELb1ELb0EN7cutlass6half_tE19Flash_kernel_traitsILi64ELi64ELi128ELi8ES3_EELb0ELb1ELb0ELb1ELb0ELb0ELb1EEEvNS_16Flash_bwd_paramsE)
        /*0398*/ 	.word	0x00000000


	//----- nvinfo : EIATTR_MIN_STACK_SIZE
	.align		4
.L_164:
        /*039c*/ 	.byte	0x04, 0x12
        /*039e*/ 	.short	(.L_166 - .L_165)
	.align		4
.L_165:
        /*03a0*/ 	.word	index@(_ZN5flash25flash_bwd_dot_do_o_kernelILb0E23Flash_bwd_kernel_traitsILi64ELi64ELi128ELi8ELi2ELi4ELi4ELb1ELb0EN7cutlass6half_tE19Flash_kernel_traitsILi64ELi64ELi128ELi8ES3_EEEEvNS_16Flash_bwd_paramsE)
        /*03a4*/ 	.word	0x00000000


	//----- nvinfo : EIATTR_MIN_STACK_SIZE
	.align		4
.L_166:
        /*03a8*/ 	.byte	0x04, 0x12
        /*03aa*/ 	.short	(.L_168 - .L_167)
	.align		4
.L_167:
        /*03ac*/ 	.word	index@(_ZN5flash25flash_bwd_dot_do_o_kernelILb1E23Flash_bwd_kernel_traitsILi64ELi64ELi128ELi8ELi2ELi4ELi4ELb1ELb0EN7cutlass6half_tE19Flash_kernel_traitsILi64ELi64ELi128ELi8ES3_EEEEvNS_16Flash_bwd_paramsE)
        /*03b0*/ 	.word	0x00000000


	//----- nvinfo : EIATTR_MIN_STACK_SIZE
	.align		4
.L_168:
        /*03b4*/ 	.byte	0x04, 0x12
        /*03b6*/ 	.short	(.L_170 - .L_169)
	.align		4
.L_169:
        /*03b8*/ 	.word	index@(_ZN5flash27flash_bwd_convert_dq_kernelI23Flash_bwd_kernel_traitsILi64ELi128ELi128ELi8ELi4ELi4ELi4ELb0ELb0EN7cutlass6half_tE19Flash_kernel_traitsILi64ELi128ELi128ELi8ES3_EEEEvNS_16Flash_bwd_paramsEi)
        /*03bc*/ 	.word	0x00000000


	//----- nvinfo : EIATTR_MIN_STACK_SIZE
	.align		4
.L_170:
        /*03c0*/ 	.byte	0x04, 0x12
        /*03c2*/ 	.short	(.L_172 - .L_171)
	.align		4
.L_171:
        /*03c4*/ 	.word	index@(_ZN5flash44flash_bwd_dq_dk_dv_loop_seqk_parallel_kernelI23Flash_bwd_kernel_traitsILi64ELi128ELi128ELi8ELi4ELi4ELi4ELb0ELb0EN7cutlass6half_tE19Flash_kernel_traitsILi64ELi128ELi128ELi8ES3_EELb1ELb1ELb0ELb0ELb0ELb0ELb0EEEvNS_16Flash_bwd_paramsE)
        /*03c8*/ 	.word	0x00000028


	//----- nvinfo : EIATTR_MIN_STACK_SIZE
	.align		4
.L_172:
        /*03cc*/ 	.byte	0x04, 0x12
        /*03ce*/ 	.short	(.L_174 - .L_173)
	.align		4
.L_173:
        /*03d0*/ 	.word	index@(_ZN5flash44flash_bwd_dq_dk_dv_loop_seqk_parallel_kernelI23Flash_bwd_kernel_traitsILi64ELi128ELi128ELi8ELi4ELi4ELi4ELb0ELb0EN7cutlass6half_tE19Flash_kernel_traitsILi64ELi128ELi128ELi8ES3_EELb0ELb1ELb0ELb0ELb0ELb0ELb1EEEvNS_16Flash_bwd_paramsE)
        /*03d4*/ 	.word	0x00000100


	//----- nvinfo : EIATTR_MIN_STACK_SIZE
	.align		4
.L_174:
        /*03d8*/ 	.byte	0x04, 0x12
        /*03da*/ 	.short	(.L_176 - .L_175)
	.align		4
.L_175:
        /*03dc*/ 	.word	index@(_ZN5flash44flash_bwd_dq_dk_dv_loop_seqk_parallel_kernelI23Flash_bwd_kernel_traitsILi64ELi128ELi128ELi8ELi4ELi4ELi4ELb0ELb0EN7cutlass6half_tE19Flash_kernel_traitsILi64ELi128ELi128ELi8ES3_EELb1ELb1ELb0ELb0ELb1ELb1ELb0EEEvNS_16Flash_bwd_paramsE)
        /*03e0*/ 	.word	0x00000028


	//----- nvinfo : EIATTR_MIN_STACK_SIZE
	.align		4
.L_176:
        /*03e4*/ 	.byte	0x04, 0x12
        /*03e6*/ 	.short	(.L_178 - .L_177)
	.align		4
.L_177:
        /*03e8*/ 	.word	index@(_ZN5flash44flash_bwd_dq_dk_dv_loop_seqk_parallel_kernelI23Flash_bwd_kernel_traitsILi64ELi128ELi128ELi8ELi4ELi4ELi4ELb0ELb0EN7cutlass6half_tE19Flash_kernel_traitsILi64ELi128ELi128ELi8ES3_EELb0ELb1ELb0ELb0ELb1ELb1ELb1EEEvNS_16Flash_bwd_paramsE)
        /*03ec*/ 	.word	0x00000108


	//----- nvinfo : EIATTR_MIN_STACK_SIZE
	.align		4
.L_178:
        /*03f0*/ 	.byte	0x04, 0x12
        /*03f2*/ 	.short	(.L_180 - .L_179)
	.align		4
.L_179:
        /*03f4*/ 	.word	index@(_ZN5flash44flash_bwd_dq_dk_dv_loop_seqk_parallel_kernelI23Flash_bwd_kernel_traitsILi64ELi128ELi128ELi8ELi4ELi4ELi4ELb0ELb0EN7cutlass6half_tE19Flash_kernel_traitsILi64ELi128ELi128ELi8ES3_EELb1ELb1ELb0ELb0ELb0ELb1ELb0EEEvNS_16Flash_bwd_paramsE)
        /*03f8*/ 	.word	0x00000020


	//----- nvinfo : EIATTR_MIN_STACK_SIZE
	.align		4
.L_180:
        /*03fc*/ 	.byte	0x04, 0x12
        /*03fe*/ 	.short	(.L_182 - .L_181)
	.align		4
.L_181:
        /*0400*/ 	.word	index@(_ZN5flash44flash_bwd_dq_dk_dv_loop_seqk_parallel_kernelI23Flash_bwd_kernel_traitsILi64ELi128ELi128ELi8ELi4ELi4ELi4ELb0ELb0EN7cutlass6half_tE19Flash_kernel_traitsILi64ELi128ELi128ELi8ES3_EELb0ELb1ELb0ELb0ELb0ELb1ELb1EEEvNS_16Flash_bwd_paramsE)
        /*0404*/ 	.word	0x000000f0


	//----- nvinfo : EIATTR_MIN_STACK_SIZE
	.align		4
.L_182:
        /*0408*/ 	.byte	0x04, 0x12
        /*040a*/ 	.short	(.L_184 - .L_183)
	.align		4
.L_183:
        /*040c*/ 	.word	index@(_ZN5flash44flash_bwd_dq_dk_dv_loop_seqk_parallel_kernelI23Flash_bwd_kernel_traitsILi64ELi128ELi128ELi8ELi4ELi4ELi4ELb0ELb0EN7cutlass6half_tE19Flash_kernel_traitsILi64ELi128ELi128ELi8ES3_EELb1ELb1ELb0ELb1ELb0ELb0ELb0EEEvNS_16Flash_bwd_paramsE)
        /*0410*/ 	.word	0x00000060


	//----- nvinfo : EIATTR_MIN_STACK_SIZE
	.align		4
.L_184:
        /*0414*/ 	.byte	0x04, 0x12
        /*0416*/ 	.short	(.L_186 - .L_185)
	.align		4
.L_185:
        /*0418*/ 	.word	index@(_ZN5flash44flash_bwd_dq_dk_dv_loop_seqk_parallel_kernelI23Flash_bwd_kernel_traitsILi64ELi128ELi128ELi8ELi4ELi4ELi4ELb0ELb0EN7cutlass6half_tE19Flash_kernel_traitsILi64ELi128ELi128ELi8ES3_EELb0ELb1ELb0ELb1ELb0ELb0ELb1EEEvNS_16Flash_bwd_paramsE)
        /*041c*/ 	.word	0x00000128


	//----- nvinfo : EIATTR_MIN_STACK_SIZE
	.align		4
.L_186:
        /*0420*/ 	.byte	0x04, 0x12
        /*0422*/ 	.short	(.L_188 - .L_187)
	.align		4
.L_187:
        /*0424*/ 	.word	index@(_ZN5flash25flash_bwd_dot_do_o_kernelILb0E23Flash_bwd_kernel_traitsILi64ELi128ELi128ELi8ELi4ELi4ELi4ELb0ELb0EN7cutlass6half_tE19Flash_kernel_traitsILi64ELi128ELi128ELi8ES3_EEEEvNS_16Flash_bwd_paramsE)
        /*0428*/ 	.word	0x00000000


	//----- nvinfo : EIATTR_MIN_STACK_SIZE
	.align		4
.L_188:
        /*042c*/ 	.byte	0x04, 0x12
        /*042e*/ 	.short	(.L_190 - .L_189)
	.align		4
.L_189:
        /*0430*/ 	.word	index@(_ZN5flash25flash_bwd_dot_do_o_kernelILb1E23Flash_bwd_kernel_traitsILi64ELi128ELi128ELi8ELi4ELi4ELi4ELb0ELb0EN7cutlass6half_tE19Flash_kernel_traitsILi64ELi128ELi128ELi8ES3_EEEEvNS_16Flash_bwd_paramsE)
        /*0434*/ 	.word	0x00000000
.L_190:


//--------------------- .nv.compat                --------------------------
	.section	.nv.compat,"",@"SHT_CUDA_COMPAT_INFO"
	.align	4
        /*0000*/ 	.byte	0x02, 0x09, 0x01, 0x00, 0x02, 0x02, 0x01, 0x00, 0x02, 0x05, 0x05, 0x00, 0x03, 0x07, 0x01, 0x01
        /*0010*/ 	.byte	0x02, 0x03, 0x00, 0x00, 0x02, 0x06, 0x01, 0x00, 0x04, 0x0b, 0x08, 0x00, 0x00, 0x00, 0x00, 0x00
        /*0020*/ 	.byte	0x00, 0x00, 0x00, 0x00


//--------------------- .nv.info._ZN5flash44flash_bwd_dq_dk_dv_loop_seqk_parallel_kernelI23Flash_bwd_kernel_traitsILi64ELi64ELi128ELi8ELi2ELi4ELi4ELb1ELb0EN7cutlass6half_tE19Flash_kernel_traitsILi64ELi64ELi128ELi8ES3_EELb0ELb1ELb0ELb0ELb0ELb0ELb0EEEvNS_16Flash_bwd_paramsE --------------------------
	.section	.nv.info._ZN5flash44flash_bwd_dq_dk_dv_loop_seqk_parallel_kernelI23Flash_bwd_kernel_traitsILi64ELi64ELi128ELi8ELi2ELi4ELi4ELb1ELb0EN7cutlass6half_tE19Flash_kernel_traitsILi64ELi64ELi128ELi8ES3_EELb0ELb1ELb0ELb0ELb0ELb0ELb0EEEvNS_16Flash_bwd_paramsE,"",@"SHT_CUDA_INFO"
	.sectionflags	@""
	.align	4


	//----- nvinfo : EIATTR_CUDA_API_VERSION
	.align		4
        /*0000*/ 	.byte	0x04, 0x37
        /*0002*/ 	.short	(.L_192 - .L_191)
.L_191:
        /*0004*/ 	.word	0x00000082


	//----- nvinfo : EIATTR_KPARAM_INFO
	.align		4
.L_192:
        /*0008*/ 	.byte	0x04, 0x17
        /*000a*/ 	.short	(.L_194 - .L_193)
.L_193:
        /*000c*/ 	.word	0x00000000
        /*0010*/ 	.short	0x0000
        /*0012*/ 	.short	0x0000
        /*0014*/ 	.byte	0x00, 0xf0, 0x01, 0x0a


	//----- nvinfo : EIATTR_SPARSE_MMA_MASK
	.align		4
.L_194:
        /*0018*/ 	.byte	0x03, 0x50
        /*001a*/ 	.short	0x0000


	//----- nvinfo : EIATTR_MAXREG_COUNT
	.align		4
        /*001c*/ 	.byte	0x03, 0x1b
        /*001e*/ 	.short	0x00ff


	//----- nvinfo : EIATTR_NUM_BARRIERS
	.align		4
        /*0020*/ 	.byte	0x02, 0x4c
        /*0022*/ 	.byte	0x01
	.zero		1


	//----- nvinfo : EIATTR_MERCURY_ISA_VERSION
	.align		4
        /*0024*/ 	.byte	0x03, 0x5f
        /*0026*/ 	.short	0x0101


	//----- nvinfo : EIATTR_VRC_CTA_INIT_COUNT
	.align		4
        /*0028*/ 	.byte	0x02, 0x4a
	.zero		1
	.zero		1


	//----- nvinfo : EIATTR_EXIT_INSTR_OFFSETS
	.align		4
        /*002c*/ 	.byte	0x04, 0x1c
        /*002e*/ 	.short	(.L_196 - .L_195)


	//   ....[0]....
.L_195:
        /*0030*/ 	.word	0x00000080


	//   ....[1]....
        /*0034*/ 	.word	0x000072a0


	//----- nvinfo : EIATTR_CRS_STACK_SIZE
	.align		4
.L_196:
        /*0038*/ 	.byte	0x04, 0x1e
        /*003a*/ 	.short	(.L_198 - .L_197)
.L_197:
        /*003c*/ 	.word	0x00000000


	//----- nvinfo : EIATTR_CBANK_PARAM_SIZE
	.align		4
.L_198:
        /*0040*/ 	.byte	0x03, 0x19
        /*0042*/ 	.short	0x0280


	//----- nvinfo : EIATTR_PARAM_CBANK
	.align		4
        /*0044*/ 	.byte	0x04, 0x0a
        /*0046*/ 	.short	(.L_200 - .L_199)
	.align		4
.L_199:
        /*0048*/ 	.word	index@(.nv.constant0._ZN5flash44flash_bwd_dq_dk_dv_loop_seqk_parallel_kernelI23Flash_bwd_kernel_traitsILi64ELi64ELi128ELi8ELi2ELi4ELi4ELb1ELb0EN7cutlass6half_tE19Flash_kernel_traitsILi64ELi64ELi128ELi8ES3_EELb0ELb1ELb0ELb0ELb0ELb0ELb0EEEvNS_16Flash_bwd_paramsE)
        /*004c*/ 	.short	0x0380
        /*004e*/ 	.short	0x0280


	//----- nvinfo : EIATTR_SW_WAR
	.align		4
.L_200:
        /*0050*/ 	.byte	0x04, 0x36
        /*0052*/ 	.short	(.L_202 - .L_201)
.L_201:
        /*0054*/ 	.word	0x00000008
.L_202:


//--------------------- .nv.info._ZN5flash44flash_bwd_dq_dk_dv_loop_seqk_parallel_kernelI23Flash_bwd_kernel_traitsILi64ELi64ELi128ELi8ELi2ELi4ELi4ELb1ELb0EN7cutlass6half_tE19Flash_kernel_traitsILi64ELi64ELi128ELi8ES3_EELb0ELb1ELb0ELb0ELb1ELb1ELb0EEEvNS_16Flash_bwd_paramsE --------------------------
	.section	.nv.info._ZN5flash44flash_bwd_dq_dk_dv_loop_seqk_parallel_kernelI23Flash_bwd_kernel_traitsILi64ELi64ELi128ELi8ELi2ELi4ELi4ELb1ELb0EN7cutlass6half_tE19Flash_kernel_traitsILi64ELi64ELi128ELi8ES3_EELb0ELb1ELb0ELb0ELb1ELb1ELb0EEEvNS_16Flash_bwd_paramsE,"",@"SHT_CUDA_INFO"
	.sectionflags	@""
	.align	4


	//----- nvinfo : EIATTR_CUDA_API_VERSION
	.align		4
        /*0000*/ 	.byte	0x04, 0x37
        /*0002*/ 	.short	(.L_204 - .L_203)
.L_203:
        /*0004*/ 	.word	0x00000082


	//----- nvinfo : EIATTR_KPARAM_INFO
	.align		4
.L_204:
        /*0008*/ 	.byte	0x04, 0x17
        /*000a*/ 	.short	(.L_206 - .L_205)
.L_205:
        /*000c*/ 	.word	0x00000000
        /*0010*/ 	.short	0x0000
        /*0012*/ 	.short	0x0000
        /*0014*/ 	.byte	0x00, 0xf0, 0x01, 0x0a


	//----- nvinfo : EIATTR_SPARSE_MMA_MASK
	.align		4
.L_206:
        /*0018*/ 	.byte	0x03, 0x50
        /*001a*/ 	.short	0x0000


	//----- nvinfo : EIATTR_MAXREG_COUNT
	.align		4
        /*001c*/ 	.byte	0x03, 0x1b
        /*001e*/ 	.short	0x00ff


	//----- nvinfo : EIATTR_NUM_BARRIERS
	.align		4
        /*0020*/ 	.byte	0x02, 0x4c
        /*0022*/ 	.byte	0x01
	.zero		1


	//----- nvinfo : EIATTR_MERCURY_ISA_VERSION
	.align		4
        /*0024*/ 	.byte	0x03, 0x5f
        /*0026*/ 	.short	0x0101


	//----- nvinfo : EIATTR_VRC_CTA_INIT_COUNT
	.align		4
        /*0028*/ 	.byte	0x02, 0x4a
	.zero		1
	.zero		1


	//----- nvinfo : EIATTR_EXIT_INSTR_OFFSETS
	.align		4
        /*002c*/ 	.byte	0x04, 0x1c
        /*002e*/ 	.short	(.L_208 - .L_207)


	//   ....[0]....
.L_207:
        /*0030*/ 	.word	0x00000080


	//   ....[1]....
        /*0034*/ 	.word	0x00004ef0


	//----- nvinfo : EIATTR_CBANK_PARAM_SIZE
	.align		4
.L_208:
        /*0038*/ 	.byte	0x03, 0x19
        /*003a*/ 	.short	0x0280


	//----- nvinfo : EIATTR_PARAM_CBANK
	.align		4
        /*003c*/ 	.byte	0x04, 0x0a
        /*003e*/ 	.short	(.L_210 - .L_209)
	.align		4
.L_209:
        /*0040*/ 	.word	index@(.nv.constant0._ZN5flash44flash_bwd_dq_dk_dv_loop_seqk_parallel_kernelI23Flash_bwd_kernel_traitsILi64ELi64ELi128ELi8ELi2ELi4ELi4ELb1ELb0EN7cutlass6half_tE19Flash_kernel_traitsILi64ELi64ELi128ELi8ES3_EELb0ELb1ELb0ELb0ELb1ELb1ELb0EEEvNS_16Flash_bwd_paramsE)
        /*0044*/ 	.short	0x0380
        /*0046*/ 	.short	0x0280


	//----- nvinfo : EIATTR_SW_WAR
	.align		4
.L_210:
        /*0048*/ 	.byte	0x04, 0x36
        /*004a*/ 	.short	(.L_212 - .L_211)
.L_211:
        /*004c*/ 	.word	0x00000008
.L_212:


//--------------------- .nv.info._ZN5flash44flash_bwd_dq_dk_dv_loop_seqk_parallel_kernelI23Flash_bwd_kernel_traitsILi64ELi64ELi128ELi8ELi2ELi4ELi4ELb1ELb0EN7cutlass6half_tE19Flash_kernel_traitsILi64ELi64ELi128ELi8ES3_EELb0ELb1ELb0ELb0ELb0ELb1ELb0EEEvNS_16Flash_bwd_paramsE --------------------------
	.section	.nv.info._ZN5flash44flash_bwd_dq_dk_dv_loop_seqk_parallel_kernelI23Flash_bwd_kernel_traitsILi64ELi64ELi128ELi8ELi2ELi4ELi4ELb1ELb0EN7cutlass6half_tE19Flash_kernel_traitsILi64ELi64ELi128ELi8ES3_EELb0ELb1ELb0ELb0ELb0ELb1ELb0EEEvNS_16Flash_bwd_paramsE,"",@"SHT_CUDA_INFO"
	.sectionflags	@""
	.align	4


	//----- nvinfo : EIATTR_CUDA_API_VERSION
	.align		4
        /*0000*/ 	.byte	0x04, 0x37
        /*0002*/ 	.short	(.L_214 - .L_213)
.L_213:
        /*0004*/ 	.word	0x00000082


	//----- nvinfo : EIATTR_KPARAM_INFO
	.align		4
.L_214:
        /*0008*/ 	.byte	0x04, 0x17
        /*000a*/ 	.short	(.L_216 - .L_215)
.L_215:
        /*000c*/ 	.word	0x00000000
        /*0010*/ 	.short	0x0000
        /*0012*/ 	.short	0x0000
        /*0014*/ 	.byte	0x00, 0xf0, 0x01, 0x0a


	//----- nvinfo : EIATTR_SPARSE_MMA_MASK
	.align		4
.L_216:
        /*0018*/ 	.byte	0x03, 0x50
        /*001a*/ 	.short	0x0000


	//----- nvinfo : EIATTR_MAXREG_COUNT
	.align		4
        /*001c*/ 	.byte	0x03, 0x1b
        /*001e*/ 	.short	0x00ff


	//----- nvinfo : EIATTR_NUM_BARRIERS
	.align		4
        /*0020*/ 	.byte	0x02, 0x4c
        /*0022*/ 	.byte	0x01
	.zero		1


	//----- nvinfo : EIATTR_MERCURY_ISA_VERSION
	.align		4
        /*0024*/ 	.byte	0x03, 0x5f
        /*0026*/ 	.short	0x0101


	//----- nvinfo : EIATTR_VRC_CTA_INIT_COUNT
	.align		4
        /*0028*/ 	.byte	0x02, 0x4a
	.zero		1
	.zero		1


	//----- nvinfo : EIATTR_EXIT_INSTR_OFFSETS
	.align		4
        /*002c*/ 	.byte	0x04, 0x1c
        /*002e*/ 	.short	(.L_218 - .L_217)


	//   ....[0]....
.L_217:
        /*0030*/ 	.word	0x00000080


	//   ....[1]....
        /*0034*/ 	.word	0x00006930


	//----- nvinfo : EIATTR_CRS_STACK_SIZE
	.align		4
.L_218:
        /*0038*/ 	.byte	0x04, 0x1e
        /*003a*/ 	.short	(.L_220 - .L_219)
.L_219:
        /*003c*/ 	.word	0x00000000


	//----- nvinfo : EIATTR_CBANK_PARAM_SIZE
	.align		4
.L_220:
        /*0040*/ 	.byte	0x03, 0x19
        /*0042*/ 	.short	0x0280


	//----- nvinfo : EIATTR_PARAM_CBANK
	.align		4
        /*0044*/ 	.byte	0x04, 0x0a
        /*0046*/ 	.short	(.L_222 - .L_221)
	.align		4
.L_221:
        /*0048*/ 	.word	index@(.nv.constant0._ZN5flash44flash_bwd_dq_dk_dv_loop_seqk_parallel_kernelI23Flash_bwd_kernel_traitsILi64ELi64ELi128ELi8ELi2ELi4ELi4ELb1ELb0EN7cutlass6half_tE19Flash_kernel_traitsILi64ELi64ELi128ELi8ES3_EELb0ELb1ELb0ELb0ELb0ELb1ELb0EEEvNS_16Flash_bwd_paramsE)
        /*004c*/ 	.short	0x0380
        /*004e*/ 	.short	0x0280


	//----- nvinfo : EIATTR_SW_WAR
	.align		4
.L_222:
        /*0050*/ 	.byte	0x04, 0x36
        /*0052*/ 	.short	(.L_224 - .L_223)
.L_223:
        /*0054*/ 	.word	0x00000008
.L_224:


//--------------------- .nv.info._ZN5flash44flash_bwd_dq_dk_dv_loop_seqk_parallel_kernelI23Flash_bwd_kernel_traitsILi64ELi64ELi128ELi8ELi2ELi4ELi4ELb1ELb0EN7cutlass6half_tE19Flash_kernel_traitsILi64ELi64ELi128ELi8ES3_EELb0ELb1ELb0ELb1ELb0ELb0ELb0EEEvNS_16Flash_bwd_paramsE --------------------------
	.section	.nv.info._ZN5flash44flash_bwd_dq_dk_dv_loop_seqk_parallel_kernelI23Flash_bwd_kernel_traitsILi64ELi64ELi128ELi8ELi2ELi4ELi4ELb1ELb0EN7cutlass6half_tE19Flash_kernel_traitsILi64ELi64ELi128ELi8ES3_EELb0ELb1ELb0ELb1ELb0ELb0ELb0EEEvNS_16Flash_bwd_paramsE,"",@"SHT_CUDA_INFO"
	.sectionflags	@""
	.align	4


	//----- nvinfo : EIATTR_CUDA_API_VERSION
	.align		4
        /*0000*/ 	.byte	0x04, 0x37
        /*0002*/ 	.short	(.L_226 - .L_225)
.L_225:
        /*0004*/ 	.word	0x00000082


	//----- nvinfo : EIATTR_KPARAM_INFO
	.align		4
.L_226:
        /*0008*/ 	.byte	0x04, 0x17
        /*000a*/ 	.short	(.L_228 - .L_227)
.L_227:
        /*000c*/ 	.word	0x00000000
        /*0010*/ 	.short	0x0000
        /*0012*/ 	.short	0x0000
        /*0014*/ 	.byte	0x00, 0xf0, 0x01, 0x0a


	//----- nvinfo : EIATTR_SPARSE_MMA_MASK
	.align		4
.L_228:
        /*0018*/ 	.byte	0x03, 0x50
        /*001a*/ 	.short	0x0000


	//----- nvinfo : EIATTR_MAXREG_COUNT
	.align		4
        /*001c*/ 	.byte	0x03, 0x1b
        /*001e*/ 	.short	0x00ff


	//----- nvinfo : EIATTR_NUM_BARRIERS
	.align		4
        /*0020*/ 	.byte	0x02, 0x4c
        /*0022*/ 	.byte	0x01
	.zero		1


	//----- nvinfo : EIATTR_MERCURY_ISA_VERSION
	.align		4
        /*0024*/ 	.byte	0x03, 0x5f
        /*0026*/ 	.short	0x0101


	//----- nvinfo : EIATTR_VRC_CTA_INIT_COUNT
	.align		4
        /*0028*/ 	.byte	0x02, 0x4a
	.zero		1
	.zero		1


	//----- nvinfo : EIATTR_EXIT_INSTR_OFFSETS
	.align		4
        /*002c*/ 	.byte	0x04, 0x1c
        /*002e*/ 	.short	(.L_230 - .L_229)


	//   ....[0]....
.L_229:
        /*0030*/ 	.word	0x00000080


	//   ....[1]....
        /*0034*/ 	.word	0x00007630


	//----- nvinfo : EIATTR_CRS_STACK_SIZE
	.align		4
.L_230:
        /*0038*/ 	.byte	0x04, 0x1e
        /*003a*/ 	.short	(.L_232 - .L_231)
.L_231:
        /*003c*/ 	.word	0x00000000


	//----- nvinfo : EIATTR_CBANK_PARAM_SIZE
	.align		4
.L_232:
        /*0040*/ 	.byte	0x03, 0x19
        /*0042*/ 	.short	0x0280


	//----- nvinfo : EIATTR_PARAM_CBANK
	.align		4
        /*0044*/ 	.byte	0x04, 0x0a
        /*0046*/ 	.short	(.L_234 - .L_233)
	.align		4
.L_233:
        /*0048*/ 	.word	index@(.nv.constant0._ZN5flash44flash_bwd_dq_dk_dv_loop_seqk_parallel_kernelI23Flash_bwd_kernel_traitsILi64ELi64ELi128ELi8ELi2ELi4ELi4ELb1ELb0EN7cutlass6half_tE19Flash_kernel_traitsILi64ELi64ELi128ELi8ES3_EELb0ELb1ELb0ELb1ELb0ELb0ELb0EEEvNS_16Flash_bwd_paramsE)
        /*004c*/ 	.short	0x0380
        /*004e*/ 	.short	0x0280


	//----- nvinfo : EIATTR_SW_WAR
	.align		4
.L_234:
        /*0050*/ 	.byte	0x04, 0x36
        /*0052*/ 	.short	(.L_236 - .L_235)
.L_235:
        /*0054*/ 	.word	0x00000008
.L_236:


//--------------------- .nv.info._ZN5flash44flash_bwd_dq_dk_dv_loop_seqk_parallel_kernelI23Flash_bwd_kernel_traitsILi64ELi128ELi128ELi8ELi4ELi4ELi4ELb0ELb0EN7cutlass6half_tE19Flash_kernel_traitsILi64ELi128ELi128ELi8ES3_EELb0ELb1ELb0ELb0ELb0ELb0ELb0EEEvNS_16Flash_bwd_paramsE --------------------------
	.section	.nv.info._ZN5flash44flash_bwd_dq_dk_dv_loop_seqk_parallel_kernelI23Flash_bwd_kernel_traitsILi64ELi128ELi128ELi8ELi4ELi4ELi4ELb0ELb0EN7cutlass6half_tE19Flash_kernel_traitsILi64ELi128ELi128ELi8ES3_EELb0ELb1ELb0ELb0ELb0ELb0ELb0EEEvNS_16Flash_bwd_paramsE,"",@"SHT_CUDA_INFO"
	.sectionflags	@""
	.align	4


	//----- nvinfo : EIATTR_CUDA_API_VERSION
	.align		4
        /*0000*/ 	.byte	0x04, 0x37
        /*0002*/ 	.short	(.L_238 - .L_237)
.L_237:
        /*0004*/ 	.word	0x00000082


	//----- nvinfo : EIATTR_KPARAM_INFO
	.align		4
.L_238:
        /*0008*/ 	.byte	0x04, 0x17
        /*000a*/ 	.short	(.L_240 - .L_239)
.L_239:
        /*000c*/ 	.word	0x00000000
        /*0010*/ 	.short	0x0000
        /*0012*/ 	.short	0x0000
        /*0014*/ 	.byte	0x00, 0xf0, 0x01, 0x0a


	//----- nvinfo : EIATTR_SPARSE_MMA_MASK
	.align		4
.L_240:
        /*0018*/ 	.byte	0x03, 0x50
        /*001a*/ 	.short	0x0000


	//----- nvinfo : EIATTR_MAXREG_COUNT
	.align		4
        /*001c*/ 	.byte	0x03, 0x1b
        /*001e*/ 	.short	0x00ff


	//----- nvinfo : EIATTR_NUM_BARRIERS
	.align		4
        /*0020*/ 	.byte	0x02, 0x4c
        /*0022*/ 	.byte	0x01
	.zero		1


	//----- nvinfo : EIATTR_ANNOTATIONS
	.align		4
        /*0024*/ 	.byte	0x04, 0x55
        /*0026*/ 	.short	(.L_242 - .L_241)


	//   ....[0]....
.L_241:
        /*0028*/ 	.word	0x00000001
        /*002c*/ 	.byte	0xc0, 0x38, 0x00, 0x00, 0x01, 0x00, 0x00, 0x00, 0xd0, 0x40, 0x00, 0x00


	//----- nvinfo : EIATTR_MERCURY_ISA_VERSION
	.align		4
.L_242:
        /*0038*/ 	.byte	0x03, 0x5f
        /*003a*/ 	.short	0x0101


	//----- nvinfo : EIATTR_VRC_CTA_INIT_COUNT
	.align		4
        /*003c*/ 	.byte	0x02, 0x4a
	.zero		1
	.zero		1


	//----- nvinfo : EIATTR_EXIT_INSTR_OFFSETS
	.align		4
        /*0040*/ 	.byte	0x04, 0x1c
        /*0042*/ 	.short	(.L_244 - .L_243)


	//   ....[0]....
.L_243:
        /*0044*/ 	.word	0x00000090


	//   ....[1]....
        /*0048*/ 	.word	0x0000a0d0


	//----- nvinfo : EIATTR_CRS_STACK_SIZE
	.align		4
.L_244:
        /*004c*/ 	.byte	0x04, 0x1e
        /*004e*/ 	.short	(.L_246 - .L_245)
.L_245:
        /*0050*/ 	.word	0x00000000


	//----- nvinfo : EIATTR_CBANK_PARAM_SIZE
	.align		4
.L_246:
        /*0054*/ 	.byte	0x03, 0x19
        /*0056*/ 	.short	0x0280


	//----- nvinfo : EIATTR_PARAM_CBANK
	.align		4
        /*0058*/ 	.byte	0x04, 0x0a
        /*005a*/ 	.short	(.L_248 - .L_247)
	.align		4
.L_247:
        /*005c*/ 	.word	index@(.nv.constant0._ZN5flash44flash_bwd_dq_dk_dv_loop_seqk_parallel_kernelI23Flash_bwd_kernel_traitsILi64ELi128ELi128ELi8ELi4ELi4ELi4ELb0ELb0EN7cutlass6half_tE19Flash_kernel_traitsILi64ELi128ELi128ELi8ES3_EELb0ELb1ELb0ELb0ELb0ELb0ELb0EEEvNS_16Flash_bwd_paramsE)
        /*0060*/ 	.short	0x0380
        /*0062*/ 	.short	0x0280


	//----- nvinfo : EIATTR_SW_WAR
	.align		4
.L_248:
        /*0064*/ 	.byte	0x04, 0x36
        /*0066*/ 	.short	(.L_250 - .L_249)
.L_249:
        /*0068*/ 	.word	0x00000008
.L_250:


//--------------------- .nv.info._ZN5flash44flash_bwd_dq_dk_dv_loop_seqk_parallel_kernelI23Flash_bwd_kernel_traitsILi64ELi128ELi128ELi8ELi4ELi4ELi4ELb0ELb0EN7cutlass6half_tE19Flash_kernel_traitsILi64ELi128ELi128ELi8ES3_EELb0ELb1ELb0ELb0ELb1ELb1ELb0EEEvNS_16Flash_bwd_paramsE --------------------------
	.section	.nv.info._ZN5flash44flash_bwd_dq_dk_dv_loop_seqk_parallel_kernelI23Flash_bwd_kernel_traitsILi64ELi128ELi128ELi8ELi4ELi4ELi4ELb0ELb0EN7cutlass6half_tE19Flash_kernel_traitsILi64ELi128ELi128ELi8ES3_EELb0ELb1ELb0ELb0ELb1ELb1ELb0EEEvNS_16Flash_bwd_paramsE,"",@"SHT_CUDA_INFO"
	.sectionflags	@""
	.align	4


	//----- nvinfo : EIATTR_CUDA_API_VERSION
	.align		4
        /*0000*/ 	.byte	0x04, 0x37
        /*0002*/ 	.short	(.L_252 - .L_251)
.L_251:
        /*0004*/ 	.word	0x00000082


	//----- nvinfo : EIATTR_KPARAM_INFO
	.align		4
.L_252:
        /*0008*/ 	.byte	0x04, 0x17
        /*000a*/ 	.short	(.L_254 - .L_253)
.L_253:
        /*000c*/ 	.word	0x00000000
        /*0010*/ 	.short	0x0000
        /*0012*/ 	.short	0x0000
        /*0014*/ 	.byte	0x00, 0xf0, 0x01, 0x0a


	//----- nvinfo : EIATTR_SPARSE_MMA_MASK
	.align		4
.L_254:
        /*0018*/ 	.byte	0x03, 0x50
        /*001a*/ 	.short	0x0000


	//----- nvinfo : EIATTR_MAXREG_COUNT
	.align		4
        /*001c*/ 	.byte	0x03, 0x1b
        /*001e*/ 	.short	0x00ff


	//----- nvinfo : EIATTR_NUM_BARRIERS
	.align		4
        /*0020*/ 	.byte	0x02, 0x4c
        /*0022*/ 	.byte	0x01
	.zero		1


	//----- nvinfo : EIATTR_ANNOTATIONS
	.align		4
        /*0024*/ 	.byte	0x04, 0x55
        /*0026*/ 	.short	(.L_256 - .L_255)


	//   ....[0]....
.L_255:
        /*0028*/ 	.word	0x00000001
        /*002c*/ 	.byte	0xd0, 0x1b, 0x00, 0x00, 0x01, 0x00, 0x00, 0x00, 0xe0, 0x1b, 0x00, 0x00, 0x01, 0x00, 0x00, 0x00
        /*003c*/ 	.byte	0xf0, 0x1b, 0x00, 0x00, 0x01, 0x00, 0x00, 0x00, 0x00, 0x1c, 0x00, 0x00, 0x01, 0x00, 0x00, 0x00
        /*004c*/ 	.byte	0x50, 0x1d, 0x00, 0x00, 0x01, 0x00, 0x00, 0x00, 0x90, 0x1d, 0x00, 0x00, 0x01, 0x00, 0x00, 0x00
        /*005c*/ 	.byte	0xb0, 0x1d, 0x00, 0x00, 0x01, 0x00, 0x00, 0x00, 0xe0, 0x1d, 0x00, 0x00, 0x01, 0x00, 0x00, 0x00
        /*006c*/ 	.byte	0x80, 0x59, 0x00, 0x00, 0x01, 0x00, 0x00, 0x00, 0xa0, 0x59, 0x00, 0x00, 0x01, 0x00, 0x00, 0x00
        /*007c*/ 	.byte	0xc0, 0x59, 0x00, 0x00, 0x01, 0x00, 0x00, 0x00, 0x10, 0x68, 0x00, 0x00, 0x01, 0x00, 0x00, 0x00
        /*008c*/ 	.byte	0x60, 0x68, 0x00, 0x00, 0x01, 0x00, 0x00, 0x00, 0x70, 0x68, 0x00, 0x00


	//----- nvinfo : EIATTR_MERCURY_ISA_VERSION
	.align		4
.L_256:
        /*0098*/ 	.byte	0x03, 0x5f
        /*009a*/ 	.short	0x0101


	//----- nvinfo : EIATTR_VRC_CTA_INIT_COUNT
	.align		4
        /*009c*/ 	.byte	0x02, 0x4a
	.zero		1
	.zero		1


	//----- nvinfo : EIATTR_EXIT_INSTR_OFFSETS
	.align		4
        /*00a0*/ 	.byte	0x04, 0x1c
        /*00a2*/ 	.short	(.L_258 - .L_257)


	//   ....[0]....
.L_257:
        /*00a4*/ 	.word	0x00000090


	//   ....[1]....
        /*00a8*/ 	.word	0x000079c0


	//----- nvinfo : EIATTR_CBANK_PARAM_SIZE
	.align		4
.L_258:
        /*00ac*/ 	.byte	0x03, 0x19
        /*00ae*/ 	.short	0x0280


	//----- nvinfo : EIATTR_PARAM_CBANK
	.align		4
        /*00b0*/ 	.byte	0x04, 0x0a
        /*00b2*/ 	.short	(.L_260 - .L_259)
	.align		4
.L_259:
        /*00b4*/ 	.word	index@(.nv.constant0._ZN5flash44flash_bwd_dq_dk_dv_loop_seqk_parallel_kernelI23Flash_bwd_kernel_traitsILi64ELi128ELi128ELi8ELi4ELi4ELi4ELb0ELb0EN7cutlass6half_tE19Flash_kernel_traitsILi64ELi128ELi128ELi8ES3_EELb0ELb1ELb0ELb0ELb1ELb1ELb0EEEvNS_16Flash_bwd_paramsE)
        /*00b8*/ 	.short	0x0380
        /*00ba*/ 	.short	0x0280


	//----- nvinfo : EIATTR_SW_WAR
	.align		4
.L_260:
        /*00bc*/ 	.byte	0x04, 0x36
        /*00be*/ 	.short	(.L_262 - .L_261)
.L_261:
        /*00c0*/ 	.word	0x00000008
.L_262:


//--------------------- .nv.info._ZN5flash44flash_bwd_dq_dk_dv_loop_seqk_parallel_kernelI23Flash_bwd_kernel_traitsILi64ELi128ELi128ELi8ELi4ELi4ELi4ELb0ELb0EN7cutlass6half_tE19Flash_kernel_traitsILi64ELi128ELi128ELi8ES3_EELb0ELb1ELb0ELb0ELb0ELb1ELb0EEEvNS_16Flash_bwd_paramsE --------------------------
	.section	.nv.info._ZN5flash44flash_bwd_dq_dk_dv_loop_seqk_parallel_kernelI23Flash_bwd_kernel_traitsILi64ELi128ELi128ELi8ELi4ELi4ELi4ELb0ELb0EN7cutlass6half_tE19Flash_kernel_traitsILi64ELi128ELi128ELi8ES3_EELb0ELb1ELb0ELb0ELb0ELb1ELb0EEEvNS_16Flash_bwd_paramsE,"",@"SHT_CUDA_INFO"
	.sectionflags	@""
	.align	4


	//----- nvinfo : EIATTR_CUDA_API_VERSION
	.align		4
        /*0000*/ 	.byte	0x04, 0x37
        /*0002*/ 	.short	(.L_264 - .L_263)
.L_263:
        /*0004*/ 	.word	0x00000082


	//----- nvinfo : EIATTR_KPARAM_INFO
	.align		4
.L_264:
        /*0008*/ 	.byte	0x04, 0x17
        /*000a*/ 	.short	(.L_266 - .L_265)
.L_265:
        /*000c*/ 	.word	0x00000000
        /*0010*/ 	.short	0x0000
        /*0012*/ 	.short	0x0000
        /*0014*/ 	.byte	0x00, 0xf0, 0x01, 0x0a


	//----- nvinfo : EIATTR_SPARSE_MMA_MASK
	.align		4
.L_266:
        /*0018*/ 	.byte	0x03, 0x50
        /*001a*/ 	.short	0x0000


	//----- nvinfo : EIATTR_MAXREG_COUNT
	.align		4
        /*001c*/ 	.byte	0x03, 0x1b
        /*001e*/ 	.short	0x00ff


	//----- nvinfo : EIATTR_NUM_BARRIERS
	.align		4
        /*0020*/ 	.byte	0x02, 0x4c
        /*0022*/ 	.byte	0x01
	.zero		1


	//----- nvinfo : EIATTR_MERCURY_ISA_VERSION
	.align		4
        /*0024*/ 	.byte	0x03, 0x5f
        /*0026*/ 	.short	0x0101


	//----- nvinfo : EIATTR_VRC_CTA_INIT_COUNT
	.align		4
        /*0028*/ 	.byte	0x02, 0x4a
	.zero		1
	.zero		1


	//----- nvinfo : EIATTR_EXIT_INSTR_OFFSETS
	.align		4
        /*002c*/ 	.byte	0x04, 0x1c
        /*002e*/ 	.short	(.L_268 - .L_267)


	//   ....[0]....
.L_267:
        /*0030*/ 	.word	0x00000080


	//   ....[1]....
        /*0034*/ 	.word	0x00009620


	//----- nvinfo : EIATTR_CRS_STACK_SIZE
	.align		4
.L_268:
        /*0038*/ 	.byte	0x04, 0x1e
        /*003a*/ 	.short	(.L_270 - .L_269)
.L_269:
        /*003c*/ 	.word	0x00000000


	//----- nvinfo : EIATTR_CBANK_PARAM_SIZE
	.align		4
.L_270:
        /*0040*/ 	.byte	0x03, 0x19
        /*0042*/ 	.short	0x0280


	//----- nvinfo : EIATTR_PARAM_CBANK
	.align		4
        /*0044*/ 	.byte	0x04, 0x0a
        /*0046*/ 	.short	(.L_272 - .L_271)
	.align		4
.L_271:
        /*0048*/ 	.word	index@(.nv.constant0._ZN5flash44flash_bwd_dq_dk_dv_loop_seqk_parallel_kernelI23Flash_bwd_kernel_traitsILi64ELi128ELi128ELi8ELi4ELi4ELi4ELb0ELb0EN7cutlass6half_tE19Flash_kernel_traitsILi64ELi128ELi128ELi8ES3_EELb0ELb1ELb0ELb0ELb0ELb1ELb0EEEvNS_16Flash_bwd_paramsE)
        /*004c*/ 	.short	0x0380
        /*004e*/ 	.short	0x0280


	//----- nvinfo : EIATTR_SW_WAR
	.align		4
.L_272:
        /*0050*/ 	.byte	0x04, 0x36
        /*0052*/ 	.short	(.L_274 - .L_273)
.L_273:
        /*0054*/ 	.word	0x00000008
.L_274:


//--------------------- .nv.info._ZN5flash44flash_bwd_dq_dk_dv_loop_seqk_parallel_kernelI23Flash_bwd_kernel_traitsILi64ELi128ELi128ELi8ELi4ELi4ELi4ELb0ELb0EN7cutlass6half_tE19Flash_kernel_traitsILi64ELi128ELi128ELi8ES3_EELb0ELb1ELb0ELb1ELb0ELb0ELb0EEEvNS_16Flash_bwd_paramsE --------------------------
	.section	.nv.info._ZN5flash44flash_bwd_dq_dk_dv_loop_seqk_parallel_kernelI23Flash_bwd_kernel_traitsILi64ELi128ELi128ELi8ELi4ELi4ELi4ELb0ELb0EN7cutlass6half_tE19Flash_kernel_traitsILi64ELi128ELi128ELi8ES3_EELb0ELb1ELb0ELb1ELb0ELb0ELb0EEEvNS_16Flash_bwd_paramsE,"",@"SHT_CUDA_INFO"
	.sectionflags	@""
	.align	4


	//----- nvinfo : EIATTR_CUDA_API_VERSION
	.align		4
        /*0000*/ 	.byte	0x04, 0x37
        /*0002*/ 	.short	(.L_276 - .L_275)
.L_275:
        /*0004*/ 	.word	0x00000082


	//----- nvinfo : EIATTR_KPARAM_INFO
	.align		4
.L_276:
        /*0008*/ 	.byte	0x04, 0x17
        /*000a*/ 	.short	(.L_278 - .L_277)
.L_277:
        /*000c*/ 	.word	0x00000000
        /*0010*/ 	.short	0x0000
        /*0012*/ 	.short	0x0000
        /*0014*/ 	.byte	0x00, 0xf0, 0x01, 0x0a


	//----- nvinfo : EIATTR_SPARSE_MMA_MASK
	.align		4
.L_278:
        /*0018*/ 	.byte	0x03, 0x50
        /*001a*/ 	.short	0x0000


	//----- nvinfo : EIATTR_MAXREG_COUNT
	.align		4
        /*001c*/ 	.byte	0x03, 0x1b
        /*001e*/ 	.short	0x00ff


	//----- nvinfo : EIATTR_NUM_BARRIERS
	.align		4
        /*0020*/ 	.byte	0x02, 0x4c
        /*0022*/ 	.byte	0x01
	.zero		1


	//----- nvinfo : EIATTR_ANNOTATIONS
	.align		4
        /*0024*/ 	.byte	0x04, 0x55
        /*0026*/ 	.short	(.L_280 - .L_279)


	//   ....[0]....
.L_279:
        /*0028*/ 	.word	0x00000001
        /*002c*/ 	.byte	0x50, 0x5a, 0x00, 0x00, 0x01, 0x00, 0x00, 0x00, 0xb0, 0x5d, 0x00, 0x00, 0x01, 0x00, 0x00, 0x00
        /* <DEDUP_REMOVED lines=13> */
        /*010c*/ 	.byte	0x00, 0x7a, 0x00, 0x00, 0x01, 0x00, 0x00, 0x00, 0x20, 0x7a, 0x00, 0x00


	//----- nvinfo : EIATTR_MERCURY_ISA_VERSION
	.align		4
.L_280:
        /*0118*/ 	.byte	0x03, 0x5f
        /*011a*/ 	.short	0x0101


	//----- nvinfo : EIATTR_VRC_CTA_INIT_COUNT
	.align		4
        /*011c*/ 	.byte	0x02, 0x4a
	.zero		1
	.zero		1


	//----- nvinfo : EIATTR_EXIT_INSTR_OFFSETS
	.align		4
        /*0120*/ 	.byte	0x04, 0x1c
        /*0122*/ 	.short	(.L_282 - .L_281)


	//   ....[0]....
.L_281:
        /*0124*/ 	.word	0x00000090


	//   ....[1]....
        /*0128*/ 	.word	0x0000aa40


	//----- nvinfo : EIATTR_CRS_STACK_SIZE
	.align		4
.L_282:
        /*012c*/ 	.byte	0x04, 0x1e
        /*012e*/ 	.short	(.L_284 - .L_283)
.L_283:
        /*0130*/ 	.word	0x00000000


	//----- nvinfo : EIATTR_CBANK_PARAM_SIZE
	.align		4
.L_284:
        /*0134*/ 	.byte	0x03, 0x19
        /*0136*/ 	.short	0x0280


	//----- nvinfo : EIATTR_PARAM_CBANK
	.align		4
        /*0138*/ 	.byte	0x04, 0x0a
        /*013a*/ 	.short	(.L_286 - .L_285)
	.align		4
.L_285:
        /*013c*/ 	.word	index@(.nv.constant0._ZN5flash44flash_bwd_dq_dk_dv_loop_seqk_parallel_kernelI23Flash_bwd_kernel_traitsILi64ELi128ELi128ELi8ELi4ELi4ELi4ELb0ELb0EN7cutlass6half_tE19Flash_kernel_traitsILi64ELi128ELi128ELi8ES3_EELb0ELb1ELb0ELb1ELb0ELb0ELb0EEEvNS_16Flash_bwd_paramsE)
        /*0140*/ 	.short	0x0380
        /*0142*/ 	.short	0x0280


	//----- nvinfo : EIATTR_SW_WAR
	.align		4
.L_286:
        /*0144*/ 	.byte	0x04, 0x36
        /*0146*/ 	.short	(.L_288 - .L_287)
.L_287:
        /*0148*/ 	.word	0x00000008
.L_288:


//--------------------- .nv.info._ZN5flash27flash_bwd_convert_dq_kernelI23Flash_bwd_kernel_traitsILi64ELi64ELi128ELi8ELi2ELi4ELi4ELb1ELb0EN7cutlass6half_tE19Flash_kernel_traitsILi64ELi64ELi128ELi8ES3_EEEEvNS_16Flash_bwd_paramsEi --------------------------
	.section	.nv.info._ZN5flash27flash_bwd_convert_dq_kernelI23Flash_bwd_kernel_traitsILi64ELi64ELi128ELi8ELi2ELi4ELi4ELb1ELb0EN7cutlass6half_tE19Flash_kernel_traitsILi64ELi64ELi128ELi8ES3_EEEEvNS_16Flash_bwd_paramsEi,"",@"SHT_CUDA_INFO"
	.sectionflags	@""
	.align	4


	//----- nvinfo : EIATTR_CUDA_API_VERSION
	.align		4
        /*0000*/ 	.byte	0x04, 0x37
        /*0002*/ 	.short	(.L_290 - .L_289)
.L_289:
        /*0004*/ 	.word	0x00000082


	//----- nvinfo : EIATTR_KPARAM_INFO
	.align		4
.L_290:
        /*0008*/ 	.byte	0x04, 0x17
        /*000a*/ 	.short	(.L_292 - .L_291)
.L_291:
        /*000c*/ 	.word	0x00000000
        /*0010*/ 	.short	0x0001
        /*0012*/ 	.short	0x0280
        /*0014*/ 	.byte	0x00, 0xf0, 0x11, 0x00


	//----- nvinfo : EIATTR_KPARAM_INFO
	.align		4
.L_292:
        /*0018*/ 	.byte	0x04, 0x17
        /*001a*/ 	.short	(.L_294 - .L_293)
.L_293:
        /*001c*/ 	.word	0x00000000
        /*0020*/ 	.short	0x0000
        /*0022*/ 	.short	0x0000
        /*0024*/ 	.byte	0x00, 0xf0, 0x01, 0x0a


	//----- nvinfo : EIATTR_SPARSE_MMA_MASK
	.align		4
.L_294:
        /*0028*/ 	.byte	0x03, 0x50
        /*002a*/ 	.short	0x0000


	//----- nvinfo : EIATTR_MAXREG_COUNT
	.align		4
        /*002c*/ 	.byte	0x03, 0x1b
        /*002e*/ 	.short	0x00ff


	//----- nvinfo : EIATTR_NUM_BARRIERS
	.align		4
        /*0030*/ 	.byte	0x02, 0x4c
        /*0032*/ 	.byte	0x01
	.zero		1


	//----- nvinfo : EIATTR_MERCURY_ISA_VERSION
	.align		4
        /*0034*/ 	.byte	0x03, 0x5f
        /*0036*/ 	.short	0x0101


	//----- nvinfo : EIATTR_VRC_CTA_INIT_COUNT
	.align		4
        /*0038*/ 	.byte	0x02, 0x4a
	.zero		1
	.zero		1


	//----- nvinfo : EIATTR_EXIT_INSTR_OFFSETS
	.align		4
        /*003c*/ 	.byte	0x04, 0x1c
        /*003e*/ 	.short	(.L_296 - .L_295)


	//   ....[0]....
.L_295:
        /*0040*/ 	.word	0x00000190


	//   ....[1]....
        /*0044*/ 	.word	0x00001670


	//   ....[2]....
        /*0048*/ 	.word	0x00001740


	//----- nvinfo : EIATTR_CRS_STACK_SIZE
	.align		4
.L_296:
        /*004c*/ 	.byte	0x04, 0x1e
        /*004e*/ 	.short	(.L_298 - .L_297)
.L_297:
        /*0050*/ 	.word	0x00000000


	//----- nvinfo : EIATTR_CBANK_PARAM_SIZE
	.align		4
.L_298:
        /*0054*/ 	.byte	0x03, 0x19
        /*0056*/ 	.short	0x0284


	//----- nvinfo : EIATTR_PARAM_CBANK
	.align		4
        /*0058*/ 	.byte	0x04, 0x0a
        /*005a*/ 	.short	(.L_300 - .L_299)
	.align		4
.L_299:
        /*005c*/ 	.word	index@(.nv.constant0._ZN5flash27flash_bwd_convert_dq_kernelI23Flash_bwd_kernel_traitsILi64ELi64ELi128ELi8ELi2ELi4ELi4ELb1ELb0EN7cutlass6half_tE19Flash_kernel_traitsILi64ELi64ELi128ELi8ES3_EEEEvNS_16Flash_bwd_paramsEi)
        /*0060*/ 	.short	0x0380
        /*0062*/ 	.short	0x0284


	//----- nvinfo : EIATTR_SW_WAR
	.align		4
.L_300:
        /*0064*/ 	.byte	0x04, 0x36
        /*0066*/ 	.short	(.L_302 - .L_301)
.L_301:
        /*0068*/ 	.word	0x00000008
.L_302:


//--------------------- .nv.info._ZN5flash44flash_bwd_dq_dk_dv_loop_seqk_parallel_kernelI23Flash_bwd_kernel_traitsILi64ELi64ELi128ELi8ELi2ELi4ELi4ELb1ELb0EN7cutlass6half_tE19Flash_kernel_traitsILi64ELi64ELi128ELi8ES3_EELb1ELb1ELb0ELb0ELb0ELb0ELb0EEEvNS_16Flash_bwd_paramsE --------------------------
	.section	.nv.info._ZN5flash44flash_bwd_dq_dk_dv_loop_seqk_parallel_kernelI23Flash_bwd_kernel_traitsILi64ELi64ELi128ELi8ELi2ELi4ELi4ELb1ELb0EN7cutlass6half_tE19Flash_kernel_traitsILi64ELi64ELi128ELi8ES3_EELb1ELb1ELb0ELb0ELb0ELb0ELb0EEEvNS_16Flash_bwd_paramsE,"",@"SHT_CUDA_INFO"
	.sectionflags	@""
	.align	4


	//----- nvinfo : EIATTR_CUDA_API_VERSION
	.align		4
        /*0000*/ 	.byte	0x04, 0x37
        /*0002*/ 	.short	(.L_304 - .L_303)
.L_303:
        /*0004*/ 	.word	0x00000082


	//----- nvinfo : EIATTR_KPARAM_INFO
	.align		4
.L_304:
        /*0008*/ 	.byte	0x04, 0x17
        /*000a*/ 	.short	(.L_306 - .L_305)
.L_305:
        /*000c*/ 	.word	0x00000000
        /*0010*/ 	.short	0x0000
        /*0012*/ 	.short	0x0000
        /*0014*/ 	.byte	0x00, 0xf0, 0x01, 0x0a


	//----- nvinfo : EIATTR_SPARSE_MMA_MASK
	.align		4
.L_306:
        /*0018*/ 	.byte	0x03, 0x50
        /*001a*/ 	.short	0x0000


	//----- nvinfo : EIATTR_MAXREG_COUNT
	.align		4
        /*001c*/ 	.byte	0x03, 0x1b
        /*001e*/ 	.short	0x00ff


	//----- nvinfo : EIATTR_NUM_BARRIERS
	.align		4
        /*0020*/ 	.byte	0x02, 0x4c
        /*0022*/ 	.byte	0x01
	.zero		1


	//----- nvinfo : EIATTR_MERCURY_ISA_VERSION
	.align		4
        /*0024*/ 	.byte	0x03, 0x5f
        /*0026*/ 	.short	0x0101


	//----- nvinfo : EIATTR_VRC_CTA_INIT_COUNT
	.align		4
        /*0028*/ 	.byte	0x02, 0x4a
	.zero		1
	.zero		1


	//----- nvinfo : EIATTR_EXIT_INSTR_OFFSETS
	.align		4
        /*002c*/ 	.byte	0x04, 0x1c
        /*002e*/ 	.short	(.L_308 - .L_307)


	//   ....[0]....
.L_307:
        /*0030*/ 	.word	0x00000080


	//   ....[1]....
        /*0034*/ 	.word	0x00008420


	//----- nvinfo : EIATTR_CRS_STACK_SIZE
	.align		4
.L_308:
        /*0038*/ 	.byte	0x04, 0x1e
        /*003a*/ 	.short	(.L_310 - .L_309)
.L_309:
        /*003c*/ 	.word	0x00000000


	//----- nvinfo : EIATTR_CBANK_PARAM_SIZE
	.align		4
.L_310:
        /*0040*/ 	.byte	0x03, 0x19
        /*0042*/ 	.short	0x0280


	//----- nvinfo : EIATTR_PARAM_CBANK
	.align		4
        /*0044*/ 	.byte	0x04, 0x0a
        /*0046*/ 	.short	(.L_312 - .L_311)
	.align		4
.L_311:
        /*0048*/ 	.word	index@(.nv.constant0._ZN5flash44flash_bwd_dq_dk_dv_loop_seqk_parallel_kernelI23Flash_bwd_kernel_traitsILi64ELi64ELi128ELi8ELi2ELi4ELi4ELb1ELb0EN7cutlass6half_tE19Flash_kernel_traitsILi64ELi64ELi128ELi8ES3_EELb1ELb1ELb0ELb0ELb0ELb0ELb0EEEvNS_16Flash_bwd_paramsE)
        /*004c*/ 	.short	0x0380
        /*004e*/ 	.short	0x0280


	//----- nvinfo : EIATTR_SW_WAR
	.align		4
.L_312:
        /*0050*/ 	.byte	0x04, 0x36
        /*0052*/ 	.short	(.L_314 - .L_313)
.L_313:
        /*0054*/ 	.word	0x00000008
.L_314:


//--------------------- .nv.info._ZN5flash44flash_bwd_dq_dk_dv_loop_seqk_parallel_kernelI23Flash_bwd_kernel_traitsILi64ELi64ELi128ELi8ELi2ELi4ELi4ELb1ELb0EN7cutlass6half_tE19Flash_kernel_traitsILi64ELi64ELi128ELi8ES3_EELb0ELb1ELb0ELb0ELb0ELb0ELb1EEEvNS_16Flash_bwd_paramsE --------------------------
	.section	.nv.info._ZN5flash44flash_bwd_dq_dk_dv_loop_seqk_parallel_kernelI23Flash_bwd_kernel_traitsILi64ELi64ELi128ELi8ELi2ELi4ELi4ELb1ELb0EN7cutlass6half_tE19Flash_kernel_traitsILi64ELi64ELi128ELi8ES3_EELb0ELb1ELb0ELb0ELb0ELb0ELb1EEEvNS_16Flash_bwd_paramsE,"",@"SHT_CUDA_INFO"
	.sectionflags	@""
	.align	4


	//----- nvinfo : EIATTR_CUDA_API_VERSION
	.align		4
        /*0000*/ 	.byte	0x04, 0x37
        /*0002*/ 	.short	(.L_316 - .L_315)
.L_315:
        /*0004*/ 	.word	0x00000082


	//----- nvinfo : EIATTR_KPARAM_INFO
	.align		4
.L_316:
        /*0008*/ 	.byte	0x04, 0x17
        /*000a*/ 	.short	(.L_318 - .L_317)
.L_317:
        /*000c*/ 	.word	0x00000000
        /*0010*/ 	.short	0x0000
        /*0012*/ 	.short	0x0000
        /*0014*/ 	.byte	0x00, 0xf0, 0x01, 0x0a


	//----- nvinfo : EIATTR_SPARSE_MMA_MASK
	.align		4
.L_318:
        /*0018*/ 	.byte	0x03, 0x50
        /*001a*/ 	.short	0x0000


	//----- nvinfo : EIATTR_MAXREG_COUNT
	.align		4
        /*001c*/ 	.byte	0x03, 0x1b
        /*001e*/ 	.short	0x00ff


	//----- nvinfo : EIATTR_NUM_BARRIERS
	.align		4
        /*0020*/ 	.byte	0x02, 0x4c
        /*0022*/ 	.byte	0x01
	.zero		1


	//----- nvinfo : EIATTR_ANNOTATIONS
	.align		4
        /*0024*/ 	.byte	0x04, 0x55
        /*0026*/ 	.short	(.L_320 - .L_319)


	//   ....[0]....
.L_319:
        /*0028*/ 	.word	0x00000001
        /*002c*/ 	.byte	0x30, 0x06, 0x00, 0x00, 0x01, 0x00, 0x00, 0x00, 0x50, 0x06, 0x00, 0x00, 0x01, 0x00, 0x00, 0x00
        /*003c*/ 	.byte	0x60, 0x12, 0x00, 0x00, 0x01, 0x00, 0x00, 0x00, 0x80, 0x33, 0x00, 0x00, 0x01, 0x00, 0x00, 0x00
        /*004c*/ 	.byte	0x50, 0x37, 0x00, 0x00, 0x01, 0x00, 0x00, 0x00, 0xc0, 0x63, 0x00, 0x00, 0x01, 0x00, 0x00, 0x00
        /*005c*/ 	.byte	0xe0, 0x6f, 0x00, 0x00, 0x01, 0x00, 0x00, 0x00, 0xf0, 0x6f, 0x00, 0x00


	//----- nvinfo : EIATTR_MERCURY_ISA_VERSION
	.align		4
.L_320:
        /*0068*/ 	.byte	0x03, 0x5f
        /*006a*/ 	.short	0x0101


	//----- nvinfo : EIATTR_VRC_CTA_INIT_COUNT
	.align		4
        /*006c*/ 	.byte	0x02, 0x4a
	.zero		1
	.zero		1


	//----- nvinfo : EIATTR_EXIT_INSTR_OFFSETS
	.align		4
        /*0070*/ 	.byte	0x04, 0x1c
        /*0072*/ 	.short	(.L_322 - .L_321)


	//   ....[0]....
.L_321:
        /*0074*/ 	.word	0x00000090


	//   ....[1]....
        /*0078*/ 	.word	0x00008300


	//----- nvinfo : EIATTR_CRS_STACK_SIZE
	.align		4
.L_322:
        /*007c*/ 	.byte	0x04, 0x1e
        /*007e*/ 	.short	(.L_324 - .L_323)
.L_323:
        /*0080*/ 	.word	0x00000000


	//----- nvinfo : EIATTR_CBANK_PARAM_SIZE
	.align		4
.L_324:
        /*0084*/ 	.byte	0x03, 0x19
        /*0086*/ 	.short	0x0280


	//----- nvinfo : EIATTR_PARAM_CBANK
	.align		4
        /*0088*/ 	.byte	0x04, 0x0a
        /*008a*/ 	.short	(.L_326 - .L_325)
	.align		4
.L_325:
        /*008c*/ 	.word	index@(.nv.constant0._ZN5flash44flash_bwd_dq_dk_dv_loop_seqk_parallel_kernelI23Flash_bwd_kernel_traitsILi64ELi64ELi128ELi8ELi2ELi4ELi4ELb1ELb0EN7cutlass6half_tE19Flash_kernel_traitsILi64ELi64ELi128ELi8ES3_EELb0ELb1ELb0ELb0ELb0ELb0ELb1EEEvNS_16Flash_bwd_paramsE)
        /*0090*/ 	.short	0x0380
        /*0092*/ 	.short	0x0280


	//----- nvinfo : EIATTR_SW_WAR
	.align		4
.L_326:
        /*0094*/ 	.byte	0x04, 0x36
        /*0096*/ 	.short	(.L_328 - .L_327)
.L_327:
        /*0098*/ 	.word	0x00000008
.L_328:


//--------------------- .nv.info._ZN5flash44flash_bwd_dq_dk_dv_loop_seqk_parallel_kernelI23Flash_bwd_kernel_traitsILi64ELi64ELi128ELi8ELi2ELi4ELi4ELb1ELb0EN7cutlass6half_tE19Flash_kernel_traitsILi64ELi64ELi128ELi8ES3_EELb1ELb1ELb0ELb0ELb1ELb1ELb0EEEvNS_16Flash_bwd_paramsE --------------------------
	.section	.nv.info._ZN5flash44flash_bwd_dq_dk_dv_loop_seqk_parallel_kernelI23Flash_bwd_kernel_traitsILi64ELi64ELi128ELi8ELi2ELi4ELi4ELb1ELb0EN7cutlass6half_tE19Flash_kernel_traitsILi64ELi64ELi128ELi8ES3_EELb1ELb1ELb0ELb0ELb1ELb1ELb0EEEvNS_16Flash_bwd_paramsE,"",@"SHT_CUDA_INFO"
	.sectionflags	@""
	.align	4


	//----- nvinfo : EIATTR_CUDA_API_VERSION
	.align		4
        /*0000*/ 	.byte	0x04, 0x37
        /*0002*/ 	.short	(.L_330 - .L_329)
.L_329:
        /*0004*/ 	.word	0x00000082


	//----- nvinfo : EIATTR_KPARAM_INFO
	.align		4
.L_330:
        /*0008*/ 	.byte	0x04, 0x17
        /*000a*/ 	.short	(.L_332 - .L_331)
.L_331:
        /*000c*/ 	.word	0x00000000
        /*0010*/ 	.short	0x0000
        /*0012*/ 	.short	0x0000
        /*0014*/ 	.byte	0x00, 0xf0, 0x01, 0x0a


	//----- nvinfo : EIATTR_SPARSE_MMA_MASK
	.align		4
.L_332:
        /*0018*/ 	.byte	0x03, 0x50
        /*001a*/ 	.short	0x0000


	//----- nvinfo : EIATTR_MAXREG_COUNT
	.align		4
        /*001c*/ 	.byte	0x03, 0x1b
        /*001e*/ 	.short	0x00ff


	//----- nvinfo : EIATTR_NUM_BARRIERS
	.align		4
        /*0020*/ 	.byte	0x02, 0x4c
        /*0022*/ 	.byte	0x01
	.zero		1


	//----- nvinfo : EIATTR_MERCURY_ISA_VERSION
	.align		4
        /*0024*/ 	.byte	0x03, 0x5f
        /*0026*/ 	.short	0x0101


	//----- nvinfo : EIATTR_VRC_CTA_INIT_COUNT
	.align		4
        /*0028*/ 	.byte	0x02, 0x4a
	.zero		1
	.zero		1


	//----- nvinfo : EIATTR_EXIT_INSTR_OFFSETS
	.align		4
        /*002c*/ 	.byte	0x04, 0x1c
        /*002e*/ 	.short	(.L_334 - .L_333)


	//   ....[0]....
.L_333:
        /*0030*/ 	.word	0x00000080


	//   ....[1]....
        /*0034*/ 	.word	0x00006220


	//----- nvinfo : EIATTR_CBANK_PARAM_SIZE
	.align		4
.L_334:
        /*0038*/ 	.byte	0x03, 0x19
        /*003a*/ 	.short	0x0280


	//----- nvinfo : EIATTR_PARAM_CBANK
	.align		4
        /*003c*/ 	.byte	0x04, 0x0a
        /*003e*/ 	.short	(.L_336 - .L_335)
	.align		4
.L_335:
        /*0040*/ 	.word	index@(.nv.constant0._ZN5flash44flash_bwd_dq_dk_dv_loop_seqk_parallel_kernelI23Flash_bwd_kernel_traitsILi64ELi64ELi128ELi8ELi2ELi4ELi4ELb1ELb0EN7cutlass6half_tE19Flash_kernel_traitsILi64ELi64ELi128ELi8ES3_EELb1ELb1ELb0ELb0ELb1ELb1ELb0EEEvNS_16Flash_bwd_paramsE)
        /*0044*/ 	.short	0x0380
        /*0046*/ 	.short	0x0280


	//----- nvinfo : EIATTR_SW_WAR
	.align		4
.L_336:
        /*0048*/ 	.byte	0x04, 0x36
        /*004a*/ 	.short	(.L_338 - .L_337)
.L_337:
        /*004c*/ 	.word	0x00000008
.L_338:


//--------------------- .nv.info._ZN5flash44flash_bwd_dq_dk_dv_loop_seqk_parallel_kernelI23Flash_bwd_kernel_traitsILi64ELi64ELi128ELi8ELi2ELi4ELi4ELb1ELb0EN7cutlass6half_tE19Flash_kernel_traitsILi64ELi64ELi128ELi8ES3_EELb0ELb1ELb0ELb0ELb1ELb1ELb1EEEvNS_16Flash_bwd_paramsE --------------------------
	.section	.nv.info._ZN5flash44flash_bwd_dq_dk_dv_loop_seqk_parallel_kernelI23Flash_bwd_kernel_traitsILi64ELi64ELi128ELi8ELi2ELi4ELi4ELb1ELb0EN7cutlass6half_tE19Flash_kernel_traitsILi64ELi64ELi128ELi8ES3_EELb0ELb1ELb0ELb0ELb1ELb1ELb1EEEvNS_16Flash_bwd_paramsE,"",@"SHT_CUDA_INFO"
	.sectionflags	@""
	.align	4


	//----- nvinfo : EIATTR_CUDA_API_VERSION
	.align		4
        /*0000*/ 	.byte	0x04, 0x37
        /*0002*/ 	.short	(.L_340 - .L_339)
.L_339:
        /*0004*/ 	.word	0x00000082


	//----- nvinfo : EIATTR_KPARAM_INFO
	.align		4
.L_340:
        /*0008*/ 	.byte	0x04, 0x17
        /*000a*/ 	.short	(.L_342 - .L_341)
.L_341:
        /*000c*/ 	.word	0x00000000
        /*0010*/ 	.short	0x0000
        /*0012*/ 	.short	0x0000
        /*0014*/ 	.byte	0x00, 0xf0, 0x01, 0x0a


	//----- nvinfo : EIATTR_SPARSE_MMA_MASK
	.align		4
.L_342:
        /*0018*/ 	.byte	0x03, 0x50
        /*001a*/ 	.short	0x0000


	//----- nvinfo : EIATTR_MAXREG_COUNT
	.align		4
        /*001c*/ 	.byte	0x03, 0x1b
        /*001e*/ 	.short	0x00ff


	//----- nvinfo : EIATTR_NUM_BARRIERS
	.align		4
        /*0020*/ 	.byte	0x02, 0x4c
        /*0022*/ 	.byte	0x01
	.zero		1


	//----- nvinfo : EIATTR_MERCURY_ISA_VERSION
	.align		4
        /*0024*/ 	.byte	0x03, 0x5f
        /*0026*/ 	.short	0x0101


	//----- nvinfo : EIATTR_VRC_CTA_INIT_COUNT
	.align		4
        /*0028*/ 	.byte	0x02, 0x4a
	.zero		1
	.zero		1


	//----- nvinfo : EIATTR_EXIT_INSTR_OFFSETS
	.align		4
        /*002c*/ 	.byte	0x04, 0x1c
        /*002e*/ 	.short	(.L_344 - .L_343)


	//   ....[0]....
.L_343:
        /*0030*/ 	.word	0x00000080


	//   ....[1]....
        /*0034*/ 	.word	0x00006030


	//----- nvinfo : EIATTR_CBANK_PARAM_SIZE
	.align		4
.L_344:
        /*0038*/ 	.byte	0x03, 0x19
        /*003a*/ 	.short	0x0280


	//----- nvinfo : EIATTR_PARAM_CBANK
	.align		4
        /*003c*/ 	.byte	0x04, 0x0a
        /*003e*/ 	.short	(.L_346 - .L_345)
	.align		4
.L_345:
        /*0040*/ 	.word	index@(.nv.constant0._ZN5flash44flash_bwd_dq_dk_dv_loop_seqk_parallel_kernelI23Flash_bwd_kernel_traitsILi64ELi64ELi128ELi8ELi2ELi4ELi4ELb1ELb0EN7cutlass6half_tE19Flash_kernel_traitsILi64ELi64ELi128ELi8ES3_EELb0ELb1ELb0ELb0ELb1ELb1ELb1EEEvNS_16Flash_bwd_paramsE)
        /*0044*/ 	.short	0x0380
        /*0046*/ 	.short	0x0280


	//----- nvinfo : EIATTR_SW_WAR
	.align		4
.L_346:
        /*0048*/ 	.byte	0x04, 0x36
        /*004a*/ 	.short	(.L_348 - .L_347)
.L_347:
        /*004c*/ 	.word	0x00000008
.L_348:


//--------------------- .nv.info._ZN5flash44flash_bwd_dq_dk_dv_loop_seqk_parallel_kernelI23Flash_bwd_kernel_traitsILi64ELi64ELi128ELi8ELi2ELi4ELi4ELb1ELb0EN7cutlass6half_tE19Flash_kernel_traitsILi64ELi64ELi128ELi8ES3_EELb1ELb1ELb0ELb0ELb0ELb1ELb0EEEvNS_16Flash_bwd_paramsE --------------------------
	.section	.nv.info._ZN5flash44flash_bwd_dq_dk_dv_loop_seqk_parallel_kernelI23Flash_bwd_kernel_traitsILi64ELi64ELi128ELi8ELi2ELi4ELi4ELb1ELb0EN7cutlass6half_tE19Flash_kernel_traitsILi64ELi64ELi128ELi8ES3_EELb1ELb1ELb0ELb0ELb0ELb1ELb0EEEvNS_16Flash_bwd_paramsE,"",@"SHT_CUDA_INFO"
	.sectionflags	@""
	.align	4


	//----- nvinfo : EIATTR_CUDA_API_VERSION
	.align		4
        /*0000*/ 	.byte	0x04, 0x37
        /*0002*/ 	.short	(.L_350 - .L_349)
.L_349:
        /*0004*/ 	.word	0x00000082


	//----- nvinfo : EIATTR_KPARAM_INFO
	.align		4
.L_350:
        /*0008*/ 	.byte	0x04, 0x17
        /*000a*/ 	.short	(.L_352 - .L_351)
.L_351:
        /*000c*/ 	.word	0x00000000
        /*0010*/ 	.short	0x0000
        /*0012*/ 	.short	0x0000
        /*0014*/ 	.byte	0x00, 0xf0, 0x01, 0x0a


	//----- nvinfo : EIATTR_SPARSE_MMA_MASK
	.align		4
.L_352:
        /*0018*/ 	.byte	0x03, 0x50
        /*001a*/ 	.short	0x0000


	//----- nvinfo : EIATTR_MAXREG_COUNT
	.align		4
        /*001c*/ 	.byte	0x03, 0x1b
        /*001e*/ 	.short	0x00ff


	//----- nvinfo : EIATTR_NUM_BARRIERS
	.align		4
        /*0020*/ 	.byte	0x02, 0x4c
        /*0022*/ 	.byte	0x01
	.zero		1


	//----- nvinfo : EIATTR_MERCURY_ISA_VERSION
	.align		4
        /*0024*/ 	.byte	0x03, 0x5f
        /*0026*/ 	.short	0x0101


	//----- nvinfo : EIATTR_VRC_CTA_INIT_COUNT
	.align		4
        /*0028*/ 	.byte	0x02, 0x4a
	.zero		1
	.zero		1


	//----- nvinfo : EIATTR_EXIT_INSTR_OFFSETS
	.align		4
        /*002c*/ 	.byte	0x04, 0x1c
        /*002e*/ 	.short	(.L_354 - .L_353)


	//   ....[0]....
.L_353:
        /*0030*/ 	.word	0x00000080


	//   ....[1]....
        /*0034*/ 	.word	0x00007bb0


	//----- nvinfo : EIATTR_CRS_STACK_SIZE
	.align		4
.L_354:
        /*0038*/ 	.byte	0x04, 0x1e
        /*003a*/ 	.short	(.L_356 - .L_355)
.L_355:
        /*003c*/ 	.word	0x00000000


	//----- nvinfo : EIATTR_CBANK_PARAM_SIZE
	.align		4
.L_356:
        /*0040*/ 	.byte	0x03, 0x19
        /*0042*/ 	.short	0x0280


	//----- nvinfo : EIATTR_PARAM_CBANK
	.align		4
        /*0044*/ 	.byte	0x04, 0x0a
        /*0046*/ 	.short	(.L_358 - .L_357)
	.align		4
.L_357:
        /*0048*/ 	.word	index@(.nv.constant0._ZN5flash44flash_bwd_dq_dk_dv_loop_seqk_parallel_kernelI23Flash_bwd_kernel_traitsILi64ELi64ELi128ELi8ELi2ELi4ELi4ELb1ELb0EN7cutlass6half_tE19Flash_kernel_traitsILi64ELi64ELi128ELi8ES3_EELb1ELb1ELb0ELb0ELb0ELb1ELb0EEEvNS_16Flash_bwd_paramsE)
        /*004c*/ 	.short	0x0380
        /*004e*/ 	.short	0x0280


	//----- nvinfo : EIATTR_SW_WAR
	.align		4
.L_358:
        /*0050*/ 	.byte	0x04, 0x36
        /*0052*/ 	.short	(.L_360 - .L_359)
.L_359:
        /*0054*/ 	.word	0x00000008
.L_360:


//--------------------- .nv.info._ZN5flash44flash_bwd_dq_dk_dv_loop_seqk_parallel_kernelI23Flash_bwd_kernel_traitsILi64ELi64ELi128ELi8ELi2ELi4ELi4ELb1ELb0EN7cutlass6half_tE19Flash_kernel_traitsILi64ELi64ELi128ELi8ES3_EELb0ELb1ELb0ELb0ELb0ELb1ELb1EEEvNS_16Flash_bwd_paramsE --------------------------
	.section	.nv.info._ZN5flash44flash_bwd_dq_dk_dv_loop_seqk_parallel_kernelI23Flash_bwd_kernel_traitsILi64ELi64ELi128ELi8ELi2ELi4ELi4ELb1ELb0EN7cutlass6half_tE19Flash_kernel_traitsILi64ELi64ELi128ELi8ES3_EELb0ELb1ELb0ELb0ELb0ELb1ELb1EEEvNS_16Flash_bwd_paramsE,"",@"SHT_CUDA_INFO"
	.sectionflags	@""
	.align	4


	//----- nvinfo : EIATTR_CUDA_API_VERSION
	.align		4
        /*0000*/ 	.byte	0x04, 0x37
        /*0002*/ 	.short	(.L_362 - .L_361)
.L_361:
        /*0004*/ 	.word	0x00000082


	//----- nvinfo : EIATTR_KPARAM_INFO
	.align		4
.L_362:
        /*0008*/ 	.byte	0x04, 0x17
        /*000a*/ 	.short	(.L_364 - .L_363)
.L_363:
        /*000c*/ 	.word	0x00000000
        /*0010*/ 	.short	0x0000
        /*0012*/ 	.short	0x0000
        /*0014*/ 	.byte	0x00, 0xf0, 0x01, 0x0a


	//----- nvinfo : EIATTR_SPARSE_MMA_MASK
	.align		4
.L_364:
        /*0018*/ 	.byte	0x03, 0x50
        /*001a*/ 	.short	0x0000


	//----- nvinfo : EIATTR_MAXREG_COUNT
	.align		4
        /*001c*/ 	.byte	0x03, 0x1b
        /*001e*/ 	.short	0x00ff


	//----- nvinfo : EIATTR_NUM_BARRIERS
	.align		4
        /*0020*/ 	.byte	0x02, 0x4c
        /*0022*/ 	.byte	0x01
	.zero		1


	//----- nvinfo : EIATTR_MERCURY_ISA_VERSION
	.align		4
        /*0024*/ 	.byte	0x03, 0x5f
        /*0026*/ 	.short	0x0101


	//----- nvinfo : EIATTR_VRC_CTA_INIT_COUNT
	.align		4
        /*0028*/ 	.byte	0x02, 0x4a
	.zero		1
	.zero		1


	//----- nvinfo : EIATTR_EXIT_INSTR_OFFSETS
	.align		4
        /*002c*/ 	.byte	0x04, 0x1c
        /*002e*/ 	.short	(.L_366 - .L_365)


	//   ....[0]....
.L_365:
        /*0030*/ 	.word	0x00000080


	//   ....[1]....
        /*0034*/ 	.word	0x00007980


	//----- nvinfo : EIATTR_CRS_STACK_SIZE
	.align		4
.L_366:
        /*0038*/ 	.byte	0x04, 0x1e
        /*003a*/ 	.short	(.L_368 - .L_367)
.L_367:
        /*003c*/ 	.word	0x00000000


	//----- nvinfo : EIATTR_CBANK_PARAM_SIZE
	.align		4
.L_368:
        /*0040*/ 	.byte	0x03, 0x19
        /*0042*/ 	.short	0x0280


	//----- nvinfo : EIATTR_PARAM_CBANK
	.align		4
        /*0044*/ 	.byte	0x04, 0x0a
        /*0046*/ 	.short	(.L_370 - .L_369)
	.align		4
.L_369:
        /*0048*/ 	.word	index@(.nv.constant0._ZN5flash44flash_bwd_dq_dk_dv_loop_seqk_parallel_kernelI23Flash_bwd_kernel_traitsILi64ELi64ELi128ELi8ELi2ELi4ELi4ELb1ELb0EN7cutlass6half_tE19Flash_kernel_traitsILi64ELi64ELi128ELi8ES3_EELb0ELb1ELb0ELb0ELb0ELb1ELb1EEEvNS_16Flash_bwd_paramsE)
        /*004c*/ 	.short	0x0380
        /*004e*/ 	.short	0x0280


	//----- nvinfo : EIATTR_SW_WAR
	.align		4
.L_370:
        /*0050*/ 	.byte	0x04, 0x36
        /*0052*/ 	.short	(.L_372 - .L_371)
.L_371:
        /*0054*/ 	.word	0x00000008
.L_372:


//--------------------- .nv.info._ZN5flash44flash_bwd_dq_dk_dv_loop_seqk_parallel_kernelI23Flash_bwd_kernel_traitsILi64ELi64ELi128ELi8ELi2ELi4ELi4ELb1ELb0EN7cutlass6half_tE19Flash_kernel_traitsILi64ELi64ELi128ELi8ES3_EELb1ELb1ELb0ELb1ELb0ELb0ELb0EEEvNS_16Flash_bwd_paramsE --------------------------
	.section	.nv.info._ZN5flash44flash_bwd_dq_dk_dv_loop_seqk_parallel_kernelI23Flash_bwd_kernel_traitsILi64ELi64ELi128ELi8ELi2ELi4ELi4ELb1ELb0EN7cutlass6half_tE19Flash_kernel_traitsILi64ELi64ELi128ELi8ES3_EELb1ELb1ELb0ELb1ELb0ELb0ELb0EEEvNS_16Flash_bwd_paramsE,"",@"SHT_CUDA_INFO"
	.sectionflags	@""
	.align	4


	//----- nvinfo : EIATTR_CUDA_API_VERSION
	.align		4
        /*0000*/ 	.byte	0x04, 0x37
        /*0002*/ 	.short	(.L_374 - .L_373)
.L_373:
        /*0004*/ 	.word	0x00000082


	//----- nvinfo : EIATTR_KPARAM_INFO
	.align		4
.L_374:
        /*0008*/ 	.byte	0x04, 0x17
        /*000a*/ 	.short	(.L_376 - .L_375)
.L_375:
        /*000c*/ 	.word	0x00000000
        /*0010*/ 	.short	0x0000
        /*0012*/ 	.short	0x0000
        /*0014*/ 	.byte	0x00, 0xf0, 0x01, 0x0a


	//----- nvinfo : EIATTR_SPARSE_MMA_MASK
	.align		4
.L_376:
        /*0018*/ 	.byte	0x03, 0x50
        /*001a*/ 	.short	0x0000


	//----- nvinfo : EIATTR_MAXREG_COUNT
	.align		4
        /*001c*/ 	.byte	0x03, 0x1b
        /*001e*/ 	.short	0x00ff


	//----- nvinfo : EIATTR_NUM_BARRIERS
	.align		4
        /*0020*/ 	.byte	0x02, 0x4c
        /*0022*/ 	.byte	0x01
	.zero		1


	//----- nvinfo : EIATTR_MERCURY_ISA_VERSION
	.align		4
        /*0024*/ 	.byte	0x03, 0x5f
        /*0026*/ 	.short	0x0101


	//----- nvinfo : EIATTR_VRC_CTA_INIT_COUNT
	.align		4
        /*0028*/ 	.byte	0x02, 0x4a
	.zero		1
	.zero		1


	//----- nvinfo : EIATTR_EXIT_INSTR_OFFSETS
	.align		4
        /*002c*/ 	.byte	0x04, 0x1c
        /*002e*/ 	.short	(.L_378 - .L_377)


	//   ....[0]....
.L_377:
        /*0030*/ 	.word	0x00000080


	//   ....[1]....
        /*0034*/ 	.word	0x00008a40


	//----- nvinfo : EIATTR_CRS_STACK_SIZE
	.align		4
.L_378:
        /*0038*/ 	.byte	0x04, 0x1e
        /*003a*/ 	.short	(.L_380 - .L_379)
.L_379:
        /*003c*/ 	.word	0x00000000


	//----- nvinfo : EIATTR_CBANK_PARAM_SIZE
	.align		4
.L_380:
        /*0040*/ 	.byte	0x03, 0x19
        /*0042*/ 	.short	0x0280


	//----- nvinfo : EIATTR_PARAM_CBANK
	.align		4
        /*0044*/ 	.byte	0x04, 0x0a
        /*0046*/ 	.short	(.L_382 - .L_381)
	.align		4
.L_381:
        /*0048*/ 	.word	index@(.nv.constant0._ZN5flash44flash_bwd_dq_dk_dv_loop_seqk_parallel_kernelI23Flash_bwd_kernel_traitsILi64ELi64ELi128ELi8ELi2ELi4ELi4ELb1ELb0EN7cutlass6half_tE19Flash_kernel_traitsILi64ELi64ELi128ELi8ES3_EELb1ELb1ELb0ELb1ELb0ELb0ELb0EEEvNS_16Flash_bwd_paramsE)
        /*004c*/ 	.short	0x0380
        /*004e*/ 	.short	0x0280


	//----- nvinfo : EIATTR_SW_WAR
	.align		4
.L_382:
        /*0050*/ 	.byte	0x04, 0x36
        /*0052*/ 	.short	(.L_384 - .L_383)
.L_383:
        /*0054*/ 	.word	0x00000008
.L_384:


//--------------------- .nv.info._ZN5flash44flash_bwd_dq_dk_dv_loop_seqk_parallel_kernelI23Flash_bwd_kernel_traitsILi64ELi64ELi128ELi8ELi2ELi4ELi4ELb1ELb0EN7cutlass6half_tE19Flash_kernel_traitsILi64ELi64ELi128ELi8ES3_EELb0ELb1ELb0ELb1ELb0ELb0ELb1EEEvNS_16Flash_bwd_paramsE --------------------------
	.section	.nv.info._ZN5flash44flash_bwd_dq_dk_dv_loop_seqk_parallel_kernelI23Flash_bwd_kernel_traitsILi64ELi64ELi128ELi8ELi2ELi4ELi4ELb1ELb0EN7cutlass6half_tE19Flash_kernel_traitsILi64ELi64ELi128ELi8ES3_EELb0ELb1ELb0ELb1ELb0ELb0ELb1EEEvNS_16Flash_bwd_paramsE,"",@"SHT_CUDA_INFO"
	.sectionflags	@""
	.align	4


	//----- nvinfo : EIATTR_CUDA_API_VERSION
	.align		4
        /*0000*/ 	.byte	0x04, 0x37
        /*0002*/ 	.short	(.L_386 - .L_385)
.L_385:
        /*0004*/ 	.word	0x00000082


	//----- nvinfo : EIATTR_KPARAM_INFO
	.align		4
.L_386:
        /*0008*/ 	.byte	0x04, 0x17
        /*000a*/ 	.short	(.L_388 - .L_387)
.L_387:
        /*000c*/ 	.word	0x00000000
        /*0010*/ 	.short	0x0000
        /*0012*/ 	.short	0x0000
        /*0014*/ 	.byte	0x00, 0xf0, 0x01, 0x0a


	//----- nvinfo : EIATTR_SPARSE_MMA_MASK
	.align		4
.L_388:
        /*0018*/ 	.byte	0x03, 0x50
        /*001a*/ 	.short	0x0000


	//----- nvinfo : EIATTR_MAXREG_COUNT
	.align		4
        /*001c*/ 	.byte	0x03, 0x1b
        /*001e*/ 	.short	0x00ff


	//----- nvinfo : EIATTR_NUM_BARRIERS
	.align		4
        /*0020*/ 	.byte	0x02, 0x4c
        /*0022*/ 	.byte	0x01
	.zero		1


	//----- nvinfo : EIATTR_MERCURY_ISA_VERSION
	.align		4
        /*0024*/ 	.byte	0x03, 0x5f
        /*0026*/ 	.short	0x0101


	//----- nvinfo : EIATTR_VRC_CTA_INIT_COUNT
	.align		4
        /*0028*/ 	.byte	0x02, 0x4a
	.zero		1
	.zero		1


	//----- nvinfo : EIATTR_EXIT_INSTR_OFFSETS
	.align		4
        /*002c*/ 	.byte	0x04, 0x1c
        /*002e*/ 	.short	(.L_390 - .L_389)


	//   ....[0]....
.L_389:
        /*0030*/ 	.word	0x00000080


	//   ....[1]....
        /*0034*/ 	.word	0x00008900


	//----- nvinfo : EIATTR_CRS_STACK_SIZE
	.align		4
.L_390:
        /*0038*/ 	.byte	0x04, 0x1e
        /*003a*/ 	.short	(.L_392 - .L_391)
.L_391:
        /*003c*/ 	.word	0x00000000


	//----- nvinfo : EIATTR_CBANK_PARAM_SIZE
	.align		4
.L_392:
        /*0040*/ 	.byte	0x03, 0x19
        /*0042*/ 	.short	0x0280


	//----- nvinfo : EIATTR_PARAM_CBANK
	.align		4
        /*0044*/ 	.byte	0x04, 0x0a
        /*0046*/ 	.short	(.L_394 - .L_393)
	.align		4
.L_393:
        /*0048*/ 	.word	index@(.nv.constant0._ZN5flash44flash_bwd_dq_dk_dv_loop_seqk_parallel_kernelI23Flash_bwd_kernel_traitsILi64ELi64ELi128ELi8ELi2ELi4ELi4ELb1ELb0EN7cutlass6half_tE19Flash_kernel_traitsILi64ELi64ELi128ELi8ES3_EELb0ELb1ELb0ELb1ELb0ELb0ELb1EEEvNS_16Flash_bwd_paramsE)
        /*004c*/ 	.short	0x0380
        /*004e*/ 	.short	0x0280


	//----- nvinfo : EIATTR_SW_WAR
	.align		4
.L_394:
        /*0050*/ 	.byte	0x04, 0x36
        /*0052*/ 	.short	(.L_396 - .L_395)
.L_395:
        /*0054*/ 	.word	0x00000008
.L_396:


//--------------------- .nv.info._ZN5flash25flash_bwd_dot_do_o_kernelILb0E23Flash_bwd_kernel_traitsILi64ELi64ELi128ELi8ELi2ELi4ELi4ELb1ELb0EN7cutlass6half_tE19Flash_kernel_traitsILi64ELi64ELi128ELi8ES3_EEEEvNS_16Flash_bwd_paramsE --------------------------
	.section	.nv.info._ZN5flash25flash_bwd_dot_do_o_kernelILb0E23Flash_bwd_kernel_traitsILi64ELi64ELi128ELi8ELi2ELi4ELi4ELb1ELb0EN7cutlass6half_tE19Flash_kernel_traitsILi64ELi64ELi128ELi8ES3_EEEEvNS_16Flash_bwd_paramsE,"",@"SHT_CUDA_INFO"
	.sectionflags	@""
	.align	4


	//----- nvinfo : EIATTR_CUDA_API_VERSION
	.align		4
        /*0000*/ 	.byte	0x04, 0x37
        /*0002*/ 	.short	(.L_398 - .L_397)
.L_397:
        /*0004*/ 	.word	0x00000082


	//----- nvinfo : EIATTR_KPARAM_INFO
	.align		4
.L_398:
        /*0008*/ 	.byte	0x04, 0x17
        /*000a*/ 	.short	(.L_400 - .L_399)
.L_399:
        /*000c*/ 	.word	0x00000000
        /*0010*/ 	.short	0x0000
        /*0012*/ 	.short	0x0000
        /*0014*/ 	.byte	0x00, 0xf0, 0x01, 0x0a


	//----- nvinfo : EIATTR_SPARSE_MMA_MASK
	.align		4
.L_400:
        /*0018*/ 	.byte	0x03, 0x50
        /*001a*/ 	.short	0x0000


	//----- nvinfo : EIATTR_MAXREG_COUNT
	.align		4
        /*001c*/ 	.byte	0x03, 0x1b
        /*001e*/ 	.short	0x00ff


	//----- nvinfo : EIATTR_MERCURY_ISA_VERSION
	.align		4
        /*0020*/ 	.byte	0x03, 0x5f
        /*0022*/ 	.short	0x0101


	//----- nvinfo : EIATTR_COOP_GROUP_MASK_REGIDS
	.align		4
        /*0024*/ 	.byte	0x04, 0x29
        /*0026*/ 	.short	(.L_402 - .L_401)


	//   ....[0]....
.L_401:
        /*0028*/ 	.word	0xffffffff


	//   ....[1]....
        /*002c*/ 	.word	0xffffffff


	//   ....[2]....
        /*0030*/ 	.word	0xffffffff


	//   ....[3]....
        /*0034*/ 	.word	0xffffffff


	//   ....[4]....
        /*0038*/ 	.word	0xffffffff


	//   ....[5]....
        /*003c*/ 	.word	0xffffffff


	//----- nvinfo : EIATTR_COOP_GROUP_INSTR_OFFSETS
	.align		4
.L_402:
        /*0040*/ 	.byte	0x04, 0x28
        /*0042*/ 	.short	(.L_404 - .L_403)


	//   ....[0]....
.L_403:
        /*0044*/ 	.word	0x00000ac0


	//   ....[1]....
        /*0048*/ 	.word	0x00000ae0


	//   ....[2]....
        /*004c*/ 	.word	0x00000b00


	//   ....[3]....
        /*0050*/ 	.word	0x00000b30


	//   ....[4]....
        /*0054*/ 	.word	0x00000b50


	//   ....[5]....
        /*0058*/ 	.word	0x00000b70


	//----- nvinfo : EIATTR_VRC_CTA_INIT_COUNT
	.align		4
.L_404:
        /*005c*/ 	.byte	0x02, 0x4a
	.zero		1
	.zero		1


	//----- nvinfo : EIATTR_EXIT_INSTR_OFFSETS
	.align		4
        /*0060*/ 	.byte	0x04, 0x1c
        /*0062*/ 	.short	(.L_406 - .L_405)


	//   ....[0]....
.L_405:
        /*0064*/ 	.word	0x00000120


	//   ....[1]....
        /*0068*/ 	.word	0x00000c40


	//   ....[2]....
        /*006c*/ 	.word	0x00000c60


	//----- nvinfo : EIATTR_CBANK_PARAM_SIZE
	.align		4
.L_406:
        /*0070*/ 	.byte	0x03, 0x19
        /*0072*/ 	.short	0x0280


	//----- nvinfo : EIATTR_PARAM_CBANK
	.align		4
        /*0074*/ 	.byte	0x04, 0x0a
        /*0076*/ 	.short	(.L_408 - .L_407)
	.align		4
.L_407:
        /*0078*/ 	.word	index@(.nv.constant0._ZN5flash25flash_bwd_dot_do_o_kernelILb0E23Flash_bwd_kernel_traitsILi64ELi64ELi128ELi8ELi2ELi4ELi4ELb1ELb0EN7cutlass6half_tE19Flash_kernel_traitsILi64ELi64ELi128ELi8ES3_EEEEvNS_16Flash_bwd_paramsE)
        /*007c*/ 	.short	0x0380
        /*007e*/ 	.short	0x0280


	//----- nvinfo : EIATTR_SW_WAR
	.align		4
.L_408:
        /*0080*/ 	.byte	0x04, 0x36
        /*0082*/ 	.short	(.L_410 - .L_409)
.L_409:
        /*0084*/ 	.word	0x00000008
.L_410:


//--------------------- .nv.info._ZN5flash25flash_bwd_dot_do_o_kernelILb1E23Flash_bwd_kernel_traitsILi64ELi64ELi128ELi8ELi2ELi4ELi4ELb1ELb0EN7cutlass6half_tE19Flash_kernel_traitsILi64ELi64ELi128ELi8ES3_EEEEvNS_16Flash_bwd_paramsE --------------------------
	.section	.nv.info._ZN5flash25flash_bwd_dot_do_o_kernelILb1E23Flash_bwd_kernel_traitsILi64ELi64ELi128ELi8ELi2ELi4ELi4ELb1ELb0EN7cutlass6half_tE19Flash_kernel_traitsILi64ELi64ELi128ELi8ES3_EEEEvNS_16Flash_bwd_paramsE,"",@"SHT_CUDA_INFO"
	.sectionflags	@""
	.align	4


	//----- nvinfo : EIATTR_CUDA_API_VERSION
	.align		4
        /*0000*/ 	.byte	0x04, 0x37
        /*0002*/ 	.short	(.L_412 - .L_411)
.L_411:
        /*0004*/ 	.word	0x00000082


	//----- nvinfo : EIATTR_KPARAM_INFO
	.align		4
.L_412:
        /*0008*/ 	.byte	0x04, 0x17
        /*000a*/ 	.short	(.L_414 - .L_413)
.L_413:
        /*000c*/ 	.word	0x00000000
        /*0010*/ 	.short	0x0000
        /*0012*/ 	.short	0x0000
        /*0014*/ 	.byte	0x00, 0xf0, 0x01, 0x0a


	//----- nvinfo : EIATTR_SPARSE_MMA_MASK
	.align		4
.L_414:
        /*0018*/ 	.byte	0x03, 0x50
        /*001a*/ 	.short	0x0000


	//----- nvinfo : EIATTR_MAXREG_COUNT
	.align		4
        /*001c*/ 	.byte	0x03, 0x1b
        /*001e*/ 	.short	0x00ff


	//----- nvinfo : EIATTR_MERCURY_ISA_VERSION
	.align		4
        /*0020*/ 	.byte	0x03, 0x5f
        /*0022*/ 	.short	0x0101


	//----- nvinfo : EIATTR_COOP_GROUP_MASK_REGIDS
	.align		4
        /*0024*/ 	.byte	0x04, 0x29
        /*0026*/ 	.short	(.L_416 - .L_415)


	//   ....[0]....
.L_415:
        /*0028*/ 	.word	0xffffffff


	//   ....[1]....
        /*002c*/ 	.word	0xffffffff


	//   ....[2]....
        /*0030*/ 	.word	0xffffffff


	//   ....[3]....
        /*0034*/ 	.word	0xffffffff


	//   ....[4]....
        /*0038*/ 	.word	0xffffffff


	//   ....[5]....
        /*003c*/ 	.word	0xffffffff


	//----- nvinfo : EIATTR_COOP_GROUP_INSTR_OFFSETS
	.align		4
.L_416:
        /*0040*/ 	.byte	0x04, 0x28
        /*0042*/ 	.short	(.L_418 - .L_417)


	//   ....[0]....
.L_417:
        /*0044*/ 	.word	0x00000cb0


	//   ....[1]....
        /*0048*/ 	.word	0x00000cc0


	//   ....[2]....
        /*004c*/ 	.word	0x00000d00


	//   ....[3]....
        /*0050*/ 	.word	0x00000d10


	//   ....[4]....
        /*0054*/ 	.word	0x00000dc0


	//   ....[5]....
        /*0058*/ 	.word	0x00000dd0


	//----- nvinfo : EIATTR_VRC_CTA_INIT_COUNT
	.align		4
.L_418:
        /*005c*/ 	.byte	0x02, 0x4a
	.zero		1
	.zero		1


	//----- nvinfo : EIATTR_EXIT_INSTR_OFFSETS
	.align		4
        /*0060*/ 	.byte	0x04, 0x1c
        /*0062*/ 	.short	(.L_420 - .L_419)


	//   ....[0]....
.L_419:
        /*0064*/ 	.word	0x00000120


	//   ....[1]....
        /*0068*/ 	.word	0x00000f90


	//----- nvinfo : EIATTR_CBANK_PARAM_SIZE
	.align		4
.L_420:
        /*006c*/ 	.byte	0x03, 0x19
        /*006e*/ 	.short	0x0280


	//----- nvinfo : EIATTR_PARAM_CBANK
	.align		4
        /*0070*/ 	.byte	0x04, 0x0a
        /*0072*/ 	.short	(.L_422 - .L_421)
	.align		4
.L_421:
        /*0074*/ 	.word	index@(.nv.constant0._ZN5flash25flash_bwd_dot_do_o_kernelILb1E23Flash_bwd_kernel_traitsILi64ELi64ELi128ELi8ELi2ELi4ELi4ELb1ELb0EN7cutlass6half_tE19Flash_kernel_traitsILi64ELi64ELi128ELi8ES3_EEEEvNS_16Flash_bwd_paramsE)
        /*0078*/ 	.short	0x0380
        /*007a*/ 	.short	0x0280


	//----- nvinfo : EIATTR_SW_WAR
	.align		4
.L_422:
        /*007c*/ 	.byte	0x04, 0x36
        /*007e*/ 	.short	(.L_424 - .L_423)
.L_423:
        /*0080*/ 	.word	0x00000008
.L_424:


//--------------------- .nv.info._ZN5flash27flash_bwd_convert_dq_kernelI23Flash_bwd_kernel_traitsILi64ELi128ELi128ELi8ELi4ELi4ELi4ELb0ELb0EN7cutlass6half_tE19Flash_kernel_traitsILi64ELi128ELi128ELi8ES3_EEEEvNS_16Flash_bwd_paramsEi --------------------------
	.section	.nv.info._ZN5flash27flash_bwd_convert_dq_kernelI23Flash_bwd_kernel_traitsILi64ELi128ELi128ELi8ELi4ELi4ELi4ELb0ELb0EN7cutlass6half_tE19Flash_kernel_traitsILi64ELi128ELi128ELi8ES3_EEEEvNS_16Flash_bwd_paramsEi,"",@"SHT_CUDA_INFO"
	.sectionflags	@""
	.align	4


	//----- nvinfo : EIATTR_CUDA_API_VERSION
	.align		4
        /*0000*/ 	.byte	0x04, 0x37
        /*0002*/ 	.short	(.L_426 - .L_425)
.L_425:
        /*0004*/ 	.word	0x00000082


	//----- nvinfo : EIATTR_KPARAM_INFO
	.align		4
.L_426:
        /*0008*/ 	.byte	0x04, 0x17
        /*000a*/ 	.short	(.L_428 - .L_427)
.L_427:
        /*000c*/ 	.word	0x00000000
        /*0010*/ 	.short	0x0001
        /*0012*/ 	.short	0x0280
        /*0014*/ 	.byte	0x00, 0xf0, 0x11, 0x00


	//----- nvinfo : EIATTR_KPARAM_INFO
	.align		4
.L_428:
        /*0018*/ 	.byte	0x04, 0x17
        /*001a*/ 	.short	(.L_430 - .L_429)
.L_429:
        /*001c*/ 	.word	0x00000000
        /*0020*/ 	.short	0x0000
        /*0022*/ 	.short	0x0000
        /*0024*/ 	.byte	0x00, 0xf0, 0x01, 0x0a


	//----- nvinfo : EIATTR_SPARSE_MMA_MASK
	.align		4
.L_430:
        /*0028*/ 	.byte	0x03, 0x50
        /*002a*/ 	.short	0x0000


	//----- nvinfo : EIATTR_MAXREG_COUNT
	.align		4
        /*002c*/ 	.byte	0x03, 0x1b
        /*002e*/ 	.short	0x00ff


	//----- nvinfo : EIATTR_NUM_BARRIERS
	.align		4
        /*0030*/ 	.byte	0x02, 0x4c
        /*0032*/ 	.byte	0x01
	.zero		1


	//----- nvinfo : EIATTR_MERCURY_ISA_VERSION
	.align		4
        /*0034*/ 	.byte	0x03, 0x5f
        /*0036*/ 	.short	0x0101


	//----- nvinfo : EIATTR_VRC_CTA_INIT_COUNT
	.align		4
        /*0038*/ 	.byte	0x02, 0x4a
	.zero		1
	.zero		1


	//----- nvinfo : EIATTR_EXIT_INSTR_OFFSETS
	.align		4
        /*003c*/ 	.byte	0x04, 0x1c
        /*003e*/ 	.short	(.L_432 - .L_431)


	//   ....[0]....
.L_431:
        /*0040*/ 	.word	0x00000120


	//   ....[1]....
        /*0044*/ 	.word	0x00001580


	//   ....[2]....
        /*0048*/ 	.word	0x00001640


	//----- nvinfo : EIATTR_CRS_STACK_SIZE
	.align		4
.L_432:
        /*004c*/ 	.byte	0x04, 0x1e
        /*004e*/ 	.short	(.L_434 - .L_433)
.L_433:
        /*0050*/ 	.word	0x00000000


	//----- nvinfo : EIATTR_CBANK_PARAM_SIZE
	.align		4
.L_434:
        /*0054*/ 	.byte	0x03, 0x19
        /*0056*/ 	.short	0x0284


	//----- nvinfo : EIATTR_PARAM_CBANK
	.align		4
        /*0058*/ 	.byte	0x04, 0x0a
        /*005a*/ 	.short	(.L_436 - .L_435)
	.align		4
.L_435:
        /*005c*/ 	.word	index@(.nv.constant0._ZN5flash27flash_bwd_convert_dq_kernelI23Flash_bwd_kernel_traitsILi64ELi128ELi128ELi8ELi4ELi4ELi4ELb0ELb0EN7cutlass6half_tE19Flash_kernel_traitsILi64ELi128ELi128ELi8ES3_EEEEvNS_16Flash_bwd_paramsEi)
        /*0060*/ 	.short	0x0380
        /*0062*/ 	.short	0x0284


	//----- nvinfo : EIATTR_SW_WAR
	.align		4
.L_436:
        /*0064*/ 	.byte	0x04, 0x36
        /*0066*/ 	.short	(.L_438 - .L_437)
.L_437:
        /*0068*/ 	.word	0x00000008
.L_438:


//--------------------- .nv.info._ZN5flash44flash_bwd_dq_dk_dv_loop_seqk_parallel_kernelI23Flash_bwd_kernel_traitsILi64ELi128ELi128ELi8ELi4ELi4ELi4ELb0ELb0EN7cutlass6half_tE19Flash_kernel_traitsILi64ELi128ELi128ELi8ES3_EELb1ELb1ELb0ELb0ELb0ELb0ELb0EEEvNS_16Flash_bwd_paramsE --------------------------
	.section	.nv.info._ZN5flash44flash_bwd_dq_dk_dv_loop_seqk_parallel_kernelI23Flash_bwd_kernel_traitsILi64ELi128ELi128ELi8ELi4ELi4ELi4ELb0ELb0EN7cutlass6half_tE19Flash_kernel_traitsILi64ELi128ELi128ELi8ES3_EELb1ELb1ELb0ELb0ELb0ELb0ELb0EEEvNS_16Flash_bwd_paramsE,"",@"SHT_CUDA_INFO"
	.sectionflags	@""
	.align	4


	//----- nvinfo : EIATTR_CUDA_API_VERSION
	.align		4
        /*0000*/ 	.byte	0x04, 0x37
        /*0002*/ 	.short	(.L_440 - .L_439)
.L_439:
        /*0004*/ 	.word	0x00000082


	//----- nvinfo : EIATTR_KPARAM_INFO
	.align		4
.L_440:
        /*0008*/ 	.byte	0x04, 0x17
        /*000a*/ 	.short	(.L_442 - .L_441)
.L_441:
        /*000c*/ 	.word	0x00000000
        /*0010*/ 	.short	0x0000
        /*0012*/ 	.short	0x0000
        /*0014*/ 	.byte	0x00, 0xf0, 0x01, 0x0a


	//----- nvinfo : EIATTR_SPARSE_MMA_MASK
	.align		4
.L_442:
        /*0018*/ 	.byte	0x03, 0x50
        /*001a*/ 	.short	0x0000


	//----- nvinfo : EIATTR_MAXREG_COUNT
	.align		4
        /*001c*/ 	.byte	0x03, 0x1b
        /*001e*/ 	.short	0x00ff


	//----- nvinfo : EIATTR_NUM_BARRIERS
	.align		4
        /*0020*/ 	.byte	0x02, 0x4c
        /*0022*/ 	.byte	0x01
	.zero		1


	//----- nvinfo : EIATTR_ANNOTATIONS
	.align		4
        /*0024*/ 	.byte	0x04, 0x55
        /*0026*/ 	.short	(.L_444 - .L_443)


	//   ....[0]....
.L_443:
        /* <DEDUP_REMOVED lines=14> */


	//----- nvinfo : EIATTR_MERCURY_ISA_VERSION
	.align		4
.L_444:
        /*00f8*/ 	.byte	0x03, 0x5f
        /*00fa*/ 	.short	0x0101


	//----- nvinfo : EIATTR_VRC_CTA_INIT_COUNT
	.align		4
        /*00fc*/ 	.byte	0x02, 0x4a
	.zero		1
	.zero		1


	//----- nvinfo : EIATTR_EXIT_INSTR_OFFSETS
	.align		4
        /*0100*/ 	.byte	0x04, 0x1c
        /*0102*/ 	.short	(.L_446 - .L_445)


	//   ....[0]....
.L_445:
        /*0104*/ 	.word	0x00000090


	//   ....[1]....
        /*0108*/ 	.word	0x0000c1e0


	//----- nvinfo : EIATTR_CRS_STACK_SIZE
	.align		4
.L_446:
        /*010c*/ 	.byte	0x04, 0x1e
        /*010e*/ 	.short	(.L_448 - .L_447)
.L_447:
        /*0110*/ 	.word	0x00000000


	//----- nvinfo : EIATTR_CBANK_PARAM_SIZE
	.align		4
.L_448:
        /*0114*/ 	.byte	0x03, 0x19
        /*0116*/ 	.short	0x0280


	//----- nvinfo : EIATTR_PARAM_CBANK
	.align		4
        /*0118*/ 	.byte	0x04, 0x0a
        /*011a*/ 	.short	(.L_450 - .L_449)
	.align		4
.L_449:
        /*011c*/ 	.word	index@(.nv.constant0._ZN5flash44flash_bwd_dq_dk_dv_loop_seqk_parallel_kernelI23Flash_bwd_kernel_traitsILi64ELi128ELi128ELi8ELi4ELi4ELi4ELb0ELb0EN7cutlass6half_tE19Flash_kernel_traitsILi64ELi128ELi128ELi8ES3_EELb1ELb1ELb0ELb0ELb0ELb0ELb0EEEvNS_16Flash_bwd_paramsE)
        /*0120*/ 	.short	0x0380
        /*0122*/ 	.short	0x0280


	//----- nvinfo : EIATTR_SW_WAR
	.align		4
.L_450:
        /*0124*/ 	.byte	0x04, 0x36
        /*0126*/ 	.short	(.L_452 - .L_451)
.L_451:
        /*0128*/ 	.word	0x00000008
.L_452:


//--------------------- .nv.info._ZN5flash44flash_bwd_dq_dk_dv_loop_seqk_parallel_kernelI23Flash_bwd_kernel_traitsILi64ELi128ELi128ELi8ELi4ELi4ELi4ELb0ELb0EN7cutlass6half_tE19Flash_kernel_traitsILi64ELi128ELi128ELi8ES3_EELb0ELb1ELb0ELb0ELb0ELb0ELb1EEEvNS_16Flash_bwd_paramsE --------------------------
	.section	.nv.info._ZN5flash44flash_bwd_dq_dk_dv_loop_seqk_parallel_kernelI23Flash_bwd_kernel_traitsILi64ELi128ELi128ELi8ELi4ELi4ELi4ELb0ELb0EN7cutlass6half_tE19Flash_kernel_traitsILi64ELi128ELi128ELi8ES3_EELb0ELb1ELb0ELb0ELb0ELb0ELb1EEEvNS_16Flash_bwd_paramsE,"",@"SHT_CUDA_INFO"
	.sectionflags	@""
	.align	4


	//----- nvinfo : EIATTR_CUDA_API_VERSION
	.align		4
        /*0000*/ 	.byte	0x04, 0x37
        /*0002*/ 	.short	(.L_454 - .L_453)
.L_453:
        /*0004*/ 	.word	0x00000082


	//----- nvinfo : EIATTR_KPARAM_INFO
	.align		4
.L_454:
        /*0008*/ 	.byte	0x04, 0x17
        /*000a*/ 	.short	(.L_456 - .L_455)
.L_455:
        /*000c*/ 	.word	0x00000000
        /*0010*/ 	.short	0x0000
        /*0012*/ 	.short	0x0000
        /*0014*/ 	.byte	0x00, 0xf0, 0x01, 0x0a


	//----- nvinfo : EIATTR_SPARSE_MMA_MASK
	.align		4
.L_456:
        /*0018*/ 	.byte	0x03, 0x50
        /*001a*/ 	.short	0x0000


	//----- nvinfo : EIATTR_MAXREG_COUNT
	.align		4
        /*001c*/ 	.byte	0x03, 0x1b
        /*001e*/ 	.short	0x00ff


	//----- nvinfo : EIATTR_NUM_BARRIERS
	.align		4
        /*0020*/ 	.byte	0x02, 0x4c
        /*0022*/ 	.byte	0x01
	.zero		1


	//----- nvinfo : EIATTR_ANNOTATIONS
	.align		4
        /*0024*/ 	.byte	0x04, 0x55
        /*0026*/ 	.short	(.L_458 - .L_457)


	//   ....[0]....
.L_457:
        /* <DEDUP_REMOVED lines=71> */


	//----- nvinfo : EIATTR_MERCURY_ISA_VERSION
	.align		4
.L_458:
        /*0488*/ 	.byte	0x03, 0x5f
        /*048a*/ 	.short	0x0101


	//----- nvinfo : EIATTR_VRC_CTA_INIT_COUNT
	.align		4
        /*048c*/ 	.byte	0x02, 0x4a
	.zero		1
	.zero		1


	//----- nvinfo : EIATTR_EXIT_INSTR_OFFSETS
	.align		4
        /*0490*/ 	.byte	0x04, 0x1c
        /*0492*/ 	.short	(.L_460 - .L_459)


	//   ....[0]....
.L_459:
        /*0494*/ 	.word	0x00000090


	//   ....[1]....
        /*0498*/ 	.word	0x0000c250


	//----- nvinfo : EIATTR_CRS_STACK_SIZE
	.align		4
.L_460:
        /*049c*/ 	.byte	0x04, 0x1e
        /*049e*/ 	.short	(.L_462 - .L_461)
.L_461:
        /*04a0*/ 	.word	0x00000000


	//----- nvinfo : EIATTR_CBANK_PARAM_SIZE
	.align		4
.L_462:
        /*04a4*/ 	.byte	0x03, 0x19
        /*04a6*/ 	.short	0x0280


	//----- nvinfo : EIATTR_PARAM_CBANK
	.align		4
        /*04a8*/ 	.byte	0x04, 0x0a
        /*04aa*/ 	.short	(.L_464 - .L_463)
	.align		4
.L_463:
        /*04ac*/ 	.word	index@(.nv.constant0._ZN5flash44flash_bwd_dq_dk_dv_loop_seqk_parallel_kernelI23Flash_bwd_kernel_traitsILi64ELi128ELi128ELi8ELi4ELi4ELi4ELb0ELb0EN7cutlass6half_tE19Flash_kernel_traitsILi64ELi128ELi128ELi8ES3_EELb0ELb1ELb0ELb0ELb0ELb0ELb1EEEvNS_16Flash_bwd_paramsE)
        /*04b0*/ 	.short	0x0380
        /*04b2*/ 	.short	0x0280


	//----- nvinfo : EIATTR_SW_WAR
	.align		4
.L_464:
        /*04b4*/ 	.byte	0x04, 0x36
        /*04b6*/ 	.short	(.L_466 - .L_465)
.L_465:
        /*04b8*/ 	.word	0x00000008
.L_466:


//--------------------- .nv.info._ZN5flash44flash_bwd_dq_dk_dv_loop_seqk_parallel_kernelI23Flash_bwd_kernel_traitsILi64ELi128ELi128ELi8ELi4ELi4ELi4ELb0ELb0EN7cutlass6half_tE19Flash_kernel_traitsILi64ELi128ELi128ELi8ES3_EELb1ELb1ELb0ELb0ELb1ELb1ELb0EEEvNS_16Flash_bwd_paramsE --------------------------
	.section	.nv.info._ZN5flash44flash_bwd_dq_dk_dv_loop_seqk_parallel_kernelI23Flash_bwd_kernel_traitsILi64ELi128ELi128ELi8ELi4ELi4ELi4ELb0ELb0EN7cutlass6half_tE19Flash_kernel_traitsILi64ELi128ELi128ELi8ES3_EELb1ELb1ELb0ELb0ELb1ELb1ELb0EEEvNS_16Flash_bwd_paramsE,"",@"SHT_CUDA_INFO"
	.sectionflags	@""
	.align	4


	//----- nvinfo : EIATTR_CUDA_API_VERSION
	.align		4
        /*0000*/ 	.byte	0x04, 0x37
        /*0002*/ 	.short	(.L_468 - .L_467)
.L_467:
        /*0004*/ 	.word	0x00000082


	//----- nvinfo : EIATTR_KPARAM_INFO
	.align		4
.L_468:
        /*0008*/ 	.byte	0x04, 0x17
        /*000a*/ 	.short	(.L_470 - .L_469)
.L_469:
        /*000c*/ 	.word	0x00000000
        /*0010*/ 	.short	0x0000
        /*0012*/ 	.short	0x0000
        /*0014*/ 	.byte	0x00, 0xf0, 0x01, 0x0a


	//----- nvinfo : EIATTR_SPARSE_MMA_MASK
	.align		4
.L_470:
        /*0018*/ 	.byte	0x03, 0x50
        /*001a*/ 	.short	0x0000


	//----- nvinfo : EIATTR_MAXREG_COUNT
	.align		4
        /*001c*/ 	.byte	0x03, 0x1b
        /*001e*/ 	.short	0x00ff


	//----- nvinfo : EIATTR_NUM_BARRIERS
	.align		4
        /*0020*/ 	.byte	0x02, 0x4c
        /*0022*/ 	.byte	0x01
	.zero		1


	//----- nvinfo : EIATTR_ANNOTATIONS
	.align		4
        /*0024*/ 	.byte	0x04, 0x55
        /*0026*/ 	.short	(.L_472 - .L_471)


	//   ....[0]....
.L_471:
        /* <DEDUP_REMOVED lines=15> */


	//----- nvinfo : EIATTR_MERCURY_ISA_VERSION
	.align		4
.L_472:
        /*0108*/ 	.byte	0x03, 0x5f
        /*010a*/ 	.short	0x0101


	//----- nvinfo : EIATTR_VRC_CTA_INIT_COUNT
	.align		4
        /*010c*/ 	.byte	0x02, 0x4a
	.zero		1
	.zero		1


	//----- nvinfo : EIATTR_EXIT_INSTR_OFFSETS
	.align		4
        /*0110*/ 	.byte	0x04, 0x1c
        /*0112*/ 	.short	(.L_474 - .L_473)


	//   ....[0]....
.L_473:
        /*0114*/ 	.word	0x00000090


	//   ....[1]....
        /*0118*/ 	.word	0x00009a60


	//----- nvinfo : EIATTR_CBANK_PARAM_SIZE
	.align		4
.L_474:
        /*011c*/ 	.byte	0x03, 0x19
        /*011e*/ 	.short	0x0280


	//----- nvinfo : EIATTR_PARAM_CBANK
	.align		4
        /*0120*/ 	.byte	0x04, 0x0a
        /*0122*/ 	.short	(.L_476 - .L_475)
	.align		4
.L_475:
        /*0124*/ 	.word	index@(.nv.constant0._ZN5flash44flash_bwd_dq_dk_dv_loop_seqk_parallel_kernelI23Flash_bwd_kernel_traitsILi64ELi128ELi128ELi8ELi4ELi4ELi4ELb0ELb0EN7cutlass6half_tE19Flash_kernel_traitsILi64ELi128ELi128ELi8ES3_EELb1ELb1ELb0ELb0ELb1ELb1ELb0EEEvNS_16Flash_bwd_paramsE)
        /*0128*/ 	.short	0x0380
        /*012a*/ 	.short	0x0280


	//----- nvinfo : EIATTR_SW_WAR
	.align		4
.L_476:
        /*012c*/ 	.byte	0x04, 0x36
        /*012e*/ 	.short	(.L_478 - .L_477)
.L_477:
        /*0130*/ 	.word	0x00000008
.L_478:


//--------------------- .nv.info._ZN5flash44flash_bwd_dq_dk_dv_loop_seqk_parallel_kernelI23Flash_bwd_kernel_traitsILi64ELi128ELi128ELi8ELi4ELi4ELi4ELb0ELb0EN7cutlass6half_tE19Flash_kernel_traitsILi64ELi128ELi128ELi8ES3_EELb0ELb1ELb0ELb0ELb1ELb1ELb1EEEvNS_16Flash_bwd_paramsE --------------------------
	.section	.nv.info._ZN5flash44flash_bwd_dq_dk_dv_loop_seqk_parallel_kernelI23Flash_bwd_kernel_traitsILi64ELi128ELi128ELi8ELi4ELi4ELi4ELb0ELb0EN7cutlass6half_tE19Flash_kernel_traitsILi64ELi128ELi128ELi8ES3_EELb0ELb1ELb0ELb0ELb1ELb1ELb1EEEvNS_16Flash_bwd_paramsE,"",@"SHT_CUDA_INFO"
	.sectionflags	@""
	.align	4


	//----- nvinfo : EIATTR_CUDA_API_VERSION
	.align		4
        /*0000*/ 	.byte	0x04, 0x37
        /*0002*/ 	.short	(.L_480 - .L_479)
.L_479:
        /*0004*/ 	.word	0x00000082


	//----- nvinfo : EIATTR_KPARAM_INFO
	.align		4
.L_480:
        /*0008*/ 	.byte	0x04, 0x17
        /*000a*/ 	.short	(.L_482 - .L_481)
.L_481:
        /*000c*/ 	.word	0x00000000
        /*0010*/ 	.short	0x0000
        /*0012*/ 	.short	0x0000
        /*0014*/ 	.byte	0x00, 0xf0, 0x01, 0x0a


	//----- nvinfo : EIATTR_SPARSE_MMA_MASK
	.align		4
.L_482:
        /*0018*/ 	.byte	0x03, 0x50
        /*001a*/ 	.short	0x0000


	//----- nvinfo : EIATTR_MAXREG_COUNT
	.align		4
        /*001c*/ 	.byte	0x03, 0x1b
        /*001e*/ 	.short	0x00ff


	//----- nvinfo : EIATTR_NUM_BARRIERS
	.align		4
        /*0020*/ 	.byte	0x02, 0x4c
        /*0022*/ 	.byte	0x01
	.zero		1


	//----- nvinfo : EIATTR_ANNOTATIONS
	.align		4
        /*0024*/ 	.byte	0x04, 0x55
        /*0026*/ 	.short	(.L_484 - .L_483)


	//   ....[0]....
.L_483:
        /* <DEDUP_REMOVED lines=74> */


	//----- nvinfo : EIATTR_MERCURY_ISA_VERSION
	.align		4
.L_484:
        /*04b8*/ 	.byte	0x03, 0x5f
        /*04ba*/ 	.short	0x0101


	//----- nvinfo : EIATTR_VRC_CTA_INIT_COUNT
	.align		4
        /*04bc*/ 	.byte	0x02, 0x4a
	.zero		1
	.zero		1


	//----- nvinfo : EIATTR_EXIT_INSTR_OFFSETS
	.align		4
        /*04c0*/ 	.byte	0x04, 0x1c
        /*04c2*/ 	.short	(.L_486 - .L_485)


	//   ....[0]....
.L_485:
        /*04c4*/ 	.word	0x00000090


	//   ....[1]....
        /*04c8*/ 	.word	0x00009a70


	//----- nvinfo : EIATTR_CBANK_PARAM_SIZE
	.align		4
.L_486:
        /*04cc*/ 	.byte	0x03, 0x19
        /*04ce*/ 	.short	0x0280


	//----- nvinfo : EIATTR_PARAM_CBANK
	.align		4
        /*04d0*/ 	.byte	0x04, 0x0a
        /*04d2*/ 	.short	(.L_488 - .L_487)
	.align		4
.L_487:
        /*04d4*/ 	.word	index@(.nv.constant0._ZN5flash44flash_bwd_dq_dk_dv_loop_seqk_parallel_kernelI23Flash_bwd_kernel_traitsILi64ELi128ELi128ELi8ELi4ELi4ELi4ELb0ELb0EN7cutlass6half_tE19Flash_kernel_traitsILi64ELi128ELi128ELi8ES3_EELb0ELb1ELb0ELb0ELb1ELb1ELb1EEEvNS_16Flash_bwd_paramsE)
        /*04d8*/ 	.short	0x0380
        /*04da*/ 	.short	0x0280


	//----- nvinfo : EIATTR_SW_WAR
	.align		4
.L_488:
        /*04dc*/ 	.byte	0x04, 0x36
        /*04de*/ 	.short	(.L_490 - .L_489)
.L_489:
        /*04e0*/ 	.word	0x00000008
.L_490:


//--------------------- .nv.info._ZN5flash44flash_bwd_dq_dk_dv_loop_seqk_parallel_kernelI23Flash_bwd_kernel_traitsILi64ELi128ELi128ELi8ELi4ELi4ELi4ELb0ELb0EN7cutlass6half_tE19Flash_kernel_traitsILi64ELi128ELi128ELi8ES3_EELb1ELb1ELb0ELb0ELb0ELb1ELb0EEEvNS_16Flash_bwd_paramsE --------------------------
	.section	.nv.info._ZN5flash44flash_bwd_dq_dk_dv_loop_seqk_parallel_kernelI23Flash_bwd_kernel_traitsILi64ELi128ELi128ELi8ELi4ELi4ELi4ELb0ELb0EN7cutlass6half_tE19Flash_kernel_traitsILi64ELi128ELi128ELi8ES3_EELb1ELb1ELb0ELb0ELb0ELb1ELb0EEEvNS_16Flash_bwd_paramsE,"",@"SHT_CUDA_INFO"
	.sectionflags	@""
	.align	4


	//----- nvinfo : EIATTR_CUDA_API_VERSION
	.align		4
        /*0000*/ 	.byte	0x04, 0x37
        /*0002*/ 	.short	(.L_492 - .L_491)
.L_491:
        /*0004*/ 	.word	0x00000082


	//----- nvinfo : EIATTR_KPARAM_INFO
	.align		4
.L_492:
        /*0008*/ 	.byte	0x04, 0x17
        /*000a*/ 	.short	(.L_494 - .L_493)
.L_493:
        /*000c*/ 	.word	0x00000000
        /*0010*/ 	.short	0x0000
        /*0012*/ 	.short	0x0000
        /*0014*/ 	.byte	0x00, 0xf0, 0x01, 0x0a


	//----- nvinfo : EIATTR_SPARSE_MMA_MASK
	.align		4
.L_494:
        /*0018*/ 	.byte	0x03, 0x50
        /*001a*/ 	.short	0x0000


	//----- nvinfo : EIATTR_MAXREG_COUNT
	.align		4
        /*001c*/ 	.byte	0x03, 0x1b
        /*001e*/ 	.short	0x00ff


	//----- nvinfo : EIATTR_NUM_BARRIERS
	.align		4
        /*0020*/ 	.byte	0x02, 0x4c
        /*0022*/ 	.byte	0x01
	.zero		1


	//----- nvinfo : EIATTR_ANNOTATIONS
	.align		4
        /*0024*/ 	.byte	0x04, 0x55
        /*0026*/ 	.short	(.L_496 - .L_495)


	//   ....[0]....
.L_495:
        /* <DEDUP_REMOVED lines=10> */


	//----- nvinfo : EIATTR_MERCURY_ISA_VERSION
	.align		4
.L_496:
        /*00b8*/ 	.byte	0x03, 0x5f
        /*00ba*/ 	.short	0x0101


	//----- nvinfo : EIATTR_VRC_CTA_INIT_COUNT
	.align		4
        /*00bc*/ 	.byte	0x02, 0x4a
	.zero		1
	.zero		1


	//----- nvinfo : EIATTR_EXIT_INSTR_OFFSETS
	.align		4
        /*00c0*/ 	.byte	0x04, 0x1c
        /*00c2*/ 	.short	(.L_498 - .L_497)


	//   ....[0]....
.L_497:
        /*00c4*/ 	.word	0x00000090


	//   ....[1]....
        /*00c8*/ 	.word	0x0000b710


	//----- nvinfo : EIATTR_CRS_STACK_SIZE
	.align		4
.L_498:
        /*00cc*/ 	.byte	0x04, 0x1e
        /*00ce*/ 	.short	(.L_500 - .L_499)
.L_499:
        /*00d0*/ 	.word	0x00000000


	//----- nvinfo : EIATTR_CBANK_PARAM_SIZE
	.align		4
.L_500:
        /*00d4*/ 	.byte	0x03, 0x19
        /*00d6*/ 	.short	0x0280


	//----- nvinfo : EIATTR_PARAM_CBANK
	.align		4
        /*00d8*/ 	.byte	0x04, 0x0a
        /*00da*/ 	.short	(.L_502 - .L_501)
	.align		4
.L_501:
        /*00dc*/ 	.word	index@(.nv.constant0._ZN5flash44flash_bwd_dq_dk_dv_loop_seqk_parallel_kernelI23Flash_bwd_kernel_traitsILi64ELi128ELi128ELi8ELi4ELi4ELi4ELb0ELb0EN7cutlass6half_tE19Flash_kernel_traitsILi64ELi128ELi128ELi8ES3_EELb1ELb1ELb0ELb0ELb0ELb1ELb0EEEvNS_16Flash_bwd_paramsE)
        /*00e0*/ 	.short	0x0380
        /*00e2*/ 	.short	0x0280


	//----- nvinfo : EIATTR_SW_WAR
	.align		4
.L_502:
        /*00e4*/ 	.byte	0x04, 0x36
        /*00e6*/ 	.short	(.L_504 - .L_503)
.L_503:
        /*00e8*/ 	.word	0x00000008
.L_504:


//--------------------- .nv.info._ZN5flash44flash_bwd_dq_dk_dv_loop_seqk_parallel_kernelI23Flash_bwd_kernel_traitsILi64ELi128ELi128ELi8ELi4ELi4ELi4ELb0ELb0EN7cutlass6half_tE19Flash_kernel_traitsILi64ELi128ELi128ELi8ES3_EELb0ELb1ELb0ELb0ELb0ELb1ELb1EEEvNS_16Flash_bwd_paramsE --------------------------
	.section	.nv.info._ZN5flash44flash_bwd_dq_dk_dv_loop_seqk_parallel_kernelI23Flash_bwd_kernel_traitsILi64ELi128ELi128ELi8ELi4ELi4ELi4ELb0ELb0EN7cutlass6half_tE19Flash_kernel_traitsILi64ELi128ELi128ELi8ES3_EELb0ELb1ELb0ELb0ELb0ELb1ELb1EEEvNS_16Flash_bwd_paramsE,"",@"SHT_CUDA_INFO"
	.sectionflags	@""
	.align	4


	//----- nvinfo : EIATTR_CUDA_API_VERSION
	.align		4
        /*0000*/ 	.byte	0x04, 0x37
        /*0002*/ 	.short	(.L_506 - .L_505)
.L_505:
        /*0004*/ 	.word	0x00000082


	//----- nvinfo : EIATTR_KPARAM_INFO
	.align		4
.L_506:
        /*0008*/ 	.byte	0x04, 0x17
        /*000a*/ 	.short	(.L_508 - .L_507)
.L_507:
        /*000c*/ 	.word	0x00000000
        /*0010*/ 	.short	0x0000
        /*0012*/ 	.short	0x0000
        /*0014*/ 	.byte	0x00, 0xf0, 0x01, 0x0a


	//----- nvinfo : EIATTR_SPARSE_MMA_MASK
	.align		4
.L_508:
        /*0018*/ 	.byte	0x03, 0x50
        /*001a*/ 	.short	0x0000


	//----- nvinfo : EIATTR_MAXREG_COUNT
	.align		4
        /*001c*/ 	.byte	0x03, 0x1b
        /*001e*/ 	.short	0x00ff


	//----- nvinfo : EIATTR_NUM_BARRIERS
	.align		4
        /*0020*/ 	.byte	0x02, 0x4c
        /*0022*/ 	.byte	0x01
	.zero		1


	//----- nvinfo : EIATTR_ANNOTATIONS
	.align		4
        /*0024*/ 	.byte	0x04, 0x55
        /*0026*/ 	.short	(.L_510 - .L_509)


	//   ....[0]....
.L_509:
        /* <DEDUP_REMOVED lines=69> */


	//----- nvinfo : EIATTR_MERCURY_ISA_VERSION
	.align		4
.L_510:
        /*0468*/ 	.byte	0x03, 0x5f
        /*046a*/ 	.short	0x0101


	//----- nvinfo : EIATTR_VRC_CTA_INIT_COUNT
	.align		4
        /*046c*/ 	.byte	0x02, 0x4a
	.zero		1
	.zero		1


	//----- nvinfo : EIATTR_EXIT_INSTR_OFFSETS
	.align		4
        /*0470*/ 	.byte	0x04, 0x1c
        /*0472*/ 	.short	(.L_512 - .L_511)


	//   ....[0]....
.L_511:
        /*0474*/ 	.word	0x00000090


	//   ....[1]....
        /*0478*/ 	.word	0x0000b710


	//----- nvinfo : EIATTR_CRS_STACK_SIZE
	.align		4
.L_512:
        /*047c*/ 	.byte	0x04, 0x1e
        /*047e*/ 	.short	(.L_514 - .L_513)
.L_513:
        /*0480*/ 	.word	0x00000000


	//----- nvinfo : EIATTR_CBANK_PARAM_SIZE
	.align		4
.L_514:
        /*0484*/ 	.byte	0x03, 0x19
        /*0486*/ 	.short	0x0280


	//----- nvinfo : EIATTR_PARAM_CBANK
	.align		4
        /*0488*/ 	.byte	0x04, 0x0a
        /*048a*/ 	.short	(.L_516 - .L_515)
	.align		4
.L_515:
        /*048c*/ 	.word	index@(.nv.constant0._ZN5flash44flash_bwd_dq_dk_dv_loop_seqk_parallel_kernelI23Flash_bwd_kernel_traitsILi64ELi128ELi128ELi8ELi4ELi4ELi4ELb0ELb0EN7cutlass6half_tE19Flash_kernel_traitsILi64ELi128ELi128ELi8ES3_EELb0ELb1ELb0ELb0ELb0ELb1ELb1EEEvNS_16Flash_bwd_paramsE)
        /*0490*/ 	.short	0x0380
        /*0492*/ 	.short	0x0280


	//----- nvinfo : EIATTR_SW_WAR
	.align		4
.L_516:
        /*0494*/ 	.byte	0x04, 0x36
        /*0496*/ 	.short	(.L_518 - .L_517)
.L_517:
        /*0498*/ 	.word	0x00000008
.L_518:


//--------------------- .nv.info._ZN5flash44flash_bwd_dq_dk_dv_loop_seqk_parallel_kernelI23Flash_bwd_kernel_traitsILi64ELi128ELi128ELi8ELi4ELi4ELi4ELb0ELb0EN7cutlass6half_tE19Flash_kernel_traitsILi64ELi128ELi128ELi8ES3_EELb1ELb1ELb0ELb1ELb0ELb0ELb0EEEvNS_16Flash_bwd_paramsE --------------------------
	.section	.nv.info._ZN5flash44flash_bwd_dq_dk_dv_loop_seqk_parallel_kernelI23Flash_bwd_kernel_traitsILi64ELi128ELi128ELi8ELi4ELi4ELi4ELb0ELb0EN7cutlass6half_tE19Flash_kernel_traitsILi64ELi128ELi128ELi8ES3_EELb1ELb1ELb0ELb1ELb0ELb0ELb0EEEvNS_16Flash_bwd_paramsE,"",@"SHT_CUDA_INFO"
	.sectionflags	@""
	.align	4


	//----- nvinfo : EIATTR_CUDA_API_VERSION
	.align		4
        /*0000*/ 	.byte	0x04, 0x37
        /*0002*/ 	.short	(.L_520 - .L_519)
.L_519:
        /*0004*/ 	.word	0x00000082


	//----- nvinfo : EIATTR_KPARAM_INFO
	.align		4
.L_520:
        /*0008*/ 	.byte	0x04, 0x17
        /*000a*/ 	.short	(.L_522 - .L_521)
.L_521:
        /*000c*/ 	.word	0x00000000
        /*0010*/ 	.short	0x0000
        /*0012*/ 	.short	0x0000
        /*0014*/ 	.byte	0x00, 0xf0, 0x01, 0x0a


	//----- nvinfo : EIATTR_SPARSE_MMA_MASK
	.align		4
.L_522:
        /*0018*/ 	.byte	0x03, 0x50
        /*001a*/ 	.short	0x0000


	//----- nvinfo : EIATTR_MAXREG_COUNT
	.align		4
        /*001c*/ 	.byte	0x03, 0x1b
        /*001e*/ 	.short	0x00ff


	//----- nvinfo : EIATTR_NUM_BARRIERS
	.align		4
        /*0020*/ 	.byte	0x02, 0x4c
        /*0022*/ 	.byte	0x01
	.zero		1


	//----- nvinfo : EIATTR_ANNOTATIONS
	.align		4
        /*0024*/ 	.byte	0x04, 0x55
        /*0026*/ 	.short	(.L_524 - .L_523)


	//   ....[0]....
.L_523:
        /* <DEDUP_REMOVED lines=28> */


	//----- nvinfo : EIATTR_MERCURY_ISA_VERSION
	.align		4
.L_524:
        /*01d8*/ 	.byte	0x03, 0x5f
        /*01da*/ 	.short	0x0101


	//----- nvinfo : EIATTR_VRC_CTA_INIT_COUNT
	.align		4
        /*01dc*/ 	.byte	0x02, 0x4a
	.zero		1
	.zero		1


	//----- nvinfo : EIATTR_EXIT_INSTR_OFFSETS
	.align		4
        /*01e0*/ 	.byte	0x04, 0x1c
        /*01e2*/ 	.short	(.L_526 - .L_525)


	//   ....[0]....
.L_525:
        /*01e4*/ 	.word	0x00000090


	//   ....[1]....
        /*01e8*/ 	.word	0x0000cc70


	//----- nvinfo : EIATTR_CRS_STACK_SIZE
	.align		4
.L_526:
        /*01ec*/ 	.byte	0x04, 0x1e
        /*01ee*/ 	.short	(.L_528 - .L_527)
.L_527:
        /*01f0*/ 	.word	0x00000000


	//----- nvinfo : EIATTR_CBANK_PARAM_SIZE
	.align		4
.L_528:
        /*01f4*/ 	.byte	0x03, 0x19
        /*01f6*/ 	.short	0x0280


	//----- nvinfo : EIATTR_PARAM_CBANK
	.align		4
        /*01f8*/ 	.byte	0x04, 0x0a
        /*01fa*/ 	.short	(.L_530 - .L_529)
	.align		4
.L_529:
        /*01fc*/ 	.word	index@(.nv.constant0._ZN5flash44flash_bwd_dq_dk_dv_loop_seqk_parallel_kernelI23Flash_bwd_kernel_traitsILi64ELi128ELi128ELi8ELi4ELi4ELi4ELb0ELb0EN7cutlass6half_tE19Flash_kernel_traitsILi64ELi128ELi128ELi8ES3_EELb1ELb1ELb0ELb1ELb0ELb0ELb0EEEvNS_16Flash_bwd_paramsE)
        /*0200*/ 	.short	0x0380
        /*0202*/ 	.short	0x0280


	//----- nvinfo : EIATTR_SW_WAR
	.align		4
.L_530:
        /*0204*/ 	.byte	0x04, 0x36
        /*0206*/ 	.short	(.L_532 - .L_531)
.L_531:
        /*0208*/ 	.word	0x00000008
.L_532:


//--------------------- .nv.info._ZN5flash44flash_bwd_dq_dk_dv_loop_seqk_parallel_kernelI23Flash_bwd_kernel_traitsILi64ELi128ELi128ELi8ELi4ELi4ELi4ELb0ELb0EN7cutlass6half_tE19Flash_kernel_traitsILi64ELi128ELi128ELi8ES3_EELb0ELb1ELb0ELb1ELb0ELb0ELb1EEEvNS_16Flash_bwd_paramsE --------------------------
	.section	.nv.info._ZN5flash44flash_bwd_dq_dk_dv_loop_seqk_parallel_kernelI23Flash_bwd_kernel_traitsILi64ELi128ELi128ELi8ELi4ELi4ELi4ELb0ELb0EN7cutlass6half_tE19Flash_kernel_traitsILi64ELi128ELi128ELi8ES3_EELb0ELb1ELb0ELb1ELb0ELb0ELb1EEEvNS_16Flash_bwd_paramsE,"",@"SHT_CUDA_INFO"
	.sectionflags	@""
	.align	4


	//----- nvinfo : EIATTR_CUDA_API_VERSION
	.align		4
        /*0000*/ 	.byte	0x04, 0x37
        /*0002*/ 	.short	(.L_534 - .L_533)
.L_533:
        /*0004*/ 	.word	0x00000082


	//----- nvinfo : EIATTR_KPARAM_INFO
	.align		4
.L_534:
        /*0008*/ 	.byte	0x04, 0x17
        /*000a*/ 	.short	(.L_536 - .L_535)
.L_535:
        /*000c*/ 	.word	0x00000000
        /*0010*/ 	.short	0x0000
        /*0012*/ 	.short	0x0000
        /*0014*/ 	.byte	0x00, 0xf0, 0x01, 0x0a


	//----- nvinfo : EIATTR_SPARSE_MMA_MASK
	.align		4
.L_536:
        /*0018*/ 	.byte	0x03, 0x50
        /*001a*/ 	.short	0x0000


	//----- nvinfo : EIATTR_MAXREG_COUNT
	.align		4
        /*001c*/ 	.byte	0x03, 0x1b
        /*001e*/ 	.short	0x00ff


	//----- nvinfo : EIATTR_NUM_BARRIERS
	.align		4
        /*0020*/ 	.byte	0x02, 0x4c
        /*0022*/ 	.byte	0x01
	.zero		1


	//----- nvinfo : EIATTR_ANNOTATIONS
	.align		4
        /*0024*/ 	.byte	0x04, 0x55
        /*0026*/ 	.short	(.L_538 - .L_537)


	//   ....[0]....
.L_537:
        /* <DEDUP_REMOVED lines=82> */


	//----- nvinfo : EIATTR_MERCURY_ISA_VERSION
	.align		4
.L_538:
        /*0538*/ 	.byte	0x03, 0x5f
        /*053a*/ 	.short	0x0101


	//----- nvinfo : EIATTR_VRC_CTA_INIT_COUNT
	.align		4
        /*053c*/ 	.byte	0x02, 0x4a
	.zero		1
	.zero		1


	//----- nvinfo : EIATTR_EXIT_INSTR_OFFSETS
	.align		4
        /*0540*/ 	.byte	0x04, 0x1c
        /*0542*/ 	.short	(.L_540 - .L_539)


	//   ....[0]....
.L_539:
        /*0544*/ 	.word	0x00000090


	//   ....[1]....
        /*0548*/ 	.word	0x0000c880


	//----- nvinfo : EIATTR_CRS_STACK_SIZE
	.align		4
.L_540:
        /*054c*/ 	.byte	0x04, 0x1e
        /*054e*/ 	.short	(.L_542 - .L_541)
.L_541:
        /*0550*/ 	.word	0x00000000


	//----- nvinfo : EIATTR_CBANK_PARAM_SIZE
	.align		4
.L_542:
        /*0554*/ 	.byte	0x03, 0x19
        /*0556*/ 	.short	0x0280


	//----- nvinfo : EIATTR_PARAM_CBANK
	.align		4
        /*0558*/ 	.byte	0x04, 0x0a
        /*055a*/ 	.short	(.L_544 - .L_543)
	.align		4
.L_543:
        /*055c*/ 	.word	index@(.nv.constant0._ZN5flash44flash_bwd_dq_dk_dv_loop_seqk_parallel_kernelI23Flash_bwd_kernel_traitsILi64ELi128ELi128ELi8ELi4ELi4ELi4ELb0ELb0EN7cutlass6half_tE19Flash_kernel_traitsILi64ELi128ELi128ELi8ES3_EELb0ELb1ELb0ELb1ELb0ELb0ELb1EEEvNS_16Flash_bwd_paramsE)
        /*0560*/ 	.short	0x0380
        /*0562*/ 	.short	0x0280


	//----- nvinfo : EIATTR_SW_WAR
	.align		4
.L_544:
        /*0564*/ 	.byte	0x04, 0x36
        /*0566*/ 	.short	(.L_546 - .L_545)
.L_545:
        /*0568*/ 	.word	0x00000008
.L_546:


//--------------------- .nv.info._ZN5flash25flash_bwd_dot_do_o_kernelILb0E23Flash_bwd_kernel_traitsILi64ELi128ELi128ELi8ELi4ELi4ELi4ELb0ELb0EN7cutlass6half_tE19Flash_kernel_traitsILi64ELi128ELi128ELi8ES3_EEEEvNS_16Flash_bwd_paramsE --------------------------
	.section	.nv.info._ZN5flash25flash_bwd_dot_do_o_kernelILb0E23Flash_bwd_kernel_traitsILi64ELi128ELi128ELi8ELi4ELi4ELi4ELb0ELb0EN7cutlass6half_tE19Flash_kernel_traitsILi64ELi128ELi128ELi8ES3_EEEEvNS_16Flash_bwd_paramsE,"",@"SHT_CUDA_INFO"
	.sectionflags	@""
	.align	4


	//----- nvinfo : EIATTR_CUDA_API_VERSION
	.align		4
        /*0000*/ 	.byte	0x04, 0x37
        /*0002*/ 	.short	(.L_548 - .L_547)
.L_547:
        /*0004*/ 	.word	0x00000082


	//----- nvinfo : EIATTR_KPARAM_INFO
	.align		4
.L_548:
        /*0008*/ 	.byte	0x04, 0x17
        /*000a*/ 	.short	(.L_550 - .L_549)
.L_549:
        /*000c*/ 	.word	0x00000000
        /*0010*/ 	.short	0x0000
        /*0012*/ 	.short	0x0000
        /*0014*/ 	.byte	0x00, 0xf0, 0x01, 0x0a


	//----- nvinfo : EIATTR_SPARSE_MMA_MASK
	.align		4
.L_550:
        /*0018*/ 	.byte	0x03, 0x50
        /*001a*/ 	.short	0x0000


	//----- nvinfo : EIATTR_MAXREG_COUNT
	.align		4
        /*001c*/ 	.byte	0x03, 0x1b
        /*001e*/ 	.short	0x00ff


	//----- nvinfo : EIATTR_MERCURY_ISA_VERSION
	.align		4
        /*0020*/ 	.byte	0x03, 0x5f
        /*0022*/ 	.short	0x0101


	//----- nvinfo : EIATTR_COOP_GROUP_MASK_REGIDS
	.align		4
        /*0024*/ 	.byte	0x04, 0x29
        /*0026*/ 	.short	(.L_552 - .L_551)


	//   ....[0]....
.L_551:
        /*0028*/ 	.word	0xffffffff


	//   ....[1]....
        /*002c*/ 	.word	0xffffffff


	//   ....[2]....
        /*0030*/ 	.word	0xffffffff


	//   ....[3]....
        /*0034*/ 	.word	0xffffffff


	//   ....[4]....
        /*0038*/ 	.word	0xffffffff


	//   ....[5]....
        /*003c*/ 	.word	0xffffffff


	//   ....[6]....
        /*0040*/ 	.word	0xffffffff


	//   ....[7]....
        /*0044*/ 	.word	0xffffffff


	//   ....[8]....
        /*0048*/ 	.word	0xffffffff


	//   ....[9]....
        /*004c*/ 	.word	0xffffffff


	//   ....[10]....
        /*0050*/ 	.word	0xffffffff


	//   ....[11]....
        /*0054*/ 	.word	0xffffffff


	//----- nvinfo : EIATTR_COOP_GROUP_INSTR_OFFSETS
	.align		4
.L_552:
        /*0058*/ 	.byte	0x04, 0x28
        /*005a*/ 	.short	(.L_554 - .L_553)


	//   ....[0]....
.L_553:
        /*005c*/ 	.word	0x00000f80


	//   ....[1]....
        /*0060*/ 	.word	0x00000f90


	//   ....[2]....
        /*0064*/ 	.word	0x000011f0


	//   ....[3]....
        /*0068*/ 	.word	0x00001200


	//   ....[4]....
        /*006c*/ 	.word	0x00001230


	//   ....[5]....
        /*0070*/ 	.word	0x00001260


	//   ....[6]....
        /*0074*/ 	.word	0x00001270


	//   ....[7]....
        /*0078*/ 	.word	0x00001280


	//   ....[8]....
        /*007c*/ 	.word	0x000012e0


	//   ....[9]....
        /*0080*/ 	.word	0x00001310


	//   ....[10]....
        /*0084*/ 	.word	0x00001320


	//   ....[11]....
        /*0088*/ 	.word	0x00001340


	//----- nvinfo : EIATTR_VRC_CTA_INIT_COUNT
	.align		4
.L_554:
        /*008c*/ 	.byte	0x02, 0x4a
	.zero		1
	.zero		1


	//----- nvinfo : EIATTR_EXIT_INSTR_OFFSETS
	.align		4
        /*0090*/ 	.byte	0x04, 0x1c
        /*0092*/ 	.short	(.L_556 - .L_555)


	//   ....[0]....
.L_555:
        /*0094*/ 	.word	0x00000120


	//   ....[1]....
        /*0098*/ 	.word	0x00001400


	//   ....[2]....
        /*009c*/ 	.word	0x00001420


	//----- nvinfo : EIATTR_CBANK_PARAM_SIZE
	.align		4
.L_556:
        /*00a0*/ 	.byte	0x03, 0x19
        /*00a2*/ 	.short	0x0280


	//----- nvinfo : EIATTR_PARAM_CBANK
	.align		4
        /*00a4*/ 	.byte	0x04, 0x0a
        /*00a6*/ 	.short	(.L_558 - .L_557)
	.align		4
.L_557:
        /*00a8*/ 	.word	index@(.nv.constant0._ZN5flash25flash_bwd_dot_do_o_kernelILb0E23Flash_bwd_kernel_traitsILi64ELi128ELi128ELi8ELi4ELi4ELi4ELb0ELb0EN7cutlass6half_tE19Flash_kernel_traitsILi64ELi128ELi128ELi8ES3_EEEEvNS_16Flash_bwd_paramsE)
        /*00ac*/ 	.short	0x0380
        /*00ae*/ 	.short	0x0280


	//----- nvinfo : EIATTR_SW_WAR
	.align		4
.L_558:
        /*00b0*/ 	.byte	0x04, 0x36
        /*00b2*/ 	.short	(.L_560 - .L_559)
.L_559:
        /*00b4*/ 	.word	0x00000008
.L_560:


//--------------------- .nv.info._ZN5flash25flash_bwd_dot_do_o_kernelILb1E23Flash_bwd_kernel_traitsILi64ELi128ELi128ELi8ELi4ELi4ELi4ELb0ELb0EN7cutlass6half_tE19Flash_kernel_traitsILi64ELi128ELi128ELi8ES3_EEEEvNS_16Flash_bwd_paramsE --------------------------
	.section	.nv.info._ZN5flash25flash_bwd_dot_do_o_kernelILb1E23Flash_bwd_kernel_traitsILi64ELi128ELi128ELi8ELi4ELi4ELi4ELb0ELb0EN7cutlass6half_tE19Flash_kernel_traitsILi64ELi128ELi128ELi8ES3_EEEEvNS_16Flash_bwd_paramsE,"",@"SHT_CUDA_INFO"
	.sectionflags	@""
	.align	4


	//----- nvinfo : EIATTR_CUDA_API_VERSION
	.align		4
        /*0000*/ 	.byte	0x04, 0x37
        /*0002*/ 	.short	(.L_562 - .L_561)
.L_561:
        /*0004*/ 	.word	0x00000082


	//----- nvinfo : EIATTR_KPARAM_INFO
	.align		4
.L_562:
        /*0008*/ 	.byte	0x04, 0x17
        /*000a*/ 	.short	(.L_564 - .L_563)
.L_563:
        /*000c*/ 	.word	0x00000000
        /*0010*/ 	.short	0x0000
        /*0012*/ 	.short	0x0000
        /*0014*/ 	.byte	0x00, 0xf0, 0x01, 0x0a


	//----- nvinfo : EIATTR_SPARSE_MMA_MASK
	.align		4
.L_564:
        /*0018*/ 	.byte	0x03, 0x50
        /*001a*/ 	.short	0x0000


	//----- nvinfo : EIATTR_MAXREG_COUNT
	.align		4
        /*001c*/ 	.byte	0x03, 0x1b
        /*001e*/ 	.short	0x00ff


	//----- nvinfo : EIATTR_MERCURY_ISA_VERSION
	.align		4
        /*0020*/ 	.byte	0x03, 0x5f
        /*0022*/ 	.short	0x0101


	//----- nvinfo : EIATTR_COOP_GROUP_MASK_REGIDS
	.align		4
        /*0024*/ 	.byte	0x04, 0x29
        /*0026*/ 	.short	(.L_566 - .L_565)


	//   ....[0]....
.L_565:
        /*0028*/ 	.word	0xffffffff


	//   ....[1]....
        /*002c*/ 	.word	0xffffffff


	//   ....[2]....
        /*0030*/ 	.word	0xffffffff


	//   ....[3]....
        /*0034*/ 	.word	0xffffffff


	//   ....[4]....
        /*0038*/ 	.word	0xffffffff


	//   ....[5]....
        /*003c*/ 	.word	0xffffffff


	//   ....[6]....
        /*0040*/ 	.word	0xffffffff


	//   ....[7]....
        /*0044*/ 	.word	0xffffffff


	//   ....[8]....
        /*0048*/ 	.word	0xffffffff


	//   ....[9]....
        /*004c*/ 	.word	0xffffffff


	//   ....[10]....
        /*0050*/ 	.word	0xffffffff


	//   ....[11]....
        /*0054*/ 	.word	0xffffffff


	//----- nvinfo : EIATTR_COOP_GROUP_INSTR_OFFSETS
	.align		4
.L_566:
        /*0058*/ 	.byte	0x04, 0x28
        /*005a*/ 	.short	(.L_568 - .L_567)


	//   ....[0]....
.L_567:
        /*005c*/ 	.word	0x000013b0


	//   ....[1]....
        /*0060*/ 	.word	0x000013c0


	//   ....[2]....
        /*0064*/ 	.word	0x000013d0


	//   ....[3]....
        /*0068*/ 	.word	0x000013e0


	//   ....[4]....
        /*006c*/ 	.word	0x00001430


	//   ....[5]....
        /*0070*/ 	.word	0x00001450


	//   ....[6]....
        /*0074*/ 	.word	0x00001460


	//   ....[7]....
        /*0078*/ 	.word	0x00001470


	//   ....[8]....
        /*007c*/ 	.word	0x00001570


	//   ....[9]....
        /*0080*/ 	.word	0x00001580


	//   ....[10]....
        /*0084*/ 	.word	0x000015b0


	//   ....[11]....
        /*0088*/ 	.word	0x000015c0


	//----- nvinfo : EIATTR_VRC_CTA_INIT_COUNT
	.align		4
.L_568:
        /*008c*/ 	.byte	0x02, 0x4a
	.zero		1
	.zero		1


	//----- nvinfo : EIATTR_EXIT_INSTR_OFFSETS
	.align		4
        /*0090*/ 	.byte	0x04, 0x1c
        /*0092*/ 	.short	(.L_570 - .L_569)


	//   ....[0]....
.L_569:
        /*0094*/ 	.word	0x00000120


	//   ....[1]....
        /*0098*/ 	.word	0x000017f0


	//----- nvinfo : EIATTR_CBANK_PARAM_SIZE
	.align		4
.L_570:
        /*009c*/ 	.byte	0x03, 0x19
        /*009e*/ 	.short	0x0280


	//----- nvinfo : EIATTR_PARAM_CBANK
	.align		4
        /*00a0*/ 	.byte	0x04, 0x0a
        /*00a2*/ 	.short	(.L_572 - .L_571)
	.align		4
.L_571:
        /*00a4*/ 	.word	index@(.nv.constant0._ZN5flash25flash_bwd_dot_do_o_kernelILb1E23Flash_bwd_kernel_traitsILi64ELi128ELi128ELi8ELi4ELi4ELi4ELb0ELb0EN7cutlass6half_tE19Flash_kernel_traitsILi64ELi128ELi128ELi8ES3_EEEEvNS_16Flash_bwd_paramsE)
        /*00a8*/ 	.short	0x0380
        /*00aa*/ 	.short	0x0280


	//----- nvinfo : EIATTR_SW_WAR
	.align		4
.L_572:
        /*00ac*/ 	.byte	0x04, 0x36
        /*00ae*/ 	.short	(.L_574 - .L_573)
.L_573:
        /*00b0*/ 	.word	0x00000008
.L_574:


//--------------------- .nv.callgraph             --------------------------
	.section	.nv.callgraph,"",@"SHT_CUDA_CALLGRAPH"
	.align	4
	.sectionentsize	8
	.align		4
        /*0000*/ 	.word	0x00000000
	.align		4
        /*0004*/ 	.word	0xffffffff
	.align		4
        /*0008*/ 	.word	0x00000000
	.align		4
        /*000c*/ 	.word	0xfffffffe
	.align		4
        /*0010*/ 	.word	0x00000000
	.align		4
        /*0014*/ 	.word	0xfffffffd
	.align		4
        /*0018*/ 	.word	0x00000000
	.align		4
        /*001c*/ 	.word	0xfffffffc


//--------------------- .nv.constant4             --------------------------
	.section	.nv.constant4,"a",@progbits
	.align	8
	.align		8
.nv.constant4:
        /*0000*/ 	.dword	_ZN72_INTERNAL_5bd93074_36_flash_bwd_hdim64_fp16_causal_sm80_cu_21e1f8cb_28534cuda3std3__45__cpo5beginE
	.align		8
        /*0008*/ 	.dword	_ZN72_INTERNAL_5bd93074_36_flash_bwd_hdim64_fp16_causal_sm80_cu_21e1f8cb_28534cuda3std3__45__cpo3endE
	.align		8
        /*0010*/ 	.dword	_ZN72_INTERNAL_5bd93074_36_flash_bwd_hdim64_fp16_causal_sm80_cu_21e1f8cb_28534cuda3std3__45__cpo6cbeginE
	.align		8
        /*0018*/ 	.dword	_ZN72_INTERNAL_5bd93074_36_flash_bwd_hdim64_fp16_causal_sm80_cu_21e1f8cb_28534cuda3std3__45__cpo4cendE
	.align		8
        /*0020*/ 	.dword	_ZN72_INTERNAL_5bd93074_36_flash_bwd_hdim64_fp16_causal_sm80_cu_21e1f8cb_28534cuda3std3__474_GLOBAL__N__5bd93074_36_flash_bwd_hdim64_fp16_causal_sm80_cu_21e1f8cb_28536ignoreE
	.align		8
        /*0028*/ 	.dword	_ZN72_INTERNAL_5bd93074_36_flash_bwd_hdim64_fp16_causal_sm80_cu_21e1f8cb_28534cuda3std3__419piecewise_constructE
	.align		8
        /*0030*/ 	.dword	_ZN72_INTERNAL_5bd93074_36_flash_bwd_hdim64_fp16_causal_sm80_cu_21e1f8cb_28534cuda3std3__48in_placeE
	.align		8
        /*0038*/ 	.dword	_ZN72_INTERNAL_5bd93074_36_flash_bwd_hdim64_fp16_causal_sm80_cu_21e1f8cb_28534cuda3std6ranges3__45__cpo4swapE
	.align		8
        /*0040*/ 	.dword	_ZN72_INTERNAL_5bd93074_36_flash_bwd_hdim64_fp16_causal_sm80_cu_21e1f8cb_28534cuda3std6ranges3__45__cpo9iter_moveE
	.align		8
        /*0048*/ 	.dword	_ZN72_INTERNAL_5bd93074_36_flash_bwd_hdim64_fp16_causal_sm80_cu_21e1f8cb_28534cute7productE
	.align		8
        /*0050*/ 	.dword	_ZN72_INTERNAL_5bd93074_36_flash_bwd_hdim64_fp16_causal_sm80_cu_21e1f8cb_28534cute1_E


//--------------------- .text._ZN5flash44flash_bwd_dq_dk_dv_loop_seqk_parallel_kernelI23Flash_bwd_kernel_traitsILi64ELi64ELi128ELi8ELi2ELi4ELi4ELb1ELb0EN7cutlass6half_tE19Flash_kernel_traitsILi64ELi64ELi128ELi8ES3_EELb0ELb1ELb0ELb0ELb0ELb0ELb0EEEvNS_16Flash_bwd_paramsE --------------------------
	.section	.text._ZN5flash44flash_bwd_dq_dk_dv_loop_seqk_parallel_kernelI23Flash_bwd_kernel_traitsILi64ELi64ELi128ELi8ELi2ELi4ELi4ELb1ELb0EN7cutlass6half_tE19Flash_kernel_traitsILi64ELi64ELi128ELi8ES3_EELb0ELb1ELb0ELb0ELb0ELb0ELb0EEEvNS_16Flash_bwd_paramsE,"ax",@progbits
	.align	128
        .global         _ZN5flash44flash_bwd_dq_dk_dv_loop_seqk_parallel_kernelI23Flash_bwd_kernel_traitsILi64ELi64ELi128ELi8ELi2ELi4ELi4ELb1ELb0EN7cutlass6half_tE19Flash_kernel_traitsILi64ELi64ELi128ELi8ES3_EELb0ELb1ELb0ELb0ELb0ELb0ELb0EEEvNS_16Flash_bwd_paramsE
        .type           _ZN5flash44flash_bwd_dq_dk_dv_loop_seqk_parallel_kernelI23Flash_bwd_kernel_traitsILi64ELi64ELi128ELi8ELi2ELi4ELi4ELb1ELb0EN7cutlass6half_tE19Flash_kernel_traitsILi64ELi64ELi128ELi8ES3_EELb0ELb1ELb0ELb0ELb0ELb0ELb0EEEvNS_16Flash_bwd_paramsE,@function
        .size           _ZN5flash44flash_bwd_dq_dk_dv_loop_seqk_parallel_kernelI23Flash_bwd_kernel_traitsILi64ELi64ELi128ELi8ELi2ELi4ELi4ELb1ELb0EN7cutlass6half_tE19Flash_kernel_traitsILi64ELi64ELi128ELi8ES3_EELb0ELb1ELb0ELb0ELb0ELb0ELb0EEEvNS_16Flash_bwd_paramsE,(.L_x_1403 - _ZN5flash44flash_bwd_dq_dk_dv_loop_seqk_parallel_kernelI23Flash_bwd_kernel_traitsILi64ELi64ELi128ELi8ELi2ELi4ELi4ELb1ELb0EN7cutlass6half_tE19Flash_kernel_traitsILi64ELi64ELi128ELi8ES3_EELb0ELb1ELb0ELb0ELb0ELb0ELb0EEEvNS_16Flash_bwd_paramsE)
        .other          _ZN5flash44flash_bwd_dq_dk_dv_loop_seqk_parallel_kernelI23Flash_bwd_kernel_traitsILi64ELi64ELi128ELi8ELi2ELi4ELi4ELb1ELb0EN7cutlass6half_tE19Flash_kernel_traitsILi64ELi64ELi128ELi8ES3_EELb0ELb1ELb0ELb0ELb0ELb0ELb0EEEvNS_16Flash_bwd_paramsE,@"STO_CUDA_ENTRY STV_DEFAULT"
_ZN5flash44flash_bwd_dq_dk_dv_loop_seqk_parallel_kernelI23Flash_bwd_kernel_traitsILi64ELi64ELi128ELi8ELi2ELi4ELi4ELb1ELb0EN7cutlass6half_tE19Flash_kernel_traitsILi64ELi64ELi128ELi8ES3_EELb0ELb1ELb0ELb0ELb0ELb0ELb0EEEvNS_16Flash_bwd_paramsE:
.text._ZN5flash44flash_bwd_dq_dk_dv_loop_seqk_parallel_kernelI23Flash_bwd_kernel_traitsILi64ELi64ELi128ELi8ELi2ELi4ELi4ELb1ELb0EN7cutlass6half_tE19Flash_kernel_traitsILi64ELi64ELi128ELi8ES3_EELb0ELb1ELb0ELb0ELb0ELb0ELb0EEEvNS_16Flash_bwd_paramsE:
[----:B------:R-:W-:Y:S08]  /*0000*/  LDC R1, c[0x0][0x37c] ;  /* 0x0000df00ff017b82 */ /* 0x000ff00000000800 */
[----:B------:R-:W1:Y:S08]  /*0010*/  LDC R3, c[0x0][0x438] ;  /* 0x00010e00ff037b82 */ /* 0x000e700000000800 */
[----:B------:R-:W2:Y:S01]  /*0020*/  S2UR UR15, SR_CTAID.X ;  /* 0x00000000000f79c3 */ /* 0x000ea20000002500 */
[----:B-1----:R-:W-:-:S05]  /*0030*/  VIADD R3, R3, 0x7f ;  /* 0x0000007f03037836 */ /* 0x002fca0000000000 */
[----:B------:R-:W-:-:S04]  /*0040*/  SHF.R.S32.HI R0, RZ, 0x1f, R3 ;  /* 0x0000001fff007819 */ /* 0x000fc80000011403 */
[----:B------:R-:W-:-:S04]  /*0050*/  LEA.HI R0, R0, R3, RZ, 0x7 ;  /* 0x0000000300007211 */ /* 0x000fc800078f38ff */
[----:B------:R-:W-:-:S04]  /*0060*/  SHF.R.S32.HI R0, RZ, 0x7, R0 ;  /* 0x00000007ff007819 */ /* 0x000fc80000011400 */
[----:B--2---:R-:W-:-:S13]  /*0070*/  ISETP.LE.AND P0, PT, R0, UR15, PT ;  /* 0x0000000f00007c0c */ /* 0x004fda000bf03270 */
[----:B------:R-:W-:Y:S05]  /*0080*/  @P0 EXIT ;  /* 0x000000000000094d */ /* 0x000fea0003800000 */
[----:B------:R-:W1:Y:S01]  /*0090*/  S2R R200, SR_TID.X ;  /* 0x0000000000c87919 */ /* 0x000e620000002100 */
[----:B------:R-:W2:Y:S01]  /*00a0*/  S2UR UR6, SR_CgaCtaId ;  /* 0x00000000000679c3 */ /* 0x000ea20000008800 */
[----:B------:R-:W-:Y:S01]  /*00b0*/  UMOV UR4, 0x400 ;  /* 0x0000040000047882 */ /* 0x000fe20000000000 */
[----:B------:R-:W-:Y:S01]  /*00c0*/  IMAD.MOV.U32 R185, RZ, RZ, 0x40 ;  /* 0x00000040ffb97424 */ /* 0x000fe200078e00ff */
[----:B------:R-:W3:Y:S01]  /*00d0*/  S2R R198, SR_CTAID.Y ;  /* 0x0000000000c67919 */ /* 0x000ee20000002600 */
[----:B------:R-:W-:Y:S01]  /*00e0*/  IMAD.MOV.U32 R216, RZ, RZ, 0x10 ;  /* 0x00000010ffd87424 */ /* 0x000fe200078e00ff */
[----:B------:R-:W4:Y:S01]  /*00f0*/  LDCU.64 UR16, c[0x0][0x358] ;  /* 0x00006b00ff1077ac */ /* 0x000f220008000a00 */
[----:B------:R-:W-:Y:S01]  /*0100*/  IMAD.MOV.U32 R187, RZ, RZ, 0x20 ;  /* 0x00000020ffbb7424 */ /* 0x000fe200078e00ff */
[----:B------:R-:W3:Y:S01]  /*0110*/  S2R R193, SR_CTAID.Z ;  /* 0x0000000000c17919 */ /* 0x000ee20000002700 */
[----:B------:R-:W3:Y:S01]  /*0120*/  LDC.64 R204, c[0x0][0x460] ;  /* 0x00011800ffcc7b82 */ /* 0x000ee20000000a00 */
[----:B------:R-:W-:Y:S01]  /*0130*/  UMOV UR21, URZ ;  /* 0x000000ff00157c82 */ /* 0x000fe20008000000 */
[----:B------:R-:W-:-:S06]  /*0140*/  UMOV UR22, URZ ;  /* 0x000000ff00167c82 */ /* 0x000fcc0008000000 */
[----:B------:R-:W3:Y:S01]  /*0150*/  S2UR UR14, SR_CTAID.X ;  /* 0x00000000000e79c3 */ /* 0x000ee20000002500 */
[----:B--2---:R-:W-:-:S07]  /*0160*/  ULEA UR6, UR6, UR4, 0x18 ;  /* 0x0000000406067291 */ /* 0x004fce000f8ec0ff */
[----:B------:R-:W2:Y:S01]  /*0170*/  LDC.U8 R191, c[0x0][0x532] ;  /* 0x00014c80ffbf7b82 */ /* 0x000ea20000000000 */
[----:B------:R-:W5:Y:S01]  /*0180*/  LDCU UR4, c[0x0][0x438] ;  /* 0x00008700ff0477ac */ /* 0x000f620008000800 */
[----:B------:R-:W-:Y:S01]  /*0190*/  UIADD3 UR5, UPT, UPT, UR6, 0xe000, URZ ;  /* 0x0000e00006057890 */ /* 0x000fe2000fffe0ff */
[--C-:B-1----:R-:W-:Y:S01]  /*01a0*/  SHF.R.U32.HI R0, RZ, 0x1, R200.reuse ;  /* 0x00000001ff007819 */ /* 0x102fe200000116c8 */
[C---:B------:R-:W-:Y:S01]  /*01b0*/  IMAD.SHL.U32 R9, R200.reuse, 0x40, RZ ;  /* 0x00000040c8097824 */ /* 0x040fe200078e00ff */
[--C-:B------:R-:W-:Y:S01]  /*01c0*/  SHF.R.U32.HI R2, RZ, 0x2, R200.reuse ;  /* 0x00000002ff027819 */ /* 0x100fe200000116c8 */
[----:B------:R-:W-:Y:S01]  /*01d0*/  IMAD.SHL.U32 R3, R200, 0x20, RZ ;  /* 0x00000020c8037824 */ /* 0x000fe200078e00ff */
[----:B------:R-:W-:Y:S01]  /*01e0*/  LOP3.LUT R199, R0, 0x10, RZ, 0xc0, !PT ;  /* 0x0000001000c77812 */ /* 0x000fe200078ec0ff */
[C---:B------:R-:W-:Y:S01]  /*01f0*/  IMAD.SHL.U32 R11, R200.reuse, 0x10, RZ ;  /* 0x00000010c80b7824 */ /* 0x040fe200078e00ff */
[----:B------:R-:W-:Y:S01]  /*0200*/  SHF.R.U32.HI R4, RZ, 0x4, R200 ;  /* 0x00000004ff047819 */ /* 0x000fe200000116c8 */
[C---:B------:R-:W-:Y:S01]  /*0210*/  IMAD.SHL.U32 R201, R200.reuse, 0x8, RZ ;  /* 0x00000008c8c97824 */ /* 0x040fe200078e00ff */
[----:B------:R-:W-:Y:S01]  /*0220*/  LOP3.LUT R199, R199, 0x7, R2, 0xf8, !PT ;  /* 0x00000007c7c77812 */ /* 0x000fe200078ef802 */
[----:B------:R-:W-:Y:S01]  /*0230*/  IMAD.SHL.U32 R208, R200, 0x2, RZ ;  /* 0x00000002c8d07824 */ /* 0x000fe200078e00ff */
[----:B------:R-:W-:-:S02]  /*0240*/  LOP3.LUT R2, R9, 0x1c0, RZ, 0xc0, !PT ;  /* 0x000001c009027812 */ /* 0x000fc400078ec0ff */
[----:B------:R-:W-:Y:S01]  /*0250*/  LOP3.LUT R7, R3, 0xc00, RZ, 0xc0, !PT ;  /* 0x00000c0003077812 */ /* 0x000fe200078ec0ff */
[----:B-----5:R-:W-:Y:S01]  /*0260*/  IMAD.U32 R8, RZ, RZ, UR4 ;  /* 0x00000004ff087e24 */ /* 0x020fe2000f8e00ff */
[----:B------:R-:W-:Y:S01]  /*0270*/  LOP3.LUT R11, R11, 0x1c0, RZ, 0xc0, !PT ;  /* 0x000001c00b0b7812 */ /* 0x000fe200078ec0ff */
[----:B------:R-:W-:Y:S01]  /*0280*/  UIADD3 UR4, UPT, UPT, UR6, 0xa000, URZ ;  /* 0x0000a00006047890 */ /* 0x000fe2000fffe0ff */
[----:B------:R-:W-:Y:S02]  /*0290*/  LOP3.LUT R5, R2, 0x38, R201, 0xf8, !PT ;  /* 0x0000003802057812 */ /* 0x000fe400078ef8c9 */
[----:B------:R-:W-:Y:S02]  /*02a0*/  LOP3.LUT R2, R7, 0x6, R208, 0xf8, !PT ;  /* 0x0000000607027812 */ /* 0x000fe400078ef8d0 */
[----:B------:R-:W-:Y:S02]  /*02b0*/  LOP3.LUT R7, R0, 0x30, RZ, 0xc0, !PT ;  /* 0x0000003000077812 */ /* 0x000fe400078ec0ff */
[----:B------:R-:W-:-:S02]  /*02c0*/  LOP3.LUT R4, R4, 0x8, RZ, 0xc0, !PT ;  /* 0x0000000804047812 */ /* 0x000fc400078ec0ff */
[----:B------:R-:W-:Y:S02]  /*02d0*/  LOP3.LUT R11, R11, 0x38, R208, 0xf8, !PT ;  /* 0x000000380b0b7812 */ /* 0x000fe400078ef8d0 */
[----:B------:R-:W-:Y:S02]  /*02e0*/  LOP3.LUT R182, R7, 0x8, R200, 0xf8, !PT ;  /* 0x0000000807b67812 */ /* 0x000fe400078ef8c8 */
[----:B------:R-:W-:Y:S02]  /*02f0*/  LOP3.LUT P1, R192, R200, 0x10, RZ, 0xc0, !PT ;  /* 0x00000010c8c07812 */ /* 0x000fe4000782c0ff */
[----:B------:R-:W-:Y:S02]  /*0300*/  LOP3.LUT R197, R2, R11, R4, 0xf6, !PT ;  /* 0x0000000b02c57212 */ /* 0x000fe400078ef604 */
[----:B------:R-:W-:Y:S02]  /*0310*/  LOP3.LUT R208, R208, 0x7006, R3, 0xc8, !PT ;  /* 0x00007006d0d07812 */ /* 0x000fe400078ec803 */
[----:B------:R-:W-:-:S02]  /*0320*/  LOP3.LUT R190, R9, 0x200, RZ, 0xc0, !PT ;  /* 0x0000020009be7812 */ /* 0x000fc400078ec0ff */
[----:B------:R-:W-:Y:S02]  /*0330*/  LOP3.LUT R182, R182, 0x1c0, R9, 0xf8, !PT ;  /* 0x000001c0b6b67812 */ /* 0x000fe400078ef809 */
[----:B------:R-:W-:Y:S02]  /*0340*/  LEA R197, R197, UR6, 0x1 ;  /* 0x00000006c5c57c11 */ /* 0x000fe4000f8e08ff */
[--C-:B------:R-:W-:Y:S02]  /*0350*/  LOP3.LUT R208, R208, 0x400, R3.reuse, 0xf8, !PT ;  /* 0x00000400d0d07812 */ /* 0x100fe400078ef803 */
[----:B------:R-:W-:Y:S01]  /*0360*/  LOP3.LUT R11, R11, 0x20, R0, 0x78, !PT ;  /* 0x000000200b0b7812 */ /* 0x000fe200078e7800 */
[----:B------:R-:W-:Y:S01]  /*0370*/  VIADD R195, R197, 0x6040 ;  /* 0x00006040c5c37836 */ /* 0x000fe20000000000 */
[----:B------:R-:W-:Y:S02]  /*0380*/  LOP3.LUT R194, R190, 0x400, R3, 0xf8, !PT ;  /* 0x00000400bec27812 */ /* 0x000fe400078ef803 */
[----:B---3--:R-:W-:-:S02]  /*0390*/  LEA R204, P0, R198, R204, 0x2 ;  /* 0x000000ccc6cc7211 */ /* 0x008fc400078010ff */
[----:B------:R-:W-:Y:S02]  /*03a0*/  LOP3.LUT R190, R190, 0xc00, R3, 0xf8, !PT ;  /* 0x00000c00bebe7812 */ /* 0x000fe400078ef803 */
[----:B------:R-:W-:Y:S01]  /*03b0*/  LOP3.LUT R7, R5, 0x8, R0, 0x78, !PT ;  /* 0x0000000805077812 */ /* 0x000fe200078e7800 */
[----:B------:R-:W-:Y:S01]  /*03c0*/  VIADD R0, R197, 0x6000 ;  /* 0x00006000c5007836 */ /* 0x000fe20000000000 */
[----:B------:R-:W-:Y:S02]  /*03d0*/  LOP3.LUT R188, R5, 0x8, R200, 0x78, !PT ;  /* 0x0000000805bc7812 */ /* 0x000fe400078e78c8 */
[----:B------:R-:W-:Y:S01]  /*03e0*/  LOP3.LUT R182, R182, 0x38, R201, 0x78, !PT ;  /* 0x00000038b6b67812 */ /* 0x000fe200078e78c9 */
[----:B------:R-:W-:Y:S01]  /*03f0*/  @P1 VIADD R195, R0, 0xffffffc0 ;  /* 0xffffffc000c31836 */ /* 0x000fe20000000000 */
[----:B------:R-:W-:Y:S02]  /*0400*/  LOP3.LUT P2, RZ, R200, 0x8, RZ, 0xc0, !PT ;  /* 0x00000008c8ff7812 */ /* 0x000fe4000784c0ff */
[----:B------:R-:W-:-:S02]  /*0410*/  LOP3.LUT R208, R208, R11, RZ, 0xfc, !PT ;  /* 0x0000000bd0d07212 */ /* 0x000fc400078efcff */
[----:B------:R-:W-:Y:S02]  /*0420*/  LEA.HI.X R205, R198, R205, RZ, 0x2, P0 ;  /* 0x000000cdc6cd7211 */ /* 0x000fe400000f14ff */
[----:B------:R-:W-:Y:S02]  /*0430*/  LOP3.LUT R192, R5, R4, R192, 0x1e, !PT ;  /* 0x0000000405c07212 */ /* 0x000fe400078e1ec0 */
[-C--:B------:R-:W-:Y:S02]  /*0440*/  LOP3.LUT R194, R194, R7.reuse, RZ, 0xfc, !PT ;  /* 0x00000007c2c27212 */ /* 0x080fe400078efcff */
[----:B------:R-:W-:Y:S02]  /*0450*/  LOP3.LUT R190, R190, R7, RZ, 0xfc, !PT ;  /* 0x00000007bebe7212 */ /* 0x000fe400078efcff */
[--C-:B------:R-:W-:Y:S02]  /*0460*/  LOP3.LUT R188, R188, 0x7a00, R3.reuse, 0xf8, !PT ;  /* 0x00007a00bcbc7812 */ /* 0x100fe400078ef803 */
[----:B------:R-:W-:-:S02]  /*0470*/  LOP3.LUT R182, R182, 0x200, R3, 0xf8, !PT ;  /* 0x00000200b6b67812 */ /* 0x000fc400078ef803 */
[----:B------:R-:W-:Y:S02]  /*0480*/  LOP3.LUT P0, RZ, R200, 0x4, RZ, 0xc0, !PT ;  /* 0x00000004c8ff7812 */ /* 0x000fe4000780c0ff */
[----:B------:R-:W-:Y:S02]  /*0490*/  LOP3.LUT R3, R201, 0x1f8, RZ, 0xc0, !PT ;  /* 0x000001f8c9037812 */ /* 0x000fe400078ec0ff */
[----:B------:R-:W-:Y:S02]  /*04a0*/  LEA R208, R208, UR5, 0x1 ;  /* 0x00000005d0d07c11 */ /* 0x000fe4000f8e08ff */
[----:B------:R-:W-:Y:S02]  /*04b0*/  LOP3.LUT R192, R192, 0x200, R9, 0xf8, !PT ;  /* 0x00000200c0c07812 */ /* 0x000fe400078ef809 */
[----:B------:R-:W-:Y:S01]  /*04c0*/  LOP3.LUT P1, RZ, R200, 0x2, RZ, 0xc0, !PT ;  /* 0x00000002c8ff7812 */ /* 0x000fe2000782c0ff */
[C---:B------:R-:W-:Y:S01]  /*04d0*/  VIADD R235, R208.reuse, 0x20 ;  /* 0x00000020d0eb7836 */ /* 0x040fe20000000000 */
[----:B------:R-:W-:Y:S01]  /*04e0*/  SEL R185, R185, 0xffffffc0, !P0 ;  /* 0xffffffc0b9b97807 */ /* 0x000fe20004000000 */
[----:B------:R-:W-:Y:S01]  /*04f0*/  @P2 VIADD R235, R208, 0xffffffe0 ;  /* 0xffffffe0d0eb2836 */ /* 0x000fe20000000000 */
[----:B------:R-:W-:-:S02]  /*0500*/  LEA R194, R194, UR6, 0x1 ;  /* 0x00000006c2c27c11 */ /* 0x000fc4000f8e08ff */
[----:B------:R-:W-:Y:S02]  /*0510*/  LEA R190, R190, UR4, 0x1 ;  /* 0x00000004bebe7c11 */ /* 0x000fe4000f8e08ff */
[----:B------:R-:W-:Y:S02]  /*0520*/  LEA R188, R188, UR4, 0x1 ;  /* 0x00000004bcbc7c11 */ /* 0x000fe4000f8e08ff */
[--C-:B------:R-:W-:Y:S01]  /*0530*/  LOP3.LUT R0, R3, 0x38, R200.reuse, 0x78, !PT ;  /* 0x0000003803007812 */ /* 0x100fe200078e78c8 */
[--C-:B------:R-:W-:Y:S01]  /*0540*/  IMAD.IADD R3, R194, 0x1, R185.reuse ;  /* 0x00000001c2037824 */ /* 0x100fe200078e02b9 */
[----:B------:R-:W-:Y:S01]  /*0550*/  SEL R216, R216, 0xfffffff0, !P0 ;  /* 0xfffffff0d8d87807 */ /* 0x000fe20004000000 */
[--C-:B------:R-:W-:Y:S01]  /*0560*/  IMAD.IADD R184, R188, 0x1, R185.reuse ;  /* 0x00000001bcb87824 */ /* 0x100fe200078e02b9 */
[----:B------:R-:W-:Y:S01]  /*0570*/  SHF.R.U32.HI R202, RZ, 0x3, R200 ;  /* 0x00000003ffca7819 */ /* 0x000fe200000116c8 */
[----:B------:R-:W-:Y:S01]  /*0580*/  IMAD.IADD R180, R190, 0x1, R185 ;  /* 0x00000001beb47824 */ /* 0x000fe200078e02b9 */
[----:B------:R-:W-:Y:S01]  /*0590*/  SEL R187, R187, 0xffffffe0, !P1 ;  /* 0xffffffe0bbbb7807 */ /* 0x000fe20004800000 */
[----:B------:R-:W-:Y:S01]  /*05a0*/  IMAD.IADD R236, R208, 0x1, R216 ;  /* 0x00000001d0ec7824 */ /* 0x000fe200078e02d8 */
[----:B------:R-:W-:Y:S01]  /*05b0*/  LEA R192, R192, UR6, 0x1 ;  /* 0x00000006c0c07c11 */ /* 0x000fe2000f8e08ff */
[----:B------:R-:W-:Y:S01]  /*05c0*/  VIADD R207, R202, 0x20 ;  /* 0x00000020cacf7836 */ /* 0x000fe20000000000 */
[----:B------:R-:W-:Y:S01]  /*05d0*/  LOP3.LUT R209, R0, 0x1e00, R201, 0xf8, !PT ;  /* 0x00001e0000d17812 */ /* 0x000fe200078ef8c9 */
[C---:B------:R-:W-:Y:S01]  /*05e0*/  VIADD R206, R202.reuse, 0x40 ;  /* 0x00000040cace7836 */ /* 0x040fe20000000000 */
[----:B------:R-:W-:Y:S01]  /*05f0*/  SHF.R.U32.HI R200, RZ, 0x5, R200 ;  /* 0x00000005ffc87819 */ /* 0x000fe200000116c8 */
[----:B------:R-:W-:Y:S01]  /*0600*/  VIADD R203, R202, 0x60 ;  /* 0x00000060cacb7836 */ /* 0x000fe20000000000 */
[----:B------:R-:W-:Y:S01]  /*0610*/  LOP3.LUT R210, R201, 0x38, RZ, 0xc0, !PT ;  /* 0x00000038c9d27812 */ /* 0x000fe200078ec0ff */
[--C-:B------:R-:W-:Y:S01]  /*0620*/  IMAD.IADD R186, R188, 0x1, R187.reuse ;  /* 0x00000001bcba7824 */ /* 0x100fe200078e02bb */
[----:B------:R-:W-:Y:S01]  /*0630*/  LEA R209, R209, UR6, 0x1 ;  /* 0x00000006d1d17c11 */ /* 0x000fe2000f8e08ff */
[----:B------:R-:W-:Y:S01]  /*0640*/  IMAD.IADD R176, R194, 0x1, R187 ;  /* 0x00000001c2b07824 */ /* 0x000fe200078e02bb */
[----:B------:R-:W-:Y:S01]  /*0650*/  LEA R182, R182, UR5, 0x1 ;  /* 0x00000005b6b67c11 */ /* 0x000fe2000f8e08ff */
[----:B------:R-:W-:-:S02]  /*0660*/  IMAD.IADD R0, R192, 0x1, R185 ;  /* 0x00000001c0007824 */ /* 0x000fc400078e02b9 */
[----:B------:R-:W-:Y:S02]  /*0670*/  IMAD.IADD R181, R190, 0x1, R187 ;  /* 0x00000001beb57824 */ /* 0x000fe400078e02bb */
[C---:B------:R-:W-:Y:S02]  /*0680*/  IMAD.IADD R183, R187.reuse, 0x1, R184 ;  /* 0x00000001bbb77824 */ /* 0x040fe400078e02b8 */
[C---:B------:R-:W-:Y:S02]  /*0690*/  IMAD.IADD R2, R187.reuse, 0x1, R3 ;  /* 0x00000001bb027824 */ /* 0x040fe400078e0203 */
[----:B------:R-:W-:Y:S02]  /*06a0*/  IMAD.IADD R179, R187, 0x1, R180 ;  /* 0x00000001bbb37824 */ /* 0x000fe400078e02b4 */
[----:B--2-4-:R-:W-:-:S07]  /*06b0*/  IMAD.IADD R216, R216, 0x1, R235 ;  /* 0x00000001d8d87824 */ /* 0x014fce00078e02eb */
.L_x_79:
[----:B------:R-:W1:Y:S01]  /*06c0*/  LDC.64 R6, c[0x0][0x478] ;  /* 0x00011e00ff067b82 */ /* 0x000e620000000a00 */
[----:B--2---:R-:W2:Y:S01]  /*06d0*/  LDCU.64 UR4, c[0x0][0x470] ;  /* 0x00008e00ff0477ac */ /* 0x004ea20008000a00 */
[----:B------:R-:W-:Y:S02]  /*06e0*/  IMAD.SHL.U32 R9, R198, 0x4, RZ ;  /* 0x00000004c6097824 */ /* 0x000fe400078e00ff */
[----:B------:R-:W-:-:S04]  /*06f0*/  IMAD.MOV.U32 R233, RZ, RZ, RZ ;  /* 0x000000ffffe97224 */ /* 0x000fc800078e00ff */
[----:B---3--:R-:W3:Y:S01]  /*0700*/  LDC.64 R4, c[0x0][0x460] ;  /* 0x00011800ff047b82 */ /* 0x008ee20000000a00 */
[----:B--2---:R-:W-:-:S04]  /*0710*/  ISETP.NE.U32.AND P5, PT, RZ, UR4, PT ;  /* 0x00000004ff007c0c */ /* 0x004fc8000bfa5070 */
[----:B------:R-:W-:Y:S02]  /*0720*/  ISETP.NE.AND.EX P5, PT, RZ, UR5, PT, P5 ;  /* 0x00000005ff007c0c */ /* 0x000fe4000bfa5350 */
[----:B-1----:R-:W-:-:S04]  /*0730*/  ISETP.NE.U32.AND P4, PT, R6, RZ, PT ;  /* 0x000000ff0600720c */ /* 0x002fc80003f85070 */
[----:B------:R-:W-:Y:S02]  /*0740*/  ISETP.NE.AND.EX P4, PT, R7, RZ, PT, P4 ;  /* 0x000000ff0700720c */ /* 0x000fe40003f85340 */
[C---:B---3--:R-:W-:Y:S02]  /*0750*/  ISETP.NE.U32.AND P0, PT, R4.reuse, RZ, PT ;  /* 0x000000ff0400720c */ /* 0x048fe40003f05070 */
[----:B------:R-:W-:Y:S02]  /*0760*/  ISETP.NE.U32.AND P3, PT, R4, RZ, PT ;  /* 0x000000ff0400720c */ /* 0x000fe40003f65070 */
[----:B------:R-:W-:Y:S02]  /*0770*/  ISETP.NE.AND.EX P0, PT, R5, RZ, PT, P0 ;  /* 0x000000ff0500720c */ /* 0x000fe40003f05300 */
[----:B------:R-:W-:Y:S02]  /*0780*/  SHF.R.U32.HI R4, RZ, 0x1e, R198 ;  /* 0x0000001eff047819 */ /* 0x000fe400000116c6 */
[----:B------:R-:W-:-:S03]  /*0790*/  @P5 IADD3 R18, P2, PT, R9, UR4, RZ ;  /* 0x0000000409125c10 */ /* 0x000fc6000ff5e0ff */
[----:B------:R-:W-:Y:S02]  /*07a0*/  @P4 IADD3 R10, P1, PT, R9, R6, RZ ;  /* 0x00000006090a4210 */ /* 0x000fe40007f3e0ff */
[----:B------:R-:W-:Y:S02]  /*07b0*/  ISETP.NE.AND.EX P3, PT, R5, RZ, PT, P3 ;  /* 0x000000ff0500720c */ /* 0x000fe40003f65330 */
[C---:B------:R-:W-:Y:S01]  /*07c0*/  @P5 IADD3.X R19, PT, PT, R4.reuse, UR5, RZ, P2, !PT ;  /* 0x0000000504135c10 */ /* 0x040fe200097fe4ff */
[----:B------:R-:W-:Y:S01]  /*07d0*/  @P4 IMAD.X R11, R4, 0x1, R7, P1 ;  /* 0x00000001040b4824 */ /* 0x000fe200008e0607 */
[----:B------:R-:W-:Y:S01]  /*07e0*/  VOTEU.ANY UP0, P0 ;  /* 0x0000000000ff7886 */ /* 0x000fe20000000100 */
[----:B------:R-:W-:Y:S01]  /*07f0*/  PLOP3.LUT P0, PT, PT, PT, UP0, 0x80, 0x8 ;  /* 0x000000000008781c */ /* 0x000fe20003f0f008 */
[----:B------:R-:W-:Y:S01]  /*0800*/  IMAD.MOV.U32 R17, RZ, RZ, -0x1 ;  /* 0xffffffffff117424 */ /* 0x000fe200078e00ff */
[----:B------:R-:W2:Y:S01]  /*0810*/  @P5 LDG.E R233, desc[UR16][R18.64] ;  /* 0x0000001012e95981 */ /* 0x000ea2000c1e1900 */
[----:B------:R-:W1:Y:S03]  /*0820*/  LDC.64 R6, c[0x0][0x468] ;  /* 0x00011a00ff067b82 */ /* 0x000e660000000a00 */
[----:B------:R-:W2:Y:S04]  /*0830*/  @P4 LDG.E R10, desc[UR16][R10.64] ;  /* 0x000000100a0a4981 */ /* 0x000ea8000c1e1900 */
[----:B-----5:R3:W5:Y:S04]  /*0840*/  @P3 LDG.E R17, desc[UR16][R204.64] ;  /* 0x00000010cc113981 */ /* 0x020768000c1e1900 */
[----:B------:R3:W5:Y:S01]  /*0850*/  @P0 LDG.E R12, desc[UR16][R204.64+0x4] ;  /* 0x00000410cc0c0981 */ /* 0x000762000c1e1900 */
[----:B------:R-:W-:-:S02]  /*0860*/  ISETP.NE.AND P5, PT, R191, RZ, PT ;  /* 0x000000ffbf00720c */ /* 0x000fc40003fa5270 */
[----:B-1----:R-:W-:Y:S02]  /*0870*/  IADD3 R14, P1, PT, R9, R6, RZ ;  /* 0x00000006090e7210 */ /* 0x002fe40007f3e0ff */
[----:B------:R-:W-:Y:S01]  /*0880*/  ISETP.EQ.U32.AND P2, PT, R6, RZ, PT ;  /* 0x000000ff0600720c */ /* 0x000fe20003f42070 */
[----:B------:R-:W-:Y:S01]  /*0890*/  IMAD.MOV.U32 R234, RZ, RZ, -0x1 ;  /* 0xffffffffffea7424 */ /* 0x000fe200078e00ff */
[----:B------:R-:W1:Y:S01]  /*08a0*/  @!P4 LDC R9, c[0x0][0x43c] ;  /* 0x00010f00ff09cb82 */ /* 0x000e620000000800 */
[----:B------:R-:W-:Y:S01]  /*08b0*/  IMAD.X R15, R4, 0x1, R7, P1 ;  /* 0x00000001040f7824 */ /* 0x000fe200008e0607 */
[----:B------:R-:W-:-:S06]  /*08c0*/  ISETP.EQ.OR.EX P2, PT, R7, RZ, !P5, P2 ;  /* 0x000000ff0700720c */ /* 0x000fcc0006f42720 */
[----:B------:R-:W4:Y:S07]  /*08d0*/  @!P4 LDC.64 R4, c[0x0][0x488] ;  /* 0x00012200ff04cb82 */ /* 0x000f2e0000000a00 */
[----:B------:R3:W5:Y:S01]  /*08e0*/  @!P2 LDG.E R234, desc[UR16][R14.64] ;  /* 0x000000100eeaa981 */ /* 0x000762000c1e1900 */
[----:B------:R-:W-:-:S04]  /*08f0*/  ISETP.NE.U32.AND P2, PT, R6, RZ, PT ;  /* 0x000000ff0600720c */ /* 0x000fc80003f45070 */
[----:B------:R-:W-:Y:S02]  /*0900*/  ISETP.NE.AND.EX P2, PT, R7, RZ, PT, P2 ;  /* 0x000000ff0700720c */ /* 0x000fe40003f45320 */
[----:B----4-:R-:W-:-:S04]  /*0910*/  @!P4 ISETP.NE.U32.AND P1, PT, R4, RZ, PT ;  /* 0x000000ff0400c20c */ /* 0x010fc80003f25070 */
[----:B------:R-:W-:-:S04]  /*0920*/  @!P4 ISETP.NE.AND.EX P1, PT, R5, RZ, PT, P1 ;  /* 0x000000ff0500c20c */ /* 0x000fc80003f25310 */
[----:B-1----:R-:W-:Y:S01]  /*0930*/  @!P4 SEL R9, R9, RZ, P1 ;  /* 0x000000ff0909c207 */ /* 0x002fe20000800000 */
[----:B--2---:R-:W-:Y:S02]  /*0940*/  @P4 IMAD.IADD R10, R10, 0x1, -R233 ;  /* 0x000000010a0a4824 */ /* 0x004fe400078e0ae9 */
[----:B---3--:R-:W-:Y:S06]  /*0950*/  @!P2 BRA `(.L_x_0) ;  /* 0x00000000000ca947 */ /* 0x008fec0003800000 */
[----:B------:R-:W2:Y:S02]  /*0960*/  @P5 LDG.E R5, desc[UR16][R14.64+0x4] ;  /* 0x000004100e055981 */ /* 0x000ea4000c1e1900 */
[----:B--2--5:R-:W-:-:S06]  /*0970*/  @P5 IADD3 R8, PT, PT, R5, -R234, RZ ;  /* 0x800000ea05085210 */ /* 0x024fcc0007ffe0ff */
[----:B------:R1:W5:Y:S02]  /*0980*/  @!P5 LDG.E R8, desc[UR16][R14.64] ;  /* 0x000000100e08d981 */ /* 0x000364000c1e1900 */
.L_x_0:
[----:B-----5:R-:W-:Y:S01]  /*0990*/  @!P4 IADD3 R8, PT, PT, R9, R8, -R233 ;  /* 0x000000080908c210 */ /* 0x020fe20007ffe8e9 */
[----:B------:R-:W-:Y:S01]  /*09a0*/  USHF.L.U32 UR20, UR15, 0x7, URZ ;  /* 0x000000070f147899 */ /* 0x000fe200080006ff */
[----:B------:R-:W-:Y:S01]  /*09b0*/  @P4 R2UR UR24, R10 ;  /* 0x000000000a1842ca */ /* 0x000fe200000e0000 */
[----:B------:R-:W-:Y:S01]  /*09c0*/  @P0 IMAD.IADD R12, R12, 0x1, -R17 ;  /* 0x000000010c0c0824 */ /* 0x000fe200078e0a11 */
[----:B------:R-:W-:Y:S01]  /*09d0*/  @!P4 R2UR UR24, R8 ;  /* 0x000000000818c2ca */ /* 0x000fe200000e0000 */
[----:B------:R-:W2:Y:S03]  /*09e0*/  @!UP0 LDCU UR25, c[0x0][0x434] ;  /* 0x00008680ff1987ac */ /* 0x000ea60008000800 */
[----:B------:R-:W-:Y:S01]  /*09f0*/  @P0 R2UR UR4, R12 ;  /* 0x000000000c0402ca */ /* 0x000fe200000e0000 */
[----:B------:R-:W-:-:S08]  /*0a00*/  IMAD.U32 R12, RZ, RZ, UR20 ;  /* 0x00000014ff0c7e24 */ /* 0x000fd0000f8e00ff */
[----:B------:R-:W-:-:S04]  /*0a10*/  ISETP.LT.AND P0, PT, R12, UR24, PT ;  /* 0x000000180c007c0c */ /* 0x000fc8000bf01270 */
[----:B--2---:R-:W-:-:S09]  /*0a20*/  @UP0 UMOV UR25, UR4 ;  /* 0x0000000400190c82 */ /* 0x004fd20008000000 */
[----:B------:R-:W-:Y:S05]  /*0a30*/  @!P0 BRA `(.L_x_1) ;  /* 0x0000006400f08947 */ /* 0x000fea0003800000 */
[----:B------:R-:W-:Y:S01]  /*0a40*/  ISETP.NE.AND P4, PT, R17, -0x1, PT ;  /* 0xffffffff1100780c */ /* 0x000fe20003f85270 */
[----:B------:R-:W-:Y:S01]  /*0a50*/  UIADD3 UR4, UPT, UPT, UR25, 0x3f, URZ ;  /* 0x0000003f19047890 */ /* 0x000fe2000fffe0ff */
[----:B------:R-:W-:-:S05]  /*0a60*/  ISETP.NE.AND P0, PT, R234, -0x1, PT ;  /* 0xffffffffea00780c */ /* 0x000fca0003f05270 */
[----:B------:R-:W-:-:S05]  /*0a70*/  IMAD.U32 R8, RZ, RZ, UR4 ;  /* 0x00000004ff087e24 */ /* 0x000fca000f8e00ff */
[----:B------:R-:W-:Y:S01]  /*0a80*/  SHF.R.S32.HI R8, RZ, 0x1f, R8 ;  /* 0x0000001fff087819 */ /* 0x000fe20000011408 */
[----:B------:R-:W2:Y:S03]  /*0a90*/  @!P4 LDC.64 R6, c[0x0][0x398] ;  /* 0x0000e600ff06cb82 */ /* 0x000ea60000000a00 */
[----:B------:R-:W-:-:S04]  /*0aa0*/  LEA.HI R231, R8, UR4, RZ, 0x6 ;  /* 0x0000000408e77c11 */ /* 0x000fc8000f8f30ff */
[----:B------:R-:W-:Y:S01]  /*0ab0*/  SHF.R.S32.HI R231, RZ, 0x6, R231 ;  /* 0x00000006ffe77819 */ /* 0x000fe200000114e7 */
[----:B------:R-:W3:Y:S04]  /*0ac0*/  @P4 LDC.64 R4, c[0x0][0x3b0] ;  /* 0x0000ec00ff044b82 */ /* 0x000ee80000000a00 */
[----:B------:R-:W-:-:S05]  /*0ad0*/  IMAD.SHL.U32 R232, R231, 0x40, RZ ;  /* 0x00000040e7e87824 */ /* 0x000fca00078e00ff */
[----:B-1----:R-:W-:-:S04]  /*0ae0*/  IADD3 R15, PT, PT, R232, -0x40, RZ ;  /* 0xffffffc0e80f7810 */ /* 0x002fc80007ffe0ff */
[----:B------:R-:W-:Y:S01]  /*0af0*/  SHF.R.S32.HI R19, RZ, 0x1f, R15 ;  /* 0x0000001fff137819 */ /* 0x000fe2000001140f */
[----:B--2---:R-:W-:-:S04]  /*0b00*/  @!P4 IMAD.WIDE.U32 R26, R198, R6, RZ ;  /* 0x00000006c61ac225 */ /* 0x004fc800078e00ff */
[----:B------:R-:W-:Y:S02]  /*0b10*/  @!P4 IMAD R13, R198, R7, R27 ;  /* 0x00000007c60dc224 */ /* 0x000fe400078e021b */
[----:B---3--:R-:W-:-:S04]  /*0b20*/  @P4 IMAD.WIDE.U32 R6, R17, R4, RZ ;  /* 0x0000000411064225 */ /* 0x008fc800078e00ff */
[----:B------:R-:W-:Y:S02]  /*0b30*/  @P4 IMAD R13, R17, R5, R7 ;  /* 0x00000005110d4224 */ /* 0x000fe400078e0207 */
[----:B------:R-:W-:Y:S01]  /*0b40*/  @P4 IMAD.MOV.U32 R26, RZ, RZ, R6 ;  /* 0x000000ffff1a4224 */ /* 0x000fe200078e0006 */
[----:B------:R-:W-:Y:S06]  /*0b50*/  @P0 BRA `(.L_x_2) ;  /* 0x0000000000300947 */ /* 0x000fec0003800000 */
[----:B------:R-:W1:Y:S01]  /*0b60*/  LDCU.64 UR4, c[0x0][0x3b8] ;  /* 0x00007700ff0477ac */ /* 0x000e620008000a00 */
[----:B------:R-:W-:Y:S01]  /*0b70*/  SHF.R.S32.HI R7, RZ, 0x1f, R233 ;  /* 0x0000001fff077819 */ /* 0x000fe200000114e9 */
[----:B------:R-:W2:Y:S01]  /*0b80*/  LDCU.64 UR6, c[0x0][0x3a0] ;  /* 0x00007400ff0677ac */ /* 0x000ea20008000a00 */
[----:B-1----:R-:W-:Y:S02]  /*0b90*/  MOV R4, UR4 ;  /* 0x0000000400047c02 */ /* 0x002fe40008000f00 */
[----:B------:R-:W-:-:S03]  /*0ba0*/  MOV R5, UR5 ;  /* 0x0000000500057c02 */ /* 0x000fc60008000f00 */
[-C--:B------:R-:W-:Y:S02]  /*0bb0*/  IMAD R6, R7, R4.reuse, RZ ;  /* 0x0000000407067224 */ /* 0x080fe400078e02ff */
[----:B------:R-:W-:-:S04]  /*0bc0*/  IMAD.WIDE.U32 R8, R233, R4, RZ ;  /* 0x00000004e9087225 */ /* 0x000fc800078e00ff */
[----:B------:R-:W-:-:S05]  /*0bd0*/  IMAD R6, R233, R5, R6 ;  /* 0x00000005e9067224 */ /* 0x000fca00078e0206 */
[----:B------:R-:W-:-:S03]  /*0be0*/  IADD3 R9, PT, PT, R9, R6, RZ ;  /* 0x0000000609097210 */ /* 0x000fc60007ffe0ff */
[----:B--2---:R-:W-:-:S04]  /*0bf0*/  IMAD.WIDE.U32 R20, R198, UR6, R8 ;  /* 0x00000006c6147c25 */ /* 0x004fc8000f8e0008 */
[----:B------:R-:W-:Y:S01]  /*0c00*/  IMAD R18, R198, UR7, R21 ;  /* 0x00000007c6127c24 */ /* 0x000fe2000f8e0215 */
[----:B------:R-:W-:Y:S06]  /*0c10*/  BRA `(.L_x_3) ;  /* 0x0000000000147947 */ /* 0x000fec0003800000 */
.L_x_2:
[----:B------:R-:W1:Y:S01]  /*0c20*/  LDC.64 R4, c[0x0][0x3b8] ;  /* 0x0000ee00ff047b82 */ /* 0x000e620000000a00 */
[----:B------:R-:W-:-:S05]  /*0c30*/  IADD3 R20, PT, PT, R233, R234, RZ ;  /* 0x000000eae9147210 */ /* 0x000fca0007ffe0ff */
[C---:B-1----:R-:W-:Y:S02]  /*0c40*/  IMAD R18, R20.reuse, R5, RZ ;  /* 0x0000000514127224 */ /* 0x042fe400078e02ff */
[----:B------:R-:W-:-:S05]  /*0c50*/  IMAD.WIDE.U32 R20, R20, R4, RZ ;  /* 0x0000000414147225 */ /* 0x000fca00078e00ff */
[----:B------:R-:W-:Y:S02]  /*0c60*/  IADD3 R18, PT, PT, R21, R18, RZ ;  /* 0x0000001215127210 */ /* 0x000fe40007ffe0ff */
.L_x_3:
[----:B------:R-:W1:Y:S01]  /*0c70*/  LDC R6, c[0x0][0x3e8] ;  /* 0x0000fa00ff067b82 */ /* 0x000e620000000800 */
[----:B------:R-:W-:Y:S01]  /*0c80*/  USHF.R.S32.HI UR19, URZ, 0x1f, UR20 ;  /* 0x0000001fff137899 */ /* 0x000fe20008011414 */
[----:B-1----:R-:W-:-:S04]  /*0c90*/  IABS R9, R6 ;  /* 0x0000000600097213 */ /* 0x002fc80000000000 */
[----:B------:R-:W1:Y:S08]  /*0ca0*/  I2F.RP R14, R9 ;  /* 0x00000009000e7306 */ /* 0x000e700000209400 */
[----:B-1----:R-:W1:Y:S02]  /*0cb0*/  MUFU.RCP R10, R14 ;  /* 0x0000000e000a7308 */ /* 0x002e640000001000 */
[----:B-1----:R-:W-:-:S06]  /*0cc0*/  VIADD R10, R10, 0xffffffe ;  /* 0x0ffffffe0a0a7836 */ /* 0x002fcc0000000000 */
[----:B------:R-:W1:Y:S02]  /*0cd0*/  F2I.FTZ.U32.TRUNC.NTZ R11, R10 ;  /* 0x0000000a000b7305 */ /* 0x000e64000021f000 */
[----:B-1----:R-:W-:Y:S01]  /*0ce0*/  IMAD.MOV R7, RZ, RZ, -R11 ;  /* 0x000000ffff077224 */ /* 0x002fe200078e0a0b */
[----:B------:R-:W-:-:S03]  /*0cf0*/  MOV R10, RZ ;  /* 0x000000ff000a7202 */ /* 0x000fc60000000f00 */
[----:B------:R-:W-:Y:S01]  /*0d00*/  IMAD R8, R7, R9, RZ ;  /* 0x0000000907087224 */ /* 0x000fe200078e02ff */
[----:B------:R-:W-:-:S03]  /*0d10*/  IABS R7, R193 ;  /* 0x000000c100077213 */ /* 0x000fc60000000000 */
[----:B------:R-:W-:-:S06]  /*0d20*/  IMAD.HI.U32 R8, R11, R8, R10 ;  /* 0x000000080b087227 */ /* 0x000fcc00078e000a */
[----:B------:R-:W-:-:S04]  /*0d30*/  IMAD.HI.U32 R16, R8, R7, RZ ;  /* 0x0000000708107227 */ /* 0x000fc800078e00ff */
[----:B------:R-:W-:-:S04]  /*0d40*/  IMAD.MOV R8, RZ, RZ, -R16 ;  /* 0x000000ffff087224 */ /* 0x000fc800078e0a10 */
[----:B------:R-:W-:Y:S01]  /*0d50*/  IMAD R8, R9, R8, R7 ;  /* 0x0000000809087224 */ /* 0x000fe200078e0207 */
[----:B------:R-:W-:-:S04]  /*0d60*/  LOP3.LUT R7, R193, R6, RZ, 0x3c, !PT ;  /* 0x00000006c1077212 */ /* 0x000fc800078e3cff */
[----:B------:R-:W-:Y:S02]  /*0d70*/  ISETP.GT.U32.AND P2, PT, R9, R8, PT ;  /* 0x000000080900720c */ /* 0x000fe40003f44070 */
[----:B------:R-:W-:-:S11]  /*0d80*/  ISETP.GE.AND P1, PT, R7, RZ, PT ;  /* 0x000000ff0700720c */ /* 0x000fd60003f26270 */
[----:B------:R-:W-:Y:S01]  /*0d90*/  @!P2 IMAD.IADD R8, R8, 0x1, -R9 ;  /* 0x000000010808a824 */ /* 0x000fe200078e0a09 */
[----:B------:R-:W-:Y:S02]  /*0da0*/  @!P2 IADD3 R16, PT, PT, R16, 0x1, RZ ;  /* 0x000000011010a810 */ /* 0x000fe40007ffe0ff */
[----:B------:R-:W-:Y:S02]  /*0db0*/  ISETP.NE.AND P2, PT, R6, RZ, PT ;  /* 0x000000ff0600720c */ /* 0x000fe40003f45270 */
[----:B------:R-:W-:-:S13]  /*0dc0*/  ISETP.GE.U32.AND P5, PT, R8, R9, PT ;  /* 0x000000090800720c */ /* 0x000fda0003fa6070 */
[----:B------:R-:W-:-:S05]  /*0dd0*/  @P5 VIADD R16, R16, 0x1 ;  /* 0x0000000110105836 */ /* 0x000fca0000000000 */
[----:B------:R-:W-:Y:S02]  /*0de0*/  @!P1 IADD3 R16, PT, PT, -R16, RZ, RZ ;  /* 0x000000ff10109210 */ /* 0x000fe40007ffe1ff */
[----:B------:R-:W-:-:S04]  /*0df0*/  @!P2 LOP3.LUT R16, RZ, R6, RZ, 0x33, !PT ;  /* 0x00000006ff10a212 */ /* 0x000fc800078e33ff */
[----:B------:R-:W-:Y:S01]  /*0e00*/  SHF.R.S32.HI R14, RZ, 0x1f, R16 ;  /* 0x0000001fff0e7819 */ /* 0x000fe20000011410 */
        /* <DEDUP_REMOVED lines=13> */
.L_x_4:
[----:B------:R-:W1:Y:S01]  /*0ee0*/  LDC.64 R8, c[0x0][0x3c0] ;  /* 0x0000f000ff087b82 */ /* 0x000e620000000a00 */
[----:B------:R-:W-:-:S05]  /*0ef0*/  IADD3 R6, PT, PT, R233, R234, RZ ;  /* 0x000000eae9067210 */ /* 0x000fca0007ffe0ff */
[C---:B-1----:R-:W-:Y:S02]  /*0f00*/  IMAD R22, R6.reuse, R9, RZ ;  /* 0x0000000906167224 */ /* 0x042fe400078e02ff */
[----:B------:R-:W-:-:S05]  /*0f10*/  IMAD.WIDE.U32 R24, R6, R8, RZ ;  /* 0x0000000806187225 */ /* 0x000fca00078e00ff */
[----:B------:R-:W-:-:S07]  /*0f20*/  IADD3 R22, PT, PT, R25, R22, RZ ;  /* 0x0000001619167210 */ /* 0x000fce0007ffe0ff */
.L_x_5:
[----:B------:R-:W1:Y:S01]  /*0f30*/  @!P4 LDC.64 R10, c[0x0][0x588] ;  /* 0x00016200ff0acb82 */ /* 0x000e620000000a00 */
[----:B------:R-:W2:Y:S01]  /*0f40*/  LDCU UR9, c[0x0][0x3e0] ;  /* 0x00007c00ff0977ac */ /* 0x000ea20008000800 */
[----:B------:R-:W2:Y:S06]  /*0f50*/  LDCU UR23, c[0x0][0x44c] ;  /* 0x00008980ff1777ac */ /* 0x000eac0008000800 */
[----:B------:R-:W3:Y:S01]  /*0f60*/  @P4 LDC.64 R6, c[0x0][0x590] ;  /* 0x00016400ff064b82 */ /* 0x000ee20000000a00 */
[----:B--2---:R-:W-:Y:S01]  /*0f70*/  UIMAD.WIDE UR6, UR9, UR23, URZ ;  /* 0x00000017090672a5 */ /* 0x004fe2000f8e02ff */
[----:B-1----:R-:W-:-:S04]  /*0f80*/  @!P4 IMAD.WIDE.U32 R30, R198, R10, RZ ;  /* 0x0000000ac61ec225 */ /* 0x002fc800078e00ff */
[----:B------:R-:W-:Y:S02]  /*0f90*/  @!P4 IMAD R11, R198, R11, R31 ;  /* 0x0000000bc60bc224 */ /* 0x000fe400078e021f */
[----:B---3--:R-:W-:Y:S01]  /*0fa0*/  @P4 IMAD.WIDE.U32 R28, R17, R6, RZ ;  /* 0x00000006111c4225 */ /* 0x008fe200078e00ff */
[----:B------:R-:W-:-:S03]  /*0fb0*/  @!P4 MOV R6, R30 ;  /* 0x0000001e0006c202 */ /* 0x000fc60000000f00 */
[----:B------:R-:W-:Y:S01]  /*0fc0*/  @P4 IMAD R11, R17, R7, R29 ;  /* 0x00000007110b4224 */ /* 0x000fe200078e021d */
[----:B------:R-:W-:Y:S01]  /*0fd0*/  @P4 MOV R6, R28 ;  /* 0x0000001c00064202 */ /* 0x000fe20000000f00 */
[----:B------:R-:W-:Y:S06]  /*0fe0*/  @P4 BRA `(.L_x_6) ;  /* 0x0000000000404947 */ /* 0x000fec0003800000 */
[----:B------:R-:W1:Y:S02]  /*0ff0*/  LDCU UR4, c[0x0][0x444] ;  /* 0x00008880ff0477ac */ /* 0x000e640008000800 */
[----:B-1----:R-:W-:Y:S01]  /*1000*/  USHF.R.S32.HI UR5, URZ, 0x1f, UR4 ;  /* 0x0000001fff057899 */ /* 0x002fe20008011404 */
[----:B------:R-:W-:Y:S01]  /*1010*/  IMAD.WIDE.U32 R30, R198, UR4, RZ ;  /* 0x00000004c61e7c25 */ /* 0x000fe2000f8e00ff */
[----:B------:R-:W-:-:S04]  /*1020*/  USHF.R.S32.HI UR4, URZ, 0x1f, UR9 ;  /* 0x0000001fff047899 */ /* 0x000fc80008011409 */
[----:B------:R-:W-:Y:S02]  /*1030*/  IMAD R7, R198, UR5, RZ ;  /* 0x00000005c6077c24 */ /* 0x000fe4000f8e02ff */
[----:B------:R-:W-:-:S03]  /*1040*/  IMAD.WIDE.U32 R28, R30, UR9, RZ ;  /* 0x000000091e1c7c25 */ /* 0x000fc6000f8e00ff */
[----:B------:R-:W-:Y:S01]  /*1050*/  IADD3 R7, PT, PT, R31, R7, RZ ;  /* 0x000000071f077210 */ /* 0x000fe20007ffe0ff */
[----:B------:R-:W-:-:S04]  /*1060*/  IMAD.WIDE.U32 R32, R28, UR23, RZ ;  /* 0x000000171c207c25 */ /* 0x000fc8000f8e00ff */
[----:B------:R-:W-:-:S04]  /*1070*/  IMAD R7, R7, UR9, RZ ;  /* 0x0000000907077c24 */ /* 0x000fc8000f8e02ff */
[----:B------:R-:W-:Y:S01]  /*1080*/  IMAD R7, R30, UR4, R7 ;  /* 0x000000041e077c24 */ /* 0x000fe2000f8e0207 */
[----:B------:R-:W-:-:S04]  /*1090*/  USHF.R.S32.HI UR4, URZ, 0x1f, UR23 ;  /* 0x0000001fff047899 */ /* 0x000fc80008011417 */
[----:B------:R-:W-:-:S05]  /*10a0*/  IADD3 R7, PT, PT, R29, R7, RZ ;  /* 0x000000071d077210 */ /* 0x000fca0007ffe0ff */
[----:B------:R-:W-:-:S04]  /*10b0*/  IMAD R30, R7, UR23, RZ ;  /* 0x00000017071e7c24 */ /* 0x000fc8000f8e02ff */
[----:B------:R-:W-:-:S05]  /*10c0*/  IMAD R30, R28, UR4, R30 ;  /* 0x000000041c1e7c24 */ /* 0x000fca000f8e021e */
[----:B------:R-:W-:Y:S01]  /*10d0*/  IADD3 R30, PT, PT, R33, R30, RZ ;  /* 0x0000001e211e7210 */ /* 0x000fe20007ffe0ff */
[----:B------:R-:W-:Y:S06]  /*10e0*/  BRA `(.L_x_7) ;  /* 0x00000000000c7947 */ /* 0x000fec0003800000 */
.L_x_6:
[C---:B------:R-:W-:Y:S02]  /*10f0*/  IMAD R30, R17.reuse, UR7, RZ ;  /* 0x00000007111e7c24 */ /* 0x040fe4000f8e02ff */
[----:B------:R-:W-:-:S05]  /*1100*/  IMAD.WIDE.U32 R32, R17, UR6, RZ ;  /* 0x0000000611207c25 */ /* 0x000fca000f8e00ff */
[----:B------:R-:W-:Y:S02]  /*1110*/  IADD3 R30, PT, PT, R33, R30, RZ ;  /* 0x0000001e211e7210 */ /* 0x000fe40007ffe0ff */
.L_x_7:
[----:B------:R-:W1:Y:S01]  /*1120*/  LDCU.U8 UR4, c[0x0][0x548] ;  /* 0x0000a900ff0477ac */ /* 0x000e620008000000 */
[----:B------:R-:W-:Y:S01]  /*1130*/  SHF.L.U32 R28, R198, 0x7, RZ ;  /* 0x00000007c61c7819 */ /* 0x000fe200000006ff */
[----:B------:R-:W-:Y:S01]  /*1140*/  IMAD R25, R193, UR23, RZ ;  /* 0x00000017c1197c24 */ /* 0x000fe2000f8e02ff */
[----:B------:R-:W2:Y:S02]  /*1150*/  LDCU.U8 UR8, c[0x0][0x5f0] ;  /* 0x0000be00ff0877ac */ /* 0x000ea40008000000 */
[----:B------:R-:W-:-:S04]  /*1160*/  SEL R34, R28, RZ, P3 ;  /* 0x000000ff1c227207 */ /* 0x000fc80001800000 */
[----:B------:R-:W-:-:S04]  /*1170*/  IADD3 R34, P1, PT, R15, R34, RZ ;  /* 0x000000220f227210 */ /* 0x000fc80007f3e0ff */
[----:B------:R-:W-:Y:S01]  /*1180*/  IADD3.X R27, PT, PT, RZ, R19, RZ, P1, !PT ;  /* 0x00000013ff1b7210 */ /* 0x000fe20000ffe4ff */
[----:B-1----:R-:W-:-:S04]  /*1190*/  UISETP.NE.AND UP0, UPT, UR4, URZ, UPT ;  /* 0x000000ff0400728c */ /* 0x002fc8000bf05270 */
[----:B------:R-:W-:-:S04]  /*11a0*/  IMAD R27, R27, UR6, RZ ;  /* 0x000000061b1b7c24 */ /* 0x000fc8000f8e02ff */
[C---:B------:R-:W-:Y:S02]  /*11b0*/  IMAD R27, R34.reuse, UR7, R27 ;  /* 0x00000007221b7c24 */ /* 0x040fe4000f8e021b */
[----:B------:R-:W-:-:S05]  /*11c0*/  IMAD.WIDE.U32 R34, R34, UR6, RZ ;  /* 0x0000000622227c25 */ /* 0x000fca000f8e00ff */
[----:B------:R-:W-:Y:S01]  /*11d0*/  IADD3 R27, PT, PT, R35, R27, RZ ;  /* 0x0000001b231b7210 */ /* 0x000fe20007ffe0ff */
[----:B--2---:R-:W-:Y:S06]  /*11e0*/  BRA.U !UP0, `(.L_x_8) ;  /* 0x00000001081c7547 */ /* 0x004fec000b800000 */
[----:B------:R-:W1:Y:S01]  /*11f0*/  LDC R7, c[0x0][0x434] ;  /* 0x00010d00ff077b82 */ /* 0x000e620000000800 */
[----:B------:R-:W2:Y:S01]  /*1200*/  LDCU UR4, c[0x0][0x454] ;  /* 0x00008a80ff0477ac */ /* 0x000ea20008000800 */
[----:B------:R-:W-:Y:S01]  /*1210*/  ISETP.NE.AND P1, PT, R17, -0x1, PT ;  /* 0xffffffff1100780c */ /* 0x000fe20003f25270 */
[----:B-1----:R-:W-:-:S05]  /*1220*/  IMAD R240, R198, R7, RZ ;  /* 0x00000007c6f07224 */ /* 0x002fca00078e02ff */
[----:B------:R-:W-:-:S05]  /*1230*/  SEL R240, R240, R17, !P1 ;  /* 0x00000011f0f07207 */ /* 0x000fca0004800000 */
[----:B--2---:R-:W-:Y:S01]  /*1240*/  IMAD R240, R193, UR4, R240 ;  /* 0x00000004c1f07c24 */ /* 0x004fe2000f8e02f0 */
[----:B------:R-:W-:Y:S06]  /*1250*/  BRA `(.L_x_9) ;  /* 0x00000000000c7947 */ /* 0x000fec0003800000 */
.L_x_8:
[----:B------:R-:W1:Y:S01]  /*1260*/  LDC R240, c[0x0][0x434] ;  /* 0x00010d00fff07b82 */ /* 0x000e620000000800 */
[----:B------:R-:W-:-:S04]  /*1270*/  IMAD R7, R198, UR9, R193 ;  /* 0x00000009c6077c24 */ /* 0x000fc8000f8e02c1 */
[----:B-1----:R-:W-:-:S07]  /*1280*/  IMAD R240, R7, R240, RZ ;  /* 0x000000f007f07224 */ /* 0x002fce00078e02ff */
.L_x_9:
[----:B------:R-:W-:-:S04]  /*1290*/  IADD3 R7, PT, PT, R231, -0x1, RZ ;  /* 0xffffffffe7077810 */ /* 0x000fc80007ffe0ff */
[----:B------:R-:W-:Y:S01]  /*12a0*/  R2UR UR18, R7 ;  /* 0x00000000071272ca */ /* 0x000fe200000e0000 */
[----:B------:R-:W-:-:S14]  /*12b0*/  BRA.U !UP0, `(.L_x_10) ;  /* 0x0000000108247547 */ /* 0x000fdc000b800000 */
[----:B------:R-:W1:Y:S01]  /*12c0*/  LDC R7, c[0x0][0x444] ;  /* 0x00011100ff077b82 */ /* 0x000e620000000800 */
[----:B------:R-:W-:-:S07]  /*12d0*/  ISETP.NE.AND P1, PT, R17, -0x1, PT ;  /* 0xffffffff1100780c */ /* 0x000fce0003f25270 */
[----:B------:R-:W2:Y:S08]  /*12e0*/  LDC R21, c[0x0][0x430] ;  /* 0x00010c00ff157b82 */ /* 0x000eb00000000800 */
[----:B------:R-:W2:Y:S01]  /*12f0*/  LDC R10, c[0x0][0x454] ;  /* 0x00011500ff0a7b82 */ /* 0x000ea20000000800 */
[----:B-1----:R-:W-:-:S05]  /*1300*/  @!P1 IMAD R17, R198, R7, RZ ;  /* 0x00000007c6119224 */ /* 0x002fca00078e02ff */
[----:B------:R-:W-:Y:S02]  /*1310*/  IADD3 R28, PT, PT, R28, R17, RZ ;  /* 0x000000111c1c7210 */ /* 0x000fe40007ffe0ff */
[----:B--2---:R-:W-:-:S05]  /*1320*/  LEA R10, R21, R10, 0x7 ;  /* 0x0000000a150a7211 */ /* 0x004fca00078e38ff */
[----:B------:R-:W-:Y:S01]  /*1330*/  IMAD R28, R10, R193, R28 ;  /* 0x000000c10a1c7224 */ /* 0x000fe200078e021c */
[----:B------:R-:W-:Y:S06]  /*1340*/  BRA `(.L_x_11) ;  /* 0x00000000000c7947 */ /* 0x000fec0003800000 */
.L_x_10:
[----:B------:R-:W1:Y:S01]  /*1350*/  LDC R28, c[0x0][0x444] ;  /* 0x00011100ff1c7b82 */ /* 0x000e620000000800 */
[----:B------:R-:W-:-:S04]  /*1360*/  IMAD R7, R198, UR9, R193 ;  /* 0x00000009c6077c24 */ /* 0x000fc8000f8e02c1 */
[----:B-1----:R-:W-:-:S07]  /*1370*/  IMAD R28, R7, R28, RZ ;  /* 0x0000001c071c7224 */ /* 0x002fce00078e02ff */
.L_x_11:
[----:B------:R-:W1:Y:S01]  /*1380*/  LDCU.128 UR4, c[0x0][0x590] ;  /* 0x0000b200ff0477ac */ /* 0x000e620008000c00 */
[----:B------:R-:W-:Y:S01]  /*1390*/  IADD3 R36, P1, PT, R210, R6, RZ ;  /* 0x00000006d2247210 */ /* 0x000fe20007f3e0ff */
[----:B------:R-:W2:Y:S01]  /*13a0*/  S2R R21, SR_TID.X ;  /* 0x0000000000157919 */ /* 0x000ea20000002100 */
[----:B------:R-:W3:Y:S01]  /*13b0*/  LDC.64 R6, c[0x0][0x3b0] ;  /* 0x0000ec00ff067b82 */ /* 0x000ee20000000a00 */
[----:B------:R-:W-:Y:S01]  /*13c0*/  SHF.R.S32.HI R17, RZ, 0x1f, R25 ;  /* 0x0000001fff117819 */ /* 0x000fe20000011419 */
[----:B------:R-:W4:Y:S01]  /*13d0*/  LDCU UR27, c[0x0][0x508] ;  /* 0x0000a100ff1b77ac */ /* 0x000f220008000800 */
[----:B------:R-:W-:Y:S01]  /*13e0*/  IMAD.X R37, RZ, RZ, R11, P1 ;  /* 0x000000ffff257224 */ /* 0x000fe200008e060b */
[----:B------:R-:W-:Y:S01]  /*13f0*/  IADD3 R23, P2, P1, R34, R32, R25 ;  /* 0x0000002022177210 */ /* 0x000fe2000795e019 */
[----:B------:R-:W-:Y:S01]  /*1400*/  IMAD.U32 R25, RZ, RZ, UR18 ;  /* 0x00000012ff197e24 */ /* 0x000fe2000f8e00ff */
[----:B------:R-:W-:Y:S01]  /*1410*/  MOV R211, RZ ;  /* 0x000000ff00d37202 */ /* 0x000fe20000000f00 */
[----:B------:R-:W5:Y:S01]  /*1420*/  LDCU.64 UR12, c[0x0][0x3c8] ;  /* 0x00007900ff0c77ac */ /* 0x000f620008000a00 */
[----:B------:R-:W-:Y:S01]  /*1430*/  IADD3.X R17, PT, PT, R27, R30, R17, P2, P1 ;  /* 0x0000001e1b117210 */ /* 0x000fe200017e2411 */
[----:B------:R-:W5:Y:S01]  /*1440*/  LDC.64 R34, c[0x0][0x5e8] ;  /* 0x00017a00ff227b82 */ /* 0x000f620000000a00 */
[C---:B------:R-:W-:Y:S01]  /*1450*/  LEA R240, R25.reuse, R240, 0x6 ;  /* 0x000000f019f07211 */ /* 0x040fe200078e30ff */
[----:B------:R-:W-:Y:S01]  /*1460*/  IMAD R25, R25, 0x40, R28 ;  /* 0x0000004019197824 */ /* 0x000fe200078e021c */
[----:B------:R-:W-:Y:S01]  /*1470*/  UIMAD UR23, UR9, UR23, URZ ;  /* 0x00000017091772a4 */ /* 0x000fe2000f8e02ff */
[----:B------:R-:W-:Y:S01]  /*1480*/  ISETP.NE.AND P5, PT, RZ, UR8, PT ;  /* 0x00000008ff007c0c */ /* 0x000fe2000bfa5270 */
[----:B------:R-:W-:Y:S01]  /*1490*/  UIADD3 UR26, UPT, UPT, UR20, UR25, URZ ;  /* 0x00000019141a7290 */ /* 0x000fe2000fffe0ff */
[----:B-1----:R-:W-:Y:S01]  /*14a0*/  IMAD R10, R19, UR4, RZ ;  /* 0x00000004130a7c24 */ /* 0x002fe2000f8e02ff */
[----:B------:R-:W-:Y:S01]  /*14b0*/  USHF.L.U32 UR28, UR23, 0x6, URZ ;  /* 0x00000006171c7899 */ /* 0x000fe200080006ff */
[C---:B------:R-:W-:Y:S01]  /*14c0*/  IMAD.WIDE.U32 R36, R15.reuse, UR4, R36 ;  /* 0x000000040f247c25 */ /* 0x040fe2000f8e0024 */
[----:B------:R-:W1:Y:S01]  /*14d0*/  LDCU.64 UR10, c[0x0][0x380] ;  /* 0x00007000ff0a77ac */ /* 0x000e620008000a00 */
[----:B------:R-:W-:Y:S02]  /*14e0*/  BSSY.RECONVERGENT B1, `(.L_x_1) ;  /* 0x00005d1000017945 */ /* 0x000fe40003800200 */
[----:B------:R-:W-:Y:S01]  /*14f0*/  IMAD R10, R15, UR5, R10 ;  /* 0x000000050f0a7c24 */ /* 0x000fe2000f8e020a */
[----:B----4-:R-:W-:Y:S01]  /*1500*/  UIADD3 UR27, UPT, UPT, UR26, -UR27, -UR24 ;  /* 0x8000001b1a1b7290 */ /* 0x010fe2000fffe818 */
[----:B---3--:R-:W-:Y:S01]  /*1510*/  IMAD R30, R19, R6, RZ ;  /* 0x00000006131e7224 */ /* 0x008fe200078e02ff */
[----:B------:R-:W3:Y:S01]  /*1520*/  LDCU.64 UR8, c[0x0][0x550] ;  /* 0x0000aa00ff0877ac */ /* 0x000ee20008000a00 */
[----:B------:R-:W-:-:S02]  /*1530*/  IMAD.IADD R37, R37, 0x1, R10 ;  /* 0x0000000125257824 */ /* 0x000fc400078e020a */
[----:B------:R-:W4:Y:S01]  /*1540*/  LDC.64 R10, c[0x0][0x5f8] ;  /* 0x00017e00ff0a7b82 */ /* 0x000f220000000a00 */
[----:B------:R-:W-:Y:S01]  /*1550*/  IMAD R30, R15, R7, R30 ;  /* 0x000000070f1e7224 */ /* 0x000fe200078e021e */
[----:B------:R-:W-:Y:S01]  /*1560*/  USHF.R.S32.HI UR29, URZ, 0x1f, UR27 ;  /* 0x0000001fff1d7899 */ /* 0x000fe2000801141b */
[----:B------:R-:W-:-:S04]  /*1570*/  IMAD.WIDE.U32 R32, R193, UR6, R36 ;  /* 0x00000006c1207c25 */ /* 0x000fc8000f8e0024 */
[----:B------:R-:W-:Y:S01]  /*1580*/  IMAD R29, R193, UR7, R33 ;  /* 0x00000007c11d7c24 */ /* 0x000fe2000f8e0221 */
[----:B------:R-:W1:Y:S01]  /*1590*/  LDCU.64 UR6, c[0x0][0x570] ;  /* 0x0000ae00ff0677ac */ /* 0x000e620008000a00 */
[----:B------:R-:W-:Y:S02]  /*15a0*/  IMAD.MOV.U32 R28, RZ, RZ, R32 ;  /* 0x000000ffff1c7224 */ /* 0x000fe400078e0020 */
[----:B------:R-:W-:Y:S01]  /*15b0*/  IMAD.WIDE.U32 R32, R15, R6, R210 ;  /* 0x000000060f207225 */ /* 0x000fe200078e00d2 */
[----:B--2---:R-:W-:-:S03]  /*15c0*/  LOP3.LUT R15, R21, 0x1f, RZ, 0xc0, !PT ;  /* 0x0000001f150f7812 */ /* 0x004fc600078ec0ff */
[----:B------:R-:W-:Y:S01]  /*15d0*/  IMAD.WIDE.U32 R28, R202, UR4, R28 ;  /* 0x00000004ca1c7c25 */ /* 0x000fe2000f8e001c */
[----:B------:R-:W-:-:S03]  /*15e0*/  IADD3 R26, P1, PT, R26, R32, RZ ;  /* 0x000000201a1a7210 */ /* 0x000fc60007f3e0ff */
[----:B------:R-:W-:Y:S01]  /*15f0*/  IMAD R15, R200, UR23, R15 ;  /* 0x00000017c80f7c24 */ /* 0x000fe2000f8e020f */
[----:B------:R-:W-:Y:S01]  /*1600*/  IADD3.X R27, PT, PT, R13, R33, R30, P1, !PT ;  /* 0x000000210d1b7210 */ /* 0x000fe20000ffe41e */
[----:B------:R-:W-:Y:S02]  /*1610*/  IMAD.U32 R13, RZ, RZ, UR28 ;  /* 0x0000001cff0d7e24 */ /* 0x000fe4000f8e00ff */
[----:B------:R-:W-:Y:S01]  /*1620*/  IMAD R223, R202, UR5, R29 ;  /* 0x00000005cadf7c24 */ /* 0x000fe2000f8e021d */
[----:B------:R-:W-:Y:S01]  /*1630*/  SHF.R.S32.HI R30, RZ, 0x1f, R15 ;  /* 0x0000001fff1e7819 */ /* 0x000fe2000001140f */
[----:B----4-:R-:W-:-:S04]  /*1640*/  IMAD.WIDE.U32 R36, R10, UR14, RZ ;  /* 0x0000000e0a247c25 */ /* 0x010fc8000f8e00ff */
[----:B------:R-:W-:Y:S01]  /*1650*/  IMAD R11, R11, UR14, R37 ;  /* 0x0000000e0b0b7c24 */ /* 0x000fe2000f8e0225 */
[----:B------:R-:W-:Y:S01]  /*1660*/  SEL R10, R36, RZ, P5 ;  /* 0x000000ff240a7207 */ /* 0x000fe20002800000 */
[----:B-----5:R-:W-:Y:S01]  /*1670*/  IMAD.WIDE.U32 R32, R193, UR12, R26 ;  /* 0x0000000cc1207c25 */ /* 0x020fe2000f8e001a */
[----:B------:R-:W-:Y:S01]  /*1680*/  USHF.L.U64.HI UR12, UR4, 0x5, UR5 ;  /* 0x00000005040c7899 */ /* 0x000fe20008010205 */
[----:B------:R-:W2:Y:S01]  /*1690*/  LDC.64 R26, c[0x0][0x420] ;  /* 0x00010800ff1a7b82 */ /* 0x000ea20000000a00 */
[----:B------:R-:W-:Y:S01]  /*16a0*/  IADD3 R10, P2, P1, R15, R23, R10 ;  /* 0x000000170f0a7210 */ /* 0x000fe2000795e00a */
[----:B------:R-:W-:Y:S01]  /*16b0*/  IMAD R33, R193, UR13, R33 ;  /* 0x0000000dc1217c24 */ /* 0x000fe2000f8e0221 */
[----:B------:R-:W-:Y:S01]  /*16c0*/  SEL R11, R11, RZ, P5 ;  /* 0x000000ff0b0b7207 */ /* 0x000fe20002800000 */
[----:B------:R-:W-:Y:S01]  /*16d0*/  USHF.L.U32 UR13, UR4, 0x5, URZ ;  /* 0x00000005040d7899 */ /* 0x000fe200080006ff */
[----:B------:R-:W-:Y:S01]  /*16e0*/  IMAD.WIDE R218, R25, 0x4, R34 ;  /* 0x0000000419da7825 */ /* 0x000fe200078e0222 */
[----:B------:R-:W-:Y:S01]  /*16f0*/  ULEA.HI UR4, UR29, UR27, URZ, 0x6 ;  /* 0x0000001b1d047291 */ /* 0x000fe2000f8f30ff */
[----:B------:R-:W-:-:S02]  /*1700*/  IADD3.X R30, PT, PT, R30, R17, R11, P2, P1 ;  /* 0x000000111e1e7210 */ /* 0x000fc400017e240b */
[----:B------:R-:W-:Y:S01]  /*1710*/  IADD3 R11, P1, PT, R10, UR28, RZ ;  /* 0x0000001c0a0b7c10 */ /* 0x000fe2000ff3e0ff */
[----:B------:R-:W-:Y:S01]  /*1720*/  USHF.R.S32.HI UR4, URZ, 0x6, UR4 ;  /* 0x00000006ff047899 */ /* 0x000fe20008011404 */
[----:B------:R-:W-:Y:S01]  /*1730*/  IMAD.WIDE.U32 R32, R202, R6, R32 ;  /* 0x00000006ca207225 */ /* 0x000fe200078e0020 */
[----:B---3--:R-:W-:Y:S02]  /*1740*/  LEA R222, P2, R28, UR8, 0x1 ;  /* 0x000000081cde7c11 */ /* 0x008fe4000f8408ff */
[----:B------:R-:W-:Y:S01]  /*1750*/  LEA.HI.X.SX32 R10, R13, R30, 0x1, P1 ;  /* 0x0000001e0d0a7211 */ /* 0x000fe200008f0eff */
[----:B------:R-:W-:Y:S01]  /*1760*/  UISETP.LT.AND UP0, UPT, URZ, UR4, UPT ;  /* 0x00000004ff00728c */ /* 0x000fe2000bf01270 */
[C---:B-1----:R-:W-:Y:S01]  /*1770*/  LEA R238, P1, R11.reuse, UR6, 0x2 ;  /* 0x000000060bee7c11 */ /* 0x042fe2000f8210ff */
[----:B------:R-:W-:Y:S01]  /*1780*/  IMAD R221, R202, R7, R33 ;  /* 0x00000007cadd7224 */ /* 0x000fe200078e0221 */
[----:B------:R-:W-:Y:S01]  /*1790*/  LEA R220, P3, R32, UR10, 0x1 ;  /* 0x0000000a20dc7c11 */ /* 0x000fe2000f8608ff */
[----:B------:R-:W-:Y:S01]  /*17a0*/  IMAD.MOV.U32 R217, RZ, RZ, R219 ;  /* 0x000000ffffd97224 */ /* 0x000fe200078e00db */
[----:B------:R-:W-:Y:S01]  /*17b0*/  LEA.HI.X R239, R11, UR7, R10, 0x2, P1 ;  /* 0x000000070bef7c11 */ /* 0x000fe200088f140a */
[----:B------:R-:W-:Y:S01]  /*17c0*/  USEL UR7, URZ, UR4, !UP0 ;  /* 0x00000004ff077287 */ /* 0x000fe2000c000000 */
[----:B------:R-:W-:-:S02]  /*17d0*/  LEA.HI.X R223, R28, UR9, R223, 0x1, P2 ;  /* 0x000000091cdf7c11 */ /* 0x000fc400090f0cdf */
[----:B------:R-:W-:Y:S01]  /*17e0*/  LEA.HI.X R221, R32, UR11, R221, 0x1, P3 ;  /* 0x0000000b20dd7c11 */ /* 0x000fe200098f0cdd */
[----:B--2---:R-:W-:Y:S01]  /*17f0*/  IMAD.WIDE R240, R240, 0x4, R26 ;  /* 0x00000004f0f07825 */ /* 0x004fe200078e021a */
[C---:B------:R-:W-:Y:S02]  /*1800*/  IADD3 R10, P3, PT, R202.reuse, 0x60, RZ ;  /* 0x00000060ca0a7810 */ /* 0x040fe40007f7e0ff */
[----:B------:R-:W-:Y:S02]  /*1810*/  ISETP.GT.AND P4, PT, R231, UR7, PT ;  /* 0x00000007e7007c0c */ /* 0x000fe4000bf84270 */
[C---:B------:R-:W-:Y:S01]  /*1820*/  IADD3 R11, P2, PT, R202.reuse, 0x40, RZ ;  /* 0x00000040ca0b7810 */ /* 0x040fe20007f5e0ff */
[----:B------:R-:W-:Y:S01]  /*1830*/  IMAD.X R15, RZ, RZ, RZ, P3 ;  /* 0x000000ffff0f7224 */ /* 0x000fe200018e06ff */
[----:B------:R-:W-:Y:S02]  /*1840*/  IADD3 R13, P1, PT, R202, 0x20, RZ ;  /* 0x00000020ca0d7810 */ /* 0x000fe40007f3e0ff */
[C---:B------:R-:W-:Y:S01]  /*1850*/  SHF.L.U64.HI R26, R6.reuse, 0x5, R7 ;  /* 0x00000005061a7819 */ /* 0x040fe20000010207 */
[----:B------:R-:W-:Y:S01]  /*1860*/  IMAD.X R17, RZ, RZ, RZ, P2 ;  /* 0x000000ffff117224 */ /* 0x000fe200010e06ff */
[----:B------:R-:W-:-:S02]  /*1870*/  SHF.L.U32 R7, R6, 0x5, RZ ;  /* 0x0000000506077819 */ /* 0x000fc400000006ff */
[----:B------:R-:W-:-:S03]  /*1880*/  IADD3.X R19, PT, PT, RZ, RZ, RZ, P1, !PT ;  /* 0x000000ffff137210 */ /* 0x000fc60000ffe4ff */
[----:B------:R-:W-:Y:S05]  /*1890*/  @P4 BRA `(.L_x_12) ;  /* 0x0000000800584947 */ /* 0x000fea0003800000 */
[----:B------:R-:W-:Y:S05]  /*18a0*/  @P0 BRA `(.L_x_13) ;  /* 0x0000000000300947 */ /* 0x000fea0003800000 */
        /* <DEDUP_REMOVED lines=11> */
[----:B------:R-:W-:Y:S05]  /*1960*/  BRA `(.L_x_14) ;  /* 0x0000000000147947 */ /* 0x000fea0003800000 */
.L_x_13:
[----:B------:R-:W1:Y:S01]  /*1970*/  LDC.64 R6, c[0x0][0x5c0] ;  /* 0x00017000ff067b82 */ /* 0x000e620000000a00 */
[----:B------:R-:W-:-:S05]  /*1980*/  IADD3 R4, PT, PT, R233, R234, RZ ;  /* 0x000000eae9047210 */ /* 0x000fca0007ffe0ff */
[C---:B-1----:R-:W-:Y:S02]  /*1990*/  IMAD R14, R4.reuse, R7, RZ ;  /* 0x00000007040e7224 */ /* 0x042fe400078e02ff */
[----:B------:R-:W-:-:S05]  /*19a0*/  IMAD.WIDE.U32 R8, R4, R6, RZ ;  /* 0x0000000604087225 */ /* 0x000fca00078e00ff */
[----:B------:R-:W-:Y:S02]  /*19b0*/  IADD3 R14, PT, PT, R9, R14, RZ ;  /* 0x0000000e090e7210 */ /* 0x000fe40007ffe0ff */
.L_x_14:
        /* <DEDUP_REMOVED lines=12> */
[----:B------:R-:W-:Y:S01]  /*1a80*/  MOV R18, R20 ;  /* 0x0000001400127202 */ /* 0x000fe20000000f00 */
[----:B------:R-:W-:Y:S06]  /*1a90*/  BRA `(.L_x_16) ;  /* 0x0000000000187947 */ /* 0x000fec0003800000 */
.L_x_15:
[----:B------:R-:W1:Y:S01]  /*1aa0*/  LDC.64 R4, c[0x0][0x5c8] ;  /* 0x00017200ff047b82 */ /* 0x000e620000000a00 */
[----:B------:R-:W-:-:S05]  /*1ab0*/  IADD3 R233, PT, PT, R233, R234, RZ ;  /* 0x000000eae9e97210 */ /* 0x000fca0007ffe0ff */
[C---:B-1----:R-:W-:Y:S02]  /*1ac0*/  IMAD R16, R233.reuse, R5, RZ ;  /* 0x00000005e9107224 */ /* 0x042fe400078e02ff */
[----:B------:R-:W-:-:S05]  /*1ad0*/  IMAD.WIDE.U32 R20, R233, R4, RZ ;  /* 0x00000004e9147225 */ /* 0x000fca00078e00ff */
[----:B------:R-:W-:Y:S02]  /*1ae0*/  IADD3 R16, PT, PT, R21, R16, RZ ;  /* 0x0000001015107210 */ /* 0x000fe40007ffe0ff */
[----:B------:R-:W-:-:S07]  /*1af0*/  MOV R18, R20 ;  /* 0x0000001400127202 */ /* 0x000fce0000000f00 */
.L_x_16:
[----:B------:R-:W1:Y:S01]  /*1b00*/  LDCU UR4, c[0x0][0x440] ;  /* 0x00008800ff0477ac */ /* 0x000e620008000800 */
[----:B------:R-:W-:Y:S01]  /*1b10*/  IADD3 R12, PT, PT, -R12, UR24, RZ ;  /* 0x000000180c0c7c10 */ /* 0x000fe2000fffe1ff */
[C---:B------:R-:W-:Y:S01]  /*1b20*/  IMAD R20, R6.reuse, UR19, RZ ;  /* 0x0000001306147c24 */ /* 0x040fe2000f8e02ff */
[----:B------:R-:W-:Y:S01]  /*1b30*/  BSSY.RECONVERGENT B0, `(.L_x_17) ;  /* 0x000001f000007945 */ /* 0x000fe20003800200 */
[----:B------:R-:W-:-:S04]  /*1b40*/  IMAD.WIDE.U32 R22, R6, UR20, R210 ;  /* 0x0000001406167c25 */ /* 0x000fc8000f8e00d2 */
[----:B------:R-:W-:Y:S01]  /*1b50*/  IMAD R21, R7, UR20, R20 ;  /* 0x0000001407157c24 */ /* 0x000fe2000f8e0214 */
[----:B------:R-:W-:-:S04]  /*1b60*/  IADD3 R20, P1, PT, R8, R22, RZ ;  /* 0x0000001608147210 */ /* 0x000fc80007f3e0ff */
[----:B------:R-:W-:Y:S02]  /*1b70*/  IADD3.X R21, PT, PT, R14, R23, R21, P1, !PT ;  /* 0x000000170e157210 */ /* 0x000fe40000ffe415 */
[----:B-1----:R-:W-:Y:S01]  /*1b80*/  ISETP.GE.AND P0, PT, R210, UR4, PT ;  /* 0x00000004d2007c0c */ /* 0x002fe2000bf06270 */
[----:B------:R-:W1:Y:S03]  /*1b90*/  LDCU.64 UR4, c[0x0][0x5d8] ;  /* 0x0000bb00ff0477ac */ /* 0x000e660008000a00 */
[-C--:B------:R-:W-:Y:S02]  /*1ba0*/  ISETP.GE.OR P3, PT, R202, R12.reuse, P0 ;  /* 0x0000000cca00720c */ /* 0x080fe40000766670 */
[-C--:B------:R-:W-:Y:S02]  /*1bb0*/  ISETP.GE.OR P2, PT, R207, R12.reuse, P0 ;  /* 0x0000000ccf00720c */ /* 0x080fe40000746670 */
[----:B------:R-:W-:-:S02]  /*1bc0*/  ISETP.GE.OR P1, PT, R206, R12, P0 ;  /* 0x0000000cce00720c */ /* 0x000fc40000726670 */
[----:B------:R-:W-:-:S07]  /*1bd0*/  ISETP.GE.OR P0, PT, R203, R12, P0 ;  /* 0x0000000ccb00720c */ /* 0x000fce0000706670 */
[----:B------:R-:W2:Y:S01]  /*1be0*/  @!P3 LDC.64 R8, c[0x0][0x560] ;  /* 0x00015800ff08bb82 */ /* 0x000ea20000000a00 */
[----:B-1----:R-:W-:-:S04]  /*1bf0*/  IMAD.WIDE.U32 R20, R193, UR4, R20 ;  /* 0x00000004c1147c25 */ /* 0x002fc8000f8e0014 */
[----:B------:R-:W-:Y:S02]  /*1c00*/  IMAD R23, R193, UR5, R21 ;  /* 0x00000005c1177c24 */ /* 0x000fe4000f8e0215 */
[----:B------:R-:W-:-:S04]  /*1c10*/  @!P3 IMAD.MOV.U32 R22, RZ, RZ, R20 ;  /* 0x000000ffff16b224 */ /* 0x000fc800078e0014 */
[----:B------:R-:W-:-:S04]  /*1c20*/  @!P3 IMAD.WIDE.U32 R24, R202, R6, R22 ;  /* 0x00000006ca18b225 */ /* 0x000fc800078e0016 */
[----:B------:R-:W-:Y:S01]  /*1c30*/  @!P3 IMAD R14, R202, R7, R25 ;  /* 0x00000007ca0eb224 */ /* 0x000fe200078e0219 */
[----:B--2---:R-:W-:-:S04]  /*1c40*/  @!P3 LEA R8, P4, R24, R8, 0x1 ;  /* 0x000000081808b211 */ /* 0x004fc800078808ff */
[----:B------:R-:W-:-:S05]  /*1c50*/  @!P3 LEA.HI.X R9, R24, R9, R14, 0x1, P4 ;  /* 0x000000091809b211 */ /* 0x000fca00020f0c0e */
[----:B------:R1:W-:Y:S01]  /*1c60*/  @!P3 STG.E.128 desc[UR16][R8.64], RZ ;  /* 0x000000ff0800b986 */ /* 0x0003e2000c101d10 */
[----:B------:R-:W-:Y:S05]  /*1c70*/  @P2 BRA `(.L_x_18) ;  /* 0x0000000000282947 */ /* 0x000fea0003800000 */
[----:B------:R-:W2:Y:S01]  /*1c80*/  LDCU.64 UR4, c[0x0][0x560] ;  /* 0x0000ac00ff0477ac */ /* 0x000ea20008000a00 */
[----:B------:R-:W-:Y:S01]  /*1c90*/  MOV R24, R20 ;  /* 0x0000001400187202 */ /* 0x000fe20000000f00 */
[----:B-1----:R-:W-:Y:S01]  /*1ca0*/  IMAD R8, R19, R6, RZ ;  /* 0x0000000613087224 */ /* 0x002fe200078e02ff */
[----:B------:R-:W-:-:S03]  /*1cb0*/  MOV R25, R23 ;  /* 0x0000001700197202 */ /* 0x000fc60000000f00 */
[C---:B------:R-:W-:Y:S02]  /*1cc0*/  IMAD R8, R13.reuse, R7, R8 ;  /* 0x000000070d087224 */ /* 0x040fe400078e0208 */
[----:B------:R-:W-:-:S05]  /*1cd0*/  IMAD.WIDE.U32 R24, R13, R6, R24 ;  /* 0x000000060d187225 */ /* 0x000fca00078e0018 */
[----:B------:R-:W-:Y:S02]  /*1ce0*/  IADD3 R8, PT, PT, R25, R8, RZ ;  /* 0x0000000819087210 */ /* 0x000fe40007ffe0ff */
[----:B--2---:R-:W-:-:S04]  /*1cf0*/  LEA R26, P4, R24, UR4, 0x1 ;  /* 0x00000004181a7c11 */ /* 0x004fc8000f8808ff */
[----:B------:R-:W-:-:S05]  /*1d00*/  LEA.HI.X R27, R24, UR5, R8, 0x1, P4 ;  /* 0x00000005181b7c11 */ /* 0x000fca000a0f0c08 */
[----:B------:R2:W-:Y:S04]  /*1d10*/  STG.E.128 desc[UR16][R26.64], RZ ;  /* 0x000000ff1a007986 */ /* 0x0005e8000c101d10 */
.L_x_18:
[----:B------:R-:W-:Y:S05]  /*1d20*/  BSYNC.RECONVERGENT B0 ;  /* 0x0000000000007941 */ /* 0x000fea0003800200 */
.L_x_17:
[----:B------:R-:W-:Y:S04]  /*1d30*/  BSSY.RECONVERGENT B0, `(.L_x_19) ;  /* 0x000000c000007945 */ /* 0x000fe80003800200 */
        /* <DEDUP_REMOVED lines=11> */
.L_x_20:
[----:B------:R-:W-:Y:S05]  /*1df0*/  BSYNC.RECONVERGENT B0 ;  /* 0x0000000000007941 */ /* 0x000fea0003800200 */
.L_x_19:
[----:B------:R-:W-:Y:S04]  /*1e00*/  BSSY.RECONVERGENT B0, `(.L_x_21) ;  /* 0x000000b000007945 */ /* 0x000fe80003800200 */
[----:B------:R-:W-:Y:S05]  /*1e10*/  @P0 BRA `(.L_x_22) ;  /* 0x0000000000240947 */ /* 0x000fea0003800000 */
[----:B------:R-:W4:Y:S01]  /*1e20*/  LDCU.64 UR4, c[0x0][0x560] ;  /* 0x0000ac00ff0477ac */ /* 0x000f220008000a00 */
[----:B------:R-:W-:Y:S01]  /*1e30*/  MOV R21, R23 ;  /* 0x0000001700157202 */ /* 0x000fe20000000f00 */
[-C--:B-1----:R-:W-:Y:S02]  /*1e40*/  IMAD R8, R15, R6.reuse, RZ ;  /* 0x000000060f087224 */ /* 0x082fe400078e02ff */
[----:B------:R-:W-:-:S04]  /*1e50*/  IMAD.WIDE.U32 R20, R10, R6, R20 ;  /* 0x000000060a147225 */ /* 0x000fc800078e0014 */
[----:B------:R-:W-:-:S05]  /*1e60*/  IMAD R8, R10, R7, R8 ;  /* 0x000000070a087224 */ /* 0x000fca00078e0208 */
[----:B------:R-:W-:Y:S02]  /*1e70*/  IADD3 R7, PT, PT, R21, R8, RZ ;  /* 0x0000000815077210 */ /* 0x000fe40007ffe0ff */
[----:B----4-:R-:W-:-:S04]  /*1e80*/  LEA R6, P4, R20, UR4, 0x1 ;  /* 0x0000000414067c11 */ /* 0x010fc8000f8808ff */
[----:B------:R-:W-:-:S05]  /*1e90*/  LEA.HI.X R7, R20, UR5, R7, 0x1, P4 ;  /* 0x0000000514077c11 */ /* 0x000fca000a0f0c07 */
[----:B------:R4:W-:Y:S04]  /*1ea0*/  STG.E.128 desc[UR16][R6.64], RZ ;  /* 0x000000ff06007986 */ /* 0x0009e8000c101d10 */
.L_x_22:
[----:B------:R-:W-:Y:S05]  /*1eb0*/  BSYNC.RECONVERGENT B0 ;  /* 0x0000000000007941 */ /* 0x000fea0003800200 */
.L_x_21:
[----:B------:R-:W5:Y:S01]  /*1ec0*/  LDCU.64 UR4, c[0x0][0x5e0] ;  /* 0x0000bc00ff0477ac */ /* 0x000f620008000a00 */
[C---:B----4-:R-:W-:Y:S01]  /*1ed0*/  IMAD R6, R4.reuse, UR19, RZ ;  /* 0x0000001304067c24 */ /* 0x050fe2000f8e02ff */
[----:B------:R-:W-:Y:S01]  /*1ee0*/  BSSY.RECONVERGENT B0, `(.L_x_23) ;  /* 0x0000019000007945 */ /* 0x000fe20003800200 */
[----:B------:R-:W-:-:S04]  /*1ef0*/  IMAD.WIDE.U32 R20, R4, UR20, R210 ;  /* 0x0000001404147c25 */ /* 0x000fc8000f8e00d2 */
[----:B-1----:R-:W-:Y:S01]  /*1f00*/  IMAD R9, R5, UR20, R6 ;  /* 0x0000001405097c24 */ /* 0x002fe2000f8e0206 */
[----:B------:R-:W-:Y:S01]  /*1f10*/  IADD3 R20, P4, PT, R18, R20, RZ ;  /* 0x0000001412147210 */ /* 0x000fe20007f9e0ff */
[----:B------:R-:W1:Y:S03]  /*1f20*/  @!P3 LDC.64 R6, c[0x0][0x568] ;  /* 0x00015a00ff06bb82 */ /* 0x000e660000000a00 */
[----:B------:R-:W-:-:S03]  /*1f30*/  IADD3.X R21, PT, PT, R16, R21, R9, P4, !PT ;  /* 0x0000001510157210 */ /* 0x000fc600027fe409 */
[----:B-----5:R-:W-:-:S04]  /*1f40*/  IMAD.WIDE.U32 R20, R193, UR4, R20 ;  /* 0x00000004c1147c25 */ /* 0x020fc8000f8e0014 */
[----:B------:R-:W-:Y:S01]  /*1f50*/  IMAD R23, R193, UR5, R21 ;  /* 0x00000005c1177c24 */ /* 0x000fe2000f8e0215 */
[----:B------:R-:W-:-:S05]  /*1f60*/  @!P3 MOV R22, R20 ;  /* 0x000000140016b202 */ /* 0x000fca0000000f00 */
[----:B------:R-:W-:-:S04]  /*1f70*/  @!P3 IMAD.WIDE.U32 R24, R202, R4, R22 ;  /* 0x00000004ca18b225 */ /* 0x000fc800078e0016 */
[----:B------:R-:W-:Y:S01]  /*1f80*/  @!P3 IMAD R8, R202, R5, R25 ;  /* 0x00000005ca08b224 */ /* 0x000fe200078e0219 */
[----:B-1----:R-:W-:-:S04]  /*1f90*/  @!P3 LEA R6, P4, R24, R6, 0x1 ;  /* 0x000000061806b211 */ /* 0x002fc800078808ff */
[----:B------:R-:W-:-:S05]  /*1fa0*/  @!P3 LEA.HI.X R7, R24, R7, R8, 0x1, P4 ;  /* 0x000000071807b211 */ /* 0x000fca00020f0c08 */
[----:B------:R1:W-:Y:S01]  /*1fb0*/  @!P3 STG.E.128 desc[UR16][R6.64], RZ ;  /* 0x000000ff0600b986 */ /* 0x0003e2000c101d10 */
[----:B------:R-:W-:Y:S05]  /*1fc0*/  @P2 BRA `(.L_x_24) ;  /* 0x0000000000282947 */ /* 0x000fea0003800000 */
[----:B------:R-:W4:Y:S01]  /*1fd0*/  LDCU.64 UR4, c[0x0][0x568] ;  /* 0x0000ad00ff0477ac */ /* 0x000f220008000a00 */
[----:B------:R-:W-:Y:S01]  /*1fe0*/  MOV R8, R20 ;  /* 0x0000001400087202 */ /* 0x000fe20000000f00 */
[----:B-1----:R-:W-:Y:S01]  /*1ff0*/  IMAD R6, R19, R4, RZ ;  /* 0x0000000413067224 */ /* 0x002fe200078e02ff */
[----:B------:R-:W-:-:S03]  /*2000*/  MOV R9, R23 ;  /* 0x0000001700097202 */ /* 0x000fc60000000f00 */
[C---:B------:R-:W-:Y:S02]  /*2010*/  IMAD R6, R13.reuse, R5, R6 ;  /* 0x000000050d067224 */ /* 0x040fe400078e0206 */
[----:B------:R-:W-:-:S05]  /*2020*/  IMAD.WIDE.U32 R8, R13, R4, R8 ;  /* 0x000000040d087225 */ /* 0x000fca00078e0008 */
[----:B------:R-:W-:Y:S02]  /*2030*/  IADD3 R6, PT, PT, R9, R6, RZ ;  /* 0x0000000609067210 */ /* 0x000fe40007ffe0ff */
[----:B----4-:R-:W-:-:S04]  /*2040*/  LEA R12, P2, R8, UR4, 0x1 ;  /* 0x00000004080c7c11 */ /* 0x010fc8000f8408ff */
[----:B------:R-:W-:-:S05]  /*2050*/  LEA.HI.X R13, R8, UR5, R6, 0x1, P2 ;  /* 0x00000005080d7c11 */ /* 0x000fca00090f0c06 */
[----:B------:R4:W-:Y:S04]  /*2060*/  STG.E.128 desc[UR16][R12.64], RZ ;  /* 0x000000ff0c007986 */ /* 0x0009e8000c101d10 */
.L_x_24:
[----:B------:R-:W-:Y:S05]  /*2070*/  BSYNC.RECONVERGENT B0 ;  /* 0x0000000000007941 */ /* 0x000fea0003800200 */
.L_x_23:
[----:B------:R-:W-:Y:S04]  /*2080*/  BSSY.RECONVERGENT B0, `(.L_x_25) ;  /* 0x000000c000007945 */ /* 0x000fe80003800200 */
        /* <DEDUP_REMOVED lines=11> */
.L_x_26:
[----:B------:R-:W-:Y:S05]  /*2140*/  BSYNC.RECONVERGENT B0 ;  /* 0x0000000000007941 */ /* 0x000fea0003800200 */
.L_x_25:
[----:B------:R-:W-:Y:S05]  /*2150*/  @P0 BRA `(.L_x_27) ;  /* 0x0000005000240947 */ /* 0x000fea0003800000 */
[----:B------:R-:W5:Y:S01]  /*2160*/  LDCU.64 UR4, c[0x0][0x568] ;  /* 0x0000ad00ff0477ac */ /* 0x000f620008000a00 */
[----:B------:R-:W-:Y:S01]  /*2170*/  MOV R21, R23 ;  /* 0x0000001700157202 */ /* 0x000fe20000000f00 */
[-C--:B------:R-:W-:Y:S02]  /*2180*/  IMAD R15, R15, R4.reuse, RZ ;  /* 0x000000040f0f7224 */ /* 0x080fe400078e02ff */
[----:B------:R-:W-:-:S04]  /*2190*/  IMAD.WIDE.U32 R20, R10, R4, R20 ;  /* 0x000000040a147225 */ /* 0x000fc800078e0014 */
[----:B------:R-:W-:-:S05]  /*21a0*/  IMAD R15, R10, R5, R15 ;  /* 0x000000050a0f7224 */ /* 0x000fca00078e020f */
[----:B------:R-:W-:Y:S02]  /*21b0*/  IADD3 R15, PT, PT, R21, R15, RZ ;  /* 0x0000000f150f7210 */ /* 0x000fe40007ffe0ff */
[----:B-----5:R-:W-:-:S04]  /*21c0*/  LEA R4, P0, R20, UR4, 0x1 ;  /* 0x0000000414047c11 */ /* 0x020fc8000f8008ff */
[----:B------:R-:W-:-:S05]  /*21d0*/  LEA.HI.X R5, R20, UR5, R15, 0x1, P0 ;  /* 0x0000000514057c11 */ /* 0x000fca00080f0c0f */
[----:B------:R1:W-:Y:S01]  /*21e0*/  STG.E.128 desc[UR16][R4.64], RZ ;  /* 0x000000ff04007986 */ /* 0x0003e2000c101d10 */
[----:B------:R-:W-:Y:S05]  /*21f0*/  BRA `(.L_x_27) ;  /* 0x0000004c00fc7947 */ /* 0x000fea0003800000 */
.L_x_12:
[----:B------:R-:W1:Y:S01]  /*2200*/  LDCU.64 UR4, c[0x0][0x3d8] ;  /* 0x00007b00ff0477ac */ /* 0x000e620008000a00 */
[C---:B------:R-:W-:Y:S01]  /*2210*/  IMAD R12, R8.reuse, UR19, RZ ;  /* 0x00000013080c7c24 */ /* 0x040fe2000f8e02ff */
[----:B------:R-:W-:Y:S01]  /*2220*/  MOV R6, UR18 ;  /* 0x0000001200067c02 */ /* 0x000fe20008000f00 */
[----:B------:R-:W-:Y:S01]  /*2230*/  IMAD.WIDE.U32 R28, R8, UR20, R210 ;  /* 0x00000014081c7c25 */ /* 0x000fe2000f8e00d2 */
[----:B------:R-:W-:Y:S01]  /*2240*/  UIADD3 UR6, UPT, UPT, -UR20, UR24, URZ ;  /* 0x0000001814067290 */ /* 0x000fe2000fffe1ff */
[----:B------:R-:W-:Y:S01]  /*2250*/  BSSY.RECONVERGENT B0, `(.L_x_28) ;  /* 0x000001f000007945 */ /* 0x000fe20003800200 */
[----:B------:R-:W-:Y:S01]  /*2260*/  LOP3.LUT R6, R6, 0x80000001, RZ, 0xc0, !PT ;  /* 0x8000000106067812 */ /* 0x000fe200078ec0ff */
[----:B------:R-:W-:Y:S01]  /*2270*/  IMAD R23, R9, UR20, R12 ;  /* 0x0000001409177c24 */ /* 0x000fe2000f8e020c */
[----:B------:R-:W-:Y:S01]  /*2280*/  @P5 BAR.SYNC.DEFER_BLOCKING 0x0 ;  /* 0x0000000000005b1d */ /* 0x000fe20000010000 */
[----:B------:R-:W-:Y:S02]  /*2290*/  IADD3 R24, P0, PT, R24, R28, RZ ;  /* 0x0000001c18187210 */ /* 0x000fe40007f1e0ff */
[----:B------:R-:W-:-:S02]  /*22a0*/  ISETP.GE.AND P6, PT, R202, UR6, PT ;  /* 0x00000006ca007c0c */ /* 0x000fc4000bfc6270 */
[----:B------:R-:W-:Y:S02]  /*22b0*/  IADD3.X R25, PT, PT, R22, R29, R23, P0, !PT ;  /* 0x0000001d16197210 */ /* 0x000fe400007fe417 */
[----:B------:R-:W-:Y:S01]  /*22c0*/  ISETP.NE.AND P0, PT, R6, 0x1, PT ;  /* 0x000000010600780c */ /* 0x000fe20003f05270 */
[----:B-1----:R-:W-:-:S03]  /*22d0*/  IMAD R23, R14, UR4, RZ ;  /* 0x000000040e177c24 */ /* 0x002fc6000f8e02ff */
[----:B------:R-:W-:Y:S01]  /*22e0*/  SEL R177, RZ, 0x2000, P0 ;  /* 0x00002000ffb17807 */ /* 0x000fe20000000000 */
[----:B------:R-:W-:-:S04]  /*22f0*/  IMAD.WIDE.U32 R24, R16, UR4, R24 ;  /* 0x0000000410187c25 */ /* 0x000fc8000f8e0018 */
[----:B------:R-:W-:-:S05]  /*2300*/  IMAD R23, R16, UR5, R23 ;  /* 0x0000000510177c24 */ /* 0x000fca000f8e0217 */
[----:B------:R-:W-:Y:S01]  /*2310*/  IADD3 R23, PT, PT, R25, R23, RZ ;  /* 0x0000001719177210 */ /* 0x000fe20007ffe0ff */
[----:B------:R-:W-:Y:S06]  /*2320*/  @P6 BRA `(.L_x_29) ;  /* 0x0000000000406947 */ /* 0x000fec0003800000 */
[----:B------:R-:W1:Y:S02]  /*2330*/  LDCU UR4, c[0x0][0x440] ;  /* 0x00008800ff0477ac */ /* 0x000e640008000800 */
[----:B-1----:R-:W-:-:S13]  /*2340*/  ISETP.GE.AND P0, PT, R210, UR4, PT ;  /* 0x00000004d2007c0c */ /* 0x002fda000bf06270 */
[----:B------:R-:W-:Y:S05]  /*2350*/  @P0 BRA `(.L_x_30) ;  /* 0x00000000002c0947 */ /* 0x000fea0003800000 */
[----:B------:R-:W1:Y:S01]  /*2360*/  LDCU.64 UR4, c[0x0][0x390] ;  /* 0x00007200ff0477ac */ /* 0x000e620008000a00 */
[----:B------:R-:W-:-:S05]  /*2370*/  MOV R22, R24 ;  /* 0x0000001800167202 */ /* 0x000fca0000000f00 */
[----:B------:R-:W-:-:S04]  /*2380*/  IMAD.WIDE.U32 R30, R202, R8, R22 ;  /* 0x00000008ca1e7225 */ /* 0x000fc800078e0016 */
[----:B------:R-:W-:Y:S01]  /*2390*/  IMAD R6, R202, R9, R31 ;  /* 0x00000009ca067224 */ /* 0x000fe200078e021f */
[----:B-1----:R-:W-:-:S04]  /*23a0*/  LEA R28, P0, R30, UR4, 0x1 ;  /* 0x000000041e1c7c11 */ /* 0x002fc8000f8008ff */
[----:B------:R-:W-:-:S05]  /*23b0*/  LEA.HI.X R29, R30, UR5, R6, 0x1, P0 ;  /* 0x000000051e1d7c11 */ /* 0x000fca00080f0c06 */
[----:B------:R-:W-:Y:S01]  /*23c0*/  @!PT LDS RZ, [RZ] ;  /* 0x00000000fffff984 */ /* 0x000fe20000000800 */
[----:B------:R-:W-:Y:S01]  /*23d0*/  @!PT LDS RZ, [RZ] ;  /* 0x00000000fffff984 */ /* 0x000fe20000000800 */
[----:B------:R-:W-:Y:S01]  /*23e0*/  @!PT LDS RZ, [RZ] ;  /* 0x00000000fffff984 */ /* 0x000fe20000000800 */
[----:B------:R2:W-:Y:S01]  /*23f0*/  LDGSTS.E.BYPASS.LTC128B.128 [R209+0xa000], desc[UR16][R28.64] ;  /* 0x0a0000001cd17fae */ /* 0x0005e2000b981a10 */
[----:B------:R-:W-:Y:S05]  /*2400*/  BRA `(.L_x_31) ;  /* 0x00000000000c7947 */ /* 0x000fea0003800000 */
.L_x_30:
[----:B------:R3:W-:Y:S01]  /*2410*/  STS.128 [R209+0xa000], RZ ;  /* 0x00a000ffd1007388 */ /* 0x0007e20000000c00 */
[----:B------:R-:W-:Y:S05]  /*2420*/  BRA `(.L_x_31) ;  /* 0x0000000000047947 */ /* 0x000fea0003800000 */
.L_x_29:
[----:B------:R1:W-:Y:S02]  /*2430*/  STS.128 [R209+0xa000], RZ ;  /* 0x00a000ffd1007388 */ /* 0x0003e40000000c00 */
.L_x_31:
[----:B------:R-:W-:Y:S05]  /*2440*/  BSYNC.RECONVERGENT B0 ;  /* 0x0000000000007941 */ /* 0x000fea0003800200 */
.L_x_28:
[----:B------:R-:W-:Y:S01]  /*2450*/  ISETP.GE.AND P5, PT, R207, UR6, PT ;  /* 0x00000006cf007c0c */ /* 0x000fe2000bfa6270 */
[----:B------:R-:W-:Y:S01]  /*2460*/  BSSY.RECONVERGENT B0, `(.L_x_32) ;  /* 0x0000015000007945 */ /* 0x000fe20003800200 */
[----:B------:R-:W-:Y:S02]  /*2470*/  ISETP.GE.AND P4, PT, R206, UR6, PT ;  /* 0x00000006ce007c0c */ /* 0x000fe4000bf86270 */
[----:B------:R-:W-:-:S09]  /*2480*/  ISETP.GE.AND P3, PT, R203, UR6, PT ;  /* 0x00000006cb007c0c */ /* 0x000fd2000bf66270 */
[----:B------:R4:W-:Y:S01]  /*2490*/  @P5 STS.128 [R209+0xb000], RZ ;  /* 0x00b000ffd1005388 */ /* 0x0009e20000000c00 */
[----:B------:R-:W-:Y:S05]  /*24a0*/  @P5 BRA `(.L_x_33) ;  /* 0x0000000000405947 */ /* 0x000fea0003800000 */
[----:B------:R-:W5:Y:S02]  /*24b0*/  LDCU UR4, c[0x0][0x440] ;  /* 0x00008800ff0477ac */ /* 0x000f640008000800 */
[----:B-----5:R-:W-:-:S13]  /*24c0*/  ISETP.GE.AND P0, PT, R210, UR4, PT ;  /* 0x00000004d2007c0c */ /* 0x020fda000bf06270 */
[----:B------:R1:W-:Y:S01]  /*24d0*/  @P0 STS.128 [R209+0xb000], RZ ;  /* 0x00b000ffd1000388 */ /* 0x0003e20000000c00 */
[----:B------:R-:W-:Y:S05]  /*24e0*/  @P0 BRA `(.L_x_33) ;  /* 0x0000000000300947 */ /* 0x000fea0003800000 */
[----:B------:R-:W5:Y:S01]  /*24f0*/  LDCU.64 UR4, c[0x0][0x390] ;  /* 0x00007200ff0477ac */ /* 0x000f620008000a00 */
[----:B------:R-:W-:Y:S01]  /*2500*/  MOV R22, R24 ;  /* 0x0000001800167202 */ /* 0x000fe20000000f00 */
[----:B------:R-:W-:-:S04]  /*2510*/  IMAD R6, R19, R8, RZ ;  /* 0x0000000813067224 */ /* 0x000fc800078e02ff */
[----:B--2---:R-:W-:-:S04]  /*2520*/  IMAD.WIDE.U32 R28, R13, R8, R22 ;  /* 0x000000080d1c7225 */ /* 0x004fc800078e0016 */
[----:B------:R-:W-:-:S05]  /*2530*/  IMAD R6, R13, R9, R6 ;  /* 0x000000090d067224 */ /* 0x000fca00078e0206 */
[----:B------:R-:W-:Y:S02]  /*2540*/  IADD3 R6, PT, PT, R29, R6, RZ ;  /* 0x000000061d067210 */ /* 0x000fe40007ffe0ff */
[----:B-----5:R-:W-:-:S04]  /*2550*/  LEA R30, P0, R28, UR4, 0x1 ;  /* 0x000000041c1e7c11 */ /* 0x020fc8000f8008ff */
[----:B------:R-:W-:-:S05]  /*2560*/  LEA.HI.X R31, R28, UR5, R6, 0x1, P0 ;  /* 0x000000051c1f7c11 */ /* 0x000fca00080f0c06 */
[----:B------:R-:W-:Y:S01]  /*2570*/  @!PT LDS RZ, [RZ] ;  /* 0x00000000fffff984 */ /* 0x000fe20000000800 */
[----:B------:R-:W-:Y:S01]  /*2580*/  @!PT LDS RZ, [RZ] ;  /* 0x00000000fffff984 */ /* 0x000fe20000000800 */
[----:B------:R-:W-:Y:S01]  /*2590*/  @!PT LDS RZ, [RZ] ;  /* 0x00000000fffff984 */ /* 0x000fe20000000800 */
[----:B------:R2:W-:Y:S04]  /*25a0*/  LDGSTS.E.BYPASS.LTC128B.128 [R209+0xb000], desc[UR16][R30.64] ;  /* 0x0b0000001ed17fae */ /* 0x0005e8000b981a10 */
.L_x_33:
[----:B------:R-:W-:Y:S05]  /*25b0*/  BSYNC.RECONVERGENT B0 ;  /* 0x0000000000007941 */ /* 0x000fea0003800200 */
.L_x_32:
[----:B------:R1:W-:Y:S01]  /*25c0*/  @P4 STS.128 [R209+0xc000], RZ ;  /* 0x00c000ffd1004388 */ /* 0x0003e20000000c00 */
[----:B------:R-:W-:Y:S04]  /*25d0*/  BSSY.RECONVERGENT B0, `(.L_x_34) ;  /* 0x0000012000007945 */ /* 0x000fe80003800200 */
        /* <DEDUP_REMOVED lines=17> */
.L_x_35:
[----:B------:R-:W-:Y:S05]  /*26f0*/  BSYNC.RECONVERGENT B0 ;  /* 0x0000000000007941 */ /* 0x000fea0003800200 */
.L_x_34:
        /* <DEDUP_REMOVED lines=10> */
[----:B------:R-:W-:-:S04]  /*27a0*/  IMAD.WIDE.U32 R22, R10, R8, R22 ;  /* 0x000000080a167225 */ /* 0x000fc800078e0016 */
        /* <DEDUP_REMOVED lines=8> */
.L_x_37:
[----:B------:R-:W-:Y:S05]  /*2830*/  BSYNC.RECONVERGENT B0 ;  /* 0x0000000000007941 */ /* 0x000fea0003800200 */
.L_x_36:
[----:B------:R-:W-:Y:S01]  /*2840*/  UIMAD UR18, UR18, -0x40, UR25 ;  /* 0xffffffc0121278a4 */ /* 0x000fe2000f8e0219 */
[----:B------:R-:W0:Y:S01]  /*2850*/  LDGDEPBAR ;  /* 0x00000000000079af */ /* 0x000e220000000000 */
[----:B------:R-:W-:Y:S04]  /*2860*/  BSSY.RECONVERGENT B0, `(.L_x_38) ;  /* 0x000000e000007945 */ /* 0x000fe80003800200 */
[----:B------:R-:W-:-:S13]  /*2870*/  ISETP.GE.AND P2, PT, R202, UR18, PT ;  /* 0x00000012ca007c0c */ /* 0x000fda000bf46270 */
[----:B------:R-:W-:Y:S05]  /*2880*/  @P2 BRA `(.L_x_39) ;  /* 0x0000000000282947 */ /* 0x000fea0003800000 */
[----:B------:R-:W5:Y:S02]  /*2890*/  LDCU UR4, c[0x0][0x440] ;  /* 0x00008800ff0477ac */ /* 0x000f640008000800 */
[----:B-----5:R-:W-:-:S13]  /*28a0*/  ISETP.GE.AND P0, PT, R210, UR4, PT ;  /* 0x00000004d2007c0c */ /* 0x020fda000bf06270 */
[----:B------:R-:W-:Y:S05]  /*28b0*/  @P0 BRA `(.L_x_40) ;  /* 0x0000000000140947 */ /* 0x000fea0003800000 */
[----:B------:R-:W-:Y:S01]  /*28c0*/  @!PT LDS RZ, [RZ] ;  /* 0x00000000fffff984 */ /* 0x000fe20000000800 */
[----:B------:R-:W-:Y:S01]  /*28d0*/  @!PT LDS RZ, [RZ] ;  /* 0x00000000fffff984 */ /* 0x000fe20000000800 */
[----:B------:R-:W-:Y:S01]  /*28e0*/  @!PT LDS RZ, [RZ] ;  /* 0x00000000fffff984 */ /* 0x000fe20000000800 */
[----:B------:R1:W-:Y:S01]  /*28f0*/  LDGSTS.E.BYPASS.LTC128B.128 [R209+0x4000], desc[UR16][R222.64] ;  /* 0x04000000ded17fae */ /* 0x0003e2000b981a10 */
[----:B------:R-:W-:Y:S05]  /*2900*/  BRA `(.L_x_41) ;  /* 0x00000000000c7947 */ /* 0x000fea0003800000 */
.L_x_40:
[----:B------:R1:W-:Y:S01]  /*2910*/  STS.128 [R209+0x4000], RZ ;  /* 0x004000ffd1007388 */ /* 0x0003e20000000c00 */
[----:B------:R-:W-:Y:S05]  /*2920*/  BRA `(.L_x_41) ;  /* 0x0000000000047947 */ /* 0x000fea0003800000 */
.L_x_39:
[----:B------:R1:W-:Y:S02]  /*2930*/  STS.128 [R209+0x4000], RZ ;  /* 0x004000ffd1007388 */ /* 0x0003e40000000c00 */
.L_x_41:
[----:B------:R-:W-:Y:S05]  /*2940*/  BSYNC.RECONVERGENT B0 ;  /* 0x0000000000007941 */ /* 0x000fea0003800200 */
.L_x_38:
[----:B------:R-:W-:Y:S01]  /*2950*/  ISETP.GE.AND P1, PT, R207, UR18, PT ;  /* 0x00000012cf007c0c */ /* 0x000fe2000bf26270 */
[----:B------:R-:W-:-:S12]  /*2960*/  BSSY.RECONVERGENT B0, `(.L_x_42) ;  /* 0x0000010000007945 */ /* 0x000fd80003800200 */
[----:B------:R1:W-:Y:S01]  /*2970*/  @P1 STS.128 [R209+0x5000], RZ ;  /* 0x005000ffd1001388 */ /* 0x0003e20000000c00 */
[----:B------:R-:W-:Y:S05]  /*2980*/  @P1 BRA `(.L_x_43) ;  /* 0x0000000000341947 */ /* 0x000fea0003800000 */
[----:B------:R-:W5:Y:S02]  /*2990*/  LDCU UR4, c[0x0][0x440] ;  /* 0x00008800ff0477ac */ /* 0x000f640008000800 */
[----:B-----5:R-:W-:-:S13]  /*29a0*/  ISETP.GE.AND P0, PT, R210, UR4, PT ;  /* 0x00000004d2007c0c */ /* 0x020fda000bf06270 */
[----:B------:R1:W-:Y:S01]  /*29b0*/  @P0 STS.128 [R209+0x5000], RZ ;  /* 0x005000ffd1000388 */ /* 0x0003e20000000c00 */
[----:B------:R-:W-:Y:S05]  /*29c0*/  @P0 BRA `(.L_x_43) ;  /* 0x0000000000240947 */ /* 0x000fea0003800000 */
[----:B-1----:R-:W-:Y:S01]  /*29d0*/  IMAD.U32 R9, RZ, RZ, UR13 ;  /* 0x0000000dff097e24 */ /* 0x002fe2000f8e00ff */
[----:B------:R-:W-:Y:S01]  /*29e0*/  MOV R8, UR13 ;  /* 0x0000000d00087c02 */ /* 0x000fe20008000f00 */
[----:B------:R-:W-:-:S03]  /*29f0*/  IMAD.U32 R6, RZ, RZ, UR12 ;  /* 0x0000000cff067e24 */ /* 0x000fc6000f8e00ff */
[----:B------:R-:W-:-:S04]  /*2a00*/  LEA R22, P0, R9, R222, 0x1 ;  /* 0x000000de09167211 */ /* 0x000fc800078008ff */
[----:B------:R-:W-:-:S05]  /*2a10*/  LEA.HI.X R23, R8, R223, R6, 0x1, P0 ;  /* 0x000000df08177211 */ /* 0x000fca00000f0c06 */
[----:B------:R-:W-:Y:S01]  /*2a20*/  @!PT LDS RZ, [RZ] ;  /* 0x00000000fffff984 */ /* 0x000fe20000000800 */
[----:B------:R-:W-:Y:S01]  /*2a30*/  @!PT LDS RZ, [RZ] ;  /* 0x00000000fffff984 */ /* 0x000fe20000000800 */
[----:B------:R-:W-:Y:S01]  /*2a40*/  @!PT LDS RZ, [RZ] ;  /* 0x00000000fffff984 */ /* 0x000fe20000000800 */
[----:B------:R1:W-:Y:S04]  /*2a50*/  LDGSTS.E.BYPASS.LTC128B.128 [R209+0x5000], desc[UR16][R22.64] ;  /* 0x0500000016d17fae */ /* 0x0003e8000b981a10 */
.L_x_43:
[----:B------:R-:W-:Y:S05]  /*2a60*/  BSYNC.RECONVERGENT B0 ;  /* 0x0000000000007941 */ /* 0x000fea0003800200 */
.L_x_42:
[----:B------:R-:W-:Y:S01]  /*2a70*/  BSSY.RECONVERGENT B0, `(.L_x_44) ;  /* 0x000000e000007945 */ /* 0x000fe20003800200 */
[----:B------:R-:W-:-:S03]  /*2a80*/  IADD3 R230, PT, PT, R209, R177, RZ ;  /* 0x000000b1d1e67210 */ /* 0x000fc60007ffe0ff */
[----:B------:R-:W-:Y:S05]  /*2a90*/  @P2 BRA `(.L_x_45) ;  /* 0x0000000000282947 */ /* 0x000fea0003800000 */
[----:B------:R-:W5:Y:S02]  /*2aa0*/  LDCU UR4, c[0x0][0x440] ;  /* 0x00008800ff0477ac */ /* 0x000f640008000800 */
[----:B-----5:R-:W-:-:S13]  /*2ab0*/  ISETP.GE.AND P0, PT, R210, UR4, PT ;  /* 0x00000004d2007c0c */ /* 0x020fda000bf06270 */
[----:B------:R-:W-:Y:S05]  /*2ac0*/  @P0 BRA `(.L_x_46) ;  /* 0x0000000000140947 */ /* 0x000fea0003800000 */
[----:B------:R-:W-:Y:S01]  /*2ad0*/  @!PT LDS RZ, [RZ] ;  /* 0x00000000fffff984 */ /* 0x000fe20000000800 */
[----:B------:R-:W-:Y:S01]  /*2ae0*/  @!PT LDS RZ, [RZ] ;  /* 0x00000000fffff984 */ /* 0x000fe20000000800 */
[----:B------:R-:W-:Y:S01]  /*2af0*/  @!PT LDS RZ, [RZ] ;  /* 0x00000000fffff984 */ /* 0x000fe20000000800 */
[----:B------:R1:W-:Y:S01]  /*2b00*/  LDGSTS.E.BYPASS.LTC128B.128 [R230], desc[UR16][R220.64] ;  /* 0x00000000dce67fae */ /* 0x0003e2000b981a10 */
[----:B------:R-:W-:Y:S05]  /*2b10*/  BRA `(.L_x_47) ;  /* 0x00000000000c7947 */ /* 0x000fea0003800000 */
.L_x_46:
[----:B------:R1:W-:Y:S01]  /*2b20*/  STS.128 [R230], RZ ;  /* 0x000000ffe6007388 */ /* 0x0003e20000000c00 */
[----:B------:R-:W-:Y:S05]  /*2b30*/  BRA `(.L_x_47) ;  /* 0x0000000000047947 */ /* 0x000fea0003800000 */
.L_x_45:
[----:B------:R1:W-:Y:S02]  /*2b40*/  STS.128 [R230], RZ ;  /* 0x000000ffe6007388 */ /* 0x0003e40000000c00 */
.L_x_47:
[----:B------:R-:W-:Y:S05]  /*2b50*/  BSYNC.RECONVERGENT B0 ;  /* 0x0000000000007941 */ /* 0x000fea0003800200 */
.L_x_44:
[C---:B------:R-:W-:Y:S01]  /*2b60*/  VIADD R6, R199.reuse, 0x8 ;  /* 0x00000008c7067836 */ /* 0x040fe20000000000 */
[C---:B------:R-:W-:Y:S01]  /*2b70*/  ISETP.GE.AND P2, PT, R199.reuse, UR18, PT ;  /* 0x00000012c7007c0c */ /* 0x040fe2000bf46270 */
[----:B------:R-:W-:Y:S01]  /*2b80*/  IMAD.MOV.U32 R229, RZ, RZ, 0x7f800000 ;  /* 0x7f800000ffe57424 */ /* 0x000fe200078e00ff */
[C---:B-1----:R-:W-:Y:S01]  /*2b90*/  LOP3.LUT R8, R199.reuse, 0x20, RZ, 0xfc, !PT ;  /* 0x00000020c7087812 */ /* 0x042fe200078efcff */
[----:B------:R-:W-:Y:S01]  /*2ba0*/  IMAD.MOV.U32 R228, RZ, RZ, 0x7f800000 ;  /* 0x7f800000ffe47424 */ /* 0x000fe200078e00ff */
[----:B------:R-:W-:Y:S01]  /*2bb0*/  ISETP.GE.AND P0, PT, R6, UR18, PT ;  /* 0x0000001206007c0c */ /* 0x000fe2000bf06270 */
[C---:B------:R-:W-:Y:S01]  /*2bc0*/  IMAD.WIDE.U32 R22, R199.reuse, 0x4, R240 ;  /* 0x00000004c7167825 */ /* 0x040fe200078e00f0 */
[----:B------:R-:W-:-:S07]  /*2bd0*/  IADD3 R6, PT, PT, R199, 0x28, RZ ;  /* 0x00000028c7067810 */ /* 0x000fce0007ffe0ff */
[----:B------:R1:W5:Y:S01]  /*2be0*/  @!P2 LDG.E R229, desc[UR16][R22.64] ;  /* 0x0000001016e5a981 */ /* 0x000362000c1e1900 */
[----:B------:R-:W-:-:S03]  /*2bf0*/  ISETP.GE.AND P2, PT, R8, UR18, PT ;  /* 0x0000001208007c0c */ /* 0x000fc6000bf46270 */
[----:B------:R1:W5:Y:S01]  /*2c00*/  @!P0 LDG.E R228, desc[UR16][R22.64+0x20] ;  /* 0x0000201016e48981 */ /* 0x000362000c1e1900 */
[----:B------:R-:W-:Y:S01]  /*2c10*/  ISETP.GE.AND P0, PT, R6, UR18, PT ;  /* 0x0000001206007c0c */ /* 0x000fe2000bf06270 */
[----:B------:R-:W-:Y:S01]  /*2c20*/  IMAD.MOV.U32 R227, RZ, RZ, 0x7f800000 ;  /* 0x7f800000ffe37424 */ /* 0x000fe200078e00ff */
[----:B------:R-:W-:-:S07]  /*2c30*/  MOV R226, 0x7f800000 ;  /* 0x7f80000000e27802 */ /* 0x000fce0000000f00 */
[----:B------:R1:W5:Y:S04]  /*2c40*/  @!P2 LDG.E R227, desc[UR16][R22.64+0x80] ;  /* 0x0000801016e3a981 */ /* 0x000368000c1e1900 */
[----:B------:R1:W5:Y:S01]  /*2c50*/  @!P0 LDG.E R226, desc[UR16][R22.64+0xa0] ;  /* 0x0000a01016e28981 */ /* 0x000362000c1e1900 */
[----:B------:R-:W-:Y:S03]  /*2c60*/  BSSY.RECONVERGENT B0, `(.L_x_48) ;  /* 0x000000d000007945 */ /* 0x000fe60003800200 */
[----:B------:R1:W-:Y:S01]  /*2c70*/  @P1 STS.128 [R230+0x1000], RZ ;  /* 0x001000ffe6001388 */ /* 0x0003e20000000c00 */
[----:B------:R-:W-:Y:S05]  /*2c80*/  @P1 BRA `(.L_x_49) ;  /* 0x0000000000281947 */ /* 0x000fea0003800000 */
[----:B------:R-:W2:Y:S02]  /*2c90*/  LDCU UR4, c[0x0][0x440] ;  /* 0x00008800ff0477ac */ /* 0x000ea40008000800 */
[----:B--2---:R-:W-:-:S13]  /*2ca0*/  ISETP.GE.AND P0, PT, R210, UR4, PT ;  /* 0x00000004d2007c0c */ /* 0x004fda000bf06270 */
[----:B------:R2:W-:Y:S01]  /*2cb0*/  @P0 STS.128 [R230+0x1000], RZ ;  /* 0x001000ffe6000388 */ /* 0x0005e20000000c00 */
[----:B------:R-:W-:Y:S05]  /*2cc0*/  @P0 BRA `(.L_x_49) ;  /* 0x0000000000180947 */ /* 0x000fea0003800000 */
[----:B------:R-:W-:-:S04]  /*2cd0*/  LEA R6, P0, R7, R220, 0x1 ;  /* 0x000000dc07067211 */ /* 0x000fc800078008ff */
[----:B------:R-:W-:-:S05]  /*2ce0*/  LEA.HI.X R7, R7, R221, R26, 0x1, P0 ;  /* 0x000000dd07077211 */ /* 0x000fca00000f0c1a */
[----:B------:R-:W-:Y:S01]  /*2cf0*/  @!PT LDS RZ, [RZ] ;  /* 0x00000000fffff984 */ /* 0x000fe20000000800 */
[----:B------:R-:W-:Y:S01]  /*2d00*/  @!PT LDS RZ, [RZ] ;  /* 0x00000000fffff984 */ /* 0x000fe20000000800 */
[----:B------:R-:W-:Y:S01]  /*2d10*/  @!PT LDS RZ, [RZ] ;  /* 0x00000000fffff984 */ /* 0x000fe20000000800 */
[----:B------:R1:W-:Y:S04]  /*2d20*/  LDGSTS.E.BYPASS.LTC128B.128 [R230+0x1000], desc[UR16][R6.64] ;  /* 0x0100000006e67fae */ /* 0x0003e8000b981a10 */
.L_x_49:
[----:B------:R-:W-:Y:S05]  /*2d30*/  BSYNC.RECONVERGENT B0 ;  /* 0x0000000000007941 */ /* 0x000fea0003800200 */
.L_x_48:
[----:B------:R-:W3:Y:S01]  /*2d40*/  LDCU.64 UR4, c[0x0][0x3d0] ;  /* 0x00007a00ff0477ac */ /* 0x000ee20008000a00 */
[C---:B------:R-:W-:Y:S01]  /*2d50*/  IMAD.WIDE.U32 R8, R4.reuse, UR20, R210 ;  /* 0x0000001404087c25 */ /* 0x040fe2000f8e00d2 */
[----:B------:R-:W-:Y:S03]  /*2d60*/  BSSY.RECONVERGENT B0, `(.L_x_50) ;  /* 0x000001b000007945 */ /* 0x000fe60003800200 */
[----:B-1----:R-:W-:Y:S01]  /*2d70*/  IMAD R6, R4, UR19, RZ ;  /* 0x0000001304067c24 */ /* 0x002fe2000f8e02ff */
[----:B------:R-:W-:-:S03]  /*2d80*/  IADD3 R22, P0, PT, R20, R8, RZ ;  /* 0x0000000814167210 */ /* 0x000fc60007f1e0ff */
[----:B------:R-:W-:-:S05]  /*2d90*/  IMAD R7, R5, UR20, R6 ;  /* 0x0000001405077c24 */ /* 0x000fca000f8e0206 */
[----:B------:R-:W-:Y:S01]  /*2da0*/  IADD3.X R23, PT, PT, R18, R9, R7, P0, !PT ;  /* 0x0000000912177210 */ /* 0x000fe200007fe407 */
[----:B---3--:R-:W-:Y:S02]  /*2db0*/  IMAD R7, R14, UR4, RZ ;  /* 0x000000040e077c24 */ /* 0x008fe4000f8e02ff */
        /* <DEDUP_REMOVED lines=18> */
.L_x_52:
[----:B------:R3:W-:Y:S01]  /*2ee0*/  STS.128 [R209+0x6000], RZ ;  /* 0x006000ffd1007388 */ /* 0x0007e20000000c00 */
[----:B------:R-:W-:Y:S05]  /*2ef0*/  BRA `(.L_x_53) ;  /* 0x0000000000047947 */ /* 0x000fea0003800000 */
.L_x_51:
[----:B------:R1:W-:Y:S02]  /*2f00*/  STS.128 [R209+0x6000], RZ ;  /* 0x006000ffd1007388 */ /* 0x0003e40000000c00 */
.L_x_53:
[----:B------:R-:W-:Y:S05]  /*2f10*/  BSYNC.RECONVERGENT B0 ;  /* 0x0000000000007941 */ /* 0x000fea0003800200 */
.L_x_50:
[----:B------:R2:W-:Y:S01]  /*2f20*/  @P5 STS.128 [R209+0x7000], RZ ;  /* 0x007000ffd1005388 */ /* 0x0005e20000000c00 */
[----:B------:R-:W-:Y:S01]  /*2f30*/  IMAD.U32 R224, RZ, RZ, UR25 ;  /* 0x00000019ffe07e24 */ /* 0x000fe2000f8e00ff */
[----:B-1----:R-:W-:Y:S01]  /*2f40*/  IADD3 R9, PT, PT, R232, UR24, R199 ;  /* 0x00000018e8097c10 */ /* 0x002fe2000fffe0c7 */
[----:B------:R-:W-:Y:S01]  /*2f50*/  IMAD.SHL.U32 R6, R21, 0x2, RZ ;  /* 0x0000000215067824 */ /* 0x000fe200078e00ff */
[----:B------:R-:W1:Y:S01]  /*2f60*/  LDCU UR8, c[0x0][0x440] ;  /* 0x00008800ff0877ac */ /* 0x000e620008000800 */
[----:B------:R-:W-:Y:S01]  /*2f70*/  BSSY.RECONVERGENT B0, `(.L_x_54) ;  /* 0x0000018000007945 */ /* 0x000fe20003800200 */
[----:B------:R-:W-:Y:S01]  /*2f80*/  IADD3 R224, PT, PT, R9, -0x1f, -R224 ;  /* 0xffffffe109e07810 */ /* 0x000fe20007ffe8e0 */
[----:B------:R-:W1:Y:S01]  /*2f90*/  LDCU UR9, c[0x0][0x3e0] ;  /* 0x00007c00ff0977ac */ /* 0x000e620008000800 */
[----:B------:R-:W-:Y:S02]  /*2fa0*/  SHF.R.U32.HI R215, RZ, 0x1, R21 ;  /* 0x00000001ffd77819 */ /* 0x000fe40000011615 */
[----:B------:R-:W-:Y:S01]  /*2fb0*/  LOP3.LUT R6, R6, 0x6, RZ, 0xc0, !PT ;  /* 0x0000000606067812 */ /* 0x000fe200078ec0ff */
[----:B------:R-:W1:Y:S01]  /*2fc0*/  LDCU UR10, c[0x0][0x45c] ;  /* 0x00008b80ff0a77ac */ /* 0x000e620008000800 */
[----:B------:R-:W-:Y:S05]  /*2fd0*/  @P5 BRA `(.L_x_55) ;  /* 0x0000000000445947 */ /* 0x000fea0003800000 */
[----:B------:R-:W3:Y:S02]  /*2fe0*/  LDCU UR4, c[0x0][0x440] ;  /* 0x00008800ff0477ac */ /* 0x000ee40008000800 */
[----:B---3--:R-:W-:-:S13]  /*2ff0*/  ISETP.GE.AND P0, PT, R210, UR4, PT ;  /* 0x00000004d2007c0c */ /* 0x008fda000bf06270 */
[----:B------:R3:W-:Y:S01]  /*3000*/  @P0 STS.128 [R209+0x7000], RZ ;  /* 0x007000ffd1000388 */ /* 0x0007e20000000c00 */
[----:B------:R-:W-:Y:S05]  /*3010*/  @P0 BRA `(.L_x_55) ;  /* 0x0000000000340947 */ /* 0x000fea0003800000 */
[----:B------:R-:W1:Y:S01]  /*3020*/  LDCU.64 UR4, c[0x0][0x388] ;  /* 0x00007100ff0477ac */ /* 0x000e620008000a00 */
[----:B------:R-:W-:Y:S01]  /*3030*/  IMAD R8, R19, R4, RZ ;  /* 0x0000000413087224 */ /* 0x000fe200078e02ff */
[----:B------:R-:W-:Y:S02]  /*3040*/  MOV R18, R22 ;  /* 0x0000001600127202 */ /* 0x000fe40000000f00 */
[----:B------:R-:W-:Y:S01]  /*3050*/  MOV R19, R7 ;  /* 0x0000000700137202 */ /* 0x000fe20000000f00 */
[C---:B------:R-:W-:Y:S02]  /*3060*/  IMAD R8, R13.reuse, R5, R8 ;  /* 0x000000050d087224 */ /* 0x040fe400078e0208 */
[----:B------:R-:W-:-:S05]  /*3070*/  IMAD.WIDE.U32 R12, R13, R4, R18 ;  /* 0x000000040d0c7225 */ /* 0x000fca00078e0012 */
[----:B------:R-:W-:Y:S02]  /*3080*/  IADD3 R8, PT, PT, R13, R8, RZ ;  /* 0x000000080d087210 */ /* 0x000fe40007ffe0ff */
[----:B-1----:R-:W-:-:S04]  /*3090*/  LEA R18, P0, R12, UR4, 0x1 ;  /* 0x000000040c127c11 */ /* 0x002fc8000f8008ff */
[----:B------:R-:W-:-:S05]  /*30a0*/  LEA.HI.X R19, R12, UR5, R8, 0x1, P0 ;  /* 0x000000050c137c11 */ /* 0x000fca00080f0c08 */
[----:B------:R-:W-:Y:S01]  /*30b0*/  @!PT LDS RZ, [RZ] ;  /* 0x00000000fffff984 */ /* 0x000fe20000000800 */
[----:B------:R-:W-:Y:S01]  /*30c0*/  @!PT LDS RZ, [RZ] ;  /* 0x00000000fffff984 */ /* 0x000fe20000000800 */
[----:B------:R-:W-:Y:S01]  /*30d0*/  @!PT LDS RZ, [RZ] ;  /* 0x00000000fffff984 */ /* 0x000fe20000000800 */
[----:B------:R1:W-:Y:S04]  /*30e0*/  LDGSTS.E.BYPASS.LTC128B.128 [R209+0x7000], desc[UR16][R18.64] ;  /* 0x0700000012d17fae */ /* 0x0003e8000b981a10 */
.L_x_55:
[----:B-1----:R-:W-:Y:S05]  /*30f0*/  BSYNC.RECONVERGENT B0 ;  /* 0x0000000000007941 */ /* 0x002fea0003800200 */
.L_x_54:
[----:B------:R1:W-:Y:S01]  /*3100*/  @P4 STS.128 [R209+0x8000], RZ ;  /* 0x008000ffd1004388 */ /* 0x0003e20000000c00 */
[----:B------:R-:W-:Y:S01]  /*3110*/  BSSY.RECONVERGENT B0, `(.L_x_56) ;  /* 0x0000014000007945 */ /* 0x000fe20003800200 */
[----:B------:R-:W-:-:S03]  /*3120*/  LOP3.LUT R215, R6, 0x1e0, R215, 0xf8, !PT ;  /* 0x000001e006d77812 */ /* 0x000fc600078ef8d7 */
[----:B------:R-:W-:Y:S05]  /*3130*/  @P4 BRA `(.L_x_57) ;  /* 0x0000000000444947 */ /* 0x000fea0003800000 */
[----:B------:R-:W2:Y:S02]  /*3140*/  LDCU UR4, c[0x0][0x440] ;  /* 0x00008800ff0477ac */ /* 0x000ea40008000800 */
[----:B--2---:R-:W-:-:S13]  /*3150*/  ISETP.GE.AND P0, PT, R210, UR4, PT ;  /* 0x00000004d2007c0c */ /* 0x004fda000bf06270 */
[----:B------:R2:W-:Y:S01]  /*3160*/  @P0 STS.128 [R209+0x8000], RZ ;  /* 0x008000ffd1000388 */ /* 0x0005e20000000c00 */
[----:B------:R-:W-:Y:S05]  /*3170*/  @P0 BRA `(.L_x_57) ;  /* 0x0000000000340947 */ /* 0x000fea0003800000 */
[----:B------:R-:W1:Y:S01]  /*3180*/  LDCU.64 UR4, c[0x0][0x388] ;  /* 0x00007100ff0477ac */ /* 0x000e620008000a00 */
[----:B------:R-:W-:Y:S01]  /*3190*/  MOV R8, R22 ;  /* 0x0000001600087202 */ /* 0x000fe20000000f00 */
[----:B------:R-:W-:Y:S01]  /*31a0*/  IMAD R6, R17, R4, RZ ;  /* 0x0000000411067224 */ /* 0x000fe200078e02ff */
[----:B------:R-:W-:-:S03]  /*31b0*/  MOV R9, R7 ;  /* 0x0000000700097202 */ /* 0x000fc60000000f00 */
        /* <DEDUP_REMOVED lines=9> */
.L_x_57:
[----:B------:R-:W-:Y:S05]  /*3250*/  BSYNC.RECONVERGENT B0 ;  /* 0x0000000000007941 */ /* 0x000fea0003800200 */
.L_x_56:
[----:B------:R1:W-:Y:S01]  /*3260*/  @P3 STS.128 [R209+0x9000], RZ ;  /* 0x009000ffd1003388 */ /* 0x0003e20000000c00 */
[----:B------:R-:W-:Y:S04]  /*3270*/  BSSY.RECONVERGENT B0, `(.L_x_58) ;  /* 0x0000012000007945 */ /* 0x000fe80003800200 */
[----:B------:R-:W-:Y:S05]  /*3280*/  @P3 BRA `(.L_x_59) ;  /* 0x0000000000403947 */ /* 0x000fea0003800000 */
[----:B------:R-:W3:Y:S02]  /*3290*/  LDCU UR4, c[0x0][0x440] ;  /* 0x00008800ff0477ac */ /* 0x000ee40008000800 */
[----:B---3--:R-:W-:-:S13]  /*32a0*/  ISETP.GE.AND P0, PT, R210, UR4, PT ;  /* 0x00000004d2007c0c */ /* 0x008fda000bf06270 */
[----:B------:R3:W-:Y:S01]  /*32b0*/  @P0 STS.128 [R209+0x9000], RZ ;  /* 0x009000ffd1000388 */ /* 0x0007e20000000c00 */
[----:B------:R-:W-:Y:S05]  /*32c0*/  @P0 BRA `(.L_x_59) ;  /* 0x0000000000300947 */ /* 0x000fea0003800000 */
[----:B------:R-:W1:Y:S01]  /*32d0*/  LDCU.64 UR4, c[0x0][0x388] ;  /* 0x00007100ff0477ac */ /* 0x000e620008000a00 */
[----:B------:R-:W-:Y:S01]  /*32e0*/  MOV R6, R22 ;  /* 0x0000001600067202 */ /* 0x000fe20000000f00 */
[----:B------:R-:W-:-:S04]  /*32f0*/  IMAD R15, R15, R4, RZ ;  /* 0x000000040f0f7224 */ /* 0x000fc800078e02ff */
[----:B------:R-:W-:-:S04]  /*3300*/  IMAD.WIDE.U32 R6, R10, R4, R6 ;  /* 0x000000040a067225 */ /* 0x000fc800078e0006 */
[----:B------:R-:W-:-:S05]  /*3310*/  IMAD R15, R10, R5, R15 ;  /* 0x000000050a0f7224 */ /* 0x000fca00078e020f */
[----:B------:R-:W-:Y:S02]  /*3320*/  IADD3 R15, PT, PT, R7, R15, RZ ;  /* 0x0000000f070f7210 */ /* 0x000fe40007ffe0ff */
[----:B-1----:R-:W-:-:S04]  /*3330*/  LEA R4, P0, R6, UR4, 0x1 ;  /* 0x0000000406047c11 */ /* 0x002fc8000f8008ff */
[----:B------:R-:W-:-:S05]  /*3340*/  LEA.HI.X R5, R6, UR5, R15, 0x1, P0 ;  /* 0x0000000506057c11 */ /* 0x000fca00080f0c0f */
[----:B------:R-:W-:Y:S01]  /*3350*/  @!PT LDS RZ, [RZ] ;  /* 0x00000000fffff984 */ /* 0x000fe20000000800 */
[----:B------:R-:W-:Y:S01]  /*3360*/  @!PT LDS RZ, [RZ] ;  /* 0x00000000fffff984 */ /* 0x000fe20000000800 */
[----:B------:R-:W-:Y:S01]  /*3370*/  @!PT LDS RZ, [RZ] ;  /* 0x00000000fffff984 */ /* 0x000fe20000000800 */
[----:B------:R1:W-:Y:S04]  /*3380*/  LDGSTS.E.BYPASS.LTC128B.128 [R209+0x9000], desc[UR16][R4.64] ;  /* 0x0900000004d17fae */ /* 0x0003e8000b981a10 */
.L_x_59:
[----:B------:R-:W-:Y:S05]  /*3390*/  BSYNC.RECONVERGENT B0 ;  /* 0x0000000000007941 */ /* 0x000fea0003800200 */
.L_x_58:
[----:B------:R-:W0:Y:S01]  /*33a0*/  LDGDEPBAR ;  /* 0x00000000000079af */ /* 0x000e220000000000 */
[----:B------:R-:W1:Y:S01]  /*33b0*/  LDC R214, c[0x0][0x44c] ;  /* 0x00011300ffd67b82 */ /* 0x000e620000000800 */
[----:B------:R-:W2:Y:S01]  /*33c0*/  LDCU UR4, c[0x0][0x590] ;  /* 0x0000b200ff0477ac */ /* 0x000ea20008000800 */
[--C-:B------:R-:W-:Y:S01]  /*33d0*/  IMAD.IADD R178, R194, 0x1, R177.reuse ;  /* 0x00000001c2b27824 */ /* 0x100fe200078e02b1 */
[----:B------:R-:W-:Y:S01]  /*33e0*/  CS2R R94, SRZ ;  /* 0x00000000005e7805 */ /* 0x000fe2000001ff00 */
[----:B------:R-:W-:Y:S01]  /*33f0*/  IMAD.IADD R177, R192, 0x1, R177 ;  /* 0x00000001c0b17824 */ /* 0x000fe200078e02b1 */
[----:B------:R-:W-:Y:S01]  /*3400*/  CS2R R92, SRZ ;  /* 0x00000000005c7805 */ /* 0x000fe2000001ff00 */
[----:B------:R-:W-:Y:S01]  /*3410*/  IMAD.MOV.U32 R225, RZ, RZ, R230 ;  /* 0x000000ffffe17224 */ /* 0x000fe200078e00e6 */
[----:B------:R-:W-:Y:S01]  /*3420*/  CS2R R98, SRZ ;  /* 0x0000000000627805 */ /* 0x000fe2000001ff00 */
[----:B------:R-:W-:Y:S01]  /*3430*/  IMAD.MOV.U32 R213, RZ, RZ, 0x20 ;  /* 0x00000020ffd57424 */ /* 0x000fe200078e00ff */
[----:B------:R-:W-:Y:S01]  /*3440*/  CS2R R96, SRZ ;  /* 0x0000000000607805 */ /* 0x000fe2000001ff00 */
[----:B------:R-:W-:Y:S01]  /*3450*/  IMAD.MOV.U32 R212, RZ, RZ, 0x18 ;  /* 0x00000018ffd47424 */ /* 0x000fe200078e00ff */
[----:B------:R-:W-:Y:S01]  /*3460*/  CS2R R90, SRZ ;  /* 0x00000000005a7805 */ /* 0x000fe2000001ff00 */
[----:B------:R-:W-:Y:S01]  /*3470*/  IMAD.MOV.U32 R211, RZ, RZ, 0x8 ;  /* 0x00000008ffd37424 */ /* 0x000fe200078e00ff */
[----:B------:R-:W-:-:S02]  /*3480*/  CS2R R88, SRZ ;  /* 0x0000000000587805 */ /* 0x000fc4000001ff00 */
[----:B------:R-:W-:Y:S02]  /*3490*/  CS2R R86, SRZ ;  /* 0x0000000000567805 */ /* 0x000fe4000001ff00 */
[----:B------:R-:W-:Y:S02]  /*34a0*/  CS2R R84, SRZ ;  /* 0x0000000000547805 */ /* 0x000fe4000001ff00 */
[----:B------:R-:W-:Y:S02]  /*34b0*/  CS2R R78, SRZ ;  /* 0x00000000004e7805 */ /* 0x000fe4000001ff00 */
[----:B------:R-:W-:Y:S02]  /*34c0*/  CS2R R76, SRZ ;  /* 0x00000000004c7805 */ /* 0x000fe4000001ff00 */
[----:B------:R-:W-:Y:S02]  /*34d0*/  CS2R R82, SRZ ;  /* 0x0000000000527805 */ /* 0x000fe4000001ff00 */
[----:B------:R-:W-:-:S02]  /*34e0*/  CS2R R80, SRZ ;  /* 0x0000000000507805 */ /* 0x000fc4000001ff00 */
[----:B------:R-:W-:Y:S02]  /*34f0*/  CS2R R74, SRZ ;  /* 0x00000000004a7805 */ /* 0x000fe4000001ff00 */
[----:B------:R-:W-:Y:S02]  /*3500*/  CS2R R72, SRZ ;  /* 0x0000000000487805 */ /* 0x000fe4000001ff00 */
[----:B------:R-:W-:Y:S01]  /*3510*/  CS2R R70, SRZ ;  /* 0x0000000000467805 */ /* 0x000fe2000001ff00 */
[----:B------:R-:W-:-:S04]  /*3520*/  DEPBAR.LE SB0, 0x1 ;  /* 0x000080400000791a */ /* 0x000fc80000000000 */
[----:B------:R-:W-:Y:S01]  /*3530*/  BAR.SYNC.DEFER_BLOCKING 0x0 ;  /* 0x0000000000007b1d */ /* 0x000fe20000010000 */
        /* <DEDUP_REMOVED lines=15> */
[----:B------:R-:W-:Y:S01]  /*3630*/  CS2R R38, SRZ ;  /* 0x0000000000267805 */ /* 0x000fe2000001ff00 */
[----:B------:R-:W-:Y:S01]  /*3640*/  VIADD R215, R215, UR20 ;  /* 0x00000014d7d77c36 */ /* 0x000fe20008000000 */
[----:B------:R-:W-:Y:S01]  /*3650*/  CS2R R36, SRZ ;  /* 0x0000000000247805 */ /* 0x000fe2000001ff00 */
[----:B--2---:R-:W-:Y:S02]  /*3660*/  USHF.L.U32 UR4, UR4, 0x6, URZ ;  /* 0x0000000604047899 */ /* 0x004fe400080006ff */
[----:B------:R-:W-:-:S02]  /*3670*/  UIADD3 UR26, UPT, UPT, UR26, 0x80, -UR24 ;  /* 0x000000801a1a7890 */ /* 0x000fc4000fffe818 */
[----:B------:R-:W-:Y:S01]  /*3680*/  USHF.L.U32 UR23, UR23, 0x3, URZ ;  /* 0x0000000317177899 */ /* 0x000fe200080006ff */
[----:B------:R2:W1:Y:S01]  /*3690*/  LDSM.16.M88.4 R144, [R188] ;  /* 0x00000000bc90783b */ /* 0x0004620000000200 */
[----:B------:R-:W-:-:S03]  /*36a0*/  UIADD3 UR5, UPT, UPT, UR20, 0x80, URZ ;  /* 0x0000008014057890 */ /* 0x000fc6000fffe0ff */
[----:B------:R2:W1:Y:S04]  /*36b0*/  LDSM.16.M88.4 R148, [R188+0x800] ;  /* 0x00080000bc94783b */ /* 0x0004680000000200 */
[----:B------:R2:W1:Y:S04]  /*36c0*/  LDSM.16.M88.4 R152, [R186] ;  /* 0x00000000ba98783b */ /* 0x0004680000000200 */
[----:B------:R2:W1:Y:S04]  /*36d0*/  LDSM.16.M88.4 R156, [R186+0x800] ;  /* 0x00080000ba9c783b */ /* 0x0004680000000200 */
[----:B------:R2:W1:Y:S04]  /*36e0*/  LDSM.16.M88.4 R160, [R184] ;  /* 0x00000000b8a0783b */ /* 0x0004680000000200 */
[----:B------:R2:W1:Y:S04]  /*36f0*/  LDSM.16.M88.4 R164, [R184+0x800] ;  /* 0x00080000b8a4783b */ /* 0x0004680000000200 */
[----:B------:R2:W1:Y:S04]  /*3700*/  LDSM.16.M88.4 R168, [R183] ;  /* 0x00000000b7a8783b */ /* 0x0004680000000200 */
[----:B------:R2:W1:Y:S02]  /*3710*/  LDSM.16.M88.4 R172, [R183+0x800] ;  /* 0x00080000b7ac783b */ /* 0x0004640000000200 */
.L_x_62:
[----:B------:R-:W0:Y:S01]  /*3720*/  LDGDEPBAR ;  /* 0x00000000000079af */ /* 0x000e220000000000 */
[--C-:B------:R-:W-:Y:S01]  /*3730*/  IMAD.IADD R189, R187, 0x1, R178.reuse ;  /* 0x00000001bbbd7824 */ /* 0x100fe200078e02b2 */
[----:B------:R-:W-:Y:S01]  /*3740*/  LEA R250, P0, R199, R218, 0x2 ;  /* 0x000000dac7fa7211 */ /* 0x000fe200078010ff */
[----:B------:R-:W-:Y:S02]  /*3750*/  IMAD.IADD R196, R185, 0x1, R178 ;  /* 0x00000001b9c47824 */ /* 0x000fe400078e02b2 */
[C---:B-----5:R-:W-:Y:S01]  /*3760*/  FMUL.FTZ R237, R229.reuse, 1.4426950216293334961 ;  /* 0x3fb8aa3be5ed7820 */ /* 0x060fe20000410000 */
[----:B------:R-:W-:Y:S02]  /*3770*/  IMAD.U32 R219, RZ, RZ, UR5 ;  /* 0x00000005ffdb7e24 */ /* 0x000fe4000f8e00ff */
[----:B------:R-:W-:Y:S01]  /*3780*/  FMUL.FTZ R242, R228, 1.4426950216293334961 ;  /* 0x3fb8aa3be4f27820 */ /* 0x000fe20000410000 */
[----:B------:R-:W-:Y:S01]  /*3790*/  FSETP.NEU.FTZ.AND P1, PT, R229, -INF , PT ;  /* 0xff800000e500780b */ /* 0x000fe20003f3d000 */
[----:B------:R-:W-:Y:S02]  /*37a0*/  VIADD R232, R232, 0xffffffc0 ;  /* 0xffffffc0e8e87836 */ /* 0x000fe40000000000 */
[----:B------:R-:W-:Y:S03]  /*37b0*/  VIADD R231, R231, 0xffffffff ;  /* 0xffffffffe7e77836 */ /* 0x000fe60000000000 */
[----:B------:R-:W-:Y:S04]  /*37c0*/  ISETP.GE.AND P6, PT, R232, UR26, PT ;  /* 0x0000001ae8007c0c */ /* 0x000fe8000bfc6270 */
[----:B------:R-:W-:Y:S01]  /*37d0*/  ISETP.LT.AND P6, PT, R219, UR24, P6 ;  /* 0x00000018db007c0c */ /* 0x000fe2000b7c1270 */
[----:B------:R-:W-:Y:S05]  /*37e0*/  IMAD.MOV.U32 R219, RZ, RZ, R217 ;  /* 0x000000ffffdb7224 */ /* 0x000fea00078e00d9 */
[----:B------:R-:W-:Y:S01]  /*37f0*/  LEA.HI.X R251, R199, R219, RZ, 0x2, P0 ;  /* 0x000000dbc7fb7211 */ /* 0x000fe200000f14ff */
[----:B------:R-:W-:Y:S04]  /*3800*/  DEPBAR.LE SB0, 0x0 ;  /* 0x000080000000791a */ /* 0x000fe80000000000 */
[----:B------:R-:W-:Y:S01]  /*3810*/  BAR.SYNC.DEFER_BLOCKING 0x0 ;  /* 0x0000000000007b1d */ /* 0x000fe20000010000 */
[----:B------:R-:W-:Y:S01]  /*3820*/  FSETP.NEU.FTZ.AND P0, PT, R228, -INF , PT ;  /* 0xff800000e400780b */ /* 0x000fe20003f1d000 */
[C---:B------:R-:W-:Y:S02]  /*3830*/  @!P6 VIADD R243, R215.reuse, 0x9 ;  /* 0x00000009d7f3e836 */ /* 0x040fe40000000000 */
[C---:B------:R-:W-:Y:S02]  /*3840*/  @!P6 VIADD R219, R215.reuse, 0x1 ;  /* 0x00000001d7dbe836 */ /* 0x040fe40000000000 */
[----:B------:R-:W-:Y:S01]  /*3850*/  @!P6 VIADD R252, R215, 0x10 ;  /* 0x00000010d7fce836 */ /* 0x000fe20000000000 */
[----:B------:R-:W-:Y:S08]  /*3860*/  LDSM.16.M88.4 R100, [R178] ;  /* 0x00000000b264783b */ /* 0x000ff00000000200 */
[----:B------:R-:W1:Y:S08]  /*3870*/  LDSM.16.M88.4 R104, [R188+-0x4000] ;  /* 0xffc00000bc68783b */ /* 0x000e700000000200 */
[----:B------:R-:W3:Y:S08]  /*3880*/  LDSM.16.M88.4 R108, [R178+0x1000] ;  /* 0x00100000b26c783b */ /* 0x000ef00000000200 */
[----:B------:R-:W4:Y:S08]  /*3890*/  LDSM.16.M88.4 R112, [R188+-0x3800] ;  /* 0xffc80000bc70783b */ /* 0x000f300000000200 */
[----:B------:R-:W-:Y:S08]  /*38a0*/  LDSM.16.M88.4 R116, [R189] ;  /* 0x00000000bd74783b */ /* 0x000ff00000000200 */
[----:B------:R-:W2:Y:S01]  /*38b0*/  LDSM.16.M88.4 R120, [R186+-0x4000] ;  /* 0xffc00000ba78783b */ /* 0x000ea20000000200 */
[-C--:B-1----:R-:W-:Y:S07]  /*38c0*/  HMMA.16816.F32 R4, R100, R104.reuse, RZ ;  /* 0x000000686404723c */ /* 0x082fee00000018ff */
[----:B------:R-:W1:Y:S01]  /*38d0*/  LDSM.16.M88.4 R124, [R189+0x1000] ;  /* 0x00100000bd7c783b */ /* 0x000e620000000200 */
[C---:B---3--:R-:W-:Y:S07]  /*38e0*/  HMMA.16816.F32 R8, R108.reuse, R104, RZ ;  /* 0x000000686c08723c */ /* 0x048fee00000018ff */
[----:B------:R-:W3:Y:S01]  /*38f0*/  LDSM.16.M88.4 R128, [R186+-0x3800] ;  /* 0xffc80000ba80783b */ /* 0x000ee20000000200 */
[-C--:B------:R-:W-:Y:S07]  /*3900*/  HMMA.16816.F32 R12, R108, R106.reuse, RZ ;  /* 0x0000006a6c0c723c */ /* 0x080fee00000018ff */
[----:B------:R-:W-:Y:S01]  /*3910*/  LDSM.16.M88.4 R132, [R196] ;  /* 0x00000000c484783b */ /* 0x000fe20000000200 */
[C---:B------:R-:W-:Y:S07]  /*3920*/  HMMA.16816.F32 R16, R100.reuse, R106, RZ ;  /* 0x0000006a6410723c */ /* 0x040fee00000018ff */
[----:B------:R-:W3:Y:S01]  /*3930*/  LDSM.16.M88.4 R136, [R184+-0x4000] ;  /* 0xffc00000b888783b */ /* 0x000ee20000000200 */
[-C--:B----4-:R-:W-:Y:S07]  /*3940*/  HMMA.16816.F32 R20, R100, R112.reuse, RZ ;  /* 0x000000706414723c */ /* 0x090fee00000018ff */
[----:B------:R4:W3:Y:S01]  /*3950*/  LDSM.16.M88.4 R140, [R196+0x1000] ;  /* 0x00100000c48c783b */ /* 0x0008e20000000200 */
[C---:B------:R-:W-:Y:S07]  /*3960*/  HMMA.16816.F32 R24, R108.reuse, R112, RZ ;  /* 0x000000706c18723c */ /* 0x040fee00000018ff */
[----:B------:R-:W5:Y:S01]  /*3970*/  LDG.E R244, desc[UR16][R250.64+0x80] ;  /* 0x00008010faf47981 */ /* 0x000f62000c1e1900 */
[-C--:B------:R-:W-:Y:S03]  /*3980*/  HMMA.16816.F32 R28, R108, R114.reuse, RZ ;  /* 0x000000726c1c723c */ /* 0x080fe600000018ff */
[----:B------:R-:W-:Y:S05]  /*3990*/  LDSM.16.M88.4 R108, [R183+-0x4000] ;  /* 0xffc00000b76c783b */ /* 0x000fea0000000200 */
[----:B------:R-:W-:Y:S03]  /*39a0*/  HMMA.16816.F32 R32, R100, R114, RZ ;  /* 0x000000726420723c */ /* 0x000fe600000018ff */
[----:B------:R-:W3:Y:S01]  /*39b0*/  LDSM.16.M88.4 R100, [R184+-0x3800] ;  /* 0xffc80000b864783b */ /* 0x000ee20000000200 */
[----:B----4-:R-:W-:Y:S04]  /*39c0*/  IMAD.IADD R196, R187, 0x1, R196 ;  /* 0x00000001bbc47824 */ /* 0x010fe800078e02c4 */
[-C--:B--2---:R-:W-:Y:S03]  /*39d0*/  HMMA.16816.F32 R4, R116, R120.reuse, R4 ;  /* 0x000000787404723c */ /* 0x084fe60000001804 */
[----:B------:R-:W2:Y:S05]  /*39e0*/  LDSM.16.M88.4 R104, [R196] ;  /* 0x00000000c468783b */ /* 0x000eaa0000000200 */
[C---:B-1----:R-:W-:Y:S03]  /*39f0*/  HMMA.16816.F32 R8, R124.reuse, R120, R8 ;  /* 0x000000787c08723c */ /* 0x042fe60000001808 */
[----:B------:R-:W1:Y:S05]  /*3a00*/  LDSM.16.M88.4 R112, [R196+0x1000] ;  /* 0x00100000c470783b */ /* 0x000e6a0000000200 */
[-C--:B------:R-:W-:Y:S08]  /*3a10*/  HMMA.16816.F32 R12, R124, R122.reuse, R12 ;  /* 0x0000007a7c0c723c */ /* 0x080ff0000000180c */
[C---:B------:R-:W-:Y:S04]  /*3a20*/  HMMA.16816.F32 R16, R116.reuse, R122, R16 ;  /* 0x0000007a7410723c */ /* 0x040fe80000001810 */
[----:B------:R-:W-:Y:S04]  /*3a30*/  @!P6 VIMNMX R122, PT, PT, R224, UR24, PT ;  /* 0x00000018e07aec48 */ /* 0x000fe8000bfe0100 */
[-C--:B---3--:R-:W-:Y:S03]  /*3a40*/  HMMA.16816.F32 R20, R116, R128.reuse, R20 ;  /* 0x000000807414723c */ /* 0x088fe60000001814 */
[----:B------:R-:W-:Y:S05]  /*3a50*/  @!P6 ISETP.GE.AND P3, PT, R219, R122, PT ;  /* 0x0000007adb00e20c */ /* 0x000fea0003f66270 */
[C---:B------:R-:W-:Y:S08]  /*3a60*/  HMMA.16816.F32 R24, R124.reuse, R128, R24 ;  /* 0x000000807c18723c */ /* 0x040ff00000001818 */
[-C--:B------:R-:W-:Y:S08]  /*3a70*/  HMMA.16816.F32 R28, R124, R130.reuse, R28 ;  /* 0x000000827c1c723c */ /* 0x080ff0000000181c */
[----:B------:R-:W-:Y:S04]  /*3a80*/  HMMA.16816.F32 R32, R116, R130, R32 ;  /* 0x000000827420723c */ /* 0x000fe80000001820 */
[----:B------:R-:W-:Y:S01]  /*3a90*/  FSEL R119, R237, RZ, P1 ;  /* 0x000000ffed777208 */ /* 0x000fe20000800000 */
[----:B------:R-:W-:Y:S01]  /*3aa0*/  FMUL.FTZ R237, R226, 1.4426950216293334961 ;  /* 0x3fb8aa3be2ed7820 */ /* 0x000fe20000410000 */
[----:B------:R-:W-:Y:S02]  /*3ab0*/  @!P6 VIADDMNMX R131, R224, -R213, UR24, PT ;  /* 0x00000018e083ee46 */ /* 0x000fe4000b8009d5 */
[-C--:B------:R-:W-:Y:S05]  /*3ac0*/  HMMA.16816.F32 R4, R132, R136.reuse, R4 ;  /* 0x000000888404723c */ /* 0x080fea0000001804 */
[----:B------:R-:W-:Y:S02]  /*3ad0*/  FSEL R118, R242, RZ, P0 ;  /* 0x000000fff2767208 */ /* 0x000fe40000000000 */
[-C--:B------:R-:W-:Y:S01]  /*3ae0*/  @!P6 ISETP.GE.AND P5, PT, R219, R131.reuse, PT ;  /* 0x00000083db00e20c */ /* 0x080fe20003fa6270 */
[C---:B------:R-:W-:Y:S04]  /*3af0*/  HMMA.16816.F32 R8, R140.reuse, R136, R8 ;  /* 0x000000888c08723c */ /* 0x040fe80000001808 */
[----:B------:R-:W-:Y:S02]  /*3b00*/  FSETP.NEU.FTZ.AND P1, PT, R227, -INF , PT ;  /* 0xff800000e300780b */ /* 0x000fe40003f3d000 */
[----:B------:R-:W-:Y:S02]  /*3b10*/  FSETP.NEU.FTZ.AND P0, PT, R226, -INF , PT ;  /* 0xff800000e200780b */ /* 0x000fe40003f1d000 */
[-C--:B------:R-:W-:Y:S03]  /*3b20*/  HMMA.16816.F32 R12, R140, R138.reuse, R12 ;  /* 0x0000008a8c0c723c */ /* 0x080fe6000000180c */
[----:B------:R-:W-:Y:S01]  /*3b30*/  FSEL R117, R237, RZ, P0 ;  /* 0x000000ffed757208 */ /* 0x000fe20000000000 */
[C---:B------:R-:W-:Y:S01]  /*3b40*/  @!P6 VIADD R237, R215.reuse, 0x8 ;  /* 0x00000008d7ede836 */ /* 0x040fe20000000000 */
[C---:B------:R-:W-:Y:S03]  /*3b50*/  @!P6 ISETP.GE.AND P0, PT, R215.reuse, R131, PT ;  /* 0x00000083d700e20c */ /* 0x040fe60003f06270 */
[C---:B------:R-:W-:Y:S04]  /*3b60*/  HMMA.16816.F32 R16, R132.reuse, R138, R16 ;  /* 0x0000008a8410723c */ /* 0x040fe80000001810 */
[----:B------:R-:W-:Y:S04]  /*3b70*/  @!P6 VIADD R138, R215, 0x11 ;  /* 0x00000011d78ae836 */ /* 0x000fe80000000000 */
[-C--:B------:R-:W-:Y:S08]  /*3b80*/  HMMA.16816.F32 R20, R132, R100.reuse, R20 ;  /* 0x000000648414723c */ /* 0x080ff00000001814 */
[C---:B------:R-:W-:Y:S08]  /*3b90*/  HMMA.16816.F32 R24, R140.reuse, R100, R24 ;  /* 0x000000648c18723c */ /* 0x040ff00000001818 */
[-C--:B------:R-:W-:Y:S03]  /*3ba0*/  HMMA.16816.F32 R28, R140, R102.reuse, R28 ;  /* 0x000000668c1c723c */ /* 0x080fe6000000181c */
[C---:B------:R-:W-:Y:S02]  /*3bb0*/  @!P6 VIADDMNMX R143, R224.reuse, -R212, UR24, PT ;  /* 0x00000018e08fee46 */ /* 0x040fe4000b8009d4 */
[----:B------:R-:W-:Y:S02]  /*3bc0*/  @!P6 VIADDMNMX R142, R224, R211, UR24, PT ;  /* 0x00000018e08eee46 */ /* 0x000fe4000b8001d3 */
[CC--:B------:R-:W-:Y:S01]  /*3bd0*/  @!P6 ISETP.GE.AND P4, PT, R219.reuse, R143.reuse, PT ;  /* 0x0000008fdb00e20c */ /* 0x0c0fe20003f86270 */
[----:B------:R-:W-:Y:S01]  /*3be0*/  HMMA.16816.F32 R32, R132, R102, R32 ;  /* 0x000000668420723c */ /* 0x000fe20000001820 */
[----:B------:R-:W3:Y:S03]  /*3bf0*/  LDSM.16.M88.4 R100, [R183+-0x3800] ;  /* 0xffc80000b764783b */ /* 0x000ee60000000200 */
[-C--:B------:R-:W-:Y:S01]  /*3c00*/  @!P6 ISETP.GE.AND P2, PT, R219, R142.reuse, PT ;  /* 0x0000008edb00e20c */ /* 0x080fe20003f46270 */
[----:B------:R-:W-:Y:S03]  /*3c10*/  FMUL.FTZ R219, R227, 1.4426950216293334961 ;  /* 0x3fb8aa3be3db7820 */ /* 0x000fe60000410000 */
[-C--:B--2---:R-:W-:Y:S05]  /*3c20*/  HMMA.16816.F32 R4, R104, R108.reuse, R4 ;  /* 0x0000006c6804723c */ /* 0x084fea0000001804 */
[----:B------:R-:W-:Y:S02]  /*3c30*/  FSEL R189, R219, RZ, P1 ;  /* 0x000000ffdbbd7208 */ /* 0x000fe40000800000 */
[----:B------:R-:W2:Y:S01]  /*3c40*/  LDG.E R219, desc[UR16][R250.64] ;  /* 0x00000010fadb7981 */ /* 0x000ea2000c1e1900 */
[C---:B-1----:R-:W-:Y:S04]  /*3c50*/  HMMA.16816.F32 R8, R112.reuse, R108, R8 ;  /* 0x0000006c7008723c */ /* 0x042fe80000001808 */
[----:B------:R-:W-:Y:S04]  /*3c60*/  @!P6 ISETP.GE.AND P1, PT, R215, R143, PT ;  /* 0x0000008fd700e20c */ /* 0x000fe80003f26270 */
[-C--:B------:R-:W-:Y:S03]  /*3c70*/  HMMA.16816.F32 R12, R112, R110.reuse, R12 ;  /* 0x0000006e700c723c */ /* 0x080fe6000000180c */
[----:B------:R-:W-:Y:S02]  /*3c80*/  @!P6 FSEL R5, R5, -INF , !P5 ;  /* 0xff8000000505e808 */ /* 0x000fe40006800000 */
[----:B------:R-:W-:Y:S02]  /*3c90*/  @!P6 ISETP.GE.AND P5, PT, R215, R142, PT ;  /* 0x0000008ed700e20c */ /* 0x000fe40003fa6270 */
[----:B------:R-:W-:Y:S01]  /*3ca0*/  @!P6 FSEL R4, R4, -INF , !P0 ;  /* 0xff8000000404e808 */ /* 0x000fe20004000000 */
[C---:B------:R-:W-:Y:S04]  /*3cb0*/  HMMA.16816.F32 R16, R104.reuse, R110, R16 ;  /* 0x0000006e6810723c */ /* 0x040fe80000001810 */
[----:B------:R-:W-:Y:S01]  /*3cc0*/  @!P6 FSEL R6, R6, -INF , !P1 ;  /* 0xff8000000606e808 */ /* 0x000fe20004800000 */
[--C-:B------:R-:W-:Y:S01]  /*3cd0*/  FFMA.FTZ R242, R4, UR10, -R119.reuse ;  /* 0x0000000a04f27c23 */ /* 0x100fe20008010877 */
[----:B------:R-:W-:Y:S01]  /*3ce0*/  @!P6 FSEL R10, R10, -INF , !P5 ;  /* 0xff8000000a0ae808 */ /* 0x000fe20006800000 */
[----:B------:R-:W-:Y:S01]  /*3cf0*/  FFMA.FTZ R245, R5, UR10, -R119 ;  /* 0x0000000a05f57c23 */ /* 0x000fe20008010877 */
[-C--:B------:R-:W-:Y:S01]  /*3d00*/  @!P6 ISETP.GE.AND P1, PT, R237, R122.reuse, PT ;  /* 0x0000007aed00e20c */ /* 0x080fe20003f26270 */
[-C--:B---3--:R-:W-:Y:S02]  /*3d10*/  HMMA.16816.F32 R20, R104, R100.reuse, R20 ;  /* 0x000000646814723c */ /* 0x088fe40000001814 */
[----:B------:R-:W-:Y:S01]  /*3d20*/  MUFU.EX2 R242, R242 ;  /* 0x000000f200f27308 */ /* 0x000fe20000000800 */
[-C--:B------:R-:W-:Y:S01]  /*3d30*/  @!P6 ISETP.GE.AND P5, PT, R243, R122.reuse, PT ;  /* 0x0000007af300e20c */ /* 0x080fe20003fa6270 */
[--C-:B------:R-:W-:Y:S01]  /*3d40*/  FFMA.FTZ R246, R6, UR10, -R118.reuse ;  /* 0x0000000a06f67c23 */ /* 0x100fe20008010876 */
[----:B------:R-:W-:Y:S07]  /*3d50*/  @!P6 ISETP.GE.AND P0, PT, R215, R122, PT ;  /* 0x0000007ad700e20c */ /* 0x000fee0003f06270 */
[----:B------:R-:W-:Y:S01]  /*3d60*/  MUFU.EX2 R245, R245 ;  /* 0x000000f500f57308 */ /* 0x000fe20000000800 */
[----:B------:R-:W-:Y:S01]  /*3d70*/  @!P6 FSEL R7, R7, -INF , !P4 ;  /* 0xff8000000707e808 */ /* 0x000fe20006000000 */
[C---:B------:R-:W-:Y:S08]  /*3d80*/  HMMA.16816.F32 R24, R112.reuse, R100, R24 ;  /* 0x000000647018723c */ /* 0x040ff00000001818 */
[----:B------:R-:W-:Y:S01]  /*3d90*/  MUFU.EX2 R246, R246 ;  /* 0x000000f600f67308 */ /* 0x000fe20000000800 */
[----:B------:R-:W-:Y:S01]  /*3da0*/  @!P6 FSEL R8, R8, -INF , !P0 ;  /* 0xff8000000808e808 */ /* 0x000fe20004000000 */
[--C-:B------:R-:W-:Y:S01]  /*3db0*/  FFMA.FTZ R247, R7, UR10, -R118.reuse ;  /* 0x0000000a07f77c23 */ /* 0x100fe20008010876 */
[----:B------:R-:W-:Y:S01]  /*3dc0*/  @!P6 FSEL R9, R9, -INF , !P3 ;  /* 0xff8000000909e808 */ /* 0x000fe20005800000 */
[-C--:B------:R-:W-:Y:S03]  /*3dd0*/  HMMA.16816.F32 R28, R112, R102.reuse, R28 ;  /* 0x00000066701c723c */ /* 0x080fe6000000181c */
[----:B------:R-:W-:Y:S03]  /*3de0*/  @!P6 FSEL R11, R11, -INF , !P2 ;  /* 0xff8000000b0be808 */ /* 0x000fe60005000000 */
[----:B------:R-:W1:Y:S01]  /*3df0*/  MUFU.EX2 R247, R247 ;  /* 0x000000f700f77308 */ /* 0x000e620000000800 */
[----:B------:R-:W-:Y:S01]  /*3e00*/  @!P6 FSEL R12, R12, -INF , !P1 ;  /* 0xff8000000c0ce808 */ /* 0x000fe20004800000 */
[----:B------:R-:W-:Y:S01]  /*3e10*/  FFMA.FTZ R249, R8, UR10, -R189 ;  /* 0x0000000a08f97c23 */ /* 0x000fe200080108bd */
[----:B------:R-:W-:Y:S01]  /*3e20*/  @!P6 FSEL R13, R13, -INF , !P5 ;  /* 0xff8000000d0de808 */ /* 0x000fe20006800000 */
[----:B------:R-:W-:Y:S04]  /*3e30*/  HMMA.16816.F32 R32, R104, R102, R32 ;  /* 0x000000666820723c */ /* 0x000fe80000001820 */
[-C--:B------:R-:W-:Y:S01]  /*3e40*/  @!P6 ISETP.GE.AND P4, PT, R237, R142.reuse, PT ;  /* 0x0000008eed00e20c */ /* 0x080fe20003f86270 */
[----:B------:R-:W-:Y:S01]  /*3e50*/  FFMA.FTZ R139, R11, UR10, -R117 ;  /* 0x0000000a0b8b7c23 */ /* 0x000fe20008010875 */
[----:B------:R-:W-:Y:S01]  /*3e60*/  @!P6 ISETP.GE.AND P0, PT, R237, R131, PT ;  /* 0x00000083ed00e20c */ /* 0x000fe20003f06270 */
[--C-:B------:R-:W-:Y:S01]  /*3e70*/  FFMA.FTZ R248, R9, UR10, -R189.reuse ;  /* 0x0000000a09f87c23 */ /* 0x100fe200080108bd */
[----:B------:R-:W-:Y:S01]  /*3e80*/  @!P6 ISETP.GE.AND P3, PT, R237, R143, PT ;  /* 0x0000008fed00e20c */ /* 0x000fe20003f66270 */
[----:B------:R-:W-:Y:S01]  /*3e90*/  MUFU.EX2 R249, R249 ;  /* 0x000000f900f97308 */ /* 0x000fe20000000800 */
[C---:B------:R-:W-:Y:S01]  /*3ea0*/  @!P6 ISETP.GE.AND P2, PT, R243.reuse, R142, PT ;  /* 0x0000008ef300e20c */ /* 0x040fe20003f46270 */
[----:B------:R-:W3:Y:S01]  /*3eb0*/  LDG.E R237, desc[UR16][R250.64+0x20] ;  /* 0x00002010faed7981 */ /* 0x000ee2000c1e1900 */
[C---:B------:R-:W-:Y:S07]  /*3ec0*/  @!P6 ISETP.GE.AND P1, PT, R243.reuse, R131, PT ;  /* 0x00000083f300e20c */ /* 0x040fee0003f26270 */
[----:B------:R-:W-:Y:S01]  /*3ed0*/  MUFU.EX2 R248, R248 ;  /* 0x000000f800f87308 */ /* 0x000fe20000000800 */
[----:B------:R-:W-:Y:S01]  /*3ee0*/  @!P6 ISETP.GE.AND P5, PT, R243, R143, PT ;  /* 0x0000008ff300e20c */ /* 0x000fe20003fa6270 */
[----:B------:R-:W-:Y:S01]  /*3ef0*/  FFMA.FTZ R135, R13, UR10, -R189 ;  /* 0x0000000a0d877c23 */ /* 0x000fe200080108bd */
[----:B------:R4:W5:Y:S01]  /*3f00*/  LDG.E R243, desc[UR16][R250.64+0xa0] ;  /* 0x0000a010faf37981 */ /* 0x000962000c1e1900 */
[----:B------:R-:W-:Y:S02]  /*3f10*/  @!P6 FSEL R17, R17, -INF , !P1 ;  /* 0xff8000001111e808 */ /* 0x000fe40004800000 */
[----:B------:R-:W-:Y:S02]  /*3f20*/  @!P6 FSEL R14, R14, -INF , !P4 ;  /* 0xff8000000e0ee808 */ /* 0x000fe40006000000 */
[----:B------:R-:W-:Y:S01]  /*3f30*/  @!P6 FSEL R18, R18, -INF , !P3 ;  /* 0xff8000001212e808 */ /* 0x000fe20005800000 */
[----:B------:R-:W-:Y:S01]  /*3f40*/  FFMA.FTZ R121, R17, UR10, -R119 ;  /* 0x0000000a11797c23 */ /* 0x000fe20008010877 */
[----:B------:R-:W-:Y:S01]  /*3f50*/  @!P6 FSEL R19, R19, -INF , !P5 ;  /* 0xff8000001313e808 */ /* 0x000fe20006800000 */
[----:B------:R-:W-:Y:S01]  /*3f60*/  @!P6 VIADD R17, R215, 0x19 ;  /* 0x00000019d711e836 */ /* 0x000fe20000000000 */
[-C--:B------:R-:W-:Y:S01]  /*3f70*/  @!P6 ISETP.GE.AND P4, PT, R252, R131.reuse, PT ;  /* 0x00000083fc00e20c */ /* 0x080fe20003f86270 */
[----:B------:R-:W-:Y:S01]  /*3f80*/  FFMA.FTZ R133, R14, UR10, -R117 ;  /* 0x0000000a0e857c23 */ /* 0x000fe20008010875 */
[C---:B------:R-:W-:Y:S01]  /*3f90*/  @!P6 ISETP.GE.AND P3, PT, R138.reuse, R131, PT ;  /* 0x000000838a00e20c */ /* 0x040fe20003f66270 */
[--C-:B------:R-:W-:Y:S01]  /*3fa0*/  FFMA.FTZ R19, R19, UR10, -R118.reuse ;  /* 0x0000000a13137c23 */ /* 0x100fe20008010876 */
[----:B------:R-:W-:Y:S01]  /*3fb0*/  @!P6 ISETP.GE.AND P5, PT, R138, R143, PT ;  /* 0x0000008f8a00e20c */ /* 0x000fe20003fa6270 */
[----:B------:R-:W-:Y:S01]  /*3fc0*/  MUFU.EX2 R121, R121 ;  /* 0x0000007900797308 */ /* 0x000fe20000000800 */
[----:B------:R-:W-:Y:S02]  /*3fd0*/  @!P6 FSEL R20, R20, -INF , !P4 ;  /* 0xff8000001414e808 */ /* 0x000fe40006000000 */
[----:B------:R-:W-:Y:S07]  /*3fe0*/  @!P6 FSEL R21, R21, -INF , !P3 ;  /* 0xff8000001515e808 */ /* 0x000fee0005800000 */
[----:B------:R-:W-:Y:S01]  /*3ff0*/  MUFU.EX2 R135, R135 ;  /* 0x0000008700877308 */ /* 0x000fe20000000800 */
[----:B------:R-:W-:Y:S02]  /*4000*/  @!P6 FSEL R23, R23, -INF , !P5 ;  /* 0xff8000001717e808 */ /* 0x000fe40006800000 */
[-C--:B------:R-:W-:Y:S01]  /*4010*/  @!P6 ISETP.GE.AND P5, PT, R17, R122.reuse, PT ;  /* 0x0000007a1100e20c */ /* 0x080fe20003fa6270 */
[----:B------:R-:W-:Y:S01]  /*4020*/  FFMA.FTZ R130, R21, UR10, -R119 ;  /* 0x0000000a15827c23 */ /* 0x000fe20008010877 */
[C---:B------:R-:W-:Y:S05]  /*4030*/  @!P6 ISETP.GE.AND P4, PT, R138.reuse, R122, PT ;  /* 0x0000007a8a00e20c */ /* 0x040fea0003f86270 */
[----:B------:R-:W-:Y:S01]  /*4040*/  MUFU.EX2 R133, R133 ;  /* 0x0000008500857308 */ /* 0x000fe20000000800 */
[-C--:B------:R-:W-:Y:S01]  /*4050*/  @!P6 ISETP.GE.AND P3, PT, R138, R142.reuse, PT ;  /* 0x0000008e8a00e20c */ /* 0x080fe20003f66270 */
[--C-:B----4-:R-:W-:Y:S01]  /*4060*/  FFMA.FTZ R250, R10, UR10, -R117.reuse ;  /* 0x0000000a0afa7c23 */ /* 0x110fe20008010875 */
[----:B------:R-:W-:Y:S07]  /*4070*/  @!P6 FSEL R25, R25, -INF , !P4 ;  /* 0xff8000001919e808 */ /* 0x000fee0006000000 */
[----:B------:R4:W-:Y:S01]  /*4080*/  MUFU.EX2 R251, R139 ;  /* 0x0000008b00fb7308 */ /* 0x0009e20000000800 */
[----:B------:R-:W-:Y:S02]  /*4090*/  @!P6 FSEL R27, R27, -INF , !P3 ;  /* 0xff8000001b1be808 */ /* 0x000fe40005800000 */
[----:B------:R-:W-:Y:S07]  /*40a0*/  @!P6 FSEL R29, R29, -INF , !P5 ;  /* 0xff8000001d1de808 */ /* 0x000fee0006800000 */
[----:B------:R-:W-:Y:S01]  /*40b0*/  MUFU.EX2 R250, R250 ;  /* 0x000000fa00fa7308 */ /* 0x000fe20000000800 */
[----:B------:R-:W-:Y:S01]  /*40c0*/  @!P6 FSEL R15, R15, -INF , !P2 ;  /* 0xff8000000f0fe808 */ /* 0x000fe20005000000 */
[----:B------:R-:W-:Y:S01]  /*40d0*/  FFMA.FTZ R27, R27, UR10, -R117 ;  /* 0x0000000a1b1b7c23 */ /* 0x000fe20008010875 */
[----:B------:R-:W-:Y:S01]  /*40e0*/  @!P6 ISETP.GE.AND P4, PT, R17, R142, PT ;  /* 0x0000008e1100e20c */ /* 0x000fe20003f86270 */
[----:B------:R-:W-:Y:S01]  /*40f0*/  FFMA.FTZ R29, R29, UR10, -R189 ;  /* 0x0000000a1d1d7c23 */ /* 0x000fe200080108bd */
[----:B------:R-:W-:Y:S01]  /*4100*/  @!P6 ISETP.GE.AND P3, PT, R17, R131, PT ;  /* 0x000000831100e20c */ /* 0x000fe20003f66270 */
[----:B------:R-:W-:Y:S01]  /*4110*/  FFMA.FTZ R134, R15, UR10, -R117 ;  /* 0x0000000a0f867c23 */ /* 0x000fe20008010875 */
[-C--:B------:R-:W-:Y:S03]  /*4120*/  @!P6 ISETP.GE.AND P5, PT, R17, R143.reuse, PT ;  /* 0x0000008f1100e20c */ /* 0x080fe60003fa6270 */
[----:B------:R-:W-:Y:S01]  /*4130*/  MUFU.EX2 R126, R29 ;  /* 0x0000001d007e7308 */ /* 0x000fe20000000800 */
[----:B-1----:R-:W-:Y:S01]  /*4140*/  F2FP.F16.F32.PACK_AB R17, R247, R246 ;  /* 0x000000f6f711723e */ /* 0x002fe200000000ff */
[--C-:B----4-:R-:W-:Y:S01]  /*4150*/  FFMA.FTZ R139, R18, UR10, -R118.reuse ;  /* 0x0000000a128b7c23 */ /* 0x110fe20008010876 */
[-C--:B------:R-:W-:Y:S01]  /*4160*/  @!P6 ISETP.GE.AND P2, PT, R252, R143.reuse, PT ;  /* 0x0000008ffc00e20c */ /* 0x080fe20003f46270 */
[----:B------:R-:W-:Y:S01]  /*4170*/  @!P6 VIADD R18, R215, 0x18 ;  /* 0x00000018d712e836 */ /* 0x000fe20000000000 */
[----:B------:R-:W-:Y:S01]  /*4180*/  @!P6 FSEL R16, R16, -INF , !P0 ;  /* 0xff8000001010e808 */ /* 0x000fe20004000000 */
[----:B------:R1:W-:Y:S01]  /*4190*/  STS [R208+0x400], R17 ;  /* 0x00040011d0007388 */ /* 0x0003e20000000800 */
[----:B------:R-:W-:Y:S03]  /*41a0*/  @!P6 FSEL R22, R22, -INF , !P2 ;  /* 0xff8000001616e808 */ /* 0x000fe60005000000 */
[----:B------:R-:W-:Y:S01]  /*41b0*/  MUFU.EX2 R139, R139 ;  /* 0x0000008b008b7308 */ /* 0x000fe20000000800 */
[-C--:B------:R-:W-:Y:S01]  /*41c0*/  @!P6 ISETP.GE.AND P2, PT, R18, R122.reuse, PT ;  /* 0x0000007a1200e20c */ /* 0x080fe20003f46270 */
[----:B------:R-:W-:Y:S01]  /*41d0*/  FFMA.FTZ R123, R16, UR10, -R119 ;  /* 0x0000000a107b7c23 */ /* 0x000fe20008010877 */
[----:B------:R-:W-:Y:S01]  /*41e0*/  @!P6 ISETP.GE.AND P0, PT, R252, R122, PT ;  /* 0x0000007afc00e20c */ /* 0x000fe20003f06270 */
[--C-:B------:R-:W-:Y:S01]  /*41f0*/  FFMA.FTZ R129, R22, UR10, -R118.reuse ;  /* 0x0000000a16817c23 */ /* 0x100fe20008010876 */
[----:B------:R-:W-:Y:S05]  /*4200*/  @!P6 FSEL R28, R28, -INF , !P2 ;  /* 0xff8000001c1ce808 */ /* 0x000fea0005000000 */
[----:B------:R4:W-:Y:S01]  /*4210*/  MUFU.EX2 R122, R19 ;  /* 0x00000013007a7308 */ /* 0x0009e20000000800 */
[----:B------:R-:W-:Y:S01]  /*4220*/  @!P6 ISETP.GE.AND P2, PT, R18, R143, PT ;  /* 0x0000008f1200e20c */ /* 0x000fe20003f46270 */
[--C-:B------:R-:W-:Y:S01]  /*4230*/  FFMA.FTZ R137, R25, UR10, -R189.reuse ;  /* 0x0000000a19897c23 */ /* 0x100fe200080108bd */
[----:B------:R-:W-:Y:S07]  /*4240*/  @!P6 FSEL R24, R24, -INF , !P0 ;  /* 0xff8000001818e808 */ /* 0x000fee0004000000 */
[----:B------:R-:W1:Y:S01]  /*4250*/  MUFU.EX2 R138, R123 ;  /* 0x0000007b008a7308 */ /* 0x000e620000000800 */
[----:B------:R-:W-:Y:S01]  /*4260*/  @!P6 ISETP.GE.AND P1, PT, R252, R142, PT ;  /* 0x0000008efc00e20c */ /* 0x000fe20003f26270 */
[--C-:B------:R-:W-:Y:S01]  /*4270*/  FFMA.FTZ R252, R12, UR10, -R189.reuse ;  /* 0x0000000a0cfc7c23 */ /* 0x100fe200080108bd */
[----:B------:R-:W-:Y:S07]  /*4280*/  F2FP.F16.F32.PACK_AB R21, R245, R242 ;  /* 0x000000f2f515723e */ /* 0x000fee00000000ff */
[----:B------:R1:W-:Y:S01]  /*4290*/  MUFU.EX2 R143, R27 ;  /* 0x0000001b008f7308 */ /* 0x0003e20000000800 */
[----:B------:R-:W-:Y:S02]  /*42a0*/  @!P6 FSEL R26, R26, -INF , !P1 ;  /* 0xff8000001a1ae808 */ /* 0x000fe40004800000 */
[C---:B------:R-:W-:Y:S01]  /*42b0*/  @!P6 ISETP.GE.AND P1, PT, R18.reuse, R131, PT ;  /* 0x000000831200e20c */ /* 0x040fe20003f26270 */
[----:B------:R1:W-:Y:S01]  /*42c0*/  STS [R208], R21 ;  /* 0x00000015d0007388 */ /* 0x0003e20000000800 */
[----:B------:R-:W-:Y:S01]  /*42d0*/  @!P6 ISETP.GE.AND P0, PT, R18, R142, PT ;  /* 0x0000008e1200e20c */ /* 0x000fe20003f06270 */
[----:B----4-:R-:W-:Y:S01]  /*42e0*/  FFMA.FTZ R19, R24, UR10, -R189 ;  /* 0x0000000a18137c23 */ /* 0x010fe200080108bd */
[--C-:B------:R-:W-:Y:S01]  /*42f0*/  FFMA.FTZ R142, R23, UR10, -R118.reuse ;  /* 0x0000000a178e7c23 */ /* 0x100fe20008010876 */
[----:B------:R-:W-:Y:S02]  /*4300*/  @!P6 FSEL R32, R32, -INF , !P1 ;  /* 0xff8000002020e808 */ /* 0x000fe40004800000 */
[----:B------:R-:W4:Y:S01]  /*4310*/  MUFU.EX2 R252, R252 ;  /* 0x000000fc00fc7308 */ /* 0x000f220000000800 */
[----:B-1----:R-:W-:Y:S01]  /*4320*/  F2FP.F16.F32.PACK_AB R29, R121, R138 ;  /* 0x0000008a791d723e */ /* 0x002fe200000000ff */
[--C-:B------:R-:W-:Y:S01]  /*4330*/  FFMA.FTZ R123, R20, UR10, -R119.reuse ;  /* 0x0000000a147b7c23 */ /* 0x100fe20008010877 */
[----:B------:R-:W-:Y:S07]  /*4340*/  F2FP.F16.F32.PACK_AB R17, R251, R250 ;  /* 0x000000fafb11723e */ /* 0x000fee00000000ff */
[----:B------:R1:W-:Y:S01]  /*4350*/  MUFU.EX2 R131, R19 ;  /* 0x0000001300837308 */ /* 0x0003e20000000800 */
[----:B------:R-:W-:Y:S01]  /*4360*/  F2FP.F16.F32.PACK_AB R27, R122, R139 ;  /* 0x0000008b7a1b723e */ /* 0x000fe200000000ff */
[----:B------:R-:W-:Y:S01]  /*4370*/  STS [R236], R29 ;  /* 0x0000001dec007388 */ /* 0x000fe20000000800 */
[----:B------:R-:W-:Y:S07]  /*4380*/  @!P6 FSEL R34, R34, -INF , !P2 ;  /* 0xff8000002222e808 */ /* 0x000fee0005000000 */
[----:B------:R-:W4:Y:S01]  /*4390*/  MUFU.EX2 R134, R134 ;  /* 0x0000008600867308 */ /* 0x000f220000000800 */
[----:B------:R-:W-:Y:S01]  /*43a0*/  @!P6 FSEL R30, R30, -INF , !P0 ;  /* 0xff8000001e1ee808 */ /* 0x000fe20004000000 */
[----:B------:R-:W-:Y:S01]  /*43b0*/  STS [R236+0x400], R27 ;  /* 0x0004001bec007388 */ /* 0x000fe20000000800 */
[----:B------:R-:W-:Y:S01]  /*43c0*/  @!P6 FSEL R33, R33, -INF , !P3 ;  /* 0xff8000002121e808 */ /* 0x000fe20005800000 */
[--C-:B------:R-:W-:Y:S01]  /*43d0*/  FFMA.FTZ R22, R32, UR10, -R119.reuse ;  /* 0x0000000a20167c23 */ /* 0x100fe20008010877 */
[----:B------:R-:W-:Y:S01]  /*43e0*/  @!P6 FSEL R35, R35, -INF , !P5 ;  /* 0xff8000002323e808 */ /* 0x000fe20006800000 */
[----:B------:R2:W-:Y:S01]  /*43f0*/  STS [R208+0x1400], R17 ;  /* 0x00140011d0007388 */ /* 0x0005e20000000800 */
[----:B------:R-:W-:Y:S01]  /*4400*/  F2FP.F16.F32.PACK_AB R25, R248, R249 ;  /* 0x000000f9f819723e */ /* 0x000fe200000000ff */
[--C-:B------:R-:W-:Y:S01]  /*4410*/  FFMA.FTZ R34, R34, UR10, -R118.reuse ;  /* 0x0000000a22227c23 */ /* 0x100fe20008010876 */
[----:B------:R-:W-:Y:S01]  /*4420*/  FFMA.FTZ R119, R33, UR10, -R119 ;  /* 0x0000000a21777c23 */ /* 0x000fe20008010877 */
[----:B------:R-:W-:Y:S01]  /*4430*/  FFMA.FTZ R118, R35, UR10, -R118 ;  /* 0x0000000a23767c23 */ /* 0x000fe20008010876 */
[----:B------:R-:W-:Y:S01]  /*4440*/  MUFU.EX2 R123, R123 ;  /* 0x0000007b007b7308 */ /* 0x000fe20000000800 */
[--C-:B-1----:R-:W-:Y:S01]  /*4450*/  FFMA.FTZ R19, R30, UR10, -R117.reuse ;  /* 0x0000000a1e137c23 */ /* 0x102fe20008010875 */
[----:B------:R1:W-:Y:S01]  /*4460*/  STS [R208+0x1000], R25 ;  /* 0x00100019d0007388 */ /* 0x0003e20000000800 */
[----:B------:R-:W-:Y:S07]  /*4470*/  FFMA.FTZ R141, R26, UR10, -R117 ;  /* 0x0000000a1a8d7c23 */ /* 0x000fee0008010875 */
[----:B------:R-:W1:Y:S01]  /*4480*/  MUFU.EX2 R130, R130 ;  /* 0x0000008200827308 */ /* 0x000e620000000800 */
[----:B------:R-:W-:Y:S01]  /*4490*/  @!P6 FSEL R31, R31, -INF , !P4 ;  /* 0xff8000001f1fe808 */ /* 0x000fe20006000000 */
[----:B------:R-:W-:Y:S01]  /*44a0*/  FFMA.FTZ R18, R28, UR10, -R189 ;  /* 0x0000000a1c127c23 */ /* 0x000fe200080108bd */
[----:B----4-:R-:W-:Y:S07]  /*44b0*/  F2FP.F16.F32.PACK_AB R23, R135, R252 ;  /* 0x000000fc8717723e */ /* 0x010fee00000000ff */
[----:B------:R-:W-:Y:S01]  /*44c0*/  MUFU.EX2 R129, R129 ;  /* 0x0000008100817308 */ /* 0x000fe20000000800 */
[----:B------:R-:W-:Y:S01]  /*44d0*/  F2FP.F16.F32.PACK_AB R21, R134, R133 ;  /* 0x000000858615723e */ /* 0x000fe200000000ff */
[----:B------:R-:W-:Y:S01]  /*44e0*/  FFMA.FTZ R117, R31, UR10, -R117 ;  /* 0x0000000a1f757c23 */ /* 0x000fe20008010875 */
[----:B------:R-:W-:Y:S07]  /*44f0*/  ISETP.GT.AND P2, PT, R231, UR7, PT ;  /* 0x00000007e7007c0c */ /* 0x000fee000bf44270 */
[----:B------:R-:W4:Y:S01]  /*4500*/  MUFU.EX2 R142, R142 ;  /* 0x0000008e008e7308 */ /* 0x000f220000000800 */
[----:B------:R-:W-:Y:S09]  /*4510*/  STS [R236+0x1000], R23 ;  /* 0x00100017ec007388 */ /* 0x000ff20000000800 */
[----:B------:R-:W-:Y:S01]  /*4520*/  MUFU.EX2 R120, R119 ;  /* 0x0000007700787308 */ /* 0x000fe20000000800 */
[----:B------:R-:W-:Y:S01]  /*4530*/  STS [R236+0x1400], R21 ;  /* 0x00140015ec007388 */ /* 0x000fe20000000800 */
[----:B-1----:R-:W-:Y:S08]  /*4540*/  F2FP.F16.F32.PACK_AB R30, R130, R123 ;  /* 0x0000007b821e723e */ /* 0x002ff000000000ff */
[----:B------:R-:W-:Y:S01]  /*4550*/  MUFU.EX2 R132, R118 ;  /* 0x0000007600847308 */ /* 0x000fe20000000800 */
[----:B------:R-:W-:Y:S09]  /*4560*/  STS [R235], R30 ;  /* 0x0000001eeb007388 */ /* 0x000ff20000000800 */
[----:B------:R-:W-:Y:S01]  /*4570*/  MUFU.EX2 R125, R19 ;  /* 0x00000013007d7308 */ /* 0x000fe20000000800 */
[----:B----4-:R-:W-:Y:S09]  /*4580*/  F2FP.F16.F32.PACK_AB R26, R142, R129 ;  /* 0x000000818e1a723e */ /* 0x010ff200000000ff */
[----:B------:R-:W1:Y:S01]  /*4590*/  MUFU.EX2 R127, R22 ;  /* 0x00000016007f7308 */ /* 0x000e620000000800 */
[----:B------:R-:W-:Y:S09]  /*45a0*/  STS [R235+0x400], R26 ;  /* 0x0004001aeb007388 */ /* 0x000ff20000000800 */
[----:B------:R-:W2:Y:S10]  /*45b0*/  MUFU.EX2 R136, R34 ;  /* 0x0000002200887308 */ /* 0x000eb40000000800 */
[----:B------:R-:W-:Y:S10]  /*45c0*/  MUFU.EX2 R137, R137 ;  /* 0x0000008900897308 */ /* 0x000ff40000000800 */
[----:B------:R-:W4:Y:S01]  /*45d0*/  MUFU.EX2 R141, R141 ;  /* 0x0000008d008d7308 */ /* 0x000f220000000800 */
[----:B-1----:R-:W-:Y:S09]  /*45e0*/  F2FP.F16.F32.PACK_AB R19, R120, R127 ;  /* 0x0000007f7813723e */ /* 0x002ff200000000ff */
[----:B------:R1:W1:Y:S01]  /*45f0*/  MUFU.EX2 R189, R18 ;  /* 0x0000001200bd7308 */ /* 0x0002620000000800 */
[----:B--2---:R-:W-:Y:S01]  /*4600*/  F2FP.F16.F32.PACK_AB R17, R132, R136 ;  /* 0x000000888411723e */ /* 0x004fe200000000ff */
[----:B------:R-:W-:Y:S08]  /*4610*/  STS [R216], R19 ;  /* 0x00000013d8007388 */ /* 0x000ff00000000800 */
[----:B------:R-:W2:Y:S01]  /*4620*/  MUFU.EX2 R196, R117 ;  /* 0x0000007500c47308 */ /* 0x000ea20000000800 */
[----:B------:R-:W-:Y:S01]  /*4630*/  STS [R216+0x400], R17 ;  /* 0x00040011d8007388 */ /* 0x000fe20000000800 */
[----:B----4-:R-:W-:Y:S02]  /*4640*/  F2FP.F16.F32.PACK_AB R22, R143, R141 ;  /* 0x0000008d8f16723e */ /* 0x010fe400000000ff */
[----:B-1----:R-:W-:Y:S03]  /*4650*/  F2FP.F16.F32.PACK_AB R18, R137, R131 ;  /* 0x000000838912723e */ /* 0x002fe600000000ff */
[----:B------:R-:W-:Y:S01]  /*4660*/  STS [R235+0x1400], R22 ;  /* 0x00140016eb007388 */ /* 0x000fe20000000800 */
[----:B------:R-:W-:Y:S02]  /*4670*/  F2FP.F16.F32.PACK_AB R25, R126, R189 ;  /* 0x000000bd7e19723e */ /* 0x000fe400000000ff */
[----:B--2---:R-:W-:Y:S01]  /*4680*/  F2FP.F16.F32.PACK_AB R29, R196, R125 ;  /* 0x0000007dc41d723e */ /* 0x004fe200000000ff */
[----:B------:R-:W-:Y:S04]  /*4690*/  STS [R235+0x1000], R18 ;  /* 0x00100012eb007388 */ /* 0x000fe80000000800 */
[----:B------:R-:W-:Y:S04]  /*46a0*/  STS [R216+0x1000], R25 ;  /* 0x00100019d8007388 */ /* 0x000fe80000000800 */
[----:B------:R-:W-:Y:S04]  /*46b0*/  STS [R216+0x1400], R29 ;  /* 0x0014001dd8007388 */ /* 0x000fe80000000800 */
[----:B------:R-:W1:Y:S08]  /*46c0*/  LDSM.16.M88.4 R100, [R194+0x4000] ;  /* 0x00400000c264783b */ /* 0x000e700000000200 */
[----:B------:R-:W2:Y:S08]  /*46d0*/  LDSM.16.M88.4 R104, [R194+0x5000] ;  /* 0x00500000c268783b */ /* 0x000eb00000000200 */
[----:B------:R-:W4:Y:S08]  /*46e0*/  LDSM.16.M88.4 R108, [R176+0x4000] ;  /* 0x00400000b06c783b */ /* 0x000f300000000200 */
[----:B------:R-:W3:Y:S08]  /*46f0*/  LDSM.16.M88.4 R112, [R176+0x5000] ;  /* 0x00500000b070783b */ /* 0x000ef00000000200 */
[----:B------:R-:W-:Y:S01]  /*4700*/  LDSM.16.M88.4 R116, [R3+0x5000] ;  /* 0x005000000374783b */ /* 0x000fe20000000200 */
[-C--:B-1----:R-:W-:Y:S08]  /*4710*/  HMMA.16816.F32 R4, R100, R144.reuse, RZ ;  /* 0x000000906404723c */ /* 0x082ff000000018ff */
[C---:B--2---:R-:W-:Y:S08]  /*4720*/  HMMA.16816.F32 R8, R104.reuse, R144, RZ ;  /* 0x000000906808723c */ /* 0x044ff000000018ff */
[-C--:B------:R-:W-:Y:S08]  /*4730*/  HMMA.16816.F32 R12, R104, R146.reuse, RZ ;  /* 0x00000092680c723c */ /* 0x080ff000000018ff */
[C---:B------:R-:W-:Y:S08]  /*4740*/  HMMA.16816.F32 R16, R100.reuse, R146, RZ ;  /* 0x000000926410723c */ /* 0x040ff000000018ff */
[-C--:B------:R-:W-:Y:S08]  /*4750*/  HMMA.16816.F32 R20, R100, R148.reuse, RZ ;  /* 0x000000946414723c */ /* 0x080ff000000018ff */
[C---:B------:R-:W-:Y:S08]  /*4760*/  HMMA.16816.F32 R24, R104.reuse, R148, RZ ;  /* 0x000000946818723c */ /* 0x040ff000000018ff */
[-C--:B------:R-:W-:Y:S01]  /*4770*/  HMMA.16816.F32 R28, R104, R150.reuse, RZ ;  /* 0x00000096681c723c */ /* 0x080fe200000018ff */
[----:B------:R-:W1:Y:S07]  /*4780*/  LDSM.16.M88.4 R104, [R3+0x4000] ;  /* 0x004000000368783b */ /* 0x000e6e0000000200 */
[----:B------:R-:W-:Y:S01]  /*4790*/  HMMA.16816.F32 R32, R100, R150, RZ ;  /* 0x000000966420723c */ /* 0x000fe200000018ff */
[----:B------:R-:W2:Y:S07]  /*47a0*/  LDSM.16.M88.4 R100, [R2+0x4000] ;  /* 0x004000000264783b */ /* 0x000eae0000000200 */
[-C--:B----4-:R-:W-:Y:S08]  /*47b0*/  HMMA.16816.F32 R4, R108, R152.reuse, R4 ;  /* 0x000000986c04723c */ /* 0x090ff00000001804 */
[C---:B---3--:R-:W-:Y:S08]  /*47c0*/  HMMA.16816.F32 R8, R112.reuse, R152, R8 ;  /* 0x000000987008723c */ /* 0x048ff00000001808 */
[-C--:B------:R-:W-:Y:S08]  /*47d0*/  HMMA.16816.F32 R12, R112, R154.reuse, R12 ;  /* 0x0000009a700c723c */ /* 0x080ff0000000180c */
[C---:B------:R-:W-:Y:S08]  /*47e0*/  HMMA.16816.F32 R16, R108.reuse, R154, R16 ;  /* 0x0000009a6c10723c */ /* 0x040ff00000001810 */
[-C--:B------:R-:W-:Y:S08]  /*47f0*/  HMMA.16816.F32 R20, R108, R156.reuse, R20 ;  /* 0x0000009c6c14723c */ /* 0x080ff00000001814 */
[C---:B------:R-:W-:Y:S08]  /*4800*/  HMMA.16816.F32 R24, R112.reuse, R156, R24 ;  /* 0x0000009c7018723c */ /* 0x040ff00000001818 */
[-C--:B------:R-:W-:Y:S01]  /*4810*/  HMMA.16816.F32 R28, R112, R158.reuse, R28 ;  /* 0x0000009e701c723c */ /* 0x080fe2000000181c */
[----:B------:R-:W3:Y:S07]  /*4820*/  LDSM.16.M88.4 R112, [R2+0x5000] ;  /* 0x005000000270783b */ /* 0x000eee0000000200 */
[----:B------:R-:W-:Y:S08]  /*4830*/  HMMA.16816.F32 R32, R108, R158, R32 ;  /* 0x0000009e6c20723c */ /* 0x000ff00000001820 */
[-C--:B-1----:R-:W-:Y:S08]  /*4840*/  HMMA.16816.F32 R4, R104, R160.reuse, R4 ;  /* 0x000000a06804723c */ /* 0x082ff00000001804 */
[C---:B------:R-:W-:Y:S08]  /*4850*/  HMMA.16816.F32 R8, R116.reuse, R160, R8 ;  /* 0x000000a07408723c */ /* 0x040ff00000001808 */
[-C--:B------:R-:W-:Y:S08]  /*4860*/  HMMA.16816.F32 R12, R116, R162.reuse, R12 ;  /* 0x000000a2740c723c */ /* 0x080ff0000000180c */
[C---:B------:R-:W-:Y:S08]  /*4870*/  HMMA.16816.F32 R16, R104.reuse, R162, R16 ;  /* 0x000000a26810723c */ /* 0x040ff00000001810 */
[-C--:B------:R-:W-:Y:S08]  /*4880*/  HMMA.16816.F32 R20, R104, R164.reuse, R20 ;  /* 0x000000a46814723c */ /* 0x080ff00000001814 */
[C---:B------:R-:W-:Y:S08]  /*4890*/  HMMA.16816.F32 R24, R116.reuse, R164, R24 ;  /* 0x000000a47418723c */ /* 0x040ff00000001818 */
[-C--:B------:R-:W-:Y:S08]  /*48a0*/  HMMA.16816.F32 R28, R116, R166.reuse, R28 ;  /* 0x000000a6741c723c */ /* 0x080ff0000000181c */
[----:B------:R-:W-:Y:S08]  /*48b0*/  HMMA.16816.F32 R32, R104, R166, R32 ;  /* 0x000000a66820723c */ /* 0x000ff00000001820 */
[-C--:B--2---:R-:W-:Y:S08]  /*48c0*/  HMMA.16816.F32 R4, R100, R168.reuse, R4 ;  /* 0x000000a86404723c */ /* 0x084ff00000001804 */
[C---:B---3--:R-:W-:Y:S08]  /*48d0*/  HMMA.16816.F32 R8, R112.reuse, R168, R8 ;  /* 0x000000a87008723c */ /* 0x048ff00000001808 */
[-C--:B------:R-:W-:Y:S08]  /*48e0*/  HMMA.16816.F32 R12, R112, R170.reuse, R12 ;  /* 0x000000aa700c723c */ /* 0x080ff0000000180c */
[C---:B------:R-:W-:Y:S08]  /*48f0*/  HMMA.16816.F32 R16, R100.reuse, R170, R16 ;  /* 0x000000aa6410723c */ /* 0x040ff00000001810 */
[-C--:B------:R-:W-:Y:S08]  /*4900*/  HMMA.16816.F32 R20, R100, R172.reuse, R20 ;  /* 0x000000ac6414723c */ /* 0x080ff00000001814 */
[C---:B------:R-:W-:Y:S04]  /*4910*/  HMMA.16816.F32 R24, R112.reuse, R172, R24 ;  /* 0x000000ac7018723c */ /* 0x040fe80000001818 */
[C---:B------:R-:W-:Y:S01]  /*4920*/  FADD.FTZ R18, -R237.reuse, R18 ;  /* 0x00000012ed127221 */ /* 0x040fe20000010100 */
[----:B------:R-:W-:Y:S03]  /*4930*/  FADD.FTZ R19, -R237, R19 ;  /* 0x00000013ed137221 */ /* 0x000fe60000010100 */
[-C--:B------:R-:W-:Y:S03]  /*4940*/  HMMA.16816.F32 R28, R112, R174.reuse, R28 ;  /* 0x000000ae701c723c */ /* 0x080fe6000000181c */
[C---:B------:R-:W-:Y:S01]  /*4950*/  FADD.FTZ R113, -R219.reuse, R4 ;  /* 0x00000004db717221 */ /* 0x040fe20000010100 */
[C---:B------:R-:W-:Y:S01]  /*4960*/  FADD.FTZ R114, -R219.reuse, R5 ;  /* 0x00000005db727221 */ /* 0x040fe20000010100 */
[----:B------:R-:W-:Y:S01]  /*4970*/  FADD.FTZ R21, -R219, R21 ;  /* 0x00000015db157221 */ /* 0x000fe20000010100 */
[----:B------:R-:W-:Y:S01]  /*4980*/  FADD.FTZ R22, -R237, R22 ;  /* 0x00000016ed167221 */ /* 0x000fe20000010100 */
[----:B------:R-:W-:Y:S01]  /*4990*/  FMUL.FTZ R242, R242, R113 ;  /* 0x00000071f2f27220 */ /* 0x000fe20000410000 */
[----:B------:R-:W-:Y:S04]  /*49a0*/  HMMA.16816.F32 R32, R100, R174, R32 ;  /* 0x000000ae6420723c */ /* 0x000fe80000001820 */
[----:B------:R-:W-:Y:S01]  /*49b0*/  FMUL.FTZ R245, R245, R114 ;  /* 0x00000072f5f57220 */ /* 0x000fe20000410000 */
[C---:B------:R-:W-:Y:S01]  /*49c0*/  FADD.FTZ R113, -R219.reuse, R16 ;  /* 0x00000010db717221 */ /* 0x040fe20000010100 */
[----:B------:R-:W-:Y:S01]  /*49d0*/  FADD.FTZ R114, -R219, R17 ;  /* 0x00000011db727221 */ /* 0x000fe20000010100 */
[----:B------:R-:W-:Y:S01]  /*49e0*/  FMUL.FTZ R21, R130, R21 ;  /* 0x0000001582157220 */ /* 0x000fe20000410000 */
[----:B------:R-:W-:Y:S01]  /*49f0*/  FADD.FTZ R130, -R237, R7 ;  /* 0x00000007ed827221 */ /* 0x000fe20000010100 */
[----:B------:R-:W-:Y:S01]  /*4a00*/  F2FP.F16.F32.PACK_AB R245, R245, R242 ;  /* 0x000000f2f5f5723e */ /* 0x000fe200000000ff */
[----:B------:R-:W-:Y:S01]  /*4a10*/  FMUL.FTZ R242, R138, R113 ;  /* 0x000000718af27220 */ /* 0x000fe20000410000 */
[----:B------:R-:W-:Y:S01]  /*4a20*/  FMUL.FTZ R138, R121, R114 ;  /* 0x00000072798a7220 */ /* 0x000fe20000410000 */
[----:B------:R-:W-:Y:S01]  /*4a30*/  FADD.FTZ R114, -R219, R20 ;  /* 0x00000014db727221 */ /* 0x000fe20000010100 */
[----:B------:R-:W-:Y:S01]  /*4a40*/  FMUL.FTZ R247, R247, R130 ;  /* 0x00000082f7f77220 */ /* 0x000fe20000410000 */
[----:B------:R-:W-:Y:S01]  /*4a50*/  FADD.FTZ R23, -R237, R23 ;  /* 0x00000017ed177221 */ /* 0x000fe20000010100 */
[----:B------:R-:W-:Y:S01]  /*4a60*/  FMUL.FTZ R22, R129, R22 ;  /* 0x0000001681167220 */ /* 0x000fe20000410000 */
[----:B------:R-:W-:Y:S01]  /*4a70*/  FMUL.FTZ R114, R123, R114 ;  /* 0x000000727b727220 */ /* 0x000fe20000410000 */
[----:B------:R-:W-:Y:S01]  /*4a80*/  F2FP.F16.F32.PACK_AB R242, R138, R242 ;  /* 0x000000f28af2723e */ /* 0x000fe200000000ff */
[----:B------:R-:W-:Y:S01]  /*4a90*/  FMUL.FTZ R23, R142, R23 ;  /* 0x000000178e177220 */ /* 0x000fe20000410000 */
[C---:B------:R-:W-:Y:S01]  /*4aa0*/  FADD.FTZ R17, -R219.reuse, R32 ;  /* 0x00000020db117221 */ /* 0x040fe20000010100 */
[----:B------:R-:W-:Y:S01]  /*4ab0*/  FADD.FTZ R219, -R219, R33 ;  /* 0x00000021dbdb7221 */ /* 0x000fe20000010100 */
[----:B------:R-:W-:Y:S01]  /*4ac0*/  FADD.FTZ R33, -R237, R6 ;  /* 0x00000006ed217221 */ /* 0x000fe20000010100 */
[----:B------:R-:W-:Y:S01]  /*4ad0*/  F2FP.F16.F32.PACK_AB R138, R21, R114 ;  /* 0x00000072158a723e */ /* 0x000fe200000000ff */
[----:B------:R-:W-:Y:S01]  /*4ae0*/  FMUL.FTZ R17, R127, R17 ;  /* 0x000000117f117220 */ /* 0x000fe20000410000 */
[----:B------:R-:W-:Y:S01]  /*4af0*/  FMUL.FTZ R219, R120, R219 ;  /* 0x000000db78db7220 */ /* 0x000fe20000410000 */
[----:B------:R-:W-:Y:S04]  /*4b00*/  FMUL.FTZ R246, R246, R33 ;  /* 0x00000021f6f67220 */ /* 0x000fe80000410000 */
[----:B------:R-:W-:Y:S01]  /*4b10*/  F2FP.F16.F32.PACK_AB R219, R219, R17 ;  /* 0x00000011dbdb723e */ /* 0x000fe200000000ff */
[C---:B------:R-:W-:Y:S01]  /*4b20*/  FADD.FTZ R17, -R237.reuse, R34 ;  /* 0x00000022ed117221 */ /* 0x040fe20000010100 */
[----:B------:R-:W-:Y:S01]  /*4b30*/  FADD.FTZ R237, -R237, R35 ;  /* 0x00000023eded7221 */ /* 0x000fe20000010100 */
[----:B------:R-:W-:Y:S01]  /*4b40*/  F2FP.F16.F32.PACK_AB R247, R247, R246 ;  /* 0x000000f6f7f7723e */ /* 0x000fe200000000ff */
[----:B------:R-:W-:Y:S01]  /*4b50*/  FMUL.FTZ R246, R139, R18 ;  /* 0x000000128bf67220 */ /* 0x000fe20000410000 */
[----:B------:R-:W-:Y:S01]  /*4b60*/  FMUL.FTZ R139, R122, R19 ;  /* 0x000000137a8b7220 */ /* 0x000fe20000410000 */
[----:B------:R-:W-:Y:S01]  /*4b70*/  FMUL.FTZ R17, R136, R17 ;  /* 0x0000001188117220 */ /* 0x000fe20000410000 */
[----:B------:R-:W-:Y:S01]  /*4b80*/  FMUL.FTZ R237, R132, R237 ;  /* 0x000000ed84ed7220 */ /* 0x000fe20000410000 */
[----:B------:R-:W-:Y:S06]  /*4b90*/  @!P2 BRA `(.L_x_60) ;  /* 0x000000000080a947 */ /* 0x000fec0003800000 */
[----:B------:R-:W1:Y:S01]  /*4ba0*/  LDC R5, c[0x0][0x3b0] ;  /* 0x0000ec00ff057b82 */ /* 0x000e620000000800 */
[----:B------:R-:W-:Y:S02]  /*4bb0*/  ISETP.GE.AND P0, PT, R210, UR8, PT ;  /* 0x00000008d2007c0c */ /* 0x000fe4000bf06270 */
[----:B------:R-:W-:Y:S02]  /*4bc0*/  IADD3 R7, P1, PT, RZ, -UR21, RZ ;  /* 0x80000015ff077c10 */ /* 0x000fe4000ff3e0ff */
[----:B------:R-:W-:Y:S04]  /*4bd0*/  LOP3.LUT R16, R231, 0x1, RZ, 0xc0, !PT ;  /* 0x00000001e7107812 */ /* 0x000fe800078ec0ff */
[----:B------:R-:W-:Y:S05]  /*4be0*/  ISETP.NE.U32.AND P4, PT, R16, 0x1, PT ;  /* 0x000000011000780c */ /* 0x000fea0003f85070 */
[----:B------:R-:W2:Y:S01]  /*4bf0*/  @!P0 LDC R4, c[0x0][0x3b4] ;  /* 0x0000ed00ff048b82 */ /* 0x000ea20000000800 */
[----:B-1----:R-:W-:Y:S04]  /*4c00*/  IMAD.SHL.U32 R6, R5, 0x40, RZ ;  /* 0x0000004005067824 */ /* 0x002fe800078e00ff */
[----:B------:R-:W-:Y:S01]  /*4c10*/  IMAD.X R6, RZ, RZ, ~R6, P1 ;  /* 0x000000ffff067224 */ /* 0x000fe200008e0e06 */
[----:B------:R-:W-:Y:S04]  /*4c20*/  ISETP.GE.AND P1, PT, R210, UR8, PT ;  /* 0x00000008d2007c0c */ /* 0x000fe8000bf26270 */
[----:B------:R-:W-:Y:S04]  /*4c30*/  SHF.R.S64 R7, R7, 0x1f, R6 ;  /* 0x0000001f07077819 */ /* 0x000fe80000001006 */
[----:B------:R-:W-:Y:S01]  /*4c40*/  IADD3 R220, P3, PT, R7, R220, RZ ;  /* 0x000000dc07dc7210 */ /* 0x000fe20007f7e0ff */
[----:B------:R-:W-:Y:S03]  /*4c50*/  IMAD.MOV.U32 R7, RZ, RZ, -0x2000 ;  /* 0xffffe000ff077424 */ /* 0x000fe600078e00ff */
[----:B------:R-:W-:Y:S02]  /*4c60*/  LEA.HI.X.SX32 R221, R6, R221, 0x1, P3 ;  /* 0x000000dd06dd7211 */ /* 0x000fe400018f0eff */
[----:B------:R-:W-:Y:S02]  /*4c70*/  SEL R7, R7, 0x2000, !P4 ;  /* 0x0000200007077807 */ /* 0x000fe40006000000 */
[----:B------:R-:W-:Y:S03]  /*4c80*/  @!P0 LEA R18, P3, R5, R220, 0x6 ;  /* 0x000000dc05128211 */ /* 0x000fe600078630ff */
[--C-:B------:R-:W-:Y:S01]  /*4c90*/  IMAD.IADD R225, R225, 0x1, R7.reuse ;  /* 0x00000001e1e17824 */ /* 0x100fe200078e0207 */
[----:B--2---:R-:W-:Y:S01]  /*4ca0*/  @!P0 LEA.HI.X R19, R5, R221, R4, 0x6, P3 ;  /* 0x000000dd05138211 */ /* 0x004fe200018f3404 */
[--C-:B------:R-:W-:Y:S02]  /*4cb0*/  IMAD.IADD R230, R230, 0x1, R7.reuse ;  /* 0x00000001e6e67824 */ /* 0x100fe400078e0207 */
[----:B------:R-:W-:Y:S01]  /*4cc0*/  IMAD.IADD R178, R178, 0x1, R7 ;  /* 0x00000001b2b27824 */ /* 0x000fe200078e0207 */
[----:B------:R-:W-:Y:S01]  /*4cd0*/  @!PT LDS RZ, [RZ] ;  /* 0x00000000fffff984 */ /* 0x000fe20000000800 */
[----:B------:R-:W-:Y:S01]  /*4ce0*/  @!PT LDS RZ, [RZ] ;  /* 0x00000000fffff984 */ /* 0x000fe20000000800 */
[----:B------:R-:W-:Y:S01]  /*4cf0*/  @!PT LDS RZ, [RZ] ;  /* 0x00000000fffff984 */ /* 0x000fe20000000800 */
[----:B------:R1:W-:Y:S04]  /*4d00*/  @!P1 LDGSTS.E.BYPASS.LTC128B.128 [R225], desc[UR16][R220.64] ;  /* 0x00000000dce19fae */ /* 0x0003e8000b981a10 */
[----:B------:R1:W-:Y:S04]  /*4d10*/  @P1 STS.64 [R230], RZ ;  /* 0x000000ffe6001388 */ /* 0x0003e80000000a00 */
[----:B------:R1:W-:Y:S04]  /*4d20*/  @P1 STS.64 [R230+0x8], RZ ;  /* 0x000008ffe6001388 */ /* 0x0003e80000000a00 */
[----:B------:R1:W-:Y:S04]  /*4d30*/  @P0 STS.64 [R230+0x1000], RZ ;  /* 0x001000ffe6000388 */ /* 0x0003e80000000a00 */
[----:B------:R1:W-:Y:S04]  /*4d40*/  @P0 STS.64 [R230+0x1008], RZ ;  /* 0x001008ffe6000388 */ /* 0x0003e80000000a00 */
[----:B------:R-:W-:Y:S01]  /*4d50*/  @!PT LDS RZ, [RZ] ;  /* 0x00000000fffff984 */ /* 0x000fe20000000800 */
[----:B------:R-:W-:Y:S01]  /*4d60*/  @!PT LDS RZ, [RZ] ;  /* 0x00000000fffff984 */ /* 0x000fe20000000800 */
[----:B------:R-:W-:Y:S01]  /*4d70*/  @!PT LDS RZ, [RZ] ;  /* 0x00000000fffff984 */ /* 0x000fe20000000800 */
[----:B------:R1:W-:Y:S04]  /*4d80*/  @!P0 LDGSTS.E.BYPASS.LTC128B.128 [R225+0x1000], desc[UR16][R18.64] ;  /* 0x0100000012e18fae */ /* 0x0003e8000b981a10 */
[----:B------:R-:W0:Y:S02]  /*4d90*/  LDGDEPBAR ;  /* 0x00000000000079af */ /* 0x000e240000000000 */
.L_x_60:
[C---:B-----5:R-:W-:Y:S01]  /*4da0*/  FADD.FTZ R5, -R244.reuse, R12 ;  /* 0x0000000cf4057221 */ /* 0x060fe20000010100 */
[C---:B------:R-:W-:Y:S01]  /*4db0*/  FADD.FTZ R4, -R244.reuse, R13 ;  /* 0x0000000df4047221 */ /* 0x040fe20000010100 */
[----:B------:R-:W-:Y:S01]  /*4dc0*/  FADD.FTZ R7, -R243, R10 ;  /* 0x0000000af3077221 */ /* 0x000fe20000010100 */
[----:B------:R-:W-:Y:S01]  /*4dd0*/  FADD.FTZ R8, -R244, R8 ;  /* 0x00000008f4087221 */ /* 0x000fe20000010100 */
[----:B------:R-:W-:Y:S01]  /*4de0*/  FMUL.FTZ R5, R252, R5 ;  /* 0x00000005fc057220 */ /* 0x000fe20000410000 */
[----:B------:R-:W-:Y:S01]  /*4df0*/  FMUL.FTZ R4, R135, R4 ;  /* 0x0000000487047220 */ /* 0x000fe20000410000 */
[----:B------:R-:W-:Y:S01]  /*4e00*/  FADD.FTZ R9, -R244, R9 ;  /* 0x00000009f4097221 */ /* 0x000fe20000010100 */
[----:B------:R-:W-:Y:S01]  /*4e10*/  FMUL.FTZ R8, R249, R8 ;  /* 0x00000008f9087220 */ /* 0x000fe20000410000 */
[C---:B------:R-:W-:Y:S01]  /*4e20*/  FADD.FTZ R14, -R243.reuse, R14 ;  /* 0x0000000ef30e7221 */ /* 0x040fe20000010100 */
[----:B------:R-:W-:Y:S01]  /*4e30*/  FMUL.FTZ R7, R250, R7 ;  /* 0x00000007fa077220 */ /* 0x000fe20000410000 */
[----:B------:R-:W-:Y:S01]  /*4e40*/  F2FP.F16.F32.PACK_AB R5, R4, R5 ;  /* 0x000000050405723e */ /* 0x000fe200000000ff */
[C---:B------:R-:W-:Y:S01]  /*4e50*/  FADD.FTZ R4, -R243.reuse, R11 ;  /* 0x0000000bf3047221 */ /* 0x040fe20000010100 */
[----:B------:R-:W-:Y:S01]  /*4e60*/  FMUL.FTZ R9, R248, R9 ;  /* 0x00000009f8097220 */ /* 0x000fe20000410000 */
[----:B------:R-:W-:Y:S01]  /*4e70*/  FADD.FTZ R15, -R243, R15 ;  /* 0x0000000ff30f7221 */ /* 0x000fe20000010100 */
[----:B------:R-:W-:Y:S01]  /*4e80*/  F2FP.F16.F32.PACK_AB R139, R139, R246 ;  /* 0x000000f68b8b723e */ /* 0x000fe200000000ff */
[----:B------:R-:W-:Y:S01]  /*4e90*/  FMUL.FTZ R4, R251, R4 ;  /* 0x00000004fb047220 */ /* 0x000fe20000410000 */
[----:B------:R-:W-:Y:S01]  /*4ea0*/  STS [R208+-0x4000], R245 ;  /* 0xffc000f5d0007388 */ /* 0x000fe20000000800 */
[----:B------:R-:W-:Y:S01]  /*4eb0*/  FMUL.FTZ R14, R133, R14 ;  /* 0x0000000e850e7220 */ /* 0x000fe20000410000 */
[----:B------:R-:W-:Y:S01]  /*4ec0*/  FMUL.FTZ R15, R134, R15 ;  /* 0x0000000f860f7220 */ /* 0x000fe20000410000 */
[----:B------:R-:W-:Y:S01]  /*4ed0*/  F2FP.F16.F32.PACK_AB R9, R9, R8 ;  /* 0x000000080909723e */ /* 0x000fe200000000ff */
[----:B------:R-:W-:Y:S01]  /*4ee0*/  STS [R208+-0x3c00], R247 ;  /* 0xffc400f7d0007388 */ /* 0x000fe20000000800 */
[----:B------:R-:W-:Y:S01]  /*4ef0*/  F2FP.F16.F32.PACK_AB R7, R4, R7 ;  /* 0x000000070407723e */ /* 0x000fe200000000ff */
[C---:B------:R-:W-:Y:S01]  /*4f00*/  FADD.FTZ R6, -R244.reuse, R25 ;  /* 0x00000019f4067221 */ /* 0x040fe20000010100 */
[----:B------:R-:W-:Y:S01]  /*4f10*/  F2FP.F16.F32.PACK_AB R15, R15, R14 ;  /* 0x0000000e0f0f723e */ /* 0x000fe200000000ff */
[----:B------:R-:W-:Y:S01]  /*4f20*/  STS [R236+-0x4000], R242 ;  /* 0xffc000f2ec007388 */ /* 0x000fe20000000800 */
[C---:B------:R-:W-:Y:S01]  /*4f30*/  FADD.FTZ R24, -R244.reuse, R24 ;  /* 0x00000018f4187221 */ /* 0x040fe20000010100 */
[----:B------:R-:W-:Y:S01]  /*4f40*/  FMUL.FTZ R137, R137, R6 ;  /* 0x0000000689897220 */ /* 0x000fe20000410000 */
[C---:B------:R-:W-:Y:S01]  /*4f50*/  FADD.FTZ R6, -R243.reuse, R27 ;  /* 0x0000001bf3067221 */ /* 0x040fe20000010100 */
[----:B------:R-:W-:Y:S01]  /*4f60*/  STS [R236+-0x3c00], R139 ;  /* 0xffc4008bec007388 */ /* 0x000fe20000000800 */
[----:B------:R-:W-:Y:S01]  /*4f70*/  FADD.FTZ R26, -R243, R26 ;  /* 0x0000001af31a7221 */ /* 0x000fe20000010100 */
[----:B------:R-:W-:Y:S01]  /*4f80*/  F2FP.F16.F32.PACK_AB R22, R23, R22 ;  /* 0x000000161716723e */ /* 0x000fe200000000ff */
[----:B------:R-:W-:Y:S01]  /*4f90*/  FMUL.FTZ R24, R131, R24 ;  /* 0x0000001883187220 */ /* 0x000fe20000410000 */
[----:B------:R-:W-:Y:S01]  /*4fa0*/  STS [R208+-0x3000], R9 ;  /* 0xffd00009d0007388 */ /* 0x000fe20000000800 */
[----:B------:R-:W-:Y:S01]  /*4fb0*/  FMUL.FTZ R26, R141, R26 ;  /* 0x0000001a8d1a7220 */ /* 0x000fe20000410000 */
[----:B------:R-:W-:Y:S01]  /*4fc0*/  FMUL.FTZ R143, R143, R6 ;  /* 0x000000068f8f7220 */ /* 0x000fe20000410000 */
[C---:B------:R-:W-:Y:S01]  /*4fd0*/  FADD.FTZ R28, -R244.reuse, R28 ;  /* 0x0000001cf41c7221 */ /* 0x040fe20000010100 */
[----:B------:R-:W-:Y:S01]  /*4fe0*/  STS [R208+-0x2c00], R7 ;  /* 0xffd40007d0007388 */ /* 0x000fe20000000800 */
[----:B------:R-:W-:Y:S01]  /*4ff0*/  FADD.FTZ R29, -R244, R29 ;  /* 0x0000001df41d7221 */ /* 0x000fe20000010100 */
[C---:B------:R-:W-:Y:S01]  /*5000*/  FADD.FTZ R30, -R243.reuse, R30 ;  /* 0x0000001ef31e7221 */ /* 0x040fe20000010100 */
[----:B------:R-:W-:Y:S01]  /*5010*/  FADD.FTZ R31, -R243, R31 ;  /* 0x0000001ff31f7221 */ /* 0x000fe20000010100 */
[----:B------:R-:W-:Y:S01]  /*5020*/  STS [R236+-0x3000], R5 ;  /* 0xffd00005ec007388 */ /* 0x000fe20000000800 */
[----:B------:R-:W-:Y:S01]  /*5030*/  F2FP.F16.F32.PACK_AB R237, R237, R17 ;  /* 0x00000011eded723e */ /* 0x000fe200000000ff */
[----:B------:R-:W-:Y:S01]  /*5040*/  FMUL.FTZ R28, R189, R28 ;  /* 0x0000001cbd1c7220 */ /* 0x000fe20000410000 */
[----:B------:R-:W-:Y:S01]  /*5050*/  FMUL.FTZ R29, R126, R29 ;  /* 0x0000001d7e1d7220 */ /* 0x000fe20000410000 */
[----:B------:R-:W-:Y:S01]  /*5060*/  STS [R236+-0x2c00], R15 ;  /* 0xffd4000fec007388 */ /* 0x000fe20000000800 */
[----:B------:R-:W-:Y:S01]  /*5070*/  FMUL.FTZ R30, R125, R30 ;  /* 0x0000001e7d1e7220 */ /* 0x000fe20000410000 */
[----:B------:R-:W-:Y:S01]  /*5080*/  FMUL.FTZ R31, R196, R31 ;  /* 0x0000001fc41f7220 */ /* 0x000fe20000410000 */
[----:B------:R-:W-:Y:S01]  /*5090*/  F2FP.F16.F32.PACK_AB R32, R137, R24 ;  /* 0x000000188920723e */ /* 0x000fe200000000ff */
[----:B------:R-:W-:Y:S01]  /*50a0*/  STS [R235+-0x4000], R138 ;  /* 0xffc0008aeb007388 */ /* 0x000fe20000000800 */
[----:B------:R-:W-:Y:S01]  /*50b0*/  F2FP.F16.F32.PACK_AB R34, R143, R26 ;  /* 0x0000001a8f22723e */ /* 0x000fe200000000ff */
[----:B------:R-:W-:Y:S01]  /*50c0*/  IMAD R116, R214, UR9, RZ ;  /* 0x00000009d6747c24 */ /* 0x000fe2000f8e02ff */
[----:B------:R-:W-:Y:S01]  /*50d0*/  F2FP.F16.F32.PACK_AB R101, R29, R28 ;  /* 0x0000001c1d65723e */ /* 0x000fe200000000ff */
[----:B------:R-:W-:Y:S01]  /*50e0*/  STS [R235+-0x3c00], R22 ;  /* 0xffc40016eb007388 */ /* 0x000fe20000000800 */
[----:B------:R-:W-:Y:S03]  /*50f0*/  F2FP.F16.F32.PACK_AB R103, R31, R30 ;  /* 0x0000001e1f67723e */ /* 0x000fe600000000ff */
[----:B------:R-:W-:Y:S04]  /*5100*/  STS [R216+-0x4000], R219 ;  /* 0xffc000dbd8007388 */ /* 0x000fe80000000800 */
[----:B------:R-:W-:Y:S04]  /*5110*/  STS [R216+-0x3c00], R237 ;  /* 0xffc400edd8007388 */ /* 0x000fe80000000800 */
[----:B------:R-:W-:Y:S04]  /*5120*/  STS [R235+-0x3000], R32 ;  /* 0xffd00020eb007388 */ /* 0x000fe80000000800 */
[----:B------:R-:W-:Y:S04]  /*5130*/  STS [R235+-0x2c00], R34 ;  /* 0xffd40022eb007388 */ /* 0x000fe80000000800 */
[----:B------:R-:W-:Y:S04]  /*5140*/  STS [R216+-0x3000], R101 ;  /* 0xffd00065d8007388 */ /* 0x000fe80000000800 */
[----:B------:R-:W-:Y:S01]  /*5150*/  STS [R216+-0x2c00], R103 ;  /* 0xffd40067d8007388 */ /* 0x000fe20000000800 */
[----:B------:R-:W-:Y:S06]  /*5160*/  BAR.SYNC.DEFER_BLOCKING 0x0 ;  /* 0x0000000000007b1d */ /* 0x000fec0000010000 */
[----:B------:R-:W-:Y:S04]  /*5170*/  LDSM.16.MT88.4 R4, [R182] ;  /* 0x00000000b604783b */ /* 0x000fe80000004200 */
[----:B------:R-:W2:Y:S04]  /*5180*/  LDSM.16.MT88.4 R8, [R192+0x4000] ;  /* 0x00400000c008783b */ /* 0x000ea80000004200 */
[----:B------:R-:W3:Y:S04]  /*5190*/  LDSM.16.MT88.4 R12, [R182+0x2000] ;  /* 0x00200000b60c783b */ /* 0x000ee80000004200 */
[----:B-1----:R-:W1:Y:S04]  /*51a0*/  LDSM.16.MT88.4 R16, [R0+0x4000] ;  /* 0x004000000010783b */ /* 0x002e680000004200 */
[----:B------:R-:W-:Y:S04]  /*51b0*/  LDSM.16.MT88.4 R20, [R182+0x800] ;  /* 0x00080000b614783b */ /* 0x000fe80000004200 */
[----:B------:R-:W4:Y:S04]  /*51c0*/  LDSM.16.MT88.4 R24, [R192+0x4800] ;  /* 0x00480000c018783b */ /* 0x000f280000004200 */
[----:B------:R-:W4:Y:S04]  /*51d0*/  LDSM.16.MT88.4 R28, [R182+0x2800] ;  /* 0x00280000b61c783b */ /* 0x000f280000004200 */
[----:B------:R-:W4:Y:S04]  /*51e0*/  LDSM.16.MT88.4 R32, [R0+0x4800] ;  /* 0x004800000020783b */ /* 0x000f280000004200 */
[----:B------:R-:W-:Y:S04]  /*51f0*/  LDSM.16.MT88.4 R100, [R192+0x5000] ;  /* 0x00500000c064783b */ /* 0x000fe80000004200 */
[----:B------:R-:W-:Y:S01]  /*5200*/  LDSM.16.MT88.4 R104, [R182+0x3000] ;  /* 0x00300000b668783b */ /* 0x000fe20000004200 */
[-C--:B--2---:R-:W-:Y:S08]  /*5210*/  HMMA.16816.F32 R36, R4, R8.reuse, R36 ;  /* 0x000000080424723c */ /* 0x084ff00000001824 */
[C---:B---3--:R-:W-:Y:S08]  /*5220*/  HMMA.16816.F32 R40, R12.reuse, R8, R40 ;  /* 0x000000080c28723c */ /* 0x048ff00000001828 */
[-C--:B------:R-:W-:Y:S08]  /*5230*/  HMMA.16816.F32 R44, R12, R10.reuse, R44 ;  /* 0x0000000a0c2c723c */ /* 0x080ff0000000182c */
[C---:B------:R-:W-:Y:S01]  /*5240*/  HMMA.16816.F32 R48, R4.reuse, R10, R48 ;  /* 0x0000000a0430723c */ /* 0x040fe20000001830 */
[----:B------:R-:W2:Y:S07]  /*5250*/  LDSM.16.MT88.4 R8, [R182+0x1000] ;  /* 0x00100000b608783b */ /* 0x000eae0000004200 */
[-C--:B-1----:R-:W-:Y:S08]  /*5260*/  HMMA.16816.F32 R52, R4, R16.reuse, R52 ;  /* 0x000000100434723c */ /* 0x082ff00000001834 */
[C---:B------:R-:W-:Y:S08]  /*5270*/  HMMA.16816.F32 R56, R12.reuse, R16, R56 ;  /* 0x000000100c38723c */ /* 0x040ff00000001838 */
[-C--:B------:R-:W-:Y:S01]  /*5280*/  HMMA.16816.F32 R60, R12, R18.reuse, R60 ;  /* 0x000000120c3c723c */ /* 0x080fe2000000183c */
[----:B------:R-:W1:Y:S07]  /*5290*/  LDSM.16.MT88.4 R12, [R0+0x5000] ;  /* 0x00500000000c783b */ /* 0x000e6e0000004200 */
[----:B------:R-:W-:Y:S01]  /*52a0*/  HMMA.16816.F32 R64, R4, R18, R64 ;  /* 0x000000120440723c */ /* 0x000fe20000001840 */
[----:B------:R-:W-:Y:S04]  /*52b0*/  LDSM.16.MT88.4 R4, [R182+0x1800] ;  /* 0x00180000b604783b */ /* 0x000fe80000004200 */
[----:B------:R-:W3:Y:S03]  /*52c0*/  LDSM.16.MT88.4 R16, [R192+0x5800] ;  /* 0x00580000c010783b */ /* 0x000ee60000004200 */
[-C--:B----4-:R-:W-:Y:S08]  /*52d0*/  HMMA.16816.F32 R36, R20, R24.reuse, R36 ;  /* 0x000000181424723c */ /* 0x090ff00000001824 */
[C---:B------:R-:W-:Y:S08]  /*52e0*/  HMMA.16816.F32 R40, R28.reuse, R24, R40 ;  /* 0x000000181c28723c */ /* 0x040ff00000001828 */
[-C--:B------:R-:W-:Y:S08]  /*52f0*/  HMMA.16816.F32 R44, R28, R26.reuse, R44 ;  /* 0x0000001a1c2c723c */ /* 0x080ff0000000182c */
[C---:B------:R-:W-:Y:S01]  /*5300*/  HMMA.16816.F32 R48, R20.reuse, R26, R48 ;  /* 0x0000001a1430723c */ /* 0x040fe20000001830 */
[----:B------:R-:W4:Y:S07]  /*5310*/  LDSM.16.MT88.4 R24, [R182+0x3800] ;  /* 0x00380000b618783b */ /* 0x000f2e0000004200 */
[-C--:B------:R-:W-:Y:S08]  /*5320*/  HMMA.16816.F32 R52, R20, R32.reuse, R52 ;  /* 0x000000201434723c */ /* 0x080ff00000001834 */
[C---:B------:R-:W-:Y:S08]  /*5330*/  HMMA.16816.F32 R56, R28.reuse, R32, R56 ;  /* 0x000000201c38723c */ /* 0x040ff00000001838 */
[-C--:B------:R-:W-:Y:S01]  /*5340*/  HMMA.16816.F32 R60, R28, R34.reuse, R60 ;  /* 0x000000221c3c723c */ /* 0x080fe2000000183c */
[----:B------:R-:W4:Y:S01]  /*5350*/  LDSM.16.MT88.4 R28, [R0+0x5800] ;  /* 0x00580000001c783b */ /* 0x000f220000004200 */
[----:B------:R-:W-:Y:S06]  /*5360*/  BAR.SYNC.DEFER_BLOCKING 0x0 ;  /* 0x0000000000007b1d */ /* 0x000fec0000010000 */
[----:B------:R-:W-:Y:S08]  /*5370*/  HMMA.16816.F32 R64, R20, R34, R64 ;  /* 0x000000221440723c */ /* 0x000ff00000001840 */
[-C--:B--2---:R-:W-:Y:S08]  /*5380*/  HMMA.16816.F32 R36, R8, R100.reuse, R36 ;  /* 0x000000640824723c */ /* 0x084ff00000001824 */
[C---:B------:R-:W-:Y:S08]  /*5390*/  HMMA.16816.F32 R40, R104.reuse, R100, R40 ;  /* 0x000000646828723c */ /* 0x040ff00000001828 */
[-C--:B------:R-:W-:Y:S08]  /*53a0*/  HMMA.16816.F32 R44, R104, R102.reuse, R44 ;  /* 0x00000066682c723c */ /* 0x080ff0000000182c */
[C---:B------:R-:W-:Y:S08]  /*53b0*/  HMMA.16816.F32 R48, R8.reuse, R102, R48 ;  /* 0x000000660830723c */ /* 0x040ff00000001830 */
[-C--:B-1----:R-:W-:Y:S08]  /*53c0*/  HMMA.16816.F32 R52, R8, R12.reuse, R52 ;  /* 0x0000000c0834723c */ /* 0x082ff00000001834 */
[C---:B------:R-:W-:Y:S08]  /*53d0*/  HMMA.16816.F32 R56, R104.reuse, R12, R56 ;  /* 0x0000000c6838723c */ /* 0x040ff00000001838 */
[-C--:B------:R-:W-:Y:S08]  /*53e0*/  HMMA.16816.F32 R60, R104, R14.reuse, R60 ;  /* 0x0000000e683c723c */ /* 0x080ff0000000183c */
[----:B------:R-:W-:Y:S08]  /*53f0*/  HMMA.16816.F32 R64, R8, R14, R64 ;  /* 0x0000000e0840723c */ /* 0x000ff00000001840 */
[-C--:B---3--:R-:W-:Y:S08]  /*5400*/  HMMA.16816.F32 R36, R4, R16.reuse, R36 ;  /* 0x000000100424723c */ /* 0x088ff00000001824 */
[C---:B----4-:R-:W-:Y:S08]  /*5410*/  HMMA.16816.F32 R40, R24.reuse, R16, R40 ;  /* 0x000000101828723c */ /* 0x050ff00000001828 */
[-C--:B------:R-:W-:Y:S08]  /*5420*/  HMMA.16816.F32 R44, R24, R18.reuse, R44 ;  /* 0x00000012182c723c */ /* 0x080ff0000000182c */
[C---:B------:R-:W-:Y:S08]  /*5430*/  HMMA.16816.F32 R48, R4.reuse, R18, R48 ;  /* 0x000000120430723c */ /* 0x040ff00000001830 */
[-C--:B------:R-:W-:Y:S08]  /*5440*/  HMMA.16816.F32 R52, R4, R28.reuse, R52 ;  /* 0x0000001c0434723c */ /* 0x080ff00000001834 */
[C---:B------:R-:W-:Y:S08]  /*5450*/  HMMA.16816.F32 R56, R24.reuse, R28, R56 ;  /* 0x0000001c1838723c */ /* 0x040ff00000001838 */
[-C--:B------:R-:W-:Y:S08]  /*5460*/  HMMA.16816.F32 R60, R24, R30.reuse, R60 ;  /* 0x0000001e183c723c */ /* 0x080ff0000000183c */
[----:B------:R-:W-:Y:S04]  /*5470*/  HMMA.16816.F32 R64, R4, R30, R64 ;  /* 0x0000001e0440723c */ /* 0x000fe80000001840 */
[----:B------:R-:W-:Y:S04]  /*5480*/  LEA R5, -R116, RZ, 0x6 ;  /* 0x000000ff74057211 */ /* 0x000fe800078e31ff */
[C---:B------:R-:W-:Y:S04]  /*5490*/  LEA R238, P0, R5.reuse, R238, 0x2 ;  /* 0x000000ee05ee7211 */ /* 0x040fe800078010ff */
[----:B------:R-:W-:Y:S01]  /*54a0*/  LEA.HI.X.SX32 R239, R5, R239, 0x2, P0 ;  /* 0x000000ef05ef7211 */ /* 0x000fe200000f16ff */
[----:B------:R-:W-:Y:S08]  /*54b0*/  @!P2 BRA `(.L_x_61) ;  /* 0x00000000005ca947 */ /* 0x000ff00003800000 */
[----:B------:R-:W-:Y:S01]  /*54c0*/  IADD3 R5, P0, PT, RZ, -UR22, RZ ;  /* 0x80000016ff057c10 */ /* 0x000fe2000ff1e0ff */
[----:B------:R-:W-:Y:S01]  /*54d0*/  IMAD.U32 R7, RZ, RZ, UR13 ;  /* 0x0000000dff077e24 */ /* 0x000fe2000f8e00ff */
[C---:B------:R-:W-:Y:S02]  /*54e0*/  ISETP.GE.AND P1, PT, R210.reuse, UR8, PT ;  /* 0x00000008d2007c0c */ /* 0x040fe4000bf26270 */
[----:B------:R-:W-:Y:S01]  /*54f0*/  ISETP.GE.AND P3, PT, R210, UR8, PT ;  /* 0x00000008d2007c0c */ /* 0x000fe2000bf66270 */
[----:B------:R-:W-:Y:S05]  /*5500*/  IMAD.X R4, RZ, RZ, ~UR4, P0 ;  /* 0x80000004ff047e24 */ /* 0x000fea00080e06ff */
[----:B------:R-:W-:Y:S04]  /*5510*/  SHF.R.S64 R5, R5, 0x1f, R4 ;  /* 0x0000001f05057819 */ /* 0x000fe80000001004 */
[----:B------:R-:W-:Y:S01]  /*5520*/  IADD3 R222, P0, PT, R5, R222, RZ ;  /* 0x000000de05de7210 */ /* 0x000fe20007f1e0ff */
[----:B------:R-:W-:Y:S03]  /*5530*/  IMAD.U32 R5, RZ, RZ, UR13 ;  /* 0x0000000dff057e24 */ /* 0x000fe6000f8e00ff */
[----:B------:R-:W-:Y:S01]  /*5540*/  LEA.HI.X.SX32 R223, R4, R223, 0x1, P0 ;  /* 0x000000df04df7211 */ /* 0x000fe200000f0eff */
[----:B------:R-:W-:Y:S01]  /*5550*/  IMAD.U32 R4, RZ, RZ, UR12 ;  /* 0x0000000cff047e24 */ /* 0x000fe2000f8e00ff */
[----:B------:R-:W-:Y:S03]  /*5560*/  @!P1 LEA R8, P0, R7, R222, 0x1 ;  /* 0x000000de07089211 */ /* 0x000fe600078008ff */
[----:B------:R-:W-:Y:S01]  /*5570*/  @!PT LDS RZ, [RZ] ;  /* 0x00000000fffff984 */ /* 0x000fe20000000800 */
[----:B------:R-:W-:Y:S01]  /*5580*/  @!PT LDS RZ, [RZ] ;  /* 0x00000000fffff984 */ /* 0x000fe20000000800 */
[----:B------:R-:W-:Y:S01]  /*5590*/  @!PT LDS RZ, [RZ] ;  /* 0x00000000fffff984 */ /* 0x000fe20000000800 */
[----:B------:R1:W-:Y:S01]  /*55a0*/  @!P3 LDGSTS.E.BYPASS.LTC128B.128 [R209+0x4000], desc[UR16][R222.64] ;  /* 0x04000000ded1bfae */ /* 0x0003e2000b981a10 */
[----:B------:R-:W-:Y:S03]  /*55b0*/  @!P1 LEA.HI.X R9, R5, R223, R4, 0x1, P0 ;  /* 0x000000df05099211 */ /* 0x000fe600000f0c04 */
[----:B------:R1:W-:Y:S04]  /*55c0*/  @P3 STS.128 [R209+0x4000], RZ ;  /* 0x004000ffd1003388 */ /* 0x0003e80000000c00 */
[----:B------:R1:W-:Y:S04]  /*55d0*/  @P1 STS.128 [R209+0x5000], RZ ;  /* 0x005000ffd1001388 */ /* 0x0003e80000000c00 */
[----:B------:R-:W-:Y:S01]  /*55e0*/  @!PT LDS RZ, [RZ] ;  /* 0x00000000fffff984 */ /* 0x000fe20000000800 */
[----:B------:R-:W-:Y:S01]  /*55f0*/  @!PT LDS RZ, [RZ] ;  /* 0x00000000fffff984 */ /* 0x000fe20000000800 */
[----:B------:R-:W-:Y:S01]  /*5600*/  @!PT LDS RZ, [RZ] ;  /* 0x00000000fffff984 */ /* 0x000fe20000000800 */
[----:B------:R1:W-:Y:S04]  /*5610*/  @!P1 LDGSTS.E.BYPASS.LTC128B.128 [R209+0x5000], desc[UR16][R8.64] ;  /* 0x0500000008d19fae */ /* 0x0003e8000b981a10 */
[----:B------:R-:W0:Y:S02]  /*5620*/  LDGDEPBAR ;  /* 0x00000000000079af */ /* 0x000e240000000000 */
.L_x_61:
[----:B------:R-:W-:Y:S01]  /*5630*/  LDSM.16.M88.4 R20, [R190] ;  /* 0x00000000be14783b */ /* 0x000fe20000000200 */
[----:B------:R-:W-:Y:S01]  /*5640*/  ISETP.GT.AND P1, PT, R231, UR7, PT ;  /* 0x00000007e7007c0c */ /* 0x000fe2000bf24270 */
[----:B------:R-:W-:Y:S01]  /*5650*/  VIADD R224, R224, 0xffffffc0 ;  /* 0xffffffc0e0e07836 */ /* 0x000fe20000000000 */
[----:B------:R-:W-:Y:S01]  /*5660*/  @P2 IADD3 R218, P3, PT, R218, -0x100, RZ ;  /* 0xffffff00dada2810 */ /* 0x000fe20007f7e0ff */
[----:B-1----:R-:W1:Y:S03]  /*5670*/  LDSM.16.MT88.4 R8, [R192+0x6000] ;  /* 0x00600000c008783b */ /* 0x002e660000004200 */
[----:B------:R-:W-:Y:S01]  /*5680*/  @P2 IADD3.X R217, PT, PT, R217, -0x1, RZ, P3, !PT ;  /* 0xffffffffd9d92810 */ /* 0x000fe20001ffe4ff */
[----:B------:R-:W2:Y:S04]  /*5690*/  LDSM.16.MT88.4 R16, [R0+0x6000] ;  /* 0x006000000010783b */ /* 0x000ea80000004200 */
[----:B------:R-:W-:Y:S04]  /*56a0*/  LDSM.16.M88.4 R24, [R181] ;  /* 0x00000000b518783b */ /* 0x000fe80000000200 */
[----:B------:R-:W3:Y:S04]  /*56b0*/  LDSM.16.MT88.4 R28, [R192+0x6800] ;  /* 0x00680000c01c783b */ /* 0x000ee80000004200 */
[----:B------:R-:W4:Y:S04]  /*56c0*/  LDSM.16.MT88.4 R32, [R0+0x6800] ;  /* 0x006800000020783b */ /* 0x000f280000004200 */
[----:B------:R-:W-:Y:S04]  /*56d0*/  LDSM.16.M88.4 R100, [R180] ;  /* 0x00000000b464783b */ /* 0x000fe80000000200 */
[----:B------:R-:W4:Y:S04]  /*56e0*/  LDSM.16.MT88.4 R104, [R192+0x7000] ;  /* 0x00700000c068783b */ /* 0x000f280000004200 */
[----:B------:R-:W4:Y:S04]  /*56f0*/  LDSM.16.MT88.4 R108, [R0+0x7000] ;  /* 0x00700000006c783b */ /* 0x000f280000004200 */
[----:B------:R-:W-:Y:S01]  /*5700*/  LDSM.16.MT88.4 R112, [R0+0x7800] ;  /* 0x007800000070783b */ /* 0x000fe20000004200 */
[C---:B-1----:R-:W-:Y:S08]  /*5710*/  HMMA.16816.F32 R4, R20.reuse, R8, RZ ;  /* 0x000000081404723c */ /* 0x042ff000000018ff */
[C---:B------:R-:W-:Y:S08]  /*5720*/  HMMA.16816.F32 R8, R20.reuse, R10, RZ ;  /* 0x0000000a1408723c */ /* 0x040ff000000018ff */
[C---:B--2---:R-:W-:Y:S08]  /*5730*/  HMMA.16816.F32 R12, R20.reuse, R16, RZ ;  /* 0x00000010140c723c */ /* 0x044ff000000018ff */
[----:B------:R-:W-:Y:S01]  /*5740*/  HMMA.16816.F32 R16, R20, R18, RZ ;  /* 0x000000121410723c */ /* 0x000fe200000018ff */
[----:B------:R-:W-:Y:S07]  /*5750*/  LDSM.16.M88.4 R20, [R179] ;  /* 0x00000000b314783b */ /* 0x000fee0000000200 */
[C---:B---3--:R-:W-:Y:S08]  /*5760*/  HMMA.16816.F32 R4, R24.reuse, R28, R4 ;  /* 0x0000001c1804723c */ /* 0x048ff00000001804 */
[C---:B------:R-:W-:Y:S01]  /*5770*/  HMMA.16816.F32 R8, R24.reuse, R30, R8 ;  /* 0x0000001e1808723c */ /* 0x040fe20000001808 */
[----:B------:R-:W1:Y:S07]  /*5780*/  LDSM.16.MT88.4 R28, [R192+0x7800] ;  /* 0x00780000c01c783b */ /* 0x000e6e0000004200 */
[C---:B----4-:R-:W-:Y:S08]  /*5790*/  HMMA.16816.F32 R12, R24.reuse, R32, R12 ;  /* 0x00000020180c723c */ /* 0x050ff0000000180c */
[----:B------:R-:W-:Y:S01]  /*57a0*/  HMMA.16816.F32 R16, R24, R34, R16 ;  /* 0x000000221810723c */ /* 0x000fe20000001810 */
[----:B------:R-:W-:Y:S04]  /*57b0*/  LDSM.16.M88.4 R24, [R190+0x2000] ;  /* 0x00200000be18783b */ /* 0x000fe80000000200 */
[----:B------:R-:W2:Y:S03]  /*57c0*/  LDSM.16.MT88.4 R32, [R192+0x8000] ;  /* 0x00800000c020783b */ /* 0x000ea60000004200 */
[C---:B------:R-:W-:Y:S08]  /*57d0*/  HMMA.16816.F32 R4, R100.reuse, R104, R4 ;  /* 0x000000686404723c */ /* 0x040ff00000001804 */
[C---:B------:R-:W-:Y:S01]  /*57e0*/  HMMA.16816.F32 R8, R100.reuse, R106, R8 ;  /* 0x0000006a6408723c */ /* 0x040fe20000001808 */
[----:B------:R-:W3:Y:S07]  /*57f0*/  LDSM.16.MT88.4 R104, [R0+0x8000] ;  /* 0x008000000068783b */ /* 0x000eee0000004200 */
[C---:B------:R-:W-:Y:S01]  /*5800*/  HMMA.16816.F32 R12, R100.reuse, R108, R12 ;  /* 0x0000006c640c723c */ /* 0x040fe2000000180c */
[----:B------:R-:W-:Y:S05]  /*5810*/  IMAD.U32 R109, RZ, RZ, UR23 ;  /* 0x00000017ff6d7e24 */ /* 0x000fea000f8e00ff */
[----:B------:R-:W-:Y:S02]  /*5820*/  LEA R108, P0, R109, R238, 0x2 ;  /* 0x000000ee6d6c7211 */ /* 0x000fe400078010ff */
[----:B------:R-:W-:Y:S01]  /*5830*/  HMMA.16816.F32 R16, R100, R110, R16 ;  /* 0x0000006e6410723c */ /* 0x000fe20000001810 */
[----:B------:R-:W-:Y:S07]  /*5840*/  LDSM.16.MT88.4 R100, [R192+0x8800] ;  /* 0x00880000c064783b */ /* 0x000fee0000004200 */
[C---:B-1----:R-:W-:Y:S08]  /*5850*/  HMMA.16816.F32 R4, R20.reuse, R28, R4 ;  /* 0x0000001c1404723c */ /* 0x042ff00000001804 */
[C---:B------:R-:W-:Y:S01]  /*5860*/  HMMA.16816.F32 R8, R20.reuse, R30, R8 ;  /* 0x0000001e1408723c */ /* 0x040fe20000001808 */
[----:B------:R-:W1:Y:S07]  /*5870*/  LDSM.16.M88.4 R28, [R181+0x2000] ;  /* 0x00200000b51c783b */ /* 0x000e6e0000000200 */
[C---:B------:R-:W-:Y:S08]  /*5880*/  HMMA.16816.F32 R12, R20.reuse, R112, R12 ;  /* 0x00000070140c723c */ /* 0x040ff0000000180c */
[----:B------:R-:W-:Y:S01]  /*5890*/  HMMA.16816.F32 R16, R20, R114, R16 ;  /* 0x000000721410723c */ /* 0x000fe20000001810 */
[----:B------:R-:W4:Y:S07]  /*58a0*/  LDSM.16.MT88.4 R20, [R0+0x8800] ;  /* 0x008800000014783b */ /* 0x000f2e0000004200 */
[C---:B--2---:R-:W-:Y:S01]  /*58b0*/  HMMA.16816.F32 R4, R24.reuse, R32, R4 ;  /* 0x000000201804723c */ /* 0x044fe20000001804 */
[----:B------:R-:W-:Y:S05]  /*58c0*/  IMAD.U32 R33, RZ, RZ, UR23 ;  /* 0x00000017ff217e24 */ /* 0x000fea000f8e00ff */
[----:B------:R-:W-:Y:S02]  /*58d0*/  LEA.HI.X.SX32 R109, R33, R239, 0x2, P0 ;  /* 0x000000ef216d7211 */ /* 0x000fe400000f16ff */
[C---:B------:R-:W-:Y:S01]  /*58e0*/  HMMA.16816.F32 R8, R24.reuse, R34, R8 ;  /* 0x000000221808723c */ /* 0x040fe20000001808 */
[----:B------:R-:W-:Y:S02]  /*58f0*/  LDSM.16.MT88.4 R32, [R192+0x9000] ;  /* 0x00900000c020783b */ /* 0x000fe40000004200 */
[C---:B------:R-:W-:Y:S04]  /*5900*/  LEA R110, P0, R116.reuse, R108, 0x5 ;  /* 0x0000006c746e7211 */ /* 0x040fe800078028ff */
[C---:B------:R-:W-:Y:S01]  /*5910*/  LEA.HI.X.SX32 R111, R116.reuse, R109, 0x5, P0 ;  /* 0x0000006d746f7211 */ /* 0x040fe200000f2eff */
[C---:B---3--:R-:W-:Y:S03]  /*5920*/  HMMA.16816.F32 R12, R24.reuse, R104, R12 ;  /* 0x00000068180c723c */ /* 0x048fe6000000180c */
[C---:B------:R-:W-:Y:S04]  /*5930*/  LEA R112, P0, R116.reuse, R110, 0x5 ;  /* 0x0000006e74707211 */ /* 0x040fe800078028ff */
[C---:B------:R-:W-:Y:S01]  /*5940*/  LEA.HI.X.SX32 R113, R116.reuse, R111, 0x5, P0 ;  /* 0x0000006f74717211 */ /* 0x040fe200000f2eff */
[----:B------:R-:W-:Y:S01]  /*5950*/  HMMA.16816.F32 R16, R24, R106, R16 ;  /* 0x0000006a1810723c */ /* 0x000fe20000001810 */
[----:B------:R-:W2:Y:S02]  /*5960*/  LDSM.16.M88.4 R24, [R180+0x2000] ;  /* 0x00200000b418783b */ /* 0x000ea40000000200 */
[C---:B------:R-:W-:Y:S02]  /*5970*/  LEA R114, P0, R116.reuse, R112, 0x5 ;  /* 0x0000007074727211 */ /* 0x040fe400078028ff */
[----:B------:R-:W-:Y:S02]  /*5980*/  LDSM.16.MT88.4 R104, [R0+0x9800] ;  /* 0x009800000068783b */ /* 0x000fe40000004200 */
[C---:B------:R-:W-:Y:S01]  /*5990*/  LEA.HI.X.SX32 R115, R116.reuse, R113, 0x5, P0 ;  /* 0x0000007174737211 */ /* 0x040fe200000f2eff */
[C---:B-1----:R-:W-:Y:S05]  /*59a0*/  HMMA.16816.F32 R4, R28.reuse, R100, R4 ;  /* 0x000000641c04723c */ /* 0x042fea0000001804 */
[C---:B------:R-:W-:Y:S03]  /*59b0*/  LEA R118, P0, R116.reuse, R114, 0x5 ;  /* 0x0000007274767211 */ /* 0x040fe600078028ff */
[C---:B------:R-:W-:Y:S01]  /*59c0*/  HMMA.16816.F32 R8, R28.reuse, R102, R8 ;  /* 0x000000661c08723c */ /* 0x040fe20000001808 */
[----:B------:R-:W1:Y:S02]  /*59d0*/  LDSM.16.MT88.4 R100, [R0+0x9000] ;  /* 0x009000000064783b */ /* 0x000e640000004200 */
[C---:B------:R-:W-:Y:S02]  /*59e0*/  LEA.HI.X.SX32 R119, R116.reuse, R115, 0x5, P0 ;  /* 0x0000007374777211 */ /* 0x040fe400000f2eff */
[C---:B------:R-:W-:Y:S03]  /*59f0*/  LEA R120, P0, R116.reuse, R118, 0x5 ;  /* 0x0000007674787211 */ /* 0x040fe600078028ff */
[C---:B----4-:R-:W-:Y:S03]  /*5a00*/  HMMA.16816.F32 R12, R28.reuse, R20, R12 ;  /* 0x000000141c0c723c */ /* 0x050fe6000000180c */
[C---:B------:R-:W-:Y:S05]  /*5a10*/  LEA.HI.X.SX32 R121, R116.reuse, R119, 0x5, P0 ;  /* 0x0000007774797211 */ /* 0x040fea00000f2eff */
[----:B------:R-:W-:Y:S01]  /*5a20*/  HMMA.16816.F32 R16, R28, R22, R16 ;  /* 0x000000161c10723c */ /* 0x000fe20000001810 */
[----:B------:R-:W-:Y:S04]  /*5a30*/  LDSM.16.M88.4 R20, [R179+0x2000] ;  /* 0x00200000b314783b */ /* 0x000fe80000000200 */
[----:B------:R-:W3:Y:S03]  /*5a40*/  LDSM.16.MT88.4 R28, [R192+0x9800] ;  /* 0x00980000c01c783b */ /* 0x000ee60000004200 */
[C---:B--2---:R-:W-:Y:S05]  /*5a50*/  HMMA.16816.F32 R4, R24.reuse, R32, R4 ;  /* 0x000000201804723c */ /* 0x044fea0000001804 */
[C---:B------:R-:W-:Y:S03]  /*5a60*/  LEA R32, P0, R116.reuse, R120, 0x5 ;  /* 0x0000007874207211 */ /* 0x040fe600078028ff */
[C---:B------:R-:W-:Y:S03]  /*5a70*/  HMMA.16816.F32 R8, R24.reuse, R34, R8 ;  /* 0x000000221808723c */ /* 0x040fe60000001808 */
[C---:B------:R-:W-:Y:S05]  /*5a80*/  LEA.HI.X.SX32 R33, R116.reuse, R121, 0x5, P0 ;  /* 0x0000007974217211 */ /* 0x040fea00000f2eff */
[C---:B-1----:R-:W-:Y:S03]  /*5a90*/  HMMA.16816.F32 R12, R24.reuse, R100, R12 ;  /* 0x00000064180c723c */ /* 0x042fe6000000180c */
[C---:B------:R-:W-:Y:S05]  /*5aa0*/  IMAD.WIDE R34, R116.reuse, -0xc0, R32 ;  /* 0xffffff4074227825 */ /* 0x040fea00078e0220 */
[----:B------:R-:W-:Y:S03]  /*5ab0*/  HMMA.16816.F32 R16, R24, R102, R16 ;  /* 0x000000661810723c */ /* 0x000fe60000001810 */
[----:B------:R-:W-:Y:S01]  /*5ac0*/  @P2 IMAD.WIDE.U32 R24, R199, 0x4, R240 ;  /* 0x00000004c7182825 */ /* 0x000fe200078e00f0 */
[C---:B------:R-:W-:Y:S04]  /*5ad0*/  LEA R100, P0, R116.reuse, R34, 0x5 ;  /* 0x0000002274647211 */ /* 0x040fe800078028ff */
[----:B------:R-:W5:Y:S01]  /*5ae0*/  @P2 LDG.E R229, desc[UR16][R24.64+-0x100] ;  /* 0xffff001018e52981 */ /* 0x000f62000c1e1900 */
[C---:B------:R-:W-:Y:S02]  /*5af0*/  LEA.HI.X.SX32 R101, R116.reuse, R35, 0x5, P0 ;  /* 0x0000002374657211 */ /* 0x040fe400000f2eff */
[C---:B------:R-:W-:Y:S01]  /*5b00*/  LEA R102, P0, R116.reuse, R100, 0x5 ;  /* 0x0000006474667211 */ /* 0x040fe200078028ff */
[C---:B---3--:R-:W-:Y:S01]  /*5b10*/  HMMA.16816.F32 R4, R20.reuse, R28, R4 ;  /* 0x0000001c1404723c */ /* 0x048fe20000001804 */
[----:B------:R-:W5:Y:S04]  /*5b20*/  @P2 LDG.E R228, desc[UR16][R24.64+-0xe0] ;  /* 0xffff201018e42981 */ /* 0x000f68000c1e1900 */
[----:B------:R-:W5:Y:S01]  /*5b30*/  @P2 LDG.E R227, desc[UR16][R24.64+-0x80] ;  /* 0xffff801018e32981 */ /* 0x000f62000c1e1900 */
[C---:B------:R-:W-:Y:S02]  /*5b40*/  LEA.HI.X.SX32 R103, R116.reuse, R101, 0x5, P0 ;  /* 0x0000006574677211 */ /* 0x040fe400000f2eff */
[C---:B------:R-:W-:Y:S01]  /*5b50*/  HMMA.16816.F32 R8, R20.reuse, R30, R8 ;  /* 0x0000001e1408723c */ /* 0x040fe20000001808 */
[----:B------:R1:W5:Y:S02]  /*5b60*/  @P2 LDG.E R226, desc[UR16][R24.64+-0x60] ;  /* 0xffffa01018e22981 */ /* 0x000364000c1e1900 */
[C---:B------:R-:W-:Y:S02]  /*5b70*/  LEA R122, P0, R116.reuse, R102, 0x5 ;  /* 0x00000066747a7211 */ /* 0x040fe400078028ff */
[----:B------:R-:W-:Y:S02]  /*5b80*/  LDSM.16.MT88.4 R28, [R182+-0x3800] ;  /* 0xffc80000b61c783b */ /* 0x000fe40000004200 */
[C---:B------:R-:W-:Y:S01]  /*5b90*/  LEA.HI.X.SX32 R123, R116.reuse, R103, 0x5, P0 ;  /* 0x00000067747b7211 */ /* 0x040fe200000f2eff */
[C---:B------:R-:W-:Y:S03]  /*5ba0*/  HMMA.16816.F32 R12, R20.reuse, R104, R12 ;  /* 0x00000068140c723c */ /* 0x040fe6000000180c */
[----:B------:R-:W-:Y:S01]  /*5bb0*/  REDG.E.ADD.F32.FTZ.RN.STRONG.GPU desc[UR16][R238.64], R4 ;  /* 0x00000004ee0079a6 */ /* 0x000fe2000c12f310 */
[C---:B------:R-:W-:Y:S03]  /*5bc0*/  LEA R104, P0, R116.reuse, R122, 0x5 ;  /* 0x0000007a74687211 */ /* 0x040fe600078028ff */
[----:B------:R2:W-:Y:S01]  /*5bd0*/  REDG.E.ADD.F32.FTZ.RN.STRONG.GPU desc[UR16][R108.64], R5 ;  /* 0x000000056c0079a6 */ /* 0x0005e2000c12f310 */
[----:B------:R-:W-:Y:S03]  /*5be0*/  HMMA.16816.F32 R16, R20, R106, R16 ;  /* 0x0000006a1410723c */ /* 0x000fe60000001810 */
[----:B------:R-:W-:Y:S01]  /*5bf0*/  REDG.E.ADD.F32.FTZ.RN.STRONG.GPU desc[UR16][R110.64], R6 ;  /* 0x000000066e0079a6 */ /* 0x000fe2000c12f310 */
[C---:B------:R-:W-:Y:S02]  /*5c00*/  LEA.HI.X.SX32 R105, R116.reuse, R123, 0x5, P0 ;  /* 0x0000007b74697211 */ /* 0x040fe400000f2eff */
[C---:B------:R-:W-:Y:S01]  /*5c10*/  LEA R106, P0, R116.reuse, R104, 0x5 ;  /* 0x00000068746a7211 */ /* 0x040fe200078028ff */
[----:B------:R-:W-:Y:S03]  /*5c20*/  REDG.E.ADD.F32.FTZ.RN.STRONG.GPU desc[UR16][R112.64], R7 ;  /* 0x00000007700079a6 */ /* 0x000fe6000c12f310 */
[C---:B------:R-:W-:Y:S01]  /*5c30*/  LEA.HI.X.SX32 R107, R116.reuse, R105, 0x5, P0 ;  /* 0x00000069746b7211 */ /* 0x040fe200000f2eff */
[----:B------:R-:W-:Y:S01]  /*5c40*/  REDG.E.ADD.F32.FTZ.RN.STRONG.GPU desc[UR16][R114.64], R8 ;  /* 0x00000008720079a6 */ /* 0x000fe2000c12f310 */
[C---:B------:R-:W-:Y:S03]  /*5c50*/  LEA R124, P0, R116.reuse, R106, 0x5 ;  /* 0x0000006a747c7211 */ /* 0x040fe600078028ff */
[----:B------:R-:W-:Y:S01]  /*5c60*/  REDG.E.ADD.F32.FTZ.RN.STRONG.GPU desc[UR16][R118.64], R9 ;  /* 0x00000009760079a6 */ /* 0x000fe2000c12f310 */
[----:B------:R-:W-:Y:S03]  /*5c70*/  LEA.HI.X.SX32 R125, R116, R107, 0x5, P0 ;  /* 0x0000006b747d7211 */ /* 0x000fe600000f2eff */
[----:B------:R-:W-:Y:S04]  /*5c80*/  REDG.E.ADD.F32.FTZ.RN.STRONG.GPU desc[UR16][R120.64], R10 ;  /* 0x0000000a780079a6 */ /* 0x000fe8000c12f310 */
[----:B------:R-:W-:Y:S01]  /*5c90*/  REDG.E.ADD.F32.FTZ.RN.STRONG.GPU desc[UR16][R32.64], R11 ;  /* 0x0000000b200079a6 */ /* 0x000fe2000c12f310 */
[----:B--2---:R-:W-:Y:S03]  /*5ca0*/  IMAD.IADD R108, R185, 0x1, R177 ;  /* 0x00000001b96c7824 */ /* 0x004fe600078e02b1 */
[----:B------:R-:W-:Y:S04]  /*5cb0*/  REDG.E.ADD.F32.FTZ.RN.STRONG.GPU desc[UR16][R238.64+0x80], R12 ;  /* 0x0000800cee0079a6 */ /* 0x000fe8000c12f310 */
[----:B------:R-:W-:Y:S04]  /*5cc0*/  REDG.E.ADD.F32.FTZ.RN.STRONG.GPU desc[UR16][R34.64+0x80], R13 ;  /* 0x0000800d220079a6 */ /* 0x000fe8000c12f310 */
[----:B------:R-:W-:Y:S04]  /*5cd0*/  REDG.E.ADD.F32.FTZ.RN.STRONG.GPU desc[UR16][R100.64+0x80], R14 ;  /* 0x0000800e640079a6 */ /* 0x000fe8000c12f310 */
[----:B------:R-:W-:Y:S04]  /*5ce0*/  REDG.E.ADD.F32.FTZ.RN.STRONG.GPU desc[UR16][R102.64+0x80], R15 ;  /* 0x0000800f660079a6 */ /* 0x000fe8000c12f310 */
[----:B------:R-:W-:Y:S04]  /*5cf0*/  REDG.E.ADD.F32.FTZ.RN.STRONG.GPU desc[UR16][R122.64+0x80], R16 ;  /* 0x000080107a0079a6 */ /* 0x000fe8000c12f310 */
[----:B------:R-:W-:Y:S04]  /*5d00*/  LDSM.16.MT88.4 R4, [R182+-0x4000] ;  /* 0xffc00000b604783b */ /* 0x000fe80000004200 */
[----:B------:R-:W2:Y:S04]  /*5d10*/  LDSM.16.MT88.4 R8, [R177] ;  /* 0x00000000b108783b */ /* 0x000ea80000004200 */
[----:B------:R-:W-:Y:S04]  /*5d20*/  REDG.E.ADD.F32.FTZ.RN.STRONG.GPU desc[UR16][R104.64+0x80], R17 ;  /* 0x00008011680079a6 */ /* 0x000fe8000c12f310 */
[----:B------:R-:W-:Y:S04]  /*5d30*/  REDG.E.ADD.F32.FTZ.RN.STRONG.GPU desc[UR16][R106.64+0x80], R18 ;  /* 0x000080126a0079a6 */ /* 0x000fe8000c12f310 */
[----:B------:R-:W3:Y:S04]  /*5d40*/  LDSM.16.MT88.4 R20, [R182+-0x2000] ;  /* 0xffe00000b614783b */ /* 0x000ee80000004200 */
[----:B------:R-:W-:Y:S04]  /*5d50*/  REDG.E.ADD.F32.FTZ.RN.STRONG.GPU desc[UR16][R124.64+0x80], R19 ;  /* 0x000080137c0079a6 */ /* 0x000fe8000c12f310 */
[----:B-1----:R-:W1:Y:S04]  /*5d60*/  LDSM.16.MT88.4 R24, [R108] ;  /* 0x000000006c18783b */ /* 0x002e680000004200 */
[----:B------:R-:W4:Y:S04]  /*5d70*/  LDSM.16.MT88.4 R12, [R177+0x800] ;  /* 0x00080000b10c783b */ /* 0x000f280000004200 */
[----:B------:R-:W4:Y:S04]  /*5d80*/  LDSM.16.MT88.4 R32, [R182+-0x1800] ;  /* 0xffe80000b620783b */ /* 0x000f280000004200 */
[----:B------:R-:W4:Y:S04]  /*5d90*/  LDSM.16.MT88.4 R100, [R108+0x800] ;  /* 0x000800006c64783b */ /* 0x000f280000004200 */
[----:B------:R-:W-:Y:S01]  /*5da0*/  LDSM.16.MT88.4 R16, [R177+0x1000] ;  /* 0x00100000b110783b */ /* 0x000fe20000004200 */
[-C--:B--2---:R-:W-:Y:S03]  /*5db0*/  HMMA.16816.F32 R68, R4, R8.reuse, R68 ;  /* 0x000000080444723c */ /* 0x084fe60000001844 */
[----:B------:R-:W-:Y:S05]  /*5dc0*/  LDSM.16.MT88.4 R104, [R182+-0x1000] ;  /* 0xfff00000b668783b */ /* 0x000fea0000004200 */
[C---:B---3--:R-:W-:Y:S08]  /*5dd0*/  HMMA.16816.F32 R72, R20.reuse, R8, R72 ;  /* 0x000000081448723c */ /* 0x048ff00000001848 */
[-C--:B------:R-:W-:Y:S08]  /*5de0*/  HMMA.16816.F32 R76, R20, R10.reuse, R76 ;  /* 0x0000000a144c723c */ /* 0x080ff0000000184c */
[C---:B------:R-:W-:Y:S01]  /*5df0*/  HMMA.16816.F32 R80, R4.reuse, R10, R80 ;  /* 0x0000000a0450723c */ /* 0x040fe20000001850 */
[----:B------:R-:W2:Y:S07]  /*5e00*/  LDSM.16.MT88.4 R8, [R182+-0x3000] ;  /* 0xffd00000b608783b */ /* 0x000eae0000004200 */
[-C--:B-1----:R-:W-:Y:S08]  /*5e10*/  HMMA.16816.F32 R84, R4, R24.reuse, R84 ;  /* 0x000000180454723c */ /* 0x082ff00000001854 */
[C---:B------:R-:W-:Y:S08]  /*5e20*/  HMMA.16816.F32 R88, R20.reuse, R24, R88 ;  /* 0x000000181458723c */ /* 0x040ff00000001858 */
[-C--:B------:R-:W-:Y:S01]  /*5e30*/  HMMA.16816.F32 R92, R20, R26.reuse, R92 ;  /* 0x0000001a145c723c */ /* 0x080fe2000000185c */
[----:B------:R-:W1:Y:S04]  /*5e40*/  LDSM.16.MT88.4 R20, [R108+0x1000] ;  /* 0x001000006c14783b */ /* 0x000e680000004200 */
[----:B------:R-:W-:Y:S03]  /*5e50*/  LDSM.16.MT88.4 R108, [R108+0x1800] ;  /* 0x001800006c6c783b */ /* 0x000fe60000004200 */
[----:B------:R-:W-:Y:S01]  /*5e60*/  HMMA.16816.F32 R96, R4, R26, R96 ;  /* 0x0000001a0460723c */ /* 0x000fe20000001860 */
[----:B------:R-:W-:Y:S04]  /*5e70*/  LDSM.16.MT88.4 R4, [R182+-0x2800] ;  /* 0xffd80000b604783b */ /* 0x000fe80000004200 */
[----:B------:R-:W-:Y:S03]  /*5e80*/  LDSM.16.MT88.4 R24, [R182+-0x800] ;  /* 0xfff80000b618783b */ /* 0x000fe60000004200 */
[-C--:B----4-:R-:W-:Y:S08]  /*5e90*/  HMMA.16816.F32 R68, R28, R12.reuse, R68 ;  /* 0x0000000c1c44723c */ /* 0x090ff00000001844 */
[C---:B------:R-:W-:Y:S08]  /*5ea0*/  HMMA.16816.F32 R72, R32.reuse, R12, R72 ;  /* 0x0000000c2048723c */ /* 0x040ff00000001848 */
[-C--:B------:R-:W-:Y:S08]  /*5eb0*/  HMMA.16816.F32 R76, R32, R14.reuse, R76 ;  /* 0x0000000e204c723c */ /* 0x080ff0000000184c */
[C---:B------:R-:W-:Y:S01]  /*5ec0*/  HMMA.16816.F32 R80, R28.reuse, R14, R80 ;  /* 0x0000000e1c50723c */ /* 0x040fe20000001850 */
[----:B------:R-:W3:Y:S07]  /*5ed0*/  LDSM.16.MT88.4 R12, [R177+0x1800] ;  /* 0x00180000b10c783b */ /* 0x000eee0000004200 */
[-C--:B------:R-:W-:Y:S08]  /*5ee0*/  HMMA.16816.F32 R84, R28, R100.reuse, R84 ;  /* 0x000000641c54723c */ /* 0x080ff00000001854 */
[C---:B------:R-:W-:Y:S08]  /*5ef0*/  HMMA.16816.F32 R88, R32.reuse, R100, R88 ;  /* 0x000000642058723c */ /* 0x040ff00000001858 */
[-C--:B------:R-:W-:Y:S08]  /*5f00*/  HMMA.16816.F32 R92, R32, R102.reuse, R92 ;  /* 0x00000066205c723c */ /* 0x080ff0000000185c */
        /* <DEDUP_REMOVED lines=8> */
[----:B------:R-:W-:Y:S04]  /*5f90*/  HMMA.16816.F32 R96, R8, R22, R96 ;  /* 0x000000160860723c */ /* 0x000fe80000001860 */
[----:B------:R-:W-:Y:S04]  /*5fa0*/  LOP3.LUT R8, R231, 0x1, RZ, 0xc0, !PT ;  /* 0x00000001e7087812 */ /* 0x000fe800078ec0ff */
[-C--:B---3--:R-:W-:Y:S05]  /*5fb0*/  HMMA.16816.F32 R68, R4, R12.reuse, R68 ;  /* 0x0000000c0444723c */ /* 0x088fea0000001844 */
[----:B------:R-:W-:Y:S03]  /*5fc0*/  ISETP.NE.U32.AND P0, PT, R8, 0x1, PT ;  /* 0x000000010800780c */ /* 0x000fe60003f05070 */
[C---:B------:R-:W-:Y:S08]  /*5fd0*/  HMMA.16816.F32 R72, R24.reuse, R12, R72 ;  /* 0x0000000c1848723c */ /* 0x040ff00000001848 */
[-C--:B------:R-:W-:Y:S08]  /*5fe0*/  HMMA.16816.F32 R76, R24, R14.reuse, R76 ;  /* 0x0000000e184c723c */ /* 0x080ff0000000184c */
[C---:B------:R-:W-:Y:S08]  /*5ff0*/  HMMA.16816.F32 R80, R4.reuse, R14, R80 ;  /* 0x0000000e0450723c */ /* 0x040ff00000001850 */
[-C--:B------:R-:W-:Y:S08]  /*6000*/  HMMA.16816.F32 R84, R4, R108.reuse, R84 ;  /* 0x0000006c0454723c */ /* 0x080ff00000001854 */
[C---:B------:R-:W-:Y:S08]  /*6010*/  HMMA.16816.F32 R88, R24.reuse, R108, R88 ;  /* 0x0000006c1858723c */ /* 0x040ff00000001858 */
[-C--:B------:R-:W-:Y:S08]  /*6020*/  HMMA.16816.F32 R92, R24, R110.reuse, R92 ;  /* 0x0000006e185c723c */ /* 0x080ff0000000185c */
[----:B------:R-:W-:Y:S04]  /*6030*/  HMMA.16816.F32 R96, R4, R110, R96 ;  /* 0x0000006e0460723c */ /* 0x000fe80000001860 */
[C---:B------:R-:W-:Y:S01]  /*6040*/  VIADD R6, R177.reuse, 0xffffe000 ;  /* 0xffffe000b1067836 */ /* 0x040fe20000000000 */
[----:B------:R-:W-:Y:S01]  /*6050*/  @P2 IADD3 R5, P4, PT, R240, -0x100, RZ ;  /* 0xffffff00f0052810 */ /* 0x000fe20007f9e0ff */
[----:B------:R-:W-:Y:S03]  /*6060*/  @P0 VIADD R6, R177, 0x2000 ;  /* 0x00002000b1060836 */ /* 0x000fe60000000000 */
[----:B------:R-:W-:Y:S01]  /*6070*/  @P2 IADD3.X R4, PT, PT, R241, -0x1, RZ, P4, !PT ;  /* 0xfffffffff1042810 */ /* 0x000fe200027fe4ff */
[----:B------:R-:W-:Y:S02]  /*6080*/  IMAD.MOV.U32 R177, RZ, RZ, R6 ;  /* 0x000000ffffb17224 */ /* 0x000fe400078e0006 */
[----:B------:R-:W-:Y:S02]  /*6090*/  @P2 IMAD.MOV.U32 R240, RZ, RZ, R5 ;  /* 0x000000fffff02224 */ /* 0x000fe400078e0005 */
[----:B------:R-:W-:Y:S01]  /*60a0*/  @P2 IMAD.MOV.U32 R241, RZ, RZ, R4 ;  /* 0x000000fffff12224 */ /* 0x000fe200078e0004 */
[----:B------:R-:W-:Y:S06]  /*60b0*/  @P1 BRA `(.L_x_62) ;  /* 0xffffffd400981947 */ /* 0x000fec000383ffff */
[----:B------:R-:W1:Y:S01]  /*60c0*/  S2R R4, SR_TID.X ;  /* 0x0000000000047919 */ /* 0x000e620000002100 */
[----:B------:R-:W2:Y:S01]  /*60d0*/  LDCU UR4, c[0x0][0x500] ;  /* 0x0000a000ff0477ac */ /* 0x000ea20008000800 */
[----:B------:R-:W-:Y:S02]  /*60e0*/  F2FP.F16.F32.PACK_AB R36, R37, R36 ;  /* 0x000000242524723e */ /* 0x000fe400000000ff */
[----:B------:R-:W-:Y:S02]  /*60f0*/  F2FP.F16.F32.PACK_AB R38, R39, R38 ;  /* 0x000000262726723e */ /* 0x000fe400000000ff */
[----:B------:R-:W-:Y:S02]  /*6100*/  F2FP.F16.F32.PACK_AB R48, R49, R48 ;  /* 0x000000303130723e */ /* 0x000fe400000000ff */
[----:B------:R-:W-:Y:S02]  /*6110*/  F2FP.F16.F32.PACK_AB R50, R51, R50 ;  /* 0x000000323332723e */ /* 0x000fe400000000ff */
[----:B------:R-:W-:-:S02]  /*6120*/  F2FP.F16.F32.PACK_AB R40, R41, R40 ;  /* 0x000000282928723e */ /* 0x000fc400000000ff */
[----:B------:R-:W-:Y:S02]  /*6130*/  F2FP.F16.F32.PACK_AB R42, R43, R42 ;  /* 0x0000002a2b2a723e */ /* 0x000fe400000000ff */
[----:B------:R-:W-:Y:S02]  /*6140*/  F2FP.F16.F32.PACK_AB R44, R45, R44 ;  /* 0x0000002c2d2c723e */ /* 0x000fe400000000ff */
[----:B------:R-:W-:Y:S02]  /*6150*/  F2FP.F16.F32.PACK_AB R46, R47, R46 ;  /* 0x0000002e2f2e723e */ /* 0x000fe400000000ff */
[----:B------:R-:W-:Y:S01]  /*6160*/  F2FP.F16.F32.PACK_AB R52, R53, R52 ;  /* 0x000000343534723e */ /* 0x000fe200000000ff */
[----:B--2---:R-:W-:Y:S01]  /*6170*/  FMUL.FTZ R68, R68, UR4 ;  /* 0x0000000444447c20 */ /* 0x004fe20008410000 */
[----:B------:R-:W-:Y:S01]  /*6180*/  FMUL.FTZ R69, R69, UR4 ;  /* 0x0000000445457c20 */ /* 0x000fe20008410000 */
        /* <DEDUP_REMOVED lines=11> */
[----:B-1----:R-:W-:Y:S01]  /*6240*/  LOP3.LUT P0, RZ, R4, 0x8, RZ, 0xc0, !PT ;  /* 0x0000000804ff7812 */ /* 0x002fe2000780c0ff */
[----:B------:R-:W-:-:S02]  /*6250*/  IMAD.MOV.U32 R4, RZ, RZ, 0x20 ;  /* 0x00000020ff047424 */ /* 0x000fc400078e00ff */
[----:B------:R-:W-:Y:S01]  /*6260*/  FMUL.FTZ R77, R77, UR4 ;  /* 0x000000044d4d7c20 */ /* 0x000fe20008410000 */
[----:B------:R-:W-:Y:S01]  /*6270*/  FMUL.FTZ R78, R78, UR4 ;  /* 0x000000044e4e7c20 */ /* 0x000fe20008410000 */
[----:B------:R-:W-:Y:S01]  /*6280*/  FMUL.FTZ R79, R79, UR4 ;  /* 0x000000044f4f7c20 */ /* 0x000fe20008410000 */
[----:B------:R-:W-:Y:S01]  /*6290*/  FMUL.FTZ R84, R84, UR4 ;  /* 0x0000000454547c20 */ /* 0x000fe20008410000 */
[----:B------:R-:W-:Y:S01]  /*62a0*/  SEL R4, R4, 0xffffffe0, !P0 ;  /* 0xffffffe004047807 */ /* 0x000fe20004000000 */
[----:B------:R-:W-:Y:S01]  /*62b0*/  FMUL.FTZ R85, R85, UR4 ;  /* 0x0000000455557c20 */ /* 0x000fe20008410000 */
[----:B------:R-:W-:Y:S01]  /*62c0*/  FMUL.FTZ R86, R86, UR4 ;  /* 0x0000000456567c20 */ /* 0x000fe20008410000 */
[----:B------:R-:W-:Y:S01]  /*62d0*/  FMUL.FTZ R87, R87, UR4 ;  /* 0x0000000457577c20 */ /* 0x000fe20008410000 */
[----:B------:R-:W-:Y:S01]  /*62e0*/  FMUL.FTZ R96, R96, UR4 ;  /* 0x0000000460607c20 */ /* 0x000fe20008410000 */
[----:B------:R-:W-:Y:S01]  /*62f0*/  FMUL.FTZ R97, R97, UR4 ;  /* 0x0000000461617c20 */ /* 0x000fe20008410000 */
[----:B------:R-:W-:Y:S01]  /*6300*/  FMUL.FTZ R98, R98, UR4 ;  /* 0x0000000462627c20 */ /* 0x000fe20008410000 */
[----:B------:R-:W-:Y:S01]  /*6310*/  FMUL.FTZ R99, R99, UR4 ;  /* 0x0000000463637c20 */ /* 0x000fe20008410000 */
[----:B------:R-:W-:Y:S01]  /*6320*/  F2FP.F16.F32.PACK_AB R68, R69, R68 ;  /* 0x000000444544723e */ /* 0x000fe200000000ff */
[----:B------:R-:W-:Y:S01]  /*6330*/  BAR.SYNC.DEFER_BLOCKING 0x0 ;  /* 0x0000000000007b1d */ /* 0x000fe20000010000 */
[----:B------:R-:W-:Y:S01]  /*6340*/  F2FP.F16.F32.PACK_AB R70, R71, R70 ;  /* 0x000000464746723e */ /* 0x000fe200000000ff */
[----:B------:R-:W-:Y:S01]  /*6350*/  FMUL.FTZ R88, R88, UR4 ;  /* 0x0000000458587c20 */ /* 0x000fe20008410000 */
[----:B------:R-:W-:Y:S01]  /*6360*/  FMUL.FTZ R89, R89, UR4 ;  /* 0x0000000459597c20 */ /* 0x000fe20008410000 */
[----:B------:R-:W-:Y:S01]  /*6370*/  FMUL.FTZ R90, R90, UR4 ;  /* 0x000000045a5a7c20 */ /* 0x000fe20008410000 */
[----:B------:R-:W-:Y:S01]  /*6380*/  FMUL.FTZ R91, R91, UR4 ;  /* 0x000000045b5b7c20 */ /* 0x000fe20008410000 */
[----:B------:R-:W-:Y:S01]  /*6390*/  F2FP.F16.F32.PACK_AB R80, R81, R80 ;  /* 0x000000505150723e */ /* 0x000fe200000000ff */
[--C-:B------:R-:W-:Y:S01]  /*63a0*/  IMAD.IADD R5, R197, 0x1, R4.reuse ;  /* 0x00000001c5057824 */ /* 0x100fe200078e0204 */
[----:B------:R-:W-:Y:S01]  /*63b0*/  F2FP.F16.F32.PACK_AB R82, R83, R82 ;  /* 0x000000525352723e */ /* 0x000fe200000000ff */
[----:B------:R-:W-:Y:S01]  /*63c0*/  FMUL.FTZ R92, R92, UR4 ;  /* 0x000000045c5c7c20 */ /* 0x000fe20008410000 */
[----:B------:R-:W-:Y:S01]  /*63d0*/  FMUL.FTZ R93, R93, UR4 ;  /* 0x000000045d5d7c20 */ /* 0x000fe20008410000 */
[----:B------:R-:W-:Y:S01]  /*63e0*/  FMUL.FTZ R94, R94, UR4 ;  /* 0x000000045e5e7c20 */ /* 0x000fe20008410000 */
[----:B------:R-:W-:Y:S01]  /*63f0*/  FMUL.FTZ R95, R95, UR4 ;  /* 0x000000045f5f7c20 */ /* 0x000fe20008410000 */
[----:B------:R-:W-:Y:S01]  /*6400*/  F2FP.F16.F32.PACK_AB R72, R73, R72 ;  /* 0x000000484948723e */ /* 0x000fe200000000ff */
[----:B------:R-:W-:Y:S01]  /*6410*/  IMAD.IADD R7, R195, 0x1, R4 ;  /* 0x00000001c3077824 */ /* 0x000fe200078e0204 */
[----:B------:R-:W-:-:S02]  /*6420*/  F2FP.F16.F32.PACK_AB R74, R75, R74 ;  /* 0x0000004a4b4a723e */ /* 0x000fc400000000ff */
[----:B------:R-:W-:Y:S02]  /*6430*/  F2FP.F16.F32.PACK_AB R76, R77, R76 ;  /* 0x0000004c4d4c723e */ /* 0x000fe400000000ff */
[----:B------:R-:W-:Y:S02]  /*6440*/  F2FP.F16.F32.PACK_AB R78, R79, R78 ;  /* 0x0000004e4f4e723e */ /* 0x000fe400000000ff */
[----:B------:R-:W-:Y:S02]  /*6450*/  F2FP.F16.F32.PACK_AB R84, R85, R84 ;  /* 0x000000545554723e */ /* 0x000fe400000000ff */
[----:B------:R-:W-:Y:S01]  /*6460*/  F2FP.F16.F32.PACK_AB R86, R87, R86 ;  /* 0x000000565756723e */ /* 0x000fe200000000ff */
[----:B------:R1:W-:Y:S01]  /*6470*/  STS [R197+0x6000], R68 ;  /* 0x00600044c5007388 */ /* 0x0003e20000000800 */
[----:B------:R-:W-:Y:S02]  /*6480*/  F2FP.F16.F32.PACK_AB R96, R97, R96 ;  /* 0x000000606160723e */ /* 0x000fe400000000ff */
[----:B------:R-:W-:Y:S01]  /*6490*/  F2FP.F16.F32.PACK_AB R98, R99, R98 ;  /* 0x000000626362723e */ /* 0x000fe200000000ff */
[----:B------:R1:W-:Y:S01]  /*64a0*/  STS [R197+0x6400], R70 ;  /* 0x00640046c5007388 */ /* 0x0003e20000000800 */
[----:B------:R-:W-:-:S02]  /*64b0*/  F2FP.F16.F32.PACK_AB R88, R89, R88 ;  /* 0x000000585958723e */ /* 0x000fc400000000ff */
[----:B------:R-:W-:Y:S01]  /*64c0*/  F2FP.F16.F32.PACK_AB R90, R91, R90 ;  /* 0x0000005a5b5a723e */ /* 0x000fe200000000ff */
[----:B------:R1:W-:Y:S01]  /*64d0*/  STS [R5+0x6000], R80 ;  /* 0x0060005005007388 */ /* 0x0003e20000000800 */
        /* <DEDUP_REMOVED lines=13> */
[----:B------:R-:W-:Y:S01]  /*65b0*/  ISETP.NE.AND P0, PT, R234, -0x1, PT ;  /* 0xffffffffea00780c */ /* 0x000fe20003f05270 */
[----:B------:R1:W-:Y:S04]  /*65c0*/  STS [R5+0x8400], R78 ;  /* 0x0084004e05007388 */ /* 0x0003e80000000800 */
[----:B------:R1:W-:Y:S04]  /*65d0*/  STS [R195], R84 ;  /* 0x00000054c3007388 */ /* 0x0003e80000000800 */
[----:B------:R1:W-:Y:S04]  /*65e0*/  STS [R195+0x400], R86 ;  /* 0x00040056c3007388 */ /* 0x0003e80000000800 */
[----:B------:R1:W-:Y:S04]  /*65f0*/  STS [R7], R96 ;  /* 0x0000006007007388 */ /* 0x0003e80000000800 */
[----:B------:R1:W-:Y:S04]  /*6600*/  STS [R7+0x400], R98 ;  /* 0x0004006207007388 */ /* 0x0003e80000000800 */
        /* <DEDUP_REMOVED lines=19> */
[----:B------:R1:W-:Y:S01]  /*6740*/  STS [R7+0x6400], R62 ;  /* 0x0064003e07007388 */ /* 0x0003e20000000800 */
[----:B------:R-:W-:Y:S05]  /*6750*/  @P0 BRA `(.L_x_63) ;  /* 0x0000000000300947 */ /* 0x000fea0003800000 */
[----:B------:R-:W2:Y:S01]  /*6760*/  LDCU.64 UR4, c[0x0][0x5c0] ;  /* 0x0000b800ff0477ac */ /* 0x000ea20008000a00 */
[----:B-1----:R-:W-:Y:S01]  /*6770*/  SHF.R.S32.HI R5, RZ, 0x1f, R233 ;  /* 0x0000001fff057819 */ /* 0x002fe200000114e9 */
[----:B------:R-:W1:Y:S01]  /*6780*/  LDCU.64 UR8, c[0x0][0x5a8] ;  /* 0x0000b500ff0877ac */ /* 0x000e620008000a00 */
[----:B--2---:R-:W-:Y:S02]  /*6790*/  MOV R6, UR4 ;  /* 0x0000000400067c02 */ /* 0x004fe40008000f00 */
[----:B------:R-:W-:-:S03]  /*67a0*/  MOV R7, UR5 ;  /* 0x0000000500077c02 */ /* 0x000fc60008000f00 */
[-C--:B------:R-:W-:Y:S02]  /*67b0*/  IMAD R4, R5, R6.reuse, RZ ;  /* 0x0000000605047224 */ /* 0x080fe400078e02ff */
[----:B------:R-:W-:-:S04]  /*67c0*/  IMAD.WIDE.U32 R8, R233, R6, RZ ;  /* 0x00000006e9087225 */ /* 0x000fc800078e00ff */
[----:B------:R-:W-:-:S05]  /*67d0*/  IMAD R4, R233, R7, R4 ;  /* 0x00000007e9047224 */ /* 0x000fca00078e0204 */
[----:B------:R-:W-:-:S03]  /*67e0*/  IADD3 R9, PT, PT, R9, R4, RZ ;  /* 0x0000000409097210 */ /* 0x000fc60007ffe0ff */
[----:B-1----:R-:W-:-:S04]  /*67f0*/  IMAD.WIDE.U32 R10, R198, UR8, R8 ;  /* 0x00000008c60a7c25 */ /* 0x002fc8000f8e0008 */
[----:B------:R-:W-:Y:S01]  /*6800*/  IMAD R8, R198, UR9, R11 ;  /* 0x00000009c6087c24 */ /* 0x000fe2000f8e020b */
[----:B------:R-:W-:Y:S05]  /*6810*/  BRA `(.L_x_64) ;  /* 0x0000000000147947 */ /* 0x000fea0003800000 */
.L_x_63:
[----:B-1----:R-:W1:Y:S01]  /*6820*/  LDC.64 R6, c[0x0][0x5c0] ;  /* 0x00017000ff067b82 */ /* 0x002e620000000a00 */
[----:B------:R-:W-:-:S05]  /*6830*/  IADD3 R10, PT, PT, R233, R234, RZ ;  /* 0x000000eae90a7210 */ /* 0x000fca0007ffe0ff */
[C---:B-1----:R-:W-:Y:S02]  /*6840*/  IMAD R8, R10.reuse, R7, RZ ;  /* 0x000000070a087224 */ /* 0x042fe400078e02ff */
[----:B------:R-:W-:-:S05]  /*6850*/  IMAD.WIDE.U32 R10, R10, R6, RZ ;  /* 0x000000060a0a7225 */ /* 0x000fca00078e00ff */
[----:B------:R-:W-:Y:S02]  /*6860*/  IADD3 R8, PT, PT, R11, R8, RZ ;  /* 0x000000080b087210 */ /* 0x000fe40007ffe0ff */
.L_x_64:
        /* <DEDUP_REMOVED lines=13> */
.L_x_65:
[----:B------:R-:W1:Y:S01]  /*6940*/  LDC.64 R4, c[0x0][0x5c8] ;  /* 0x00017200ff047b82 */ /* 0x000e620000000a00 */
[----:B------:R-:W-:-:S05]  /*6950*/  IADD3 R18, PT, PT, R233, R234, RZ ;  /* 0x000000eae9127210 */ /* 0x000fca0007ffe0ff */
[C---:B-1----:R-:W-:Y:S02]  /*6960*/  IMAD R16, R18.reuse, R5, RZ ;  /* 0x0000000512107224 */ /* 0x042fe400078e02ff */
[----:B------:R-:W-:-:S05]  /*6970*/  IMAD.WIDE.U32 R18, R18, R4, RZ ;  /* 0x0000000412127225 */ /* 0x000fca00078e00ff */
[----:B------:R-:W-:Y:S02]  /*6980*/  IADD3 R16, PT, PT, R19, R16, RZ ;  /* 0x0000001013107210 */ /* 0x000fe40007ffe0ff */
.L_x_66:
[----:B------:R-:W-:Y:S01]  /*6990*/  BAR.SYNC.DEFER_BLOCKING 0x0 ;  /* 0x0000000000007b1d */ /* 0x000fe20000010000 */
[----:B------:R-:W-:Y:S01]  /*69a0*/  USHF.L.U32 UR7, UR15, 0x7, URZ ;  /* 0x000000070f077899 */ /* 0x000fe200080006ff */
[C---:B------:R-:W-:Y:S02]  /*69b0*/  IADD3 R26, P2, PT, R202.reuse, 0x20, RZ ;  /* 0x00000020ca1a7810 */ /* 0x040fe40007f5e0ff */
[----:B------:R-:W-:Y:S01]  /*69c0*/  IADD3 R25, P1, PT, R202, 0x40, RZ ;  /* 0x00000040ca197810 */ /* 0x000fe20007f3e0ff */
[----:B------:R-:W-:Y:S01]  /*69d0*/  USHF.R.S32.HI UR8, URZ, 0x1f, UR7 ;  /* 0x0000001fff087899 */ /* 0x000fe20008011407 */
[----:B------:R-:W-:Y:S01]  /*69e0*/  BSSY.RECONVERGENT B0, `(.L_x_67) ;  /* 0x000001d000007945 */ /* 0x000fe20003800200 */
[----:B------:R-:W1:Y:S01]  /*69f0*/  LDCU UR9, c[0x0][0x440] ;  /* 0x00008800ff0977ac */ /* 0x000e620008000800 */
[C---:B------:R-:W-:Y:S01]  /*6a00*/  IMAD.WIDE.U32 R22, R6.reuse, UR7, RZ ;  /* 0x0000000706167c25 */ /* 0x040fe2000f8e00ff */
[----:B------:R-:W2:Y:S03]  /*6a10*/  LDCU.64 UR4, c[0x0][0x5d8] ;  /* 0x0000bb00ff0477ac */ /* 0x000ea60008000a00 */
[----:B------:R-:W-:Y:S01]  /*6a20*/  IMAD R20, R6, UR8, RZ ;  /* 0x0000000806147c24 */ /* 0x000fe2000f8e02ff */
[----:B------:R-:W-:Y:S01]  /*6a30*/  LOP3.LUT R11, R22, 0x38, R201, 0xf8, !PT ;  /* 0x00000038160b7812 */ /* 0x000fe200078ef8c9 */
[----:B------:R-:W-:-:S02]  /*6a40*/  IMAD.X R27, RZ, RZ, RZ, P2 ;  /* 0x000000ffff1b7224 */ /* 0x000fc400010e06ff */
[----:B------:R-:W-:Y:S01]  /*6a50*/  IMAD R9, R7, UR7, R20 ;  /* 0x0000000707097c24 */ /* 0x000fe2000f8e0214 */
[----:B------:R-:W-:-:S04]  /*6a60*/  IADD3 R20, P0, PT, R10, R11, RZ ;  /* 0x0000000b0a147210 */ /* 0x000fc80007f1e0ff */
[----:B------:R-:W-:Y:S02]  /*6a70*/  IADD3.X R21, PT, PT, R8, R23, R9, P0, !PT ;  /* 0x0000001708157210 */ /* 0x000fe400007fe409 */
[----:B------:R-:W-:Y:S01]  /*6a80*/  IADD3 R24, P0, PT, R202, 0x60, RZ ;  /* 0x00000060ca187810 */ /* 0x000fe20007f1e0ff */
[----:B------:R3:W4:Y:S01]  /*6a90*/  LDS.128 R12, [R209+0x7000] ;  /* 0x00700000d10c7984 */ /* 0x0007220000000c00 */
[----:B-1----:R-:W-:-:S04]  /*6aa0*/  ISETP.GE.AND P3, PT, R210, UR9, PT ;  /* 0x00000009d2007c0c */ /* 0x002fc8000bf66270 */
[----:B------:R-:W-:Y:S01]  /*6ab0*/  ISETP.GE.OR P6, PT, R202, UR6, P3 ;  /* 0x00000006ca007c0c */ /* 0x000fe20009fc6670 */
[----:B--2---:R-:W-:Y:S01]  /*6ac0*/  IMAD.WIDE.U32 R20, R193, UR4, R20 ;  /* 0x00000004c1147c25 */ /* 0x004fe2000f8e0014 */
[----:B------:R-:W-:Y:S02]  /*6ad0*/  ISETP.GE.OR P5, PT, R207, UR6, P3 ;  /* 0x00000006cf007c0c */ /* 0x000fe40009fa6670 */
[----:B------:R-:W-:Y:S01]  /*6ae0*/  ISETP.GE.OR P4, PT, R206, UR6, P3 ;  /* 0x00000006ce007c0c */ /* 0x000fe20009f86670 */
[----:B------:R-:W-:Y:S01]  /*6af0*/  IMAD R17, R193, UR5, R21 ;  /* 0x00000005c1117c24 */ /* 0x000fe2000f8e0215 */
[----:B------:R-:W-:-:S07]  /*6b00*/  ISETP.GE.OR P3, PT, R203, UR6, P3 ;  /* 0x00000006cb007c0c */ /* 0x000fce0009f66670 */
[----:B------:R-:W-:Y:S06]  /*6b10*/  @P6 BRA `(.L_x_68) ;  /* 0x0000000000246947 */ /* 0x000fec0003800000 */
[----:B------:R-:W1:Y:S01]  /*6b20*/  LDS.128 R8, [R209+0x6000] ;  /* 0x00600000d1087984 */ /* 0x000e620000000c00 */
[----:B------:R-:W2:Y:S01]  /*6b30*/  LDCU.64 UR4, c[0x0][0x560] ;  /* 0x0000ac00ff0477ac */ /* 0x000ea20008000a00 */
[----:B------:R-:W-:Y:S02]  /*6b40*/  MOV R22, R20 ;  /* 0x0000001400167202 */ /* 0x000fe40000000f00 */
[----:B------:R-:W-:-:S03]  /*6b50*/  MOV R23, R17 ;  /* 0x0000001100177202 */ /* 0x000fc60000000f00 */
[----:B------:R-:W-:-:S04]  /*6b60*/  IMAD.WIDE.U32 R28, R202, R6, R22 ;  /* 0x00000006ca1c7225 */ /* 0x000fc800078e0016 */
[----:B------:R-:W-:Y:S01]  /*6b70*/  IMAD R19, R202, R7, R29 ;  /* 0x00000007ca137224 */ /* 0x000fe200078e021d */
[----:B--2---:R-:W-:-:S04]  /*6b80*/  LEA R22, P2, R28, UR4, 0x1 ;  /* 0x000000041c167c11 */ /* 0x004fc8000f8408ff */
[----:B------:R-:W-:-:S05]  /*6b90*/  LEA.HI.X R23, R28, UR5, R19, 0x1, P2 ;  /* 0x000000051c177c11 */ /* 0x000fca00090f0c13 */
[----:B-1----:R1:W-:Y:S04]  /*6ba0*/  STG.E.128 desc[UR16][R22.64], R8 ;  /* 0x0000000816007986 */ /* 0x0023e8000c101d10 */
.L_x_68:
[----:B------:R-:W-:Y:S05]  /*6bb0*/  BSYNC.RECONVERGENT B0 ;  /* 0x0000000000007941 */ /* 0x000fea0003800200 */
.L_x_67:
[----:B------:R-:W-:Y:S04]  /*6bc0*/  BSSY.RECONVERGENT B0, `(.L_x_69) ;  /* 0x000000c000007945 */ /* 0x000fe80003800200 */
[----:B------:R-:W-:Y:S05]  /*6bd0*/  @P5 BRA `(.L_x_70) ;  /* 0x0000000000285947 */ /* 0x000fea0003800000 */
[----:B------:R-:W2:Y:S01]  /*6be0*/  LDCU.64 UR4, c[0x0][0x560] ;  /* 0x0000ac00ff0477ac */ /* 0x000ea20008000a00 */
[----:B-1----:R-:W-:Y:S01]  /*6bf0*/  MOV R10, R20 ;  /* 0x00000014000a7202 */ /* 0x002fe20000000f00 */
[----:B------:R-:W-:Y:S01]  /*6c00*/  IMAD R8, R27, R6, RZ ;  /* 0x000000061b087224 */ /* 0x000fe200078e02ff */
[----:B------:R-:W-:-:S03]  /*6c10*/  MOV R11, R17 ;  /* 0x00000011000b7202 */ /* 0x000fc60000000f00 */
[C---:B------:R-:W-:Y:S02]  /*6c20*/  IMAD R8, R26.reuse, R7, R8 ;  /* 0x000000071a087224 */ /* 0x040fe400078e0208 */
[----:B------:R-:W-:-:S05]  /*6c30*/  IMAD.WIDE.U32 R10, R26, R6, R10 ;  /* 0x000000061a0a7225 */ /* 0x000fca00078e000a */
[----:B------:R-:W-:Y:S02]  /*6c40*/  IADD3 R8, PT, PT, R8, R11, RZ ;  /* 0x0000000b08087210 */ /* 0x000fe40007ffe0ff */
[----:B--2---:R-:W-:-:S04]  /*6c50*/  LEA R22, P2, R10, UR4, 0x1 ;  /* 0x000000040a167c11 */ /* 0x004fc8000f8408ff */
[----:B------:R-:W-:-:S05]  /*6c60*/  LEA.HI.X R23, R10, UR5, R8, 0x1, P2 ;  /* 0x000000050a177c11 */ /* 0x000fca00090f0c08 */
[----:B----4-:R2:W-:Y:S04]  /*6c70*/  STG.E.128 desc[UR16][R22.64], R12 ;  /* 0x0000000c16007986 */ /* 0x0105e8000c101d10 */
.L_x_70:
[----:B------:R-:W-:Y:S05]  /*6c80*/  BSYNC.RECONVERGENT B0 ;  /* 0x0000000000007941 */ /* 0x000fea0003800200 */
.L_x_69:
[----:B-1----:R1:W1:Y:S01]  /*6c90*/  LDS.128 R8, [R209+0x8000] ;  /* 0x00800000d1087984 */ /* 0x0022620000000c00 */
[----:B------:R-:W-:Y:S01]  /*6ca0*/  BSSY.RECONVERGENT B0, `(.L_x_71) ;  /* 0x000000d000007945 */ /* 0x000fe20003800200 */
[----:B------:R-:W-:-:S03]  /*6cb0*/  IADD3.X R29, PT, PT, RZ, RZ, RZ, P1, !PT ;  /* 0x000000ffff1d7210 */ /* 0x000fc60000ffe4ff */
[----:B------:R-:W-:Y:S05]  /*6cc0*/  @P4 BRA `(.L_x_72) ;  /* 0x0000000000284947 */ /* 0x000fea0003800000 */
[----:B------:R-:W3:Y:S01]  /*6cd0*/  LDCU.64 UR4, c[0x0][0x560] ;  /* 0x0000ac00ff0477ac */ /* 0x000ee20008000a00 */
[----:B--2-4-:R-:W-:Y:S01]  /*6ce0*/  MOV R14, R20 ;  /* 0x00000014000e7202 */ /* 0x014fe20000000f00 */
[----:B------:R-:W-:Y:S01]  /*6cf0*/  IMAD R12, R29, R6, RZ ;  /* 0x000000061d0c7224 */ /* 0x000fe200078e02ff */
[----:B------:R-:W-:-:S03]  /*6d00*/  MOV R15, R17 ;  /* 0x00000011000f7202 */ /* 0x000fc60000000f00 */
[C---:B------:R-:W-:Y:S02]  /*6d10*/  IMAD R12, R25.reuse, R7, R12 ;  /* 0x00000007190c7224 */ /* 0x040fe400078e020c */
[----:B------:R-:W-:-:S05]  /*6d20*/  IMAD.WIDE.U32 R14, R25, R6, R14 ;  /* 0x00000006190e7225 */ /* 0x000fca00078e000e */
[----:B------:R-:W-:Y:S02]  /*6d30*/  IADD3 R12, PT, PT, R12, R15, RZ ;  /* 0x0000000f0c0c7210 */ /* 0x000fe40007ffe0ff */
[----:B---3--:R-:W-:-:S04]  /*6d40*/  LEA R22, P1, R14, UR4, 0x1 ;  /* 0x000000040e167c11 */ /* 0x008fc8000f8208ff */
[----:B------:R-:W-:-:S05]  /*6d50*/  LEA.HI.X R23, R14, UR5, R12, 0x1, P1 ;  /* 0x000000050e177c11 */ /* 0x000fca00088f0c0c */
[----:B-1----:R1:W-:Y:S04]  /*6d60*/  STG.E.128 desc[UR16][R22.64], R8 ;  /* 0x0000000816007986 */ /* 0x0023e8000c101d10 */
.L_x_72:
[----:B------:R-:W-:Y:S05]  /*6d70*/  BSYNC.RECONVERGENT B0 ;  /* 0x0000000000007941 */ /* 0x000fea0003800200 */
.L_x_71:
[----:B-1----:R1:W1:Y:S01]  /*6d80*/  LDS.128 R8, [R209+0x9000] ;  /* 0x00900000d1087984 */ /* 0x0022620000000c00 */
[----:B------:R-:W-:Y:S01]  /*6d90*/  MOV R211, RZ ;  /* 0x000000ff00d37202 */ /* 0x000fe20000000f00 */
[----:B------:R-:W-:Y:S01]  /*6da0*/  BSSY.RECONVERGENT B0, `(.L_x_73) ;  /* 0x000000d000007945 */ /* 0x000fe20003800200 */
[----:B------:R-:W-:Y:S01]  /*6db0*/  IADD3.X R31, PT, PT, RZ, RZ, RZ, P0, !PT ;  /* 0x000000ffff1f7210 */ /* 0x000fe200007fe4ff */
[----:B--2-4-:R-:W-:Y:S02]  /*6dc0*/  IMAD.WIDE.U32 R14, R4, UR7, R210 ;  /* 0x00000007040e7c25 */ /* 0x014fe4000f8e00d2 */
[----:B------:R-:W-:Y:S05]  /*6dd0*/  @P3 BRA `(.L_x_74) ;  /* 0x0000000000243947 */ /* 0x000fea0003800000 */
[----:B------:R-:W2:Y:S01]  /*6de0*/  LDCU.64 UR4, c[0x0][0x560] ;  /* 0x0000ac00ff0477ac */ /* 0x000ea20008000a00 */
[----:B------:R-:W-:Y:S01]  /*6df0*/  MOV R21, R17 ;  /* 0x0000001100157202 */ /* 0x000fe20000000f00 */
[-C--:B------:R-:W-:Y:S02]  /*6e00*/  IMAD R12, R31, R6.reuse, RZ ;  /* 0x000000061f0c7224 */ /* 0x080fe400078e02ff */
[----:B------:R-:W-:-:S04]  /*6e10*/  IMAD.WIDE.U32 R20, R24, R6, R20 ;  /* 0x0000000618147225 */ /* 0x000fc800078e0014 */
[----:B------:R-:W-:-:S05]  /*6e20*/  IMAD R12, R24, R7, R12 ;  /* 0x00000007180c7224 */ /* 0x000fca00078e020c */
[----:B------:R-:W-:Y:S02]  /*6e30*/  IADD3 R12, PT, PT, R12, R21, RZ ;  /* 0x000000150c0c7210 */ /* 0x000fe40007ffe0ff */
[----:B--2---:R-:W-:-:S04]  /*6e40*/  LEA R6, P0, R20, UR4, 0x1 ;  /* 0x0000000414067c11 */ /* 0x004fc8000f8008ff */
[----:B------:R-:W-:-:S05]  /*6e50*/  LEA.HI.X R7, R20, UR5, R12, 0x1, P0 ;  /* 0x0000000514077c11 */ /* 0x000fca00080f0c0c */
[----:B-1----:R2:W-:Y:S04]  /*6e60*/  STG.E.128 desc[UR16][R6.64], R8 ;  /* 0x0000000806007986 */ /* 0x0025e8000c101d10 */
.L_x_74:
[----:B------:R-:W-:Y:S05]  /*6e70*/  BSYNC.RECONVERGENT B0 ;  /* 0x0000000000007941 */ /* 0x000fea0003800200 */
.L_x_73:
[----:B------:R-:W4:Y:S01]  /*6e80*/  LDCU.64 UR4, c[0x0][0x5e0] ;  /* 0x0000bc00ff0477ac */ /* 0x000f220008000a00 */
[----:B------:R-:W3:Y:S01]  /*6e90*/  LDS.128 R20, [R209+0xa000] ;  /* 0x00a00000d1147984 */ /* 0x000ee20000000c00 */
[----:B--2---:R-:W-:Y:S01]  /*6ea0*/  IMAD R6, R4, UR8, RZ ;  /* 0x0000000804067c24 */ /* 0x004fe2000f8e02ff */
[----:B------:R-:W-:Y:S01]  /*6eb0*/  IADD3 R32, P0, PT, R18, R14, RZ ;  /* 0x0000000e12207210 */ /* 0x000fe20007f1e0ff */
[----:B------:R-:W-:Y:S02]  /*6ec0*/  BSSY.RECONVERGENT B0, `(.L_x_75) ;  /* 0x000001a000007945 */ /* 0x000fe40003800200 */
[----:B-1----:R-:W-:Y:S02]  /*6ed0*/  IMAD R9, R5, UR7, R6 ;  /* 0x0000000705097c24 */ /* 0x002fe4000f8e0206 */
[----:B------:R-:W1:Y:S03]  /*6ee0*/  @!P6 LDC.64 R6, c[0x0][0x568] ;  /* 0x00015a00ff06eb82 */ /* 0x000e660000000a00 */
[----:B------:R-:W-:-:S02]  /*6ef0*/  IADD3.X R33, PT, PT, R16, R15, R9, P0, !PT ;  /* 0x0000000f10217210 */ /* 0x000fc400007fe409 */
[----:B------:R2:W1:Y:S04]  /*6f00*/  LDS.128 R12, [R209+0xc000] ;  /* 0x00c00000d10c7984 */ /* 0x0004680000000c00 */
[----:B------:R2:W2:Y:S01]  /*6f10*/  LDS.128 R8, [R209+0xd000] ;  /* 0x00d00000d1087984 */ /* 0x0004a20000000c00 */
[----:B----4-:R-:W-:-:S03]  /*6f20*/  IMAD.WIDE.U32 R32, R193, UR4, R32 ;  /* 0x00000004c1207c25 */ /* 0x010fc6000f8e0020 */
[----:B------:R4:W2:Y:S01]  /*6f30*/  LDS.128 R16, [R209+0xb000] ;  /* 0x00b00000d1107984 */ /* 0x0008a20000000c00 */
[----:B------:R-:W-:Y:S01]  /*6f40*/  IMAD R35, R193, UR5, R33 ;  /* 0x00000005c1237c24 */ /* 0x000fe2000f8e0221 */
[----:B------:R-:W-:-:S05]  /*6f50*/  @!P6 MOV R34, R32 ;  /* 0x000000200022e202 */ /* 0x000fca0000000f00 */
[----:B------:R-:W-:-:S04]  /*6f60*/  @!P6 IMAD.WIDE.U32 R36, R202, R4, R34 ;  /* 0x00000004ca24e225 */ /* 0x000fc800078e0022 */
[----:B------:R-:W-:Y:S01]  /*6f70*/  @!P6 IMAD R28, R202, R5, R37 ;  /* 0x00000005ca1ce224 */ /* 0x000fe200078e0225 */
[----:B-1----:R-:W-:-:S04]  /*6f80*/  @!P6 LEA R6, P0, R36, R6, 0x1 ;  /* 0x000000062406e211 */ /* 0x002fc800078008ff */
[----:B------:R-:W-:-:S05]  /*6f90*/  @!P6 LEA.HI.X R7, R36, R7, R28, 0x1, P0 ;  /* 0x000000072407e211 */ /* 0x000fca00000f0c1c */
[----:B---3--:R4:W-:Y:S01]  /*6fa0*/  @!P6 STG.E.128 desc[UR16][R6.64], R20 ;  /* 0x000000140600e986 */ /* 0x0089e2000c101d10 */
[----:B--2---:R-:W-:Y:S05]  /*6fb0*/  @P5 BRA `(.L_x_76) ;  /* 0x0000000000285947 */ /* 0x004fea0003800000 */
[----:B------:R-:W1:Y:S01]  /*6fc0*/  LDCU.64 UR4, c[0x0][0x568] ;  /* 0x0000ad00ff0477ac */ /* 0x000e620008000a00 */
[----:B----4-:R-:W-:Y:S01]  /*6fd0*/  MOV R20, R32 ;  /* 0x0000002000147202 */ /* 0x010fe20000000f00 */
[----:B------:R-:W-:Y:S01]  /*6fe0*/  IMAD R6, R27, R4, RZ ;  /* 0x000000041b067224 */ /* 0x000fe200078e02ff */
[----:B------:R-:W-:-:S03]  /*6ff0*/  MOV R21, R35 ;  /* 0x0000002300157202 */ /* 0x000fc60000000f00 */
[C---:B------:R-:W-:Y:S02]  /*7000*/  IMAD R6, R26.reuse, R5, R6 ;  /* 0x000000051a067224 */ /* 0x040fe400078e0206 */
[----:B------:R-:W-:-:S05]  /*7010*/  IMAD.WIDE.U32 R20, R26, R4, R20 ;  /* 0x000000041a147225 */ /* 0x000fca00078e0014 */
[----:B------:R-:W-:Y:S02]  /*7020*/  IADD3 R6, PT, PT, R6, R21, RZ ;  /* 0x0000001506067210 */ /* 0x000fe40007ffe0ff */
[----:B-1----:R-:W-:-:S04]  /*7030*/  LEA R22, P0, R20, UR4, 0x1 ;  /* 0x0000000414167c11 */ /* 0x002fc8000f8008ff */
[----:B------:R-:W-:-:S05]  /*7040*/  LEA.HI.X R23, R20, UR5, R6, 0x1, P0 ;  /* 0x0000000514177c11 */ /* 0x000fca00080f0c06 */
[----:B------:R1:W-:Y:S04]  /*7050*/  STG.E.128 desc[UR16][R22.64], R16 ;  /* 0x0000001016007986 */ /* 0x0003e8000c101d10 */
.L_x_76:
[----:B------:R-:W-:Y:S05]  /*7060*/  BSYNC.RECONVERGENT B0 ;  /* 0x0000000000007941 */ /* 0x000fea0003800200 */
.L_x_75:
[----:B------:R-:W-:Y:S04]  /*7070*/  BSSY.RECONVERGENT B0, `(.L_x_77) ;  /* 0x000000c000007945 */ /* 0x000fe80003800200 */
[----:B------:R-:W-:Y:S05]  /*7080*/  @P4 BRA `(.L_x_78) ;  /* 0x0000000000284947 */ /* 0x000fea0003800000 */
[----:B------:R-:W2:Y:S01]  /*7090*/  LDCU.64 UR4, c[0x0][0x568] ;  /* 0x0000ad00ff0477ac */ /* 0x000ea20008000a00 */
[----:B-1----:R-:W-:Y:S01]  /*70a0*/  MOV R16, R32 ;  /* 0x0000002000107202 */ /* 0x002fe20000000f00 */
[----:B----4-:R-:W-:Y:S01]  /*70b0*/  IMAD R6, R29, R4, RZ ;  /* 0x000000041d067224 */ /* 0x010fe200078e02ff */
[----:B------:R-:W-:-:S03]  /*70c0*/  MOV R17, R35 ;  /* 0x0000002300117202 */ /* 0x000fc60000000f00 */
[C---:B------:R-:W-:Y:S02]  /*70d0*/  IMAD R6, R25.reuse, R5, R6 ;  /* 0x0000000519067224 */ /* 0x040fe400078e0206 */
[----:B------:R-:W-:-:S05]  /*70e0*/  IMAD.WIDE.U32 R16, R25, R4, R16 ;  /* 0x0000000419107225 */ /* 0x000fca00078e0010 */
[----:B------:R-:W-:Y:S02]  /*70f0*/  IADD3 R6, PT, PT, R6, R17, RZ ;  /* 0x0000001106067210 */ /* 0x000fe40007ffe0ff */
[----:B--2---:R-:W-:-:S04]  /*7100*/  LEA R18, P0, R16, UR4, 0x1 ;  /* 0x0000000410127c11 */ /* 0x004fc8000f8008ff */
[----:B------:R-:W-:-:S05]  /*7110*/  LEA.HI.X R19, R16, UR5, R6, 0x1, P0 ;  /* 0x0000000510137c11 */ /* 0x000fca00080f0c06 */
[----:B------:R2:W-:Y:S04]  /*7120*/  STG.E.128 desc[UR16][R18.64], R12 ;  /* 0x0000000c12007986 */ /* 0x0005e8000c101d10 */
.L_x_78:
[----:B------:R-:W-:Y:S05]  /*7130*/  BSYNC.RECONVERGENT B0 ;  /* 0x0000000000007941 */ /* 0x000fea0003800200 */
.L_x_77:
[----:B------:R-:W-:Y:S05]  /*7140*/  @P3 BRA `(.L_x_27) ;  /* 0x0000000000283947 */ /* 0x000fea0003800000 */
[----:B------:R-:W3:Y:S01]  /*7150*/  LDCU.64 UR4, c[0x0][0x568] ;  /* 0x0000ad00ff0477ac */ /* 0x000ee20008000a00 */
[----:B----4-:R-:W-:Y:S01]  /*7160*/  MOV R6, R32 ;  /* 0x0000002000067202 */ /* 0x010fe20000000f00 */
[----:B------:R-:W-:Y:S01]  /*7170*/  IMAD R31, R31, R4, RZ ;  /* 0x000000041f1f7224 */ /* 0x000fe200078e02ff */
[----:B------:R-:W-:-:S03]  /*7180*/  MOV R7, R35 ;  /* 0x0000002300077202 */ /* 0x000fc60000000f00 */
[C---:B------:R-:W-:Y:S02]  /*7190*/  IMAD R31, R24.reuse, R5, R31 ;  /* 0x00000005181f7224 */ /* 0x040fe400078e021f */
[----:B------:R-:W-:-:S05]  /*71a0*/  IMAD.WIDE.U32 R6, R24, R4, R6 ;  /* 0x0000000418067225 */ /* 0x000fca00078e0006 */
[----:B------:R-:W-:Y:S02]  /*71b0*/  IADD3 R31, PT, PT, R31, R7, RZ ;  /* 0x000000071f1f7210 */ /* 0x000fe40007ffe0ff */
[----:B---3--:R-:W-:-:S04]  /*71c0*/  LEA R4, P0, R6, UR4, 0x1 ;  /* 0x0000000406047c11 */ /* 0x008fc8000f8008ff */
[----:B------:R-:W-:-:S05]  /*71d0*/  LEA.HI.X R5, R6, UR5, R31, 0x1, P0 ;  /* 0x0000000506057c11 */ /* 0x000fca00080f0c1f */
[----:B------:R3:W-:Y:S04]  /*71e0*/  STG.E.128 desc[UR16][R4.64], R8 ;  /* 0x0000000804007986 */ /* 0x0007e8000c101d10 */
.L_x_27:
[----:B------:R-:W-:Y:S05]  /*71f0*/  BSYNC.RECONVERGENT B1 ;  /* 0x0000000000017941 */ /* 0x000fea0003800200 */
.L_x_1:
[----:B------:R-:W4:Y:S01]  /*7200*/  LDCU UR5, c[0x0][0x438] ;  /* 0x00008700ff0577ac */ /* 0x000f220008000800 */
[----:B---3--:R-:W3:Y:S01]  /*7210*/  LDC R8, c[0x0][0x438] ;  /* 0x00010e00ff087b82 */ /* 0x008ee20000000800 */
[----:B------:R-:W1:Y:S01]  /*7220*/  LDCU UR6, c[0x0][0x370] ;  /* 0x00006e00ff0677ac */ /* 0x000e620008000800 */
[----:B----4-:R-:W-:-:S04]  /*7230*/  UIADD3 UR5, UPT, UPT, UR5, 0x7f, URZ ;  /* 0x0000007f05057890 */ /* 0x010fc8000fffe0ff */
[----:B------:R-:W-:Y:S02]  /*7240*/  USHF.R.S32.HI UR4, URZ, 0x1f, UR5 ;  /* 0x0000001fff047899 */ /* 0x000fe40008011405 */
[----:B-1----:R-:W-:Y:S02]  /*7250*/  UIADD3 UR15, UPT, UPT, UR6, UR15, URZ ;  /* 0x0000000f060f7290 */ /* 0x002fe4000fffe0ff */
[----:B------:R-:W-:-:S04]  /*7260*/  ULEA.HI UR4, UR4, UR5, URZ, 0x7 ;  /* 0x0000000504047291 */ /* 0x000fc8000f8f38ff */
[----:B------:R-:W-:-:S04]  /*7270*/  USHF.R.S32.HI UR4, URZ, 0x7, UR4 ;  /* 0x00000007ff047899 */ /* 0x000fc80008011404 */
[----:B------:R-:W-:-:S09]  /*7280*/  UISETP.GE.AND UP0, UPT, UR15, UR4, UPT ;  /* 0x000000040f00728c */ /* 0x000fd2000bf06270 */
[----:B------:R-:W-:Y:S05]  /*7290*/  BRA.U !UP0, `(.L_x_79) ;  /* 0xffffff9508087547 */ /* 0x000fea000b83ffff */
[----:B------:R-:W-:Y:S05]  /*72a0*/  EXIT ;  /* 0x000000000000794d */ /* 0x000fea0003800000 */
.L_x_80:
[----:B------:R-:W-:-:S00]  /*72b0*/  BRA `(.L_x_80) ;  /* 0xfffffffc00fc7947 */ /* 0x000fc0000383ffff */
[----:B------:R-:W-:-:S00]  /*72c0*/  NOP ;  /* 0x0000000000007918 */ /* 0x000fc00000000000 */
        /* <DEDUP_REMOVED lines=11> */
.L_x_1403:


//--------------------- .text._ZN5flash44flash_bwd_dq_dk_dv_loop_seqk_parallel_kernelI23Flash_bwd_kernel_traitsILi64ELi64ELi128ELi8ELi2ELi4ELi4ELb1ELb0EN7cutlass6half_tE19Flash_kernel_traitsILi64ELi64ELi128ELi8ES3_EELb0ELb1ELb0ELb0ELb1ELb1ELb0EEEvNS_16Flash_bwd_paramsE --------------------------
	.section	.text._ZN5flash44flash_bwd_dq_dk_dv_loop_seqk_parallel_kernelI23Flash_bwd_kernel_traitsILi64ELi64ELi128ELi8ELi2ELi4ELi4ELb1ELb0EN7cutlass6half_tE19Flash_kernel_traitsILi64ELi64ELi128ELi8ES3_EELb0ELb1ELb0ELb0ELb1ELb1ELb0EEEvNS_16Flash_bwd_paramsE,"ax",@progbits
	.align	128
        .global         _ZN5flash44flash_bwd_dq_dk_dv_loop_seqk_parallel_kernelI23Flash_bwd_kernel_traitsILi64ELi64ELi128ELi8ELi2ELi4ELi4ELb1ELb0EN7cutlass6half_tE19Flash_kernel_traitsILi64ELi64ELi128ELi8ES3_EELb0ELb1ELb0ELb0ELb1ELb1ELb0EEEvNS_16Flash_bwd_paramsE
        .type           _ZN5flash44flash_bwd_dq_dk_dv_loop_seqk_parallel_kernelI23Flash_bwd_kernel_traitsILi64ELi64ELi128ELi8ELi2ELi4ELi4ELb1ELb0EN7cutlass6half_tE19Flash_kernel_traitsILi64ELi64ELi128ELi8ES3_EELb0ELb1ELb0ELb0ELb1ELb1ELb0EEEvNS_16Flash_bwd_paramsE,@function
        .size           _ZN5flash44flash_bwd_dq_dk_dv_loop_seqk_parallel_kernelI23Flash_bwd_kernel_traitsILi64ELi64ELi128ELi8ELi2ELi4ELi4ELb1ELb0EN7cutlass6half_tE19Flash_kernel_traitsILi64ELi64ELi128ELi8ES3_EELb0ELb1ELb0ELb0ELb1ELb1ELb0EEEvNS_16Flash_bwd_paramsE,(.L_x_1404 - _ZN5flash44flash_bwd_dq_dk_dv_loop_seqk_parallel_kernelI23Flash_bwd_kernel_traitsILi64ELi64ELi128ELi8ELi2ELi4ELi4ELb1ELb0EN7cutlass6half_tE19Flash_kernel_traitsILi64ELi64ELi128ELi8ES3_EELb0ELb1ELb0ELb0ELb1ELb1ELb0EEEvNS_16Flash_bwd_paramsE)
        .other          _ZN5flash44flash_bwd_dq_dk_dv_loop_seqk_parallel_kernelI23Flash_bwd_kernel_traitsILi64ELi64ELi128ELi8ELi2ELi4ELi4ELb1ELb0EN7cutlass6half_tE19Flash_kernel_traitsILi64ELi64ELi128ELi8ES3_EELb0ELb1ELb0ELb0ELb1ELb1ELb0EEEvNS_16Flash_bwd_paramsE,@"STO_CUDA_ENTRY STV_DEFAULT"
_ZN5flash44flash_bwd_dq_dk_dv_loop_seqk_parallel_kernelI23Flash_bwd_kernel_traitsILi64ELi64ELi128ELi8ELi2ELi4ELi4ELb1ELb0EN7cutlass6half_tE19Flash_kernel_traitsILi64ELi64ELi128ELi8ES3_EELb0ELb1ELb0ELb0ELb1ELb1ELb0EEEvNS_16Flash_bwd_paramsE:
.text._ZN5flash44flash_bwd_dq_dk_dv_loop_seqk_parallel_kernelI23Flash_bwd_kernel_traitsILi64ELi64ELi128ELi8ELi2ELi4ELi4ELb1ELb0EN7cutlass6half_tE19Flash_kernel_traitsILi64ELi64ELi128ELi8ES3_EELb0ELb1ELb0ELb0ELb1ELb1ELb0EEEvNS_16Flash_bwd_paramsE:
        /* <DEDUP_REMOVED lines=12> */
[----:B------:R-:W-:Y:S01]  /*00c0*/  IMAD.U32 R195, RZ, RZ, UR4 ;  /* 0x00000004ffc37e24 */ /* 0x000fe2000f8e00ff */
[----:B------:R-:W3:Y:S01]  /*00d0*/  S2R R190, SR_CTAID.Y ;  /* 0x0000000000be7919 */ /* 0x000ee20000002600 */
[----:B------:R-:W-:Y:S01]  /*00e0*/  IMAD.MOV.U32 R179, RZ, RZ, 0x20 ;  /* 0x00000020ffb37424 */ /* 0x000fe200078e00ff */
[----:B------:R-:W4:Y:S01]  /*00f0*/  LDCU.64 UR18, c[0x0][0x358] ;  /* 0x00006b00ff1277ac */ /* 0x000f220008000a00 */
[----:B------:R-:W-:Y:S01]  /*0100*/  IMAD.MOV.U32 R177, RZ, RZ, 0x40 ;  /* 0x00000040ffb17424 */ /* 0x000fe200078e00ff */
[----:B------:R-:W3:Y:S01]  /*0110*/  S2R R183, SR_CTAID.Z ;  /* 0x0000000000b77919 */ /* 0x000ee20000002700 */
[----:B------:R-:W-:Y:S01]  /*0120*/  IMAD.MOV.U32 R223, RZ, RZ, 0x10 ;  /* 0x00000010ffdf7424 */ /* 0x000fe200078e00ff */
[----:B------:R-:W-:Y:S01]  /*0130*/  UMOV UR20, URZ ;  /* 0x000000ff00147c82 */ /* 0x000fe20008000000 */
[----:B------:R-:W-:Y:S01]  /*0140*/  UMOV UR21, URZ ;  /* 0x000000ff00157c82 */ /* 0x000fe20008000000 */
[----:B--2---:R-:W-:-:S04]  /*0150*/  ULEA UR6, UR6, UR5, 0x18 ;  /* 0x0000000506067291 */ /* 0x004fc8000f8ec0ff */
[----:B------:R-:W-:Y:S02]  /*0160*/  UIADD3 UR5, UPT, UPT, UR6, 0xe000, URZ ;  /* 0x0000e00006057890 */ /* 0x000fe4000fffe0ff */
        /* <DEDUP_REMOVED lines=12> */
[----:B------:R-:W-:Y:S02]  /*0230*/  LOP3.LUT R187, R3, 0xc00, RZ, 0xc0, !PT ;  /* 0x00000c0003bb7812 */ /* 0x000fe400078ec0ff */
[----:B------:R-:W-:Y:S02]  /*0240*/  LOP3.LUT R184, R184, 0x8, RZ, 0xc0, !PT ;  /* 0x00000008b8b87812 */ /* 0x000fe400078ec0ff */
[--C-:B------:R-:W-:Y:S02]  /*0250*/  LOP3.LUT R9, R9, 0x38, R2.reuse, 0xf8, !PT ;  /* 0x0000003809097812 */ /* 0x100fe400078ef802 */
[----:B------:R-:W-:Y:S02]  /*0260*/  LOP3.LUT R187, R187, 0x6, R2, 0xf8, !PT ;  /* 0x00000006bbbb7812 */ /* 0x000fe400078ef802 */
[----:B------:R-:W-:Y:S02]  /*0270*/  LOP3.LUT R6, R5, 0x1c0, RZ, 0xc0, !PT ;  /* 0x000001c005067812 */ /* 0x000fe400078ec0ff */
[----:B------:R-:W-:-:S02]  /*0280*/  LOP3.LUT R11, R9, 0x20, R0, 0x78, !PT ;  /* 0x00000020090b7812 */ /* 0x000fc400078e7800 */
[----:B------:R-:W-:Y:S02]  /*0290*/  LOP3.LUT R187, R187, R9, R184, 0xf6, !PT ;  /* 0x00000009bbbb7212 */ /* 0x000fe400078ef6b8 */
[----:B------:R-:W-:Y:S02]  /*02a0*/  LOP3.LUT R9, R0, 0x30, RZ, 0xc0, !PT ;  /* 0x0000003000097812 */ /* 0x000fe400078ec0ff */
[----:B------:R-:W-:Y:S02]  /*02b0*/  LOP3.LUT P0, R4, R192, 0x10, RZ, 0xc0, !PT ;  /* 0x00000010c0047812 */ /* 0x000fe4000780c0ff */
[----:B------:R-:W-:Y:S02]  /*02c0*/  LOP3.LUT R7, R6, 0x38, R193, 0xf8, !PT ;  /* 0x0000003806077812 */ /* 0x000fe400078ef8c1 */
[----:B------:R-:W-:Y:S02]  /*02d0*/  LOP3.LUT R174, R9, 0x8, R192, 0xf8, !PT ;  /* 0x0000000809ae7812 */ /* 0x000fe400078ef8c0 */
[----:B------:R-:W-:-:S02]  /*02e0*/  LOP3.LUT R184, R7, R184, R4, 0x1e, !PT ;  /* 0x000000b807b87212 */ /* 0x000fc400078e1e04 */
[C---:B------:R-:W-:Y:S02]  /*02f0*/  LOP3.LUT R189, R2.reuse, 0x6, RZ, 0xc0, !PT ;  /* 0x0000000602bd7812 */ /* 0x040fe400078ec0ff */
[----:B------:R-:W-:Y:S02]  /*0300*/  LEA R187, R187, UR6, 0x1 ;  /* 0x00000006bbbb7c11 */ /* 0x000fe4000f8e08ff */
[----:B------:R-:W-:Y:S02]  /*0310*/  LOP3.LUT R182, R5, 0x200, RZ, 0xc0, !PT ;  /* 0x0000020005b67812 */ /* 0x000fe400078ec0ff */
[----:B------:R-:W-:Y:S01]  /*0320*/  LOP3.LUT R196, R2, 0x7006, R3, 0xc8, !PT ;  /* 0x0000700602c47812 */ /* 0x000fe200078ec803 */
[----:B------:R-:W-:Y:S01]  /*0330*/  VIADD R185, R187, 0x6040 ;  /* 0x00006040bbb97836 */ /* 0x000fe20000000000 */
[--C-:B------:R-:W-:Y:S02]  /*0340*/  LOP3.LUT R174, R174, 0x1c0, R5.reuse, 0xf8, !PT ;  /* 0x000001c0aeae7812 */ /* 0x100fe400078ef805 */
[----:B------:R-:W-:-:S02]  /*0350*/  LOP3.LUT R184, R184, 0x200, R5, 0xf8, !PT ;  /* 0x00000200b8b87812 */ /* 0x000fc400078ef805 */
[--C-:B------:R-:W-:Y:S02]  /*0360*/  LOP3.LUT R189, R189, 0x1e0, R0.reuse, 0xf8, !PT ;  /* 0x000001e0bdbd7812 */ /* 0x100fe400078ef800 */
[----:B------:R-:W-:Y:S01]  /*0370*/  LOP3.LUT R5, R7, 0x8, R0, 0x78, !PT ;  /* 0x0000000807057812 */ /* 0x000fe200078e7800 */
[----:B------:R-:W-:Y:S01]  /*0380*/  VIADD R0, R187, 0x6000 ;  /* 0x00006000bb007836 */ /* 0x000fe20000000000 */
[--C-:B------:R-:W-:Y:S02]  /*0390*/  LOP3.LUT R186, R182, 0x400, R3.reuse, 0xf8, !PT ;  /* 0x00000400b6ba7812 */ /* 0x100fe400078ef803 */
[--C-:B------:R-:W-:Y:S01]  /*03a0*/  LOP3.LUT R196, R196, 0x400, R3.reuse, 0xf8, !PT ;  /* 0x00000400c4c47812 */ /* 0x100fe200078ef803 */
[----:B------:R-:W-:Y:S01]  /*03b0*/  @P0 VIADD R185, R0, 0xffffffc0 ;  /* 0xffffffc000b90836 */ /* 0x000fe20000000000 */
[----:B------:R-:W-:Y:S02]  /*03c0*/  LOP3.LUT R182, R182, 0xc00, R3, 0xf8, !PT ;  /* 0x00000c00b6b67812 */ /* 0x000fe400078ef803 */
[----:B------:R-:W-:-:S02]  /*03d0*/  LOP3.LUT R180, R7, 0x8, R192, 0x78, !PT ;  /* 0x0000000807b47812 */ /* 0x000fc400078e78c0 */
[----:B------:R-:W-:Y:S02]  /*03e0*/  LOP3.LUT R174, R174, 0x38, R193, 0x78, !PT ;  /* 0x00000038aeae7812 */ /* 0x000fe400078e78c1 */
[----:B------:R-:W-:Y:S02]  /*03f0*/  LOP3.LUT R196, R196, R11, RZ, 0xfc, !PT ;  /* 0x0000000bc4c47212 */ /* 0x000fe400078efcff */
[-C--:B------:R-:W-:Y:S02]  /*0400*/  LOP3.LUT R186, R186, R5.reuse, RZ, 0xfc, !PT ;  /* 0x00000005baba7212 */ /* 0x080fe400078efcff */
[----:B------:R-:W-:Y:S02]  /*0410*/  LOP3.LUT R182, R182, R5, RZ, 0xfc, !PT ;  /* 0x00000005b6b67212 */ /* 0x000fe400078efcff */
[--C-:B------:R-:W-:Y:S02]  /*0420*/  LOP3.LUT R180, R180, 0x7a00, R3.reuse, 0xf8, !PT ;  /* 0x00007a00b4b47812 */ /* 0x100fe400078ef803 */
[----:B------:R-:W-:-:S02]  /*0430*/  LOP3.LUT R174, R174, 0x200, R3, 0xf8, !PT ;  /* 0x00000200aeae7812 */ /* 0x000fc400078ef803 */
[C---:B------:R-:W-:Y:S02]  /*0440*/  LOP3.LUT P0, RZ, R192.reuse, 0x4, RZ, 0xc0, !PT ;  /* 0x00000004c0ff7812 */ /* 0x040fe4000780c0ff */
[C---:B------:R-:W-:Y:S02]  /*0450*/  LOP3.LUT P2, RZ, R192.reuse, 0x8, RZ, 0xc0, !PT ;  /* 0x00000008c0ff7812 */ /* 0x040fe4000784c0ff */
[----:B------:R-:W-:Y:S02]  /*0460*/  LOP3.LUT R3, R193, 0x1f8, RZ, 0xc0, !PT ;  /* 0x000001f8c1037812 */ /* 0x000fe400078ec0ff */
[----:B------:R-:W-:Y:S02]  /*0470*/  LOP3.LUT P1, RZ, R192, 0x2, RZ, 0xc0, !PT ;  /* 0x00000002c0ff7812 */ /* 0x000fe4000782c0ff */
[----:B------:R-:W-:Y:S02]  /*0480*/  SEL R206, R179, 0xffffffe0, !P2 ;  /* 0xffffffe0b3ce7807 */ /* 0x000fe40005000000 */
[----:B------:R-:W-:-:S02]  /*0490*/  SEL R177, R177, 0xffffffc0, !P0 ;  /* 0xffffffc0b1b17807 */ /* 0x000fc40004000000 */
[----:B------:R-:W-:Y:S01]  /*04a0*/  LEA R196, R196, UR5, 0x1 ;  /* 0x00000005c4c47c11 */ /* 0x000fe2000f8e08ff */
[----:B------:R-:W-:Y:S01]  /*04b0*/  IMAD.IADD R199, R206, 0x1, R187 ;  /* 0x00000001cec77824 */ /* 0x000fe200078e02bb */
[----:B------:R-:W-:Y:S02]  /*04c0*/  LEA R186, R186, UR6, 0x1 ;  /* 0x00000006baba7c11 */ /* 0x000fe4000f8e08ff */
[----:B------:R-:W-:Y:S01]  /*04d0*/  LEA R182, R182, UR4, 0x1 ;  /* 0x00000004b6b67c11 */ /* 0x000fe2000f8e08ff */
[----:B------:R-:W-:Y:S01]  /*04e0*/  IMAD.IADD R225, R196, 0x1, R206 ;  /* 0x00000001c4e17824 */ /* 0x000fe200078e02ce */
[----:B------:R-:W-:Y:S01]  /*04f0*/  LEA R180, R180, UR4, 0x1 ;  /* 0x00000004b4b47c11 */ /* 0x000fe2000f8e08ff */
[----:B------:R-:W-:Y:S01]  /*0500*/  IMAD.IADD R206, R206, 0x1, R185 ;  /* 0x00000001cece7824 */ /* 0x000fe200078e02b9 */
[--C-:B------:R-:W-:Y:S01]  /*0510*/  LOP3.LUT R0, R3, 0x38, R192.reuse, 0x78, !PT ;  /* 0x0000003803007812 */ /* 0x100fe200078e78c0 */
[--C-:B------:R-:W-:Y:S01]  /*0520*/  IMAD.IADD R3, R186, 0x1, R177.reuse ;  /* 0x00000001ba037824 */ /* 0x100fe200078e02b1 */
[----:B------:R-:W-:Y:S01]  /*0530*/  SEL R223, R223, 0xfffffff0, !P0 ;  /* 0xfffffff0dfdf7807 */ /* 0x000fe20004000000 */
[--C-:B------:R-:W-:Y:S01]  /*0540*/  IMAD.IADD R176, R180, 0x1, R177.reuse ;  /* 0x00000001b4b07824 */ /* 0x100fe200078e02b1 */
[----:B------:R-:W-:Y:S01]  /*0550*/  SEL R179, R179, 0xffffffe0, !P1 ;  /* 0xffffffe0b3b37807 */ /* 0x000fe20004800000 */
[----:B------:R-:W-:Y:S01]  /*0560*/  IMAD.IADD R172, R182, 0x1, R177 ;  /* 0x00000001b6ac7824 */ /* 0x000fe200078e02b1 */
[----:B------:R-:W-:Y:S01]  /*0570*/  LEA R184, R184, UR6, 0x1 ;  /* 0x00000006b8b87c11 */ /* 0x000fe2000f8e08ff */
[----:B------:R-:W-:Y:S01]  /*0580*/  IMAD.IADD R226, R196, 0x1, R223 ;  /* 0x00000001c4e27824 */ /* 0x000fe200078e02df */
[----:B------:R-:W-:Y:S01]  /*0590*/  LOP3.LUT R197, R0, 0x1e00, R193, 0xf8, !PT ;  /* 0x00001e0000c57812 */ /* 0x000fe200078ef8c1 */
[--C-:B------:R-:W-:Y:S01]  /*05a0*/  IMAD.IADD R178, R180, 0x1, R179.reuse ;  /* 0x00000001b4b27824 */ /* 0x100fe200078e02b3 */
[--C-:B------:R-:W-:Y:S01]  /*05b0*/  SHF.R.U32.HI R194, RZ, 0x3, R192.reuse ;  /* 0x00000003ffc27819 */ /* 0x100fe200000116c0 */
[----:B------:R-:W-:Y:S01]  /*05c0*/  IMAD.IADD R168, R186, 0x1, R179 ;  /* 0x00000001baa87824 */ /* 0x000fe200078e02b3 */
[----:B------:R-:W-:Y:S01]  /*05d0*/  SHF.R.U32.HI R192, RZ, 0x5, R192 ;  /* 0x00000005ffc07819 */ /* 0x000fe200000116c0 */
[----:B------:R-:W-:Y:S01]  /*05e0*/  IMAD.IADD R0, R184, 0x1, R177 ;  /* 0x00000001b8007824 */ /* 0x000fe200078e02b1 */
[----:B------:R-:W-:Y:S01]  /*05f0*/  LOP3.LUT R198, R193, 0x38, RZ, 0xc0, !PT ;  /* 0x00000038c1c67812 */ /* 0x000fe200078ec0ff */
[----:B------:R-:W-:Y:S01]  /*0600*/  IMAD.IADD R173, R182, 0x1, R179 ;  /* 0x00000001b6ad7824 */ /* 0x000fe200078e02b3 */
[----:B------:R-:W-:Y:S01]  /*0610*/  LEA R197, R197, UR6, 0x1 ;  /* 0x00000006c5c57c11 */ /* 0x000fe2000f8e08ff */
[----:B------:R-:W-:Y:S01]  /*0620*/  IMAD.IADD R223, R223, 0x1, R225 ;  /* 0x00000001dfdf7824 */ /* 0x000fe200078e02e1 */
[----:B------:R-:W-:Y:S01]  /*0630*/  LEA R174, R174, UR5, 0x1 ;  /* 0x00000005aeae7c11 */ /* 0x000fe2000f8e08ff */
[----:B------:R-:W-:-:S02]  /*0640*/  IMAD.IADD R175, R179, 0x1, R176 ;  /* 0x00000001b3af7824 */ /* 0x000fc400078e02b0 */
[C---:B------:R-:W-:Y:S02]  /*0650*/  IMAD.IADD R2, R179.reuse, 0x1, R3 ;  /* 0x00000001b3027824 */ /* 0x040fe400078e0203 */
[----:B---34-:R-:W-:-:S07]  /*0660*/  IMAD.IADD R171, R179, 0x1, R172 ;  /* 0x00000001b3ab7824 */ /* 0x018fce00078e02ac */
.L_x_88:
[----:B------:R-:W1:Y:S01]  /*0670*/  LDC.64 R4, c[0x0][0x478] ;  /* 0x00011e00ff047b82 */ /* 0x000e620000000a00 */
[----:B------:R-:W-:-:S07]  /*0680*/  IMAD.MOV.U32 R204, RZ, RZ, RZ ;  /* 0x000000ffffcc7224 */ /* 0x000fce00078e00ff */
[----:B------:R-:W2:Y:S01]  /*0690*/  LDC.64 R6, c[0x0][0x470] ;  /* 0x00011c00ff067b82 */ /* 0x000ea20000000a00 */
[----:B-1----:R-:W-:-:S04]  /*06a0*/  ISETP.NE.U32.AND P2, PT, R4, RZ, PT ;  /* 0x000000ff0400720c */ /* 0x002fc80003f45070 */
[----:B------:R-:W-:Y:S02]  /*06b0*/  ISETP.NE.AND.EX P2, PT, R5, RZ, PT, P2 ;  /* 0x000000ff0500720c */ /* 0x000fe40003f45320 */
[----:B--2---:R-:W-:-:S04]  /*06c0*/  ISETP.NE.U32.AND P3, PT, R6, RZ, PT ;  /* 0x000000ff0600720c */ /* 0x004fc80003f65070 */
[----:B------:R-:W-:-:S07]  /*06d0*/  ISETP.NE.AND.EX P3, PT, R7, RZ, PT, P3 ;  /* 0x000000ff0700720c */ /* 0x000fce0003f65330 */
[----:B------:R-:W-:-:S04]  /*06e0*/  @P2 LEA R8, P0, R190, R4, 0x2 ;  /* 0x00000004be082211 */ /* 0x000fc800078010ff */
[C---:B------:R-:W-:Y:S02]  /*06f0*/  @P2 LEA.HI.X R9, R190.reuse, R5, RZ, 0x2, P0 ;  /* 0x00000005be092211 */ /* 0x040fe400000f14ff */
[----:B------:R-:W1:Y:S01]  /*0700*/  @!P2 LDC.64 R4, c[0x0][0x438] ;  /* 0x00010e00ff04ab82 */ /* 0x000e620000000a00 */
[----:B------:R-:W-:-:S03]  /*0710*/  @P3 LEA R10, P1, R190, R6, 0x2 ;  /* 0x00000006be0a3211 */ /* 0x000fc600078210ff */
[----:B------:R-:W2:Y:S01]  /*0720*/  @P2 LDG.E R9, desc[UR18][R8.64] ;  /* 0x0000001208092981 */ /* 0x000ea2000c1e1900 */
[----:B------:R-:W-:-:S03]  /*0730*/  @P3 LEA.HI.X R11, R190, R7, RZ, 0x2, P1 ;  /* 0x00000007be0b3211 */ /* 0x000fc600008f14ff */
[----:B------:R-:W3:Y:S02]  /*0740*/  @!P2 LDC.64 R6, c[0x0][0x488] ;  /* 0x00012200ff06ab82 */ /* 0x000ee40000000a00 */
[----:B------:R-:W2:Y:S01]  /*0750*/  @P3 LDG.E R204, desc[UR18][R10.64] ;  /* 0x000000120acc3981 */ /* 0x000ea2000c1e1900 */
[----:B------:R-:W-:Y:S01]  /*0760*/  IMAD.SHL.U32 R201, R195, 0x80, RZ ;  /* 0x00000080c3c97824 */ /* 0x000fe200078e00ff */
[----:B---3--:R-:W-:-:S04]  /*0770*/  @!P2 ISETP.NE.U32.AND P0, PT, R6, RZ, PT ;  /* 0x000000ff0600a20c */ /* 0x008fc80003f05070 */
[----:B------:R-:W-:-:S04]  /*0780*/  @!P2 ISETP.NE.AND.EX P0, PT, R7, RZ, PT, P0 ;  /* 0x000000ff0700a20c */ /* 0x000fc80003f05300 */
[----:B-1----:R-:W-:Y:S01]  /*0790*/  @!P2 SEL R5, R5, RZ, P0 ;  /* 0x000000ff0505a207 */ /* 0x002fe20000000000 */
[----:B--2---:R-:W-:-:S03]  /*07a0*/  @P2 IMAD.IADD R224, R9, 0x1, -R204 ;  /* 0x0000000109e02824 */ /* 0x004fc600078e0acc */
[----:B------:R-:W-:-:S04]  /*07b0*/  @!P2 IADD3 R224, PT, PT, R5, R4, -R204 ;  /* 0x0000000405e0a210 */ /* 0x000fc80007ffe8cc */
[----:B------:R-:W-:-:S13]  /*07c0*/  ISETP.GE.AND P0, PT, R201, R224, PT ;  /* 0x000000e0c900720c */ /* 0x000fda0003f06270 */
[----:B-----5:R-:W-:Y:S05]  /*07d0*/  @P0 BRA `(.L_x_81) ;  /* 0x0000004400a00947 */ /* 0x020fea0003800000 */
[----:B------:R-:W1:Y:S01]  /*07e0*/  LDC R4, c[0x0][0x3e8] ;  /* 0x0000fa00ff047b82 */ /* 0x000e620000000800 */
[----:B------:R-:W-:Y:S01]  /*07f0*/  IABS R7, R183 ;  /* 0x000000b700077213 */ /* 0x000fe20000000000 */
[----:B------:R-:W2:Y:S06]  /*0800*/  LDCU.U8 UR22, c[0x0][0x5f0] ;  /* 0x0000be00ff1677ac */ /* 0x000eac0008000000 */
[----:B------:R-:W3:Y:S08]  /*0810*/  LDC.U8 R6, c[0x0][0x548] ;  /* 0x00015200ff067b82 */ /* 0x000ef00000000000 */
[----:B------:R-:W4:Y:S01]  /*0820*/  LDC R215, c[0x0][0x434] ;  /* 0x00010d00ffd77b82 */ /* 0x000f220000000800 */
[----:B-1----:R-:W-:-:S04]  /*0830*/  IABS R5, R4 ;  /* 0x0000000400057213 */ /* 0x002fc80000000000 */
[----:B------:R-:W1:Y:S01]  /*0840*/  I2F.RP R9, R5 ;  /* 0x0000000500097306 */ /* 0x000e620000209400 */
[----:B---3--:R-:W-:-:S07]  /*0850*/  ISETP.NE.AND P0, PT, R6, RZ, PT ;  /* 0x000000ff0600720c */ /* 0x008fce0003f05270 */
[----:B-1----:R-:W1:Y:S06]  /*0860*/  MUFU.RCP R10, R9 ;  /* 0x00000009000a7308 */ /* 0x002e6c0000001000 */
[----:B------:R-:W3:Y:S01]  /*0870*/  @!P0 LDC R6, c[0x0][0x3e0] ;  /* 0x0000f800ff068b82 */ /* 0x000ee20000000800 */
[----:B-1----:R-:W-:-:S04]  /*0880*/  VIADD R10, R10, 0xffffffe ;  /* 0x0ffffffe0a0a7836 */ /* 0x002fc80000000000 */
[----:B------:R-:W1:Y:S01]  /*0890*/  F2I.FTZ.U32.TRUNC.NTZ R11, R10 ;  /* 0x0000000a000b7305 */ /* 0x000e62000021f000 */
[----:B---3--:R-:W-:Y:S02]  /*08a0*/  @!P0 IMAD R6, R190, R6, R183 ;  /* 0x00000006be068224 */ /* 0x008fe400078e02b7 */
[----:B-1----:R-:W-:Y:S01]  /*08b0*/  IMAD.MOV R8, RZ, RZ, -R11 ;  /* 0x000000ffff087224 */ /* 0x002fe200078e0a0b */
[----:B------:R-:W-:-:S03]  /*08c0*/  MOV R10, RZ ;  /* 0x000000ff000a7202 */ /* 0x000fc60000000f00 */
[----:B------:R-:W-:-:S04]  /*08d0*/  IMAD R8, R8, R5, RZ ;  /* 0x0000000508087224 */ /* 0x000fc800078e02ff */
[----:B------:R-:W-:Y:S01]  /*08e0*/  IMAD.HI.U32 R8, R11, R8, R10 ;  /* 0x000000080b087227 */ /* 0x000fe200078e000a */
[----:B------:R-:W-:Y:S01]  /*08f0*/  SHF.L.U32 R11, R190, 0x7, RZ ;  /* 0x00000007be0b7819 */ /* 0x000fe200000006ff */
[----:B------:R-:W1:Y:S04]  /*0900*/  @P0 LDC R10, c[0x0][0x454] ;  /* 0x00011500ff0a0b82 */ /* 0x000e680000000800 */
[----:B------:R-:W-:-:S04]  /*0910*/  IMAD.HI.U32 R22, R8, R7, RZ ;  /* 0x0000000708167227 */ /* 0x000fc800078e00ff */
[----:B------:R-:W-:-:S04]  /*0920*/  IMAD.MOV R8, RZ, RZ, -R22 ;  /* 0x000000ffff087224 */ /* 0x000fc800078e0a16 */
[----:B------:R-:W-:-:S05]  /*0930*/  IMAD R8, R5, R8, R7 ;  /* 0x0000000805087224 */ /* 0x000fca00078e0207 */
[----:B------:R-:W-:Y:S01]  /*0940*/  ISETP.GT.U32.AND P2, PT, R5, R8, PT ;  /* 0x000000080500720c */ /* 0x000fe20003f44070 */
[----:B-1----:R-:W-:-:S04]  /*0950*/  @P0 IMAD R15, R183, R10, RZ ;  /* 0x0000000ab70f0224 */ /* 0x002fc800078e02ff */
[----:B----4-:R-:W-:-:S08]  /*0960*/  @P0 IMAD R15, R190, R215, R15 ;  /* 0x000000d7be0f0224 */ /* 0x010fd000078e020f */
[----:B------:R-:W-:Y:S01]  /*0970*/  @!P2 IMAD.IADD R8, R8, 0x1, -R5 ;  /* 0x000000010808a824 */ /* 0x000fe200078e0a05 */
[----:B------:R-:W-:Y:S01]  /*0980*/  @!P2 IADD3 R22, PT, PT, R22, 0x1, RZ ;  /* 0x000000011616a810 */ /* 0x000fe20007ffe0ff */
[----:B------:R-:W-:Y:S01]  /*0990*/  @!P0 IMAD R15, R6, R215, RZ ;  /* 0x000000d7060f8224 */ /* 0x000fe200078e02ff */
[----:B------:R-:W-:Y:S02]  /*09a0*/  ISETP.NE.AND P2, PT, R4, RZ, PT ;  /* 0x000000ff0400720c */ /* 0x000fe40003f45270 */
[----:B------:R-:W-:Y:S02]  /*09b0*/  ISETP.GE.U32.AND P3, PT, R8, R5, PT ;  /* 0x000000050800720c */ /* 0x000fe40003f66070 */
[----:B------:R-:W-:Y:S02]  /*09c0*/  LOP3.LUT R5, R183, R4, RZ, 0x3c, !PT ;  /* 0x00000004b7057212 */ /* 0x000fe400078e3cff */
[----:B------:R-:W-:Y:S02]  /*09d0*/  IADD3 R8, PT, PT, R215, 0x3f, RZ ;  /* 0x0000003fd7087810 */ /* 0x000fe40007ffe0ff */
[----:B------:R-:W-:-:S02]  /*09e0*/  ISETP.GE.AND P1, PT, R5, RZ, PT ;  /* 0x000000ff0500720c */ /* 0x000fc40003f26270 */
[----:B------:R-:W-:-:S04]  /*09f0*/  SHF.R.S32.HI R5, RZ, 0x1f, R8 ;  /* 0x0000001fff057819 */ /* 0x000fc80000011408 */
[----:B------:R-:W-:Y:S01]  /*0a00*/  LEA.HI R5, R5, R8, RZ, 0x6 ;  /* 0x0000000805057211 */ /* 0x000fe200078f30ff */
[----:B------:R-:W-:-:S03]  /*0a10*/  @P3 VIADD R22, R22, 0x1 ;  /* 0x0000000116163836 */ /* 0x000fc60000000000 */
[----:B------:R-:W-:-:S03]  /*0a20*/  SHF.R.S32.HI R222, RZ, 0x6, R5 ;  /* 0x00000006ffde7819 */ /* 0x000fc60000011405 */
[----:B------:R-:W-:Y:S01]  /*0a30*/  @!P1 IMAD.MOV R22, RZ, RZ, -R22 ;  /* 0x000000ffff169224 */ /* 0x000fe200078e0a16 */
[----:B------:R-:W-:-:S04]  /*0a40*/  @!P2 LOP3.LUT R22, RZ, R4, RZ, 0x33, !PT ;  /* 0x00000004ff16a212 */ /* 0x000fc800078e33ff */
[----:B------:R-:W-:Y:S01]  /*0a50*/  SHF.R.S32.HI R12, RZ, 0x1f, R22 ;  /* 0x0000001fff0c7819 */ /* 0x000fe20000011416 */
[----:B--2---:R-:W-:Y:S06]  /*0a60*/  @!P0 BRA `(.L_x_82) ;  /* 0x00000000001c8947 */ /* 0x004fec0003800000 */
[----:B------:R-:W1:Y:S08]  /*0a70*/  LDC R5, c[0x0][0x430] ;  /* 0x00010c00ff057b82 */ /* 0x000e700000000800 */
[----:B------:R-:W1:Y:S08]  /*0a80*/  LDC R4, c[0x0][0x454] ;  /* 0x00011500ff047b82 */ /* 0x000e700000000800 */
[----:B------:R-:W2:Y:S01]  /*0a90*/  LDC R13, c[0x0][0x444] ;  /* 0x00011100ff0d7b82 */ /* 0x000ea20000000800 */
[----:B-1----:R-:W-:Y:S01]  /*0aa0*/  LEA R5, R5, R4, 0x7 ;  /* 0x0000000405057211 */ /* 0x002fe200078e38ff */
[----:B--2---:R-:W-:-:S04]  /*0ab0*/  IMAD R4, R190, R13, R11 ;  /* 0x0000000dbe047224 */ /* 0x004fc800078e020b */
[----:B------:R-:W-:Y:S01]  /*0ac0*/  IMAD R9, R5, R183, R4 ;  /* 0x000000b705097224 */ /* 0x000fe200078e0204 */
[----:B------:R-:W-:Y:S06]  /*0ad0*/  BRA `(.L_x_83) ;  /* 0x0000000000107947 */ /* 0x000fec0003800000 */
.L_x_82:
[----:B------:R-:W1:Y:S08]  /*0ae0*/  LDC R4, c[0x0][0x3e0] ;  /* 0x0000f800ff047b82 */ /* 0x000e700000000800 */
[----:B------:R-:W2:Y:S01]  /*0af0*/  LDC R13, c[0x0][0x444] ;  /* 0x00011100ff0d7b82 */ /* 0x000ea20000000800 */
[----:B-1----:R-:W-:-:S04]  /*0b00*/  IMAD R4, R190, R4, R183 ;  /* 0x00000004be047224 */ /* 0x002fc800078e02b7 */
[----:B--2---:R-:W-:-:S07]  /*0b10*/  IMAD R9, R4, R13, RZ ;  /* 0x0000000d04097224 */ /* 0x004fce00078e02ff */
.L_x_83:
[----:B------:R-:W1:Y:S01]  /*0b20*/  LDCU.64 UR12, c[0x0][0x3a8] ;  /* 0x00007500ff0c77ac */ /* 0x000e620008000a00 */
[----:B------:R-:W-:Y:S01]  /*0b30*/  VIADD R8, R222, 0xffffffff ;  /* 0xffffffffde087836 */ /* 0x000fe20000000000 */
[----:B------:R-:W-:Y:S01]  /*0b40*/  ISETP.NE.AND P5, PT, RZ, UR22, PT ;  /* 0x00000016ff007c0c */ /* 0x000fe2000bfa5270 */
[----:B------:R-:W-:Y:S01]  /*0b50*/  IMAD.MOV.U32 R6, RZ, RZ, R198 ;  /* 0x000000ffff067224 */ /* 0x000fe200078e00c6 */
[----:B------:R-:W2:Y:S01]  /*0b60*/  LDCU.64 UR14, c[0x0][0x588] ;  /* 0x0000b100ff0e77ac */ /* 0x000ea20008000a00 */
[----:B------:R-:W-:Y:S01]  /*0b70*/  IMAD.MOV.U32 R7, RZ, RZ, RZ ;  /* 0x000000ffff077224 */ /* 0x000fe200078e00ff */
[C---:B------:R-:W-:Y:S01]  /*0b80*/  LOP3.LUT R4, R8.reuse, 0x80000001, RZ, 0xc0, !PT ;  /* 0x8000000108047812 */ /* 0x040fe200078ec0ff */
[----:B------:R-:W-:Y:S01]  /*0b90*/  IMAD.SHL.U32 R8, R8, 0x40, RZ ;  /* 0x0000004008087824 */ /* 0x000fe200078e00ff */
[----:B------:R-:W3:Y:S01]  /*0ba0*/  LDCU.64 UR8, c[0x0][0x3a0] ;  /* 0x00007400ff0877ac */ /* 0x000ee20008000a00 */
[----:B------:R-:W4:Y:S01]  /*0bb0*/  LDC.64 R230, c[0x0][0x420] ;  /* 0x00010800ffe67b82 */ /* 0x000f220000000a00 */
[----:B------:R-:W-:Y:S01]  /*0bc0*/  ISETP.NE.AND P4, PT, R4, 0x1, PT ;  /* 0x000000010400780c */ /* 0x000fe20003f85270 */
[----:B------:R-:W-:Y:S01]  /*0bd0*/  IMAD.IADD R15, R8, 0x1, R15 ;  /* 0x00000001080f7824 */ /* 0x000fe200078e020f */
[----:B------:R-:W3:Y:S01]  /*0be0*/  LDCU.64 UR10, c[0x0][0x3d8] ;  /* 0x00007b00ff0a77ac */ /* 0x000ee20008000a00 */
[----:B------:R-:W-:-:S02]  /*0bf0*/  SHF.R.S32.HI R10, RZ, 0x1f, R8 ;  /* 0x0000001fff0a7819 */ /* 0x000fc40000011408 */
[----:B------:R-:W-:Y:S01]  /*0c00*/  SEL R169, RZ, 0x2000, P4 ;  /* 0x00002000ffa97807 */ /* 0x000fe20002000000 */
[----:B------:R-:W3:Y:S01]  /*0c10*/  LDCU.64 UR16, c[0x0][0x3b0] ;  /* 0x00007600ff1077ac */ /* 0x000ee20008000a00 */
[----:B------:R-:W4:Y:S01]  /*0c20*/  LDC.64 R208, c[0x0][0x5e8] ;  /* 0x00017a00ffd07b82 */ /* 0x000f220000000a00 */
[C-C-:B-1----:R-:W-:Y:S01]  /*0c30*/  IMAD.WIDE.U32 R18, R190.reuse, UR12, R6.reuse ;  /* 0x0000000cbe127c25 */ /* 0x142fe2000f8e0006 */
[----:B------:R-:W1:Y:S03]  /*0c40*/  LDCU.128 UR4, c[0x0][0x590] ;  /* 0x0000b200ff0477ac */ /* 0x000e660008000c00 */
[----:B--2---:R-:W-:-:S04]  /*0c50*/  IMAD.WIDE.U32 R20, R190, UR14, R6 ;  /* 0x0000000ebe147c25 */ /* 0x004fc8000f8e0006 */
[----:B---3--:R-:W-:-:S04]  /*0c60*/  IMAD.WIDE.U32 R4, R190, UR8, R6 ;  /* 0x00000008be047c25 */ /* 0x008fc8000f8e0006 */
[----:B------:R-:W-:Y:S01]  /*0c70*/  IMAD R19, R190, UR13, R19 ;  /* 0x0000000dbe137c24 */ /* 0x000fe2000f8e0213 */
[----:B------:R-:W2:Y:S01]  /*0c80*/  LDCU.64 UR12, c[0x0][0x3d0] ;  /* 0x00007a00ff0c77ac */ /* 0x000ea20008000a00 */
[----:B------:R-:W-:Y:S02]  /*0c90*/  IMAD R7, R12, UR10, RZ ;  /* 0x0000000a0c077c24 */ /* 0x000fe4000f8e02ff */
[----:B------:R-:W-:Y:S01]  /*0ca0*/  IMAD R5, R190, UR9, R5 ;  /* 0x00000009be057c24 */ /* 0x000fe2000f8e0205 */
[----:B------:R-:W3:Y:S01]  /*0cb0*/  LDCU.64 UR8, c[0x0][0x398] ;  /* 0x00007300ff0877ac */ /* 0x000ee20008000a00 */
[----:B------:R-:W-:Y:S02]  /*0cc0*/  IMAD R16, R22, UR11, R7 ;  /* 0x0000000b16107c24 */ /* 0x000fe4000f8e0207 */
[----:B------:R-:W-:Y:S02]  /*0cd0*/  IMAD R7, R10, UR16, RZ ;  /* 0x000000100a077c24 */ /* 0x000fe4000f8e02ff */
[----:B------:R-:W-:-:S02]  /*0ce0*/  IMAD R21, R190, UR15, R21 ;  /* 0x0000000fbe157c24 */ /* 0x000fc4000f8e0215 */
[----:B------:R-:W-:Y:S02]  /*0cf0*/  IMAD R14, R8, UR17, R7 ;  /* 0x00000011080e7c24 */ /* 0x000fe4000f8e0207 */
[----:B------:R-:W4:Y:S01]  /*0d00*/  LDC.64 R6, c[0x0][0x3c0] ;  /* 0x0000f000ff067b82 */ /* 0x000f220000000a00 */
[----:B-1----:R-:W-:Y:S02]  /*0d10*/  IMAD R17, R10, UR4, RZ ;  /* 0x000000040a117c24 */ /* 0x002fe4000f8e02ff */
[----:B------:R-:W-:-:S04]  /*0d20*/  IMAD.WIDE.U32 R26, R8, UR16, RZ ;  /* 0x00000010081a7c25 */ /* 0x000fc8000f8e00ff */
[----:B------:R-:W-:Y:S01]  /*0d30*/  IMAD.WIDE.U32 R20, R8, UR4, R20 ;  /* 0x0000000408147c25 */ /* 0x000fe2000f8e0014 */
[----:B------:R-:W-:-:S03]  /*0d40*/  LOP3.LUT R26, R26, 0x38, R193, 0xf8, !PT ;  /* 0x000000381a1a7812 */ /* 0x000fc600078ef8c1 */
[----:B------:R-:W-:Y:S02]  /*0d50*/  IMAD R24, R8, UR5, R17 ;  /* 0x0000000508187c24 */ /* 0x000fe4000f8e0211 */
[----:B------:R-:W-:Y:S01]  /*0d60*/  IMAD.WIDE.U32 R18, R22, UR10, R18 ;  /* 0x0000000a16127c25 */ /* 0x000fe2000f8e0012 */
[----:B------:R-:W1:Y:S03]  /*0d70*/  LDCU.64 UR10, c[0x0][0x3c8] ;  /* 0x00007900ff0a77ac */ /* 0x000e660008000a00 */
[----:B--2---:R-:W-:Y:S02]  /*0d80*/  IMAD R17, R12, UR12, RZ ;  /* 0x0000000c0c117c24 */ /* 0x004fe4000f8e02ff */
[----:B------:R-:W-:Y:S02]  /*0d90*/  IMAD.IADD R25, R21, 0x1, R24 ;  /* 0x0000000115197824 */ /* 0x000fe400078e0218 */
[----:B------:R-:W-:-:S02]  /*0da0*/  IMAD.IADD R27, R27, 0x1, R14 ;  /* 0x000000011b1b7824 */ /* 0x000fc400078e020e */
[----:B------:R-:W-:Y:S02]  /*0db0*/  IMAD.MOV.U32 R24, RZ, RZ, R20 ;  /* 0x000000ffff187224 */ /* 0x000fe400078e0014 */
[C---:B------:R-:W-:Y:S02]  /*0dc0*/  IMAD R20, R22.reuse, UR13, R17 ;  /* 0x0000000d16147c24 */ /* 0x040fe4000f8e0211 */
[----:B------:R-:W-:Y:S01]  /*0dd0*/  IMAD.WIDE.U32 R22, R22, UR12, R4 ;  /* 0x0000000c16167c25 */ /* 0x000fe2000f8e0004 */
[----:B------:R-:W-:Y:S02]  /*0de0*/  SHF.R.S32.HI R4, RZ, 0x1f, R204 ;  /* 0x0000001fff047819 */ /* 0x000fe400000114cc */
[----:B------:R-:W-:Y:S01]  /*0df0*/  IADD3 R204, P0, PT, R201, R204, RZ ;  /* 0x000000ccc9cc7210 */ /* 0x000fe20007f1e0ff */
[----:B---3--:R-:W-:-:S03]  /*0e00*/  IMAD.WIDE.U32 R26, R190, UR8, R26 ;  /* 0x00000008be1a7c25 */ /* 0x008fc6000f8e001a */
[----:B------:R-:W-:Y:S01]  /*0e10*/  LEA.HI.X.SX32 R203, R201, R4, 0x1, P0 ;  /* 0x00000004c9cb7211 */ /* 0x000fe200000f0eff */
[----:B------:R-:W-:-:S04]  /*0e20*/  IMAD.WIDE.U32 R24, R183, UR6, R24 ;  /* 0x00000006b7187c25 */ /* 0x000fc8000f8e0018 */
[----:B------:R-:W-:Y:S02]  /*0e30*/  IMAD.IADD R17, R19, 0x1, R16 ;  /* 0x0000000113117824 */ /* 0x000fe400078e0210 */
[----:B------:R-:W-:Y:S02]  /*0e40*/  IMAD.MOV.U32 R16, RZ, RZ, R18 ;  /* 0x000000ffff107224 */ /* 0x000fe400078e0012 */
[----:B------:R-:W-:Y:S01]  /*0e50*/  IMAD R27, R190, UR9, R27 ;  /* 0x00000009be1b7c24 */ /* 0x000fe2000f8e021b */
[----:B------:R-:W2:Y:S01]  /*0e60*/  LDCU.64 UR8, c[0x0][0x380] ;  /* 0x00007000ff0877ac */ /* 0x000ea20008000a00 */
[----:B------:R-:W-:Y:S02]  /*0e70*/  IMAD R19, R183, UR7, R25 ;  /* 0x00000007b7137c24 */ /* 0x000fe4000f8e0219 */
[----:B------:R-:W-:Y:S01]  /*0e80*/  IMAD.MOV.U32 R18, RZ, RZ, R24 ;  /* 0x000000ffff127224 */ /* 0x000fe200078e0018 */
[----:B------:R-:W3:Y:S01]  /*0e90*/  LDCU.64 UR6, c[0x0][0x550] ;  /* 0x0000aa00ff0677ac */ /* 0x000ee20008000a00 */
[----:B----4-:R-:W-:-:S02]  /*0ea0*/  IMAD R4, R203, R6, RZ ;  /* 0x00000006cb047224 */ /* 0x010fc400078e02ff */
[----:B------:R-:W-:-:S04]  /*0eb0*/  IMAD.WIDE.U32 R18, R194, UR4, R18 ;  /* 0x00000004c2127c25 */ /* 0x000fc8000f8e0012 */
[----:B-1----:R-:W-:Y:S01]  /*0ec0*/  IMAD.WIDE.U32 R24, R183, UR10, R26 ;  /* 0x0000000ab7187c25 */ /* 0x002fe2000f8e001a */
[----:B------:R-:W-:-:S03]  /*0ed0*/  USHF.L.U64.HI UR10, UR4, 0x5, UR5 ;  /* 0x00000005040a7899 */ /* 0x000fc60008010205 */
[----:B------:R-:W-:Y:S02]  /*0ee0*/  IMAD R213, R194, UR5, R19 ;  /* 0x00000005c2d57c24 */ /* 0x000fe4000f8e0213 */
[C---:B------:R-:W-:Y:S02]  /*0ef0*/  IMAD R19, R204.reuse, R7, R4 ;  /* 0x00000007cc137224 */ /* 0x040fe400078e0204 */
[----:B------:R-:W-:Y:S01]  /*0f00*/  IMAD R5, R183, UR11, R25 ;  /* 0x0000000bb7057c24 */ /* 0x000fe2000f8e0219 */
[----:B------:R-:W-:Y:S01]  /*0f10*/  USHF.L.U32 UR11, UR4, 0x5, URZ ;  /* 0x00000005040b7899 */ /* 0x000fe200080006ff */
[----:B------:R-:W-:Y:S01]  /*0f20*/  IMAD.MOV.U32 R4, RZ, RZ, R24 ;  /* 0x000000ffff047224 */ /* 0x000fe200078e0018 */
[----:B------:R-:W1:Y:S01]  /*0f30*/  LDCU.64 UR4, c[0x0][0x390] ;  /* 0x00007200ff0477ac */ /* 0x000e620008000a00 */
[----:B------:R-:W-:Y:S01]  /*0f40*/  IMAD.WIDE.U32 R16, R204, R6, R16 ;  /* 0x00000006cc107225 */ /* 0x000fe200078e0010 */
[----:B---3--:R-:W-:Y:S01]  /*0f50*/  LEA R212, P0, R18, UR6, 0x1 ;  /* 0x0000000612d47c11 */ /* 0x008fe2000f8008ff */
[----:B------:R-:W-:-:S02]  /*0f60*/  USHF.L.U32 UR6, UR11, 0x1, URZ ;  /* 0x000000010b067899 */ /* 0x000fc400080006ff */
[----:B------:R-:W-:Y:S01]  /*0f70*/  IMAD.WIDE.U32 R4, R194, UR16, R4 ;  /* 0x00000010c2047c25 */ /* 0x000fe2000f8e0004 */
[----:B------:R-:W-:Y:S01]  /*0f80*/  LEA.HI.X R213, R18, UR7, R213, 0x1, P0 ;  /* 0x0000000712d57c11 */ /* 0x000fe200080f0cd5 */
[----:B------:R-:W-:Y:S02]  /*0f90*/  USHF.L.U64.HI UR10, UR11, 0x1, UR10 ;  /* 0x000000010b0a7899 */ /* 0x000fe4000801020a */
[----:B------:R-:W-:Y:S01]  /*0fa0*/  IMAD R211, R194, UR17, R5 ;  /* 0x00000011c2d37c24 */ /* 0x000fe2000f8e0205 */
[----:B--2---:R-:W-:Y:S01]  /*0fb0*/  LEA R210, P1, R4, UR8, 0x1 ;  /* 0x0000000804d27c11 */ /* 0x004fe2000f8208ff */
[----:B------:R-:W-:Y:S01]  /*0fc0*/  IMAD.IADD R17, R17, 0x1, R19 ;  /* 0x0000000111117824 */ /* 0x000fe200078e0213 */
[----:B------:R-:W-:Y:S01]  /*0fd0*/  USHF.L.U64.HI UR17, UR16, 0x5, UR17 ;  /* 0x0000000510117899 */ /* 0x000fe20008010211 */
[----:B------:R-:W-:Y:S01]  /*0fe0*/  IMAD.SHL.U32 R14, R6, 0x20, RZ ;  /* 0x00000020060e7824 */ /* 0x000fe200078e00ff */
[----:B------:R-:W-:Y:S01]  /*0ff0*/  LEA.HI.X R211, R4, UR9, R211, 0x1, P1 ;  /* 0x0000000904d37c11 */ /* 0x000fe200088f0cd3 */
[----:B------:R-:W-:Y:S01]  /*1000*/  IMAD.WIDE.U32 R18, R194, R6, R16 ;  /* 0x00000006c2127225 */ /* 0x000fe200078e0010 */
[----:B------:R-:W2:Y:S01]  /*1010*/  LDC.64 R4, c[0x0][0x3b8] ;  /* 0x0000ee00ff047b82 */ /* 0x000ea20000000a00 */
[----:B------:R-:W-:Y:S01]  /*1020*/  SHF.L.U64.HI R17, R6, 0x5, R7 ;  /* 0x0000000506117819 */ /* 0x000fe20000010207 */
[----:B------:R-:W-:Y:S01]  /*1030*/  USHF.L.U32 UR16, UR16, 0x5, URZ ;  /* 0x0000000510107899 */ /* 0x000fe200080006ff */
[----:B------:R-:W-:Y:S01]  /*1040*/  IMAD R12, R194, R7, R19 ;  /* 0x00000007c20c7224 */ /* 0x000fe200078e0213 */
[-C--:B------:R-:W-:Y:S01]  /*1050*/  LEA R19, P1, R6, R18.reuse, 0x6 ;  /* 0x0000001206137211 */ /* 0x080fe200078230ff */
[----:B------:R-:W-:Y:S01]  /*1060*/  IMAD.IADD R21, R23, 0x1, R20 ;  /* 0x0000000117157824 */ /* 0x000fe200078e0214 */
[----:B------:R-:W-:Y:S01]  /*1070*/  IADD3 R16, P0, PT, R14, R18, RZ ;  /* 0x000000120e107210 */ /* 0x000fe20007f1e0ff */
[----:B------:R-:W-:Y:S01]  /*1080*/  IMAD.MOV.U32 R20, RZ, RZ, R22 ;  /* 0x000000ffff147224 */ /* 0x000fe200078e0016 */
[----:B------:R-:W-:Y:S01]  /*1090*/  LEA.HI.X R6, R6, R12, R7, 0x6, P1 ;  /* 0x0000000c06067211 */ /* 0x000fe200008f3407 */
[----:B------:R-:W-:Y:S01]  /*10a0*/  USHF.L.U32 UR7, UR16, 0x1, URZ ;  /* 0x0000000110077899 */ /* 0x000fe200080006ff */
[----:B-1----:R-:W-:Y:S01]  /*10b0*/  LEA R22, P1, R19, UR4, 0x1 ;  /* 0x0000000413167c11 */ /* 0x002fe2000f8208ff */
[----:B------:R-:W-:Y:S01]  /*10c0*/  IMAD.X R7, R17, 0x1, R12, P0 ;  /* 0x0000000111077824 */ /* 0x000fe200000e060c */
[----:B------:R-:W-:Y:S01]  /*10d0*/  IADD3 R14, P0, PT, R19, R14, RZ ;  /* 0x0000000e130e7210 */ /* 0x000fe20007f1e0ff */
[----:B------:R-:W-:Y:S01]  /*10e0*/  USHF.L.U64.HI UR17, UR16, 0x1, UR17 ;  /* 0x0000000110117899 */ /* 0x000fe20008010211 */
[----:B------:R-:W-:Y:S01]  /*10f0*/  LEA R26, P3, R18, UR4, 0x1 ;  /* 0x00000004121a7c11 */ /* 0x000fe2000f8608ff */
[----:B------:R-:W-:Y:S01]  /*1100*/  IMAD.IADD R221, R197, 0x1, R169 ;  /* 0x00000001c5dd7824 */ /* 0x000fe200078e02a9 */
[----:B------:R-:W-:Y:S01]  /*1110*/  LEA R24, P2, R16, UR4, 0x1 ;  /* 0x0000000410187c11 */ /* 0x000fe2000f8408ff */
[----:B------:R-:W-:Y:S01]  /*1120*/  IMAD.X R17, R6, 0x1, R17, P0 ;  /* 0x0000000106117824 */ /* 0x000fe200000e0611 */
[----:B------:R-:W-:Y:S01]  /*1130*/  LEA.HI.X R23, R19, UR5, R6, 0x1, P1 ;  /* 0x0000000513177c11 */ /* 0x000fe200088f0c06 */
[----:B------:R-:W-:Y:S01]  /*1140*/  IMAD.WIDE R230, R15, 0x4, R230 ;  /* 0x000000040fe67825 */ /* 0x000fe200078e02e6 */
[----:B------:R-:W-:-:S02]  /*1150*/  LEA R6, P0, R14, UR4, 0x1 ;  /* 0x000000040e067c11 */ /* 0x000fc4000f8008ff */
[----:B------:R-:W-:Y:S01]  /*1160*/  LEA.HI.X R27, R18, UR5, R12, 0x1, P3 ;  /* 0x00000005121b7c11 */ /* 0x000fe200098f0c0c */
[----:B------:R-:W-:Y:S01]  /*1170*/  @P5 BAR.SYNC.DEFER_BLOCKING 0x0 ;  /* 0x0000000000005b1d */ /* 0x000fe20000010000 */
[-C--:B--2---:R-:W-:Y:S01]  /*1180*/  IMAD R12, R203, R4.reuse, RZ ;  /* 0x00000004cb0c7224 */ /* 0x084fe200078e02ff */
[----:B------:R-:W-:Y:S01]  /*1190*/  LEA.HI.X R25, R16, UR5, R7, 0x1, P2 ;  /* 0x0000000510197c11 */ /* 0x000fe200090f0c07 */
[----:B------:R-:W-:Y:S01]  /*11a0*/  IMAD.WIDE.U32 R18, R204, R4, R20 ;  /* 0x00000004cc127225 */ /* 0x000fe200078e0014 */
[----:B------:R-:W-:Y:S02]  /*11b0*/  LEA.HI.X R7, R14, UR5, R17, 0x1, P0 ;  /* 0x000000050e077c11 */ /* 0x000fe400080f0c11 */
[----:B------:R-:W1:Y:S01]  /*11c0*/  LDCU.64 UR4, c[0x0][0x388] ;  /* 0x00007100ff0477ac */ /* 0x000e620008000a00 */
[----:B------:R-:W-:Y:S01]  /*11d0*/  IMAD R12, R204, R5, R12 ;  /* 0x00000005cc0c7224 */ /* 0x000fe200078e020c */
[----:B------:R-:W-:Y:S01]  /*11e0*/  IADD3 R16, P0, PT, R212, UR6, RZ ;  /* 0x00000006d4107c10 */ /* 0x000fe2000ff1e0ff */
[----:B------:R-:W-:-:S02]  /*11f0*/  IMAD.SHL.U32 R14, R4, 0x20, RZ ;  /* 0x00000020040e7824 */ /* 0x000fc400078e00ff */
[----:B------:R-:W-:Y:S01]  /*1200*/  IMAD.IADD R19, R19, 0x1, R12 ;  /* 0x0000000113137824 */ /* 0x000fe200078e020c */
[----:B------:R-:W-:Y:S01]  /*1210*/  IADD3.X R17, PT, PT, R213, UR10, RZ, P0, !PT ;  /* 0x0000000ad5117c10 */ /* 0x000fe200087fe4ff */
[----:B------:R-:W-:-:S04]  /*1220*/  IMAD.WIDE.U32 R18, R194, R4, R18 ;  /* 0x00000004c2127225 */ /* 0x000fc800078e0012 */
[----:B------:R-:W-:Y:S01]  /*1230*/  IMAD R12, R194, R5, R19 ;  /* 0x00000005c20c7224 */ /* 0x000fe200078e0213 */
[----:B------:R-:W-:Y:S01]  /*1240*/  @!PT LDS RZ, [RZ] ;  /* 0x00000000fffff984 */ /* 0x000fe20000000800 */
[----:B------:R-:W-:Y:S01]  /*1250*/  @!PT LDS RZ, [RZ] ;  /* 0x00000000fffff984 */ /* 0x000fe20000000800 */
[----:B------:R-:W-:Y:S01]  /*1260*/  @!PT LDS RZ, [RZ] ;  /* 0x00000000fffff984 */ /* 0x000fe20000000800 */
[----:B------:R-:W-:Y:S04]  /*1270*/  LDGSTS.E.BYPASS.LTC128B.128 [R197+0xa000], desc[UR18][R26.64] ;  /* 0x0a0000001ac57fae */ /* 0x000fe8000b981a12 */
[----:B------:R-:W-:Y:S04]  /*1280*/  LDGSTS.E.BYPASS.LTC128B.128 [R197+0xb000], desc[UR18][R24.64] ;  /* 0x0b00000018c57fae */ /* 0x000fe8000b981a12 */
[----:B------:R2:W-:Y:S04]  /*1290*/  LDGSTS.E.BYPASS.LTC128B.128 [R197+0xc000], desc[UR18][R22.64] ;  /* 0x0c00000016c57fae */ /* 0x0005e8000b981a12 */
[----:B------:R1:W-:Y:S04]  /*12a0*/  LDGSTS.E.BYPASS.LTC128B.128 [R197+0xd000], desc[UR18][R6.64] ;  /* 0x0d00000006c57fae */ /* 0x0003e8000b981a12 */
[----:B------:R-:W0:Y:S04]  /*12b0*/  LDGDEPBAR ;  /* 0x00000000000079af */ /* 0x000e280000000000 */
[----:B------:R-:W-:Y:S04]  /*12c0*/  LDGSTS.E.BYPASS.LTC128B.128 [R197+0x4000], desc[UR18][R212.64] ;  /* 0x04000000d4c57fae */ /* 0x000fe8000b981a12 */
[----:B------:R3:W-:Y:S04]  /*12d0*/  LDGSTS.E.BYPASS.LTC128B.128 [R197+0x5000], desc[UR18][R16.64] ;  /* 0x0500000010c57fae */ /* 0x0007e8000b981a12 */
[----:B------:R-:W-:Y:S01]  /*12e0*/  LDGSTS.E.BYPASS.LTC128B.128 [R221], desc[UR18][R210.64] ;  /* 0x00000000d2dd7fae */ /* 0x000fe2000b981a12 */
[----:B--2---:R-:W-:-:S04]  /*12f0*/  IADD3 R22, P0, PT, R210, UR7, RZ ;  /* 0x00000007d2167c10 */ /* 0x004fc8000ff1e0ff */
[----:B------:R-:W-:Y:S02]  /*1300*/  IADD3.X R23, PT, PT, R211, UR17, RZ, P0, !PT ;  /* 0x00000011d3177c10 */ /* 0x000fe400087fe4ff */
[-C--:B------:R-:W-:Y:S02]  /*1310*/  LEA R19, P0, R4, R18.reuse, 0x6 ;  /* 0x0000001204137211 */ /* 0x080fe400078030ff */
[C---:B-1----:R-:W-:Y:S01]  /*1320*/  LEA R6, P2, R18.reuse, UR4, 0x1 ;  /* 0x0000000412067c11 */ /* 0x042fe2000f8408ff */
[----:B------:R1:W-:Y:S03]  /*1330*/  LDGSTS.E.BYPASS.LTC128B.128 [R221+0x1000], desc[UR18][R22.64] ;  /* 0x0100000016dd7fae */ /* 0x0003e6000b981a12 */
[----:B------:R-:W-:Y:S02]  /*1340*/  LEA.HI.X R7, R18, UR5, R12, 0x1, P2 ;  /* 0x0000000512077c11 */ /* 0x000fe400090f0c0c */
[----:B---3--:R-:W-:-:S03]  /*1350*/  IADD3 R16, P1, PT, R14, R18, RZ ;  /* 0x000000120e107210 */ /* 0x008fc60007f3e0ff */
[----:B------:R2:W-:Y:S01]  /*1360*/  LDGSTS.E.BYPASS.LTC128B.128 [R197+0x6000], desc[UR18][R6.64] ;  /* 0x0600000006c57fae */ /* 0x0005e2000b981a12 */
[C-C-:B------:R-:W-:Y:S02]  /*1370*/  SHF.L.U64.HI R17, R4.reuse, 0x5, R5.reuse ;  /* 0x0000000504117819 */ /* 0x140fe40000010205 */
[----:B------:R-:W-:Y:S02]  /*1380*/  LEA.HI.X R4, R4, R12, R5, 0x6, P0 ;  /* 0x0000000c04047211 */ /* 0x000fe400000f3405 */
[----:B------:R-:W-:Y:S01]  /*1390*/  IADD3 R14, P0, PT, R19, R14, RZ ;  /* 0x0000000e130e7210 */ /* 0x000fe20007f1e0ff */
[----:B------:R-:W-:Y:S01]  /*13a0*/  IMAD.X R5, R17, 0x1, R12, P1 ;  /* 0x0000000111057824 */ /* 0x000fe200008e060c */
[----:B------:R-:W-:Y:S02]  /*13b0*/  LEA R20, P2, R16, UR4, 0x1 ;  /* 0x0000000410147c11 */ /* 0x000fe4000f8408ff */
[----:B------:R-:W-:Y:S01]  /*13c0*/  LEA R18, P1, R19, UR4, 0x1 ;  /* 0x0000000413127c11 */ /* 0x000fe2000f8208ff */
[----:B------:R-:W-:Y:S01]  /*13d0*/  IMAD.X R17, R4, 0x1, R17, P0 ;  /* 0x0000000104117824 */ /* 0x000fe200000e0611 */
[----:B------:R-:W-:-:S02]  /*13e0*/  LEA.HI.X R21, R16, UR5, R5, 0x1, P2 ;  /* 0x0000000510157c11 */ /* 0x000fc400090f0c05 */
[----:B------:R-:W-:Y:S02]  /*13f0*/  LEA.HI.X R19, R19, UR5, R4, 0x1, P1 ;  /* 0x0000000513137c11 */ /* 0x000fe400088f0c04 */
[----:B------:R-:W3:Y:S01]  /*1400*/  LDC.64 R4, c[0x0][0x460] ;  /* 0x00011800ff047b82 */ /* 0x000ee20000000a00 */
[----:B------:R-:W-:Y:S01]  /*1410*/  LDGSTS.E.BYPASS.LTC128B.128 [R197+0x7000], desc[UR18][R20.64] ;  /* 0x0700000014c57fae */ /* 0x000fe2000b981a12 */
[C---:B-1----:R-:W-:Y:S01]  /*1420*/  LEA R22, P0, R14.reuse, UR4, 0x1 ;  /* 0x000000040e167c11 */ /* 0x042fe2000f8008ff */
[----:B------:R-:W1:Y:S02]  /*1430*/  LDCU UR4, c[0x0][0x3e0] ;  /* 0x00007c00ff0477ac */ /* 0x000e640008000800 */
[----:B------:R4:W-:Y:S01]  /*1440*/  LDGSTS.E.BYPASS.LTC128B.128 [R197+0x8000], desc[UR18][R18.64] ;  /* 0x0800000012c57fae */ /* 0x0009e2000b981a12 */
[----:B------:R-:W-:Y:S01]  /*1450*/  LEA.HI.X R23, R14, UR5, R17, 0x1, P0 ;  /* 0x000000050e177c11 */ /* 0x000fe200080f0c11 */
[----:B------:R-:W-:Y:S01]  /*1460*/  IMAD.WIDE.U32 R16, R191, 0x4, R230 ;  /* 0x00000004bf107825 */ /* 0x000fe200078e00e6 */
[----:B------:R-:W3:Y:S01]  /*1470*/  LDC R14, c[0x0][0x44c] ;  /* 0x00011300ff0e7b82 */ /* 0x000ee20000000800 */
[----:B--2---:R-:W-:Y:S01]  /*1480*/  SHF.R.S32.HI R7, RZ, 0x1f, R13 ;  /* 0x0000001fff077819 */ /* 0x004fe2000001140d */
[----:B------:R-:W2:Y:S04]  /*1490*/  S2R R12, SR_CTAID.X ;  /* 0x00000000000c7919 */ /* 0x000ea80000002500 */
[----:B------:R-:W-:Y:S01]  /*14a0*/  IMAD R7, R7, R190, RZ ;  /* 0x000000be07077224 */ /* 0x000fe200078e02ff */
[----:B------:R-:W5:Y:S04]  /*14b0*/  LDG.E R220, desc[UR18][R16.64] ;  /* 0x0000001210dc7981 */ /* 0x000f68000c1e1900 */
[----:B------:R-:W5:Y:S01]  /*14c0*/  LDG.E R219, desc[UR18][R16.64+0x20] ;  /* 0x0000201210db7981 */ /* 0x000f62000c1e1900 */
[----:B-1----:R-:W-:Y:S01]  /*14d0*/  USHF.R.S32.HI UR5, URZ, 0x1f, UR4 ;  /* 0x0000001fff057899 */ /* 0x002fe20008011404 */
[----:B----4-:R-:W-:Y:S01]  /*14e0*/  IMAD.WIDE.U32 R18, R190, R13, RZ ;  /* 0x0000000dbe127225 */ /* 0x010fe200078e00ff */
[----:B---3--:R-:W-:Y:S01]  /*14f0*/  ISETP.NE.U32.AND P0, PT, R4, RZ, PT ;  /* 0x000000ff0400720c */ /* 0x008fe20003f05070 */
[----:B------:R-:W1:Y:S01]  /*1500*/  S2R R13, SR_TID.X ;  /* 0x00000000000d7919 */ /* 0x000e620000002100 */
[----:B------:R-:W3:Y:S01]  /*1510*/  LDC R4, c[0x0][0x508] ;  /* 0x00014200ff047b82 */ /* 0x000ee20000000800 */
[----:B------:R-:W-:Y:S01]  /*1520*/  IMAD.IADD R15, R19, 0x1, R7 ;  /* 0x00000001130f7824 */ /* 0x000fe200078e0207 */
[----:B------:R-:W5:Y:S03]  /*1530*/  LDG.E R218, desc[UR18][R16.64+0x80] ;  /* 0x0000801210da7981 */ /* 0x000f66000c1e1900 */
[----:B------:R-:W-:Y:S01]  /*1540*/  IMAD R15, R15, UR4, RZ ;  /* 0x000000040f0f7c24 */ /* 0x000fe2000f8e02ff */
[----:B------:R4:W5:Y:S02]  /*1550*/  LDG.E R217, desc[UR18][R16.64+0xa0] ;  /* 0x0000a01210d97981 */ /* 0x000964000c1e1900 */
[----:B------:R-:W2:Y:S01]  /*1560*/  LDC.64 R6, c[0x0][0x5f8] ;  /* 0x00017e00ff067b82 */ /* 0x000ea20000000a00 */
[----:B------:R-:W-:-:S02]  /*1570*/  IMAD R15, R18, UR5, R15 ;  /* 0x00000005120f7c24 */ /* 0x000fc4000f8e020f */
[----:B------:R-:W-:Y:S01]  /*1580*/  IMAD.WIDE.U32 R18, R18, UR4, RZ ;  /* 0x0000000412127c25 */ /* 0x000fe2000f8e00ff */
[----:B------:R-:W-:Y:S01]  /*1590*/  ISETP.NE.AND.EX P0, PT, R5, RZ, PT, P0 ;  /* 0x000000ff0500720c */ /* 0x000fe20003f05300 */
[----:B------:R2:W-:Y:S02]  /*15a0*/  LDGSTS.E.BYPASS.LTC128B.128 [R197+0x9000], desc[UR18][R22.64] ;  /* 0x0900000016c57fae */ /* 0x0005e4000b981a12 */
[----:B------:R-:W-:Y:S01]  /*15b0*/  IMAD.IADD R15, R19, 0x1, R15 ;  /* 0x00000001130f7824 */ /* 0x000fe200078e020f */
[----:B------:R-:W-:Y:S01]  /*15c0*/  SHF.R.S32.HI R5, RZ, 0x1f, R14 ;  /* 0x0000001fff057819 */ /* 0x000fe2000001140e */
[----:B------:R-:W0:Y:S01]  /*15d0*/  LDGDEPBAR ;  /* 0x00000000000079af */ /* 0x000e220000000000 */
[----:B------:R-:W-:Y:S01]  /*15e0*/  SEL R11, R11, RZ, P0 ;  /* 0x000000ff0b0b7207 */ /* 0x000fe20000000000 */
[----:B------:R-:W-:-:S03]  /*15f0*/  IMAD R15, R15, R14, RZ ;  /* 0x0000000e0f0f7224 */ /* 0x000fc600078e02ff */
[----:B------:R-:W-:Y:S01]  /*1600*/  IADD3 R11, P0, PT, R8, R11, RZ ;  /* 0x0000000b080b7210 */ /* 0x000fe20007f1e0ff */
[----:B----4-:R-:W-:-:S05]  /*1610*/  IMAD R16, R183, R14, RZ ;  /* 0x0000000eb7107224 */ /* 0x010fca00078e02ff */
[----:B------:R-:W-:Y:S01]  /*1620*/  SHF.R.S32.HI R17, RZ, 0x1f, R16 ;  /* 0x0000001fff117819 */ /* 0x000fe20000011410 */
[----:B------:R-:W-:Y:S01]  /*1630*/  IMAD R5, R5, R18, R15 ;  /* 0x0000001205057224 */ /* 0x000fe200078e020f */
[----:B-1----:R-:W-:Y:S01]  /*1640*/  LOP3.LUT R13, R13, 0x1f, RZ, 0xc0, !PT ;  /* 0x0000001f0d0d7812 */ /* 0x002fe200078ec0ff */
[----:B------:R-:W-:-:S04]  /*1650*/  DEPBAR.LE SB0, 0x1 ;  /* 0x000080400000791a */ /* 0x000fc80000000000 */
[----:B------:R-:W-:Y:S01]  /*1660*/  IMAD.WIDE.U32 R16, R18, R14, R16 ;  /* 0x0000000e12107225 */ /* 0x000fe200078e0010 */
[----:B------:R-:W-:Y:S03]  /*1670*/  BAR.SYNC.DEFER_BLOCKING 0x0 ;  /* 0x0000000000007b1d */ /* 0x000fe60000010000 */
[----:B------:R-:W-:-:S04]  /*1680*/  IMAD.WIDE R18, R14, UR4, RZ ;  /* 0x000000040e127c25 */ /* 0x000fc8000f8e02ff */
[----:B------:R-:W-:Y:S02]  /*1690*/  IMAD.IADD R17, R17, 0x1, R5 ;  /* 0x0000000111117824 */ /* 0x000fe400078e0205 */
[----:B------:R-:W-:Y:S02]  /*16a0*/  IMAD.X R10, RZ, RZ, R10, P0 ;  /* 0x000000ffff0a7224 */ /* 0x000fe400000e060a */
[----:B------:R-:W-:-:S04]  /*16b0*/  IMAD R5, R19, R11, RZ ;  /* 0x0000000b13057224 */ /* 0x000fc800078e02ff */
[----:B------:R-:W-:Y:S02]  /*16c0*/  IMAD R10, R18, R10, R5 ;  /* 0x0000000a120a7224 */ /* 0x000fe400078e0205 */
[----:B------:R-:W-:Y:S01]  /*16d0*/  IMAD R5, R14, UR4, RZ ;  /* 0x000000040e057c24 */ /* 0x000fe2000f8e02ff */
[----:B------:R-:W1:Y:S01]  /*16e0*/  LDCU.64 UR4, c[0x0][0x570] ;  /* 0x0000ae00ff0477ac */ /* 0x000e620008000a00 */
[----:B--2---:R-:W-:-:S04]  /*16f0*/  IMAD.WIDE.U32 R14, R12, R6, RZ ;  /* 0x000000060c0e7225 */ /* 0x004fc800078e00ff */
[----:B------:R-:W-:Y:S01]  /*1700*/  IMAD R7, R12, R7, R15 ;  /* 0x000000070c077224 */ /* 0x000fe200078e020f */
[----:B------:R2:W4:Y:S01]  /*1710*/  LDSM.16.M88.4 R136, [R180] ;  /* 0x00000000b488783b */ /* 0x0005220000000200 */
[----:B------:R-:W-:-:S03]  /*1720*/  IMAD.WIDE.U32 R16, R18, R11, R16 ;  /* 0x0000000b12107225 */ /* 0x000fc600078e0010 */
[----:B------:R-:W-:Y:S01]  /*1730*/  SEL R11, R7, RZ, P5 ;  /* 0x000000ff070b7207 */ /* 0x000fe20002800000 */
[----:B------:R-:W-:Y:S01]  /*1740*/  IMAD.IADD R7, R201, 0x1, R215 ;  /* 0x00000001c9077824 */ /* 0x000fe200078e02d7 */
[----:B------:R-:W-:Y:S01]  /*1750*/  SEL R6, R14, RZ, P5 ;  /* 0x000000ff0e067207 */ /* 0x000fe20002800000 */
[----:B------:R-:W-:Y:S01]  /*1760*/  IMAD R13, R192, R5, R13 ;  /* 0x00000005c00d7224 */ /* 0x000fe200078e020d */
[----:B------:R2:W2:Y:S02]  /*1770*/  LDSM.16.M88.4 R140, [R180+0x800] ;  /* 0x00080000b48c783b */ /* 0x0004a40000000200 */
[----:B---3--:R-:W-:Y:S01]  /*1780*/  IADD3 R4, PT, PT, R7, -R224, -R4 ;  /* 0x800000e007047210 */ /* 0x008fe20007ffe804 */
[----:B------:R-:W-:Y:S01]  /*1790*/  IMAD.IADD R10, R17, 0x1, R10 ;  /* 0x00000001110a7824 */ /* 0x000fe200078e020a */
[----:B------:R-:W-:Y:S01]  /*17a0*/  IADD3 R6, P1, P0, R13, R16, R6 ;  /* 0x000000100d067210 */ /* 0x000fe2000783e006 */
[----:B------:R-:W-:Y:S01]  /*17b0*/  IMAD.SHL.U32 R15, R5, 0x40, RZ ;  /* 0x00000040050f7824 */ /* 0x000fe200078e00ff */
[----:B------:R-:W-:Y:S01]  /*17c0*/  SHF.R.S32.HI R205, RZ, 0x1f, R4 ;  /* 0x0000001fffcd7819 */ /* 0x000fe20000011404 */
[----:B------:R-:W-:Y:S01]  /*17d0*/  IMAD.IADD R9, R8, 0x1, R9 ;  /* 0x0000000108097824 */ /* 0x000fe200078e0209 */
[----:B------:R-:W-:Y:S01]  /*17e0*/  SHF.R.S32.HI R13, RZ, 0x1f, R13 ;  /* 0x0000001fff0d7819 */ /* 0x000fe2000001140d */
[----:B------:R3:W2:Y:S01]  /*17f0*/  LDSM.16.M88.4 R144, [R178] ;  /* 0x00000000b290783b */ /* 0x0006a20000000200 */
[----:B------:R-:W-:-:S02]  /*1800*/  LEA.HI R205, R205, R4, RZ, 0x6 ;  /* 0x00000004cdcd7211 */ /* 0x000fc400078f30ff */
[----:B------:R-:W-:Y:S01]  /*1810*/  IADD3.X R10, PT, PT, R13, R10, R11, P1, P0 ;  /* 0x0000000a0d0a7210 */ /* 0x000fe20000fe040b */
[----:B------:R3:W2:Y:S01]  /*1820*/  LDSM.16.M88.4 R148, [R178+0x800] ;  /* 0x00080000b294783b */ /* 0x0006a20000000200 */
[C---:B------:R-:W-:Y:S02]  /*1830*/  IADD3 R6, P0, PT, R15.reuse, R6, RZ ;  /* 0x000000060f067210 */ /* 0x040fe40007f1e0ff */
[----:B------:R-:W-:Y:S01]  /*1840*/  SHF.R.S32.HI R205, RZ, 0x6, R205 ;  /* 0x00000006ffcd7819 */ /* 0x000fe200000114cd */
[----:B------:R3:W2:Y:S01]  /*1850*/  LDSM.16.M88.4 R152, [R176] ;  /* 0x00000000b098783b */ /* 0x0006a20000000200 */
[----:B------:R-:W-:Y:S02]  /*1860*/  LEA.HI.X.SX32 R15, R15, R10, 0x1, P0 ;  /* 0x0000000a0f0f7211 */ /* 0x000fe400000f0eff */
[----:B-1----:R-:W-:Y:S01]  /*1870*/  LEA R228, P0, R6, UR4, 0x2 ;  /* 0x0000000406e47c11 */ /* 0x002fe2000f8010ff */
[----:B------:R3:W1:Y:S01]  /*1880*/  LDSM.16.M88.4 R156, [R176+0x800] ;  /* 0x00080000b09c783b */ /* 0x0006620000000200 */
[----:B------:R-:W-:-:S02]  /*1890*/  VIMNMX R205, PT, PT, RZ, R205, !PT ;  /* 0x000000cdffcd7248 */ /* 0x000fc40007fe0100 */
[----:B------:R-:W-:Y:S01]  /*18a0*/  LEA.HI.X R229, R6, UR5, R15, 0x2, P0 ;  /* 0x0000000506e57c11 */ /* 0x000fe200080f140f */
[----:B------:R3:W1:Y:S01]  /*18b0*/  LDSM.16.M88.4 R160, [R175] ;  /* 0x00000000afa0783b */ /* 0x0006620000000200 */
[----:B------:R-:W-:-:S03]  /*18c0*/  ISETP.GT.AND P0, PT, R222, R205, PT ;  /* 0x000000cdde00720c */ /* 0x000fc60003f04270 */
[----:B------:R3:W1:Y:S01]  /*18d0*/  LDSM.16.M88.4 R164, [R175+0x800] ;  /* 0x00080000afa4783b */ /* 0x0006620000000200 */
[----:B------:R-:W-:Y:S01]  /*18e0*/  IMAD.WIDE R208, R9, 0x4, R208 ;  /* 0x0000000409d07825 */ /* 0x000fe200078e02d0 */
        /* <DEDUP_REMOVED lines=32> */
[----:B-1234-:R-:W-:Y:S06]  /*1af0*/  @!P0 BRA `(.L_x_84) ;  /* 0x0000002800408947 */ /* 0x01efec0003800000 */
[----:B------:R-:W1:Y:S01]  /*1b00*/  LDC R200, c[0x0][0x44c] ;  /* 0x00011300ffc87b82 */ /* 0x000e620000000800 */
[----:B------:R-:W2:Y:S01]  /*1b10*/  LDCU UR5, c[0x0][0x3b0] ;  /* 0x00007600ff0577ac */ /* 0x000ea20008000800 */
[----:B------:R-:W-:Y:S01]  /*1b20*/  IMAD.SHL.U32 R216, R222, 0x40, RZ ;  /* 0x00000040ded87824 */ /* 0x000fe200078e00ff */
[--C-:B------:R-:W-:Y:S01]  /*1b30*/  IADD3 R202, PT, PT, R7, 0x80, -R224.reuse ;  /* 0x0000008007ca7810 */ /* 0x100fe20007ffe8e0 */
[----:B------:R-:W-:Y:S01]  /*1b40*/  IMAD.MOV.U32 R207, RZ, RZ, R209 ;  /* 0x000000ffffcf7224 */ /* 0x000fe200078e00d1 */
[----:B------:R-:W3:Y:S01]  /*1b50*/  LDCU UR4, c[0x0][0x590] ;  /* 0x0000b200ff0477ac */ /* 0x000ee20008000800 */
[----:B------:R-:W-:Y:S01]  /*1b60*/  IADD3 R201, PT, PT, R189, R201, RZ ;  /* 0x000000c9bdc97210 */ /* 0x000fe20007ffe0ff */
[----:B------:R-:W-:Y:S01]  /*1b70*/  IMAD.SHL.U32 R214, R5, 0x8, RZ ;  /* 0x0000000805d67824 */ /* 0x000fe200078e00ff */
[----:B------:R-:W-:Y:S01]  /*1b80*/  IADD3 R4, PT, PT, R216, R191, R224 ;  /* 0x000000bfd8047210 */ /* 0x000fe20007ffe0e0 */
[----:B------:R-:W4:Y:S01]  /*1b90*/  LDCU UR8, c[0x0][0x3e0] ;  /* 0x00007c00ff0877ac */ /* 0x000f220008000800 */
[----:B------:R-:W-:-:S02]  /*1ba0*/  IADD3 R170, PT, PT, R186, R169, RZ ;  /* 0x000000a9baaa7210 */ /* 0x000fc40007ffe0ff */
[----:B------:R-:W-:Y:S01]  /*1bb0*/  IADD3 R215, PT, PT, R4, -0x1f, -R215 ;  /* 0xffffffe104d77810 */ /* 0x000fe20007ffe8d7 */
[----:B------:R-:W1:Y:S01]  /*1bc0*/  LDCU UR9, c[0x0][0x45c] ;  /* 0x00008b80ff0977ac */ /* 0x000e620008000800 */
[----:B--2---:R-:W-:Y:S02]  /*1bd0*/  USHF.L.U32 UR5, UR5, 0x6, URZ ;  /* 0x0000000605057899 */ /* 0x004fe400080006ff */
[----:B---3--:R-:W-:Y:S01]  /*1be0*/  USHF.L.U32 UR4, UR4, 0x6, URZ ;  /* 0x0000000604047899 */ /* 0x008fe200080006ff */
[----:B------:R-:W-:Y:S02]  /*1bf0*/  IADD3 R169, PT, PT, R184, R169, RZ ;  /* 0x000000a9b8a97210 */ /* 0x000fe40007ffe0ff */
[----:B------:R-:W-:-:S09]  /*1c00*/  MOV R95, RZ ;  /* 0x000000ff005f7202 */ /* 0x000fd20000000f00 */
.L_x_87:
[----:B------:R-:W0:Y:S01]  /*1c10*/  LDGDEPBAR ;  /* 0x00000000000079af */ /* 0x000e220000000000 */
[--C-:B------:R-:W-:Y:S01]  /*1c20*/  IMAD.IADD R181, R179, 0x1, R170.reuse ;  /* 0x00000001b3b57824 */ /* 0x100fe200078e02aa */
[----:B------:R-:W-:Y:S01]  /*1c30*/  LEA R240, P0, R191, R208, 0x2 ;  /* 0x000000d0bff07211 */ /* 0x000fe200078010ff */
[----:B------:R-:W-:Y:S02]  /*1c40*/  IMAD.IADD R188, R177, 0x1, R170 ;  /* 0x00000001b1bc7824 */ /* 0x000fe400078e02aa */
[----:B-----5:R-:W-:Y:S01]  /*1c50*/  FMUL.FTZ R233, R219, 1.4426950216293334961 ;  /* 0x3fb8aa3bdbe97820 */ /* 0x020fe20000410000 */
[----:B------:R-:W-:Y:S01]  /*1c60*/  IMAD.MOV.U32 R209, RZ, RZ, R207 ;  /* 0x000000ffffd17224 */ /* 0x000fe200078e00cf */
[----:B------:R-:W-:Y:S01]  /*1c70*/  FSETP.NEU.FTZ.AND P1, PT, R220, -INF , PT ;  /* 0xff800000dc00780b */ /* 0x000fe20003f3d000 */
[----:B------:R-:W-:Y:S01]  /*1c80*/  FMUL.FTZ R227, R217, 1.4426950216293334961 ;  /* 0x3fb8aa3bd9e37820 */ /* 0x000fe20000410000 */
[----:B------:R-:W-:Y:S01]  /*1c90*/  FMUL.FTZ R232, R218, 1.4426950216293334961 ;  /* 0x3fb8aa3bdae87820 */ /* 0x000fe20000410000 */
[----:B------:R-:W-:Y:S01]  /*1ca0*/  VIADD R216, R216, 0xffffffc0 ;  /* 0xffffffc0d8d87836 */ /* 0x000fe20000000000 */
[----:B------:R-:W-:Y:S01]  /*1cb0*/  LEA.HI.X R241, R191, R209, RZ, 0x2, P0 ;  /* 0x000000d1bff17211 */ /* 0x000fe200000f14ff */
[----:B------:R-:W-:Y:S01]  /*1cc0*/  VIADD R222, R222, 0xffffffff ;  /* 0xffffffffdede7836 */ /* 0x000fe20000000000 */
[----:B------:R-:W-:Y:S02]  /*1cd0*/  FSETP.NEU.FTZ.AND P0, PT, R219, -INF , PT ;  /* 0xff800000db00780b */ /* 0x000fe40003f1d000 */
[----:B------:R-:W-:Y:S01]  /*1ce0*/  ISETP.GE.AND P6, PT, R216, R202, PT ;  /* 0x000000cad800720c */ /* 0x000fe20003fc6270 */
[----:B------:R-:W-:Y:S04]  /*1cf0*/  DEPBAR.LE SB0, 0x0 ;  /* 0x000080000000791a */ /* 0x000fe80000000000 */
[----:B------:R-:W-:Y:S08]  /*1d00*/  BAR.SYNC.DEFER_BLOCKING 0x0 ;  /* 0x0000000000007b1d */ /* 0x000ff00000010000 */
[----:B------:R-:W-:Y:S01]  /*1d10*/  @!P6 VIADD R209, R201, 0x1 ;  /* 0x00000001c9d1e836 */ /* 0x000fe20000000000 */
[----:B------:R-:W-:Y:S01]  /*1d20*/  @!P6 VIMNMX R248, PT, PT, R215, R224, PT ;  /* 0x000000e0d7f8e248 */ /* 0x000fe20003fe0100 */
[----:B------:R-:W-:Y:S01]  /*1d30*/  @!P6 VIADD R247, R201, 0x11 ;  /* 0x00000011c9f7e836 */ /* 0x000fe20000000000 */
[----:B------:R-:W-:Y:S01]  /*1d40*/  @!P6 VIADDMNMX R252, R215, 0x8, R224, PT ;  /* 0x00000008d7fce846 */ /* 0x000fe200038001e0 */
[----:B------:R-:W-:Y:S01]  /*1d50*/  @!P6 VIADD R243, R201, 0x10 ;  /* 0x00000010c9f3e836 */ /* 0x000fe20000000000 */
[C---:B------:R-:W-:Y:S02]  /*1d60*/  @!P6 ISETP.GE.AND P3, PT, R209.reuse, R248, PT ;  /* 0x000000f8d100e20c */ /* 0x040fe40003f66270 */
[----:B------:R-:W-:Y:S01]  /*1d70*/  @!P6 ISETP.GE.AND P2, PT, R209, R252, PT ;  /* 0x000000fcd100e20c */ /* 0x000fe20003f46270 */
[----:B------:R-:W-:Y:S08]  /*1d80*/  LDSM.16.M88.4 R100, [R170] ;  /* 0x00000000aa64783b */ /* 0x000ff00000000200 */
[----:B------:R-:W2:Y:S08]  /*1d90*/  LDSM.16.M88.4 R104, [R180+-0x4000] ;  /* 0xffc00000b468783b */ /* 0x000eb00000000200 */
[----:B------:R-:W3:Y:S08]  /*1da0*/  LDSM.16.M88.4 R108, [R170+0x1000] ;  /* 0x00100000aa6c783b */ /* 0x000ef00000000200 */
[----:B------:R-:W4:Y:S08]  /*1db0*/  LDSM.16.M88.4 R112, [R180+-0x3800] ;  /* 0xffc80000b470783b */ /* 0x000f300000000200 */
[----:B------:R-:W-:Y:S08]  /*1dc0*/  LDSM.16.M88.4 R116, [R181] ;  /* 0x00000000b574783b */ /* 0x000ff00000000200 */
[----:B------:R-:W1:Y:S01]  /*1dd0*/  LDSM.16.M88.4 R120, [R178+-0x4000] ;  /* 0xffc00000b278783b */ /* 0x000e620000000200 */
[-C--:B--2---:R-:W-:Y:S07]  /*1de0*/  HMMA.16816.F32 R4, R100, R104.reuse, RZ ;  /* 0x000000686404723c */ /* 0x084fee00000018ff */
[----:B------:R-:W-:Y:S01]  /*1df0*/  LDSM.16.M88.4 R124, [R178+-0x3800] ;  /* 0xffc80000b27c783b */ /* 0x000fe20000000200 */
[C---:B---3--:R-:W-:Y:S07]  /*1e00*/  HMMA.16816.F32 R8, R108.reuse, R104, RZ ;  /* 0x000000686c08723c */ /* 0x048fee00000018ff */
[----:B------:R-:W-:Y:S01]  /*1e10*/  LDSM.16.M88.4 R128, [R188] ;  /* 0x00000000bc80783b */ /* 0x000fe20000000200 */
[-C--:B------:R-:W-:Y:S07]  /*1e20*/  HMMA.16816.F32 R12, R108, R106.reuse, RZ ;  /* 0x0000006a6c0c723c */ /* 0x080fee00000018ff */
[----:B------:R-:W-:Y:S01]  /*1e30*/  LDSM.16.M88.4 R132, [R176+-0x4000] ;  /* 0xffc00000b084783b */ /* 0x000fe20000000200 */
[C---:B------:R-:W-:Y:S07]  /*1e40*/  HMMA.16816.F32 R16, R100.reuse, R106, RZ ;  /* 0x0000006a6410723c */ /* 0x040fee00000018ff */
[----:B------:R-:W2:Y:S01]  /*1e50*/  LDSM.16.M88.4 R104, [R181+0x1000] ;  /* 0x00100000b568783b */ /* 0x000ea20000000200 */
[-C--:B----4-:R-:W-:Y:S07]  /*1e60*/  HMMA.16816.F32 R20, R100, R112.reuse, RZ ;  /* 0x000000706414723c */ /* 0x090fee00000018ff */
[----:B------:R-:W5:Y:S01]  /*1e70*/  LDG.E R234, desc[UR18][R240.64+0x80] ;  /* 0x00008012f0ea7981 */ /* 0x000f62000c1e1900 */
[C---:B------:R-:W-:Y:S08]  /*1e80*/  HMMA.16816.F32 R24, R108.reuse, R112, RZ ;  /* 0x000000706c18723c */ /* 0x040ff000000018ff */
[-C--:B------:R-:W-:Y:S01]  /*1e90*/  HMMA.16816.F32 R28, R108, R114.reuse, RZ ;  /* 0x000000726c1c723c */ /* 0x080fe200000018ff */
[----:B------:R3:W4:Y:S07]  /*1ea0*/  LDSM.16.M88.4 R108, [R188+0x1000] ;  /* 0x00100000bc6c783b */ /* 0x00072e0000000200 */
[----:B------:R-:W-:Y:S01]  /*1eb0*/  HMMA.16816.F32 R32, R100, R114, RZ ;  /* 0x000000726420723c */ /* 0x000fe200000018ff */
[----:B------:R-:W4:Y:S07]  /*1ec0*/  LDSM.16.M88.4 R100, [R176+-0x3800] ;  /* 0xffc80000b064783b */ /* 0x000f2e0000000200 */
[-C--:B-1----:R-:W-:Y:S01]  /*1ed0*/  HMMA.16816.F32 R4, R116, R120.reuse, R4 ;  /* 0x000000787404723c */ /* 0x082fe20000001804 */
[----:B------:R-:W-:Y:S07]  /*1ee0*/  LDSM.16.M88.4 R112, [R175+-0x4000] ;  /* 0xffc00000af70783b */ /* 0x000fee0000000200 */
[C---:B--2---:R-:W-:Y:S04]  /*1ef0*/  HMMA.16816.F32 R8, R104.reuse, R120, R8 ;  /* 0x000000786808723c */ /* 0x044fe80000001808 */
[----:B---3--:R-:W-:Y:S04]  /*1f00*/  IMAD.IADD R188, R179, 0x1, R188 ;  /* 0x00000001b3bc7824 */ /* 0x008fe800078e02bc */
[-C--:B------:R-:W-:Y:S08]  /*1f10*/  HMMA.16816.F32 R12, R104, R122.reuse, R12 ;  /* 0x0000007a680c723c */ /* 0x080ff0000000180c */
[C---:B------:R-:W-:Y:S08]  /*1f20*/  HMMA.16816.F32 R16, R116.reuse, R122, R16 ;  /* 0x0000007a7410723c */ /* 0x040ff00000001810 */
[-C--:B------:R-:W-:Y:S08]  /*1f30*/  HMMA.16816.F32 R20, R116, R124.reuse, R20 ;  /* 0x0000007c7414723c */ /* 0x080ff00000001814 */
[C---:B------:R-:W-:Y:S08]  /*1f40*/  HMMA.16816.F32 R24, R104.reuse, R124, R24 ;  /* 0x0000007c6818723c */ /* 0x040ff00000001818 */
[-C--:B------:R-:W-:Y:S01]  /*1f50*/  HMMA.16816.F32 R28, R104, R126.reuse, R28 ;  /* 0x0000007e681c723c */ /* 0x080fe2000000181c */
[----:B------:R-:W1:Y:S07]  /*1f60*/  LDSM.16.M88.4 R104, [R188] ;  /* 0x00000000bc68783b */ /* 0x000e6e0000000200 */
[----:B------:R-:W-:Y:S01]  /*1f70*/  HMMA.16816.F32 R32, R116, R126, R32 ;  /* 0x0000007e7420723c */ /* 0x000fe20000001820 */
[----:B------:R-:W2:Y:S03]  /*1f80*/  LDSM.16.M88.4 R116, [R188+0x1000] ;  /* 0x00100000bc74783b */ /* 0x000ea60000000200 */
[----:B------:R-:W-:Y:S01]  /*1f90*/  FSEL R127, R233, RZ, P0 ;  /* 0x000000ffe97f7208 */ /* 0x000fe20000000000 */
[----:B------:R-:W-:Y:S01]  /*1fa0*/  @!P6 VIADD R233, R201, 0x9 ;  /* 0x00000009c9e9e836 */ /* 0x000fe20000000000 */
[----:B------:R-:W-:Y:S02]  /*1fb0*/  FSETP.NEU.FTZ.AND P0, PT, R217, -INF , PT ;  /* 0xff800000d900780b */ /* 0x000fe40003f1d000 */
[-C--:B------:R-:W-:Y:S05]  /*1fc0*/  HMMA.16816.F32 R4, R128, R132.reuse, R4 ;  /* 0x000000848004723c */ /* 0x080fea0000001804 */
[----:B------:R-:W-:Y:S01]  /*1fd0*/  FSEL R126, R227, RZ, P0 ;  /* 0x000000ffe37e7208 */ /* 0x000fe20000000000 */
[----:B------:R-:W-:Y:S02]  /*1fe0*/  @!P6 VIADD R227, R201, 0x8 ;  /* 0x00000008c9e3e836 */ /* 0x000fe40000000000 */
[C---:B----4-:R-:W-:Y:S08]  /*1ff0*/  HMMA.16816.F32 R8, R108.reuse, R132, R8 ;  /* 0x000000846c08723c */ /* 0x050ff00000001808 */
[-C--:B------:R-:W-:Y:S08]  /*2000*/  HMMA.16816.F32 R12, R108, R134.reuse, R12 ;  /* 0x000000866c0c723c */ /* 0x080ff0000000180c */
[C---:B------:R-:W-:Y:S04]  /*2010*/  HMMA.16816.F32 R16, R128.reuse, R134, R16 ;  /* 0x000000868010723c */ /* 0x040fe80000001810 */
[--C-:B------:R-:W-:Y:S04]  /*2020*/  @!P6 VIADDMNMX R134, R215, 0xffffffe0, R224.reuse, PT ;  /* 0xffffffe0d786e846 */ /* 0x100fe800038001e0 */
[-C--:B------:R-:W-:Y:S03]  /*2030*/  HMMA.16816.F32 R20, R128, R100.reuse, R20 ;  /* 0x000000648014723c */ /* 0x080fe60000001814 */
[-C--:B------:R-:W-:Y:S02]  /*2040*/  @!P6 ISETP.GE.AND P5, PT, R209, R134.reuse, PT ;  /* 0x00000086d100e20c */ /* 0x080fe40003fa6270 */
[----:B------:R-:W-:Y:S03]  /*2050*/  @!P6 ISETP.GE.AND P0, PT, R201, R134, PT ;  /* 0x00000086c900e20c */ /* 0x000fe60003f06270 */
[C---:B------:R-:W-:Y:S08]  /*2060*/  HMMA.16816.F32 R24, R108.reuse, R100, R24 ;  /* 0x000000646c18723c */ /* 0x040ff00000001818 */
[-C--:B------:R-:W-:Y:S08]  /*2070*/  HMMA.16816.F32 R28, R108, R102.reuse, R28 ;  /* 0x000000666c1c723c */ /* 0x080ff0000000181c */
[----:B------:R-:W-:Y:S01]  /*2080*/  HMMA.16816.F32 R32, R128, R102, R32 ;  /* 0x000000668020723c */ /* 0x000fe20000001820 */
[----:B------:R-:W3:Y:S03]  /*2090*/  LDSM.16.M88.4 R100, [R175+-0x3800] ;  /* 0xffc80000af64783b */ /* 0x000ee60000000200 */
[----:B------:R-:W-:Y:S01]  /*20a0*/  @!P6 VIADDMNMX R131, R215, 0xffffffe8, R224, PT ;  /* 0xffffffe8d783e846 */ /* 0x000fe200038001e0 */
[----:B------:R-:W-:Y:S03]  /*20b0*/  @!P6 VIADD R129, R201, 0x18 ;  /* 0x00000018c981e836 */ /* 0x000fe60000000000 */
[-C--:B-1----:R-:W-:Y:S05]  /*20c0*/  HMMA.16816.F32 R4, R104, R112.reuse, R4 ;  /* 0x000000706804723c */ /* 0x082fea0000001804 */
[-C--:B------:R-:W-:Y:S01]  /*20d0*/  @!P6 ISETP.GE.AND P4, PT, R209, R131.reuse, PT ;  /* 0x00000083d100e20c */ /* 0x080fe20003f86270 */
[----:B------:R-:W-:Y:S02]  /*20e0*/  FMUL.FTZ R209, R220, 1.4426950216293334961 ;  /* 0x3fb8aa3bdcd17820 */ /* 0x000fe40000410000 */
[C---:B--2---:R-:W-:Y:S04]  /*20f0*/  HMMA.16816.F32 R8, R116.reuse, R112, R8 ;  /* 0x000000707408723c */ /* 0x044fe80000001808 */
[----:B------:R-:W-:Y:S02]  /*2100*/  FSEL R125, R209, RZ, P1 ;  /* 0x000000ffd17d7208 */ /* 0x000fe40000800000 */
[----:B------:R-:W2:Y:S01]  /*2110*/  LDG.E R209, desc[UR18][R240.64] ;  /* 0x00000012f0d17981 */ /* 0x000ea2000c1e1900 */
[----:B------:R-:W-:Y:S01]  /*2120*/  FSETP.NEU.FTZ.AND P1, PT, R218, -INF , PT ;  /* 0xff800000da00780b */ /* 0x000fe20003f3d000 */
[-C--:B------:R-:W-:Y:S03]  /*2130*/  HMMA.16816.F32 R12, R116, R114.reuse, R12 ;  /* 0x00000072740c723c */ /* 0x080fe6000000180c */
[----:B------:R-:W-:Y:S02]  /*2140*/  @!P6 FSEL R5, R5, -INF , !P5 ;  /* 0xff8000000505e808 */ /* 0x000fe40006800000 */
[----:B------:R-:W-:Y:S02]  /*2150*/  FSEL R121, R232, RZ, P1 ;  /* 0x000000ffe8797208 */ /* 0x000fe40000800000 */
[CC--:B------:R-:W-:Y:S01]  /*2160*/  @!P6 ISETP.GE.AND P1, PT, R201.reuse, R131.reuse, PT ;  /* 0x00000083c900e20c */ /* 0x0c0fe20003f26270 */
[C---:B------:R-:W-:Y:S04]  /*2170*/  HMMA.16816.F32 R16, R104.reuse, R114, R16 ;  /* 0x000000726810723c */ /* 0x040fe80000001810 */
[----:B------:R-:W-:Y:S01]  /*2180*/  @!P6 ISETP.GE.AND P5, PT, R201, R252, PT ;  /* 0x000000fcc900e20c */ /* 0x000fe20003fa6270 */
[--C-:B------:R-:W-:Y:S01]  /*2190*/  FFMA.FTZ R235, R5, UR9, -R125.reuse ;  /* 0x0000000905eb7c23 */ /* 0x100fe2000801087d */
[----:B------:R-:W-:Y:S02]  /*21a0*/  @!P6 FSEL R4, R4, -INF , !P0 ;  /* 0xff8000000404e808 */ /* 0x000fe40004000000 */
[----:B------:R-:W-:Y:S01]  /*21b0*/  @!P6 FSEL R6, R6, -INF , !P1 ;  /* 0xff8000000606e808 */ /* 0x000fe20004800000 */
[-C--:B---3--:R-:W-:Y:S02]  /*21c0*/  HMMA.16816.F32 R20, R104, R100.reuse, R20 ;  /* 0x000000646814723c */ /* 0x088fe40000001814 */
[----:B------:R-:W-:Y:S01]  /*21d0*/  MUFU.EX2 R235, R235 ;  /* 0x000000eb00eb7308 */ /* 0x000fe20000000800 */
[----:B------:R-:W-:Y:S01]  /*21e0*/  @!P6 FSEL R10, R10, -INF , !P5 ;  /* 0xff8000000a0ae808 */ /* 0x000fe20006800000 */
[----:B------:R-:W-:Y:S01]  /*21f0*/  FFMA.FTZ R232, R4, UR9, -R125 ;  /* 0x0000000904e87c23 */ /* 0x000fe2000801087d */
[-C--:B------:R-:W-:Y:S01]  /*2200*/  @!P6 ISETP.GE.AND P1, PT, R227, R248.reuse, PT ;  /* 0x000000f8e300e20c */ /* 0x080fe20003f26270 */
[--C-:B------:R-:W-:Y:S01]  /*2210*/  FFMA.FTZ R236, R6, UR9, -R127.reuse ;  /* 0x0000000906ec7c23 */ /* 0x100fe2000801087f */
[-C--:B------:R-:W-:Y:S01]  /*2220*/  @!P6 ISETP.GE.AND P5, PT, R233, R248.reuse, PT ;  /* 0x000000f8e900e20c */ /* 0x080fe20003fa6270 */
[C---:B------:R-:W-:Y:S04]  /*2230*/  HMMA.16816.F32 R24, R116.reuse, R100, R24 ;  /* 0x000000647418723c */ /* 0x040fe80000001818 */
[----:B------:R-:W1:Y:S01]  /*2240*/  MUFU.EX2 R232, R232 ;  /* 0x000000e800e87308 */ /* 0x000e620000000800 */
[----:B------:R-:W-:Y:S01]  /*2250*/  @!P6 ISETP.GE.AND P0, PT, R201, R248, PT ;  /* 0x000000f8c900e20c */ /* 0x000fe20003f06270 */
[--C-:B------:R-:W-:Y:S01]  /*2260*/  FFMA.FTZ R249, R10, UR9, -R126.reuse ;  /* 0x000000090af97c23 */ /* 0x100fe2000801087e */
[----:B------:R-:W-:Y:S07]  /*2270*/  @!P6 FSEL R7, R7, -INF , !P4 ;  /* 0xff8000000707e808 */ /* 0x000fee0006000000 */
[----:B------:R-:W-:Y:S01]  /*2280*/  MUFU.EX2 R236, R236 ;  /* 0x000000ec00ec7308 */ /* 0x000fe20000000800 */
[-C--:B------:R-:W-:Y:S03]  /*2290*/  HMMA.16816.F32 R28, R116, R102.reuse, R28 ;  /* 0x00000066741c723c */ /* 0x080fe6000000181c */
[----:B------:R-:W-:Y:S01]  /*22a0*/  @!P6 FSEL R8, R8, -INF , !P0 ;  /* 0xff8000000808e808 */ /* 0x000fe20004000000 */
[----:B------:R-:W-:Y:S01]  /*22b0*/  FFMA.FTZ R237, R7, UR9, -R127 ;  /* 0x0000000907ed7c23 */ /* 0x000fe2000801087f */
[----:B------:R-:W-:Y:S02]  /*22c0*/  @!P6 FSEL R9, R9, -INF , !P3 ;  /* 0xff8000000909e808 */ /* 0x000fe40005800000 */
[----:B------:R-:W-:Y:S01]  /*22d0*/  @!P6 FSEL R11, R11, -INF , !P2 ;  /* 0xff8000000b0be808 */ /* 0x000fe20005000000 */
[----:B------:R-:W-:Y:S02]  /*22e0*/  HMMA.16816.F32 R32, R104, R102, R32 ;  /* 0x000000666820723c */ /* 0x000fe40000001820 */
[----:B------:R-:W3:Y:S02]  /*22f0*/  MUFU.EX2 R237, R237 ;  /* 0x000000ed00ed7308 */ /* 0x000ee40000000800 */
[----:B------:R-:W-:Y:S01]  /*2300*/  @!P6 FSEL R12, R12, -INF , !P1 ;  /* 0xff8000000c0ce808 */ /* 0x000fe20004800000 */
[--C-:B------:R-:W-:Y:S01]  /*2310*/  FFMA.FTZ R246, R11, UR9, -R126.reuse ;  /* 0x000000090bf67c23 */ /* 0x100fe2000801087e */
[----:B------:R-:W-:Y:S01]  /*2320*/  @!P6 FSEL R13, R13, -INF , !P5 ;  /* 0xff8000000d0de808 */ /* 0x000fe20006800000 */
[--C-:B------:R-:W-:Y:S01]  /*2330*/  FFMA.FTZ R239, R8, UR9, -R121.reuse ;  /* 0x0000000908ef7c23 */ /* 0x100fe20008010879 */
[----:B------:R-:W-:Y:S01]  /*2340*/  @!P6 ISETP.GE.AND P4, PT, R227, R252, PT ;  /* 0x000000fce300e20c */ /* 0x000fe20003f86270 */
[--C-:B------:R-:W-:Y:S01]  /*2350*/  FFMA.FTZ R238, R9, UR9, -R121.reuse ;  /* 0x0000000909ee7c23 */ /* 0x100fe20008010879 */
[----:B------:R-:W-:Y:S01]  /*2360*/  @!P6 ISETP.GE.AND P0, PT, R227, R134, PT ;  /* 0x00000086e300e20c */ /* 0x000fe20003f06270 */
[--C-:B------:R-:W-:Y:S01]  /*2370*/  FFMA.FTZ R245, R13, UR9, -R121.reuse ;  /* 0x000000090df57c23 */ /* 0x100fe20008010879 */
[-C--:B------:R-:W-:Y:S01]  /*2380*/  @!P6 ISETP.GE.AND P3, PT, R227, R131.reuse, PT ;  /* 0x00000083e300e20c */ /* 0x080fe20003f66270 */
[----:B------:R-:W-:Y:S01]  /*2390*/  @!P6 VIADD R13, R201, 0x19 ;  /* 0x00000019c90de836 */ /* 0x000fe20000000000 */
[C---:B------:R-:W-:Y:S01]  /*23a0*/  @!P6 ISETP.GE.AND P2, PT, R233.reuse, R252, PT ;  /* 0x000000fce900e20c */ /* 0x040fe20003f46270 */
[----:B------:R-:W4:Y:S01]  /*23b0*/  LDG.E R227, desc[UR18][R240.64+0x20] ;  /* 0x00002012f0e37981 */ /* 0x000f22000c1e1900 */
[CC--:B------:R-:W-:Y:S01]  /*23c0*/  @!P6 ISETP.GE.AND P1, PT, R233.reuse, R134.reuse, PT ;  /* 0x00000086e900e20c */ /* 0x0c0fe20003f26270 */
[----:B------:R-:W-:Y:S01]  /*23d0*/  FFMA.FTZ R242, R12, UR9, -R121 ;  /* 0x000000090cf27c23 */ /* 0x000fe20008010879 */
[-C--:B------:R-:W-:Y:S01]  /*23e0*/  @!P6 ISETP.GE.AND P5, PT, R233, R131.reuse, PT ;  /* 0x00000083e900e20c */ /* 0x080fe20003fa6270 */
[----:B------:R-:W-:Y:S01]  /*23f0*/  MUFU.EX2 R239, R239 ;  /* 0x000000ef00ef7308 */ /* 0x000fe20000000800 */
[----:B------:R1:W5:Y:S01]  /*2400*/  LDG.E R233, desc[UR18][R240.64+0xa0] ;  /* 0x0000a012f0e97981 */ /* 0x000362000c1e1900 */
[----:B------:R-:W-:Y:S02]  /*2410*/  @!P6 FSEL R18, R18, -INF , !P3 ;  /* 0xff8000001212e808 */ /* 0x000fe40005800000 */
[----:B------:R-:W-:Y:S06]  /*2420*/  @!P6 FSEL R14, R14, -INF , !P4 ;  /* 0xff8000000e0ee808 */ /* 0x000fec0006000000 */
[----:B------:R-:W3:Y:S01]  /*2430*/  MUFU.EX2 R238, R238 ;  /* 0x000000ee00ee7308 */ /* 0x000ee20000000800 */
[-C--:B------:R-:W-:Y:S02]  /*2440*/  @!P6 ISETP.GE.AND P4, PT, R243, R134.reuse, PT ;  /* 0x00000086f300e20c */ /* 0x080fe40003f86270 */
[----:B------:R-:W-:Y:S07]  /*2450*/  @!P6 ISETP.GE.AND P3, PT, R247, R134, PT ;  /* 0x00000086f700e20c */ /* 0x000fee0003f66270 */
[----:B------:R-:W-:Y:S01]  /*2460*/  MUFU.EX2 R242, R242 ;  /* 0x000000f200f27308 */ /* 0x000fe20000000800 */
[----:B------:R-:W-:Y:S02]  /*2470*/  @!P6 FSEL R19, R19, -INF , !P5 ;  /* 0xff8000001313e808 */ /* 0x000fe40006800000 */
[----:B------:R-:W-:Y:S07]  /*2480*/  @!P6 FSEL R15, R15, -INF , !P2 ;  /* 0xff8000000f0fe808 */ /* 0x000fee0005000000 */
[----:B------:R-:W-:Y:S01]  /*2490*/  MUFU.EX2 R245, R245 ;  /* 0x000000f500f57308 */ /* 0x000fe20000000800 */
[----:B------:R-:W-:Y:S01]  /*24a0*/  @!P6 FSEL R16, R16, -INF , !P0 ;  /* 0xff8000001010e808 */ /* 0x000fe20004000000 */
[--C-:B------:R-:W-:Y:S01]  /*24b0*/  FFMA.FTZ R135, R19, UR9, -R127.reuse ;  /* 0x0000000913877c23 */ /* 0x100fe2000801087f */
[-C--:B------:R-:W-:Y:S01]  /*24c0*/  @!P6 ISETP.GE.AND P2, PT, R243, R131.reuse, PT ;  /* 0x00000083f300e20c */ /* 0x080fe20003f46270 */
[--C-:B------:R-:W-:Y:S01]  /*24d0*/  FFMA.FTZ R244, R15, UR9, -R126.reuse ;  /* 0x000000090ff47c23 */ /* 0x100fe2000801087e */
[-C--:B------:R-:W-:Y:S02]  /*24e0*/  @!P6 ISETP.GE.AND P0, PT, R243, R248.reuse, PT ;  /* 0x000000f8f300e20c */ /* 0x080fe40003f06270 */
[-C--:B------:R-:W-:Y:S02]  /*24f0*/  @!P6 ISETP.GE.AND P5, PT, R247, R131.reuse, PT ;  /* 0x00000083f700e20c */ /* 0x080fe40003fa6270 */
[----:B------:R-:W-:Y:S01]  /*2500*/  @!P6 FSEL R20, R20, -INF , !P4 ;  /* 0xff8000001414e808 */ /* 0x000fe20006000000 */
[----:B------:R-:W-:Y:S01]  /*2510*/  MUFU.EX2 R244, R244 ;  /* 0x000000f400f47308 */ /* 0x000fe20000000800 */
[----:B------:R-:W-:Y:S02]  /*2520*/  @!P6 FSEL R21, R21, -INF , !P3 ;  /* 0xff8000001515e808 */ /* 0x000fe40005800000 */
[C---:B------:R-:W-:Y:S07]  /*2530*/  @!P6 ISETP.GE.AND P4, PT, R247.reuse, R248, PT ;  /* 0x000000f8f700e20c */ /* 0x040fee0003f86270 */
[----:B-1----:R-:W-:Y:S01]  /*2540*/  MUFU.EX2 R240, R249 ;  /* 0x000000f900f07308 */ /* 0x002fe20000000800 */
[----:B------:R-:W-:Y:S01]  /*2550*/  @!P6 ISETP.GE.AND P3, PT, R247, R252, PT ;  /* 0x000000fcf700e20c */ /* 0x000fe20003f66270 */
[----:B------:R-:W-:Y:S01]  /*2560*/  FFMA.FTZ R247, R18, UR9, -R127 ;  /* 0x0000000912f77c23 */ /* 0x000fe2000801087f */
[----:B------:R-:W-:Y:S07]  /*2570*/  @!P6 FSEL R22, R22, -INF , !P2 ;  /* 0xff8000001616e808 */ /* 0x000fee0005000000 */
[----:B------:R1:W-:Y:S01]  /*2580*/  MUFU.EX2 R241, R246 ;  /* 0x000000f600f17308 */ /* 0x0003e20000000800 */
[----:B------:R-:W-:Y:S01]  /*2590*/  @!P6 FSEL R23, R23, -INF , !P5 ;  /* 0xff8000001717e808 */ /* 0x000fe20006800000 */
[----:B------:R-:W-:Y:S01]  /*25a0*/  FFMA.FTZ R250, R20, UR9, -R125 ;  /* 0x0000000914fa7c23 */ /* 0x000fe2000801087d */
[----:B------:R-:W-:Y:S01]  /*25b0*/  @!P6 FSEL R24, R24, -INF , !P0 ;  /* 0xff8000001818e808 */ /* 0x000fe20004000000 */
[----:B------:R-:W-:Y:S01]  /*25c0*/  FFMA.FTZ R130, R22, UR9, -R127 ;  /* 0x0000000916827c23 */ /* 0x000fe2000801087f */
[----:B------:R-:W-:Y:S05]  /*25d0*/  @!P6 FSEL R17, R17, -INF , !P1 ;  /* 0xff8000001111e808 */ /* 0x000fea0004800000 */
[----:B------:R-:W-:Y:S01]  /*25e0*/  MUFU.EX2 R247, R247 ;  /* 0x000000f700f77308 */ /* 0x000fe20000000800 */
[----:B------:R-:W-:Y:S01]  /*25f0*/  @!P6 ISETP.GE.AND P5, PT, R13, R248, PT ;  /* 0x000000f80d00e20c */ /* 0x000fe20003fa6270 */
[----:B------:R-:W-:Y:S01]  /*2600*/  FFMA.FTZ R251, R21, UR9, -R125 ;  /* 0x0000000915fb7c23 */ /* 0x000fe2000801087d */
[----:B------:R-:W-:Y:S01]  /*2610*/  @!P6 ISETP.GE.AND P1, PT, R243, R252, PT ;  /* 0x000000fcf300e20c */ /* 0x000fe20003f26270 */
[--C-:B------:R-:W-:Y:S01]  /*2620*/  FFMA.FTZ R243, R14, UR9, -R126.reuse ;  /* 0x000000090ef37c23 */ /* 0x100fe2000801087e */
[----:B------:R-:W-:Y:S01]  /*2630*/  @!P6 ISETP.GE.AND P2, PT, R129, R248, PT ;  /* 0x000000f88100e20c */ /* 0x000fe20003f46270 */
[----:B------:R-:W-:Y:S01]  /*2640*/  FFMA.FTZ R14, R24, UR9, -R121 ;  /* 0x00000009180e7c23 */ /* 0x000fe20008010879 */
[----:B------:R-:W-:Y:S03]  /*2650*/  @!P6 FSEL R25, R25, -INF , !P4 ;  /* 0xff8000001919e808 */ /* 0x000fe60006000000 */
[----:B------:R3:W3:Y:S01]  /*2660*/  MUFU.EX2 R248, R135 ;  /* 0x0000008700f87308 */ /* 0x0006e20000000800 */
[----:B------:R-:W-:Y:S01]  /*2670*/  @!P6 FSEL R27, R27, -INF , !P3 ;  /* 0xff8000001b1be808 */ /* 0x000fe20005800000 */
[--C-:B-1----:R-:W-:Y:S01]  /*2680*/  FFMA.FTZ R246, R16, UR9, -R125.reuse ;  /* 0x0000000910f67c23 */ /* 0x102fe2000801087d */
[----:B------:R-:W-:Y:S01]  /*2690*/  @!P6 FSEL R26, R26, -INF , !P1 ;  /* 0xff8000001a1ae808 */ /* 0x000fe20004800000 */
[----:B------:R-:W-:Y:S01]  /*26a0*/  FFMA.FTZ R249, R17, UR9, -R125 ;  /* 0x0000000911f97c23 */ /* 0x000fe2000801087d */
[----:B------:R-:W-:Y:S01]  /*26b0*/  @!P6 FSEL R29, R29, -INF , !P5 ;  /* 0xff8000001d1de808 */ /* 0x000fe20006800000 */
[--C-:B------:R-:W-:Y:S01]  /*26c0*/  FFMA.FTZ R25, R25, UR9, -R121.reuse ;  /* 0x0000000919197c23 */ /* 0x100fe20008010879 */
[----:B------:R-:W-:Y:S01]  /*26d0*/  @!P6 ISETP.GE.AND P4, PT, R13, R252, PT ;  /* 0x000000fc0d00e20c */ /* 0x000fe20003f86270 */
[--C-:B------:R-:W-:Y:S01]  /*26e0*/  FFMA.FTZ R27, R27, UR9, -R126.reuse ;  /* 0x000000091b1b7c23 */ /* 0x100fe2000801087e */
[CC--:B------:R-:W-:Y:S01]  /*26f0*/  @!P6 ISETP.GE.AND P3, PT, R13.reuse, R134.reuse, PT ;  /* 0x000000860d00e20c */ /* 0x0c0fe20003f66270 */
[----:B------:R-:W-:Y:S01]  /*2700*/  MUFU.EX2 R246, R246 ;  /* 0x000000f600f67308 */ /* 0x000fe20000000800 */
[-C--:B------:R-:W-:Y:S01]  /*2710*/  @!P6 ISETP.GE.AND P5, PT, R13, R131.reuse, PT ;  /* 0x000000830d00e20c */ /* 0x080fe20003fa6270 */
[----:B------:R-:W-:Y:S01]  /*2720*/  FFMA.FTZ R122, R29, UR9, -R121 ;  /* 0x000000091d7a7c23 */ /* 0x000fe20008010879 */
[----:B------:R-:W-:Y:S07]  /*2730*/  @!P6 ISETP.GE.AND P1, PT, R129, R134, PT ;  /* 0x000000868100e20c */ /* 0x000fee0003f26270 */
[----:B------:R-:W1:Y:S01]  /*2740*/  MUFU.EX2 R249, R249 ;  /* 0x000000f900f97308 */ /* 0x000e620000000800 */
[----:B------:R-:W-:Y:S01]  /*2750*/  F2FP.F16.F32.PACK_AB R15, R235, R232 ;  /* 0x000000e8eb0f723e */ /* 0x000fe200000000ff */
[----:B---3--:R-:W-:Y:S01]  /*2760*/  FFMA.FTZ R135, R23, UR9, -R127 ;  /* 0x0000000917877c23 */ /* 0x008fe2000801087f */
[----:B------:R-:W-:Y:S07]  /*2770*/  F2FP.F16.F32.PACK_AB R13, R237, R236 ;  /* 0x000000eced0d723e */ /* 0x000fee00000000ff */
[----:B------:R3:W-:Y:S01]  /*2780*/  MUFU.EX2 R134, R14 ;  /* 0x0000000e00867308 */ /* 0x0007e20000000800 */
[----:B------:R-:W-:Y:S01]  /*2790*/  @!P6 FSEL R28, R28, -INF , !P2 ;  /* 0xff8000001c1ce808 */ /* 0x000fe20005000000 */
[----:B------:R1:W-:Y:S01]  /*27a0*/  STS [R196], R15 ;  /* 0x0000000fc4007388 */ /* 0x0003e20000000800 */
[C---:B------:R-:W-:Y:S07]  /*27b0*/  @!P6 ISETP.GE.AND P0, PT, R129.reuse, R252, PT ;  /* 0x000000fc8100e20c */ /* 0x040fee0003f06270 */
[----:B------:R-:W1:Y:S01]  /*27c0*/  MUFU.EX2 R243, R243 ;  /* 0x000000f300f37308 */ /* 0x000e620000000800 */
[----:B------:R-:W-:Y:S01]  /*27d0*/  @!P6 ISETP.GE.AND P2, PT, R129, R131, PT ;  /* 0x000000838100e20c */ /* 0x000fe20003f46270 */
[----:B------:R1:W-:Y:S01]  /*27e0*/  STS [R196+0x400], R13 ;  /* 0x0004000dc4007388 */ /* 0x0003e20000000800 */
[----:B------:R-:W-:Y:S07]  /*27f0*/  @!P6 FSEL R32, R32, -INF , !P1 ;  /* 0xff8000002020e808 */ /* 0x000fee0004800000 */
[----:B------:R1:W-:Y:S01]  /*2800*/  MUFU.EX2 R252, R130 ;  /* 0x0000008200fc7308 */ /* 0x0003e20000000800 */
[----:B------:R-:W-:Y:S02]  /*2810*/  @!P6 FSEL R33, R33, -INF , !P3 ;  /* 0xff8000002121e808 */ /* 0x000fe40005800000 */
[----:B------:R-:W-:Y:S07]  /*2820*/  @!P6 FSEL R34, R34, -INF , !P2 ;  /* 0xff8000002222e808 */ /* 0x000fee0005000000 */
[----:B------:R1:W-:Y:S01]  /*2830*/  MUFU.EX2 R129, R25 ;  /* 0x0000001900817308 */ /* 0x0003e20000000800 */
[--C-:B------:R-:W-:Y:S01]  /*2840*/  FFMA.FTZ R17, R32, UR9, -R125.reuse ;  /* 0x0000000920117c23 */ /* 0x100fe2000801087d */
[----:B------:R-:W-:Y:S01]  /*2850*/  @!P6 FSEL R35, R35, -INF , !P5 ;  /* 0xff8000002323e808 */ /* 0x000fe20006800000 */
[----:B------:R-:W-:Y:S07]  /*2860*/  FFMA.FTZ R181, R33, UR9, -R125 ;  /* 0x0000000921b57c23 */ /* 0x000fee000801087d */
[----:B------:R1:W-:Y:S01]  /*2870*/  MUFU.EX2 R131, R27 ;  /* 0x0000001b00837308 */ /* 0x0003e20000000800 */
[----:B------:R-:W-:Y:S01]  /*2880*/  FFMA.FTZ R133, R34, UR9, -R127 ;  /* 0x0000000922857c23 */ /* 0x000fe2000801087f */
[----:B---3--:R-:W-:Y:S01]  /*2890*/  FFMA.FTZ R14, R28, UR9, -R121 ;  /* 0x000000091c0e7c23 */ /* 0x008fe20008010879 */
[----:B------:R-:W-:Y:S07]  /*28a0*/  FFMA.FTZ R127, R35, UR9, -R127 ;  /* 0x00000009237f7c23 */ /* 0x000fee000801087f */
[----:B------:R3:W-:Y:S01]  /*28b0*/  MUFU.EX2 R125, R17 ;  /* 0x00000011007d7308 */ /* 0x0007e20000000800 */
[----:B------:R-:W-:Y:S01]  /*28c0*/  @!P6 FSEL R30, R30, -INF , !P0 ;  /* 0xff8000001e1ee808 */ /* 0x000fe20004000000 */
[--C-:B-1----:R-:W-:Y:S01]  /*28d0*/  FFMA.FTZ R130, R26, UR9, -R126.reuse ;  /* 0x000000091a827c23 */ /* 0x102fe2000801087e */
[----:B------:R-:W-:Y:S07]  /*28e0*/  @!P6 FSEL R31, R31, -INF , !P4 ;  /* 0xff8000001f1fe808 */ /* 0x000fee0006000000 */
[----:B------:R-:W-:Y:S01]  /*28f0*/  MUFU.EX2 R250, R250 ;  /* 0x000000fa00fa7308 */ /* 0x000fe20000000800 */
[----:B------:R-:W-:Y:S01]  /*2900*/  F2FP.F16.F32.PACK_AB R23, R238, R239 ;  /* 0x000000efee17723e */ /* 0x000fe200000000ff */
[--C-:B------:R-:W-:Y:S01]  /*2910*/  FFMA.FTZ R123, R30, UR9, -R126.reuse ;  /* 0x000000091e7b7c23 */ /* 0x100fe2000801087e */
[----:B------:R-:W-:Y:S07]  /*2920*/  F2FP.F16.F32.PACK_AB R25, R248, R247 ;  /* 0x000000f7f819723e */ /* 0x000fee00000000ff */
[----:B------:R-:W1:Y:S01]  /*2930*/  MUFU.EX2 R251, R251 ;  /* 0x000000fb00fb7308 */ /* 0x000e620000000800 */
[----:B------:R-:W-:Y:S01]  /*2940*/  F2FP.F16.F32.PACK_AB R21, R241, R240 ;  /* 0x000000f0f115723e */ /* 0x000fe200000000ff */
[----:B------:R-:W-:Y:S01]  /*2950*/  FFMA.FTZ R126, R31, UR9, -R126 ;  /* 0x000000091f7e7c23 */ /* 0x000fe2000801087e */
[----:B------:R-:W-:Y:S07]  /*2960*/  F2FP.F16.F32.PACK_AB R27, R249, R246 ;  /* 0x000000f6f91b723e */ /* 0x000fee00000000ff */
[----:B------:R-:W1:Y:S01]  /*2970*/  MUFU.EX2 R135, R135 ;  /* 0x0000008700877308 */ /* 0x000e620000000800 */
[----:B------:R-:W-:Y:S01]  /*2980*/  STS [R226+0x400], R25 ;  /* 0x00040019e2007388 */ /* 0x000fe20000000800 */
[----:B------:R-:W-:Y:S08]  /*2990*/  F2FP.F16.F32.PACK_AB R19, R245, R242 ;  /* 0x000000f2f513723e */ /* 0x000ff000000000ff */
[----:B------:R-:W-:Y:S01]  /*29a0*/  MUFU.EX2 R121, R14 ;  /* 0x0000000e00797308 */ /* 0x000fe20000000800 */
[----:B------:R-:W-:Y:S01]  /*29b0*/  STS [R226], R27 ;  /* 0x0000001be2007388 */ /* 0x000fe20000000800 */
[----:B---3--:R-:W-:Y:S08]  /*29c0*/  F2FP.F16.F32.PACK_AB R17, R244, R243 ;  /* 0x000000f3f411723e */ /* 0x008ff000000000ff */
[----:B------:R-:W3:Y:S01]  /*29d0*/  MUFU.EX2 R181, R181 ;  /* 0x000000b500b57308 */ /* 0x000ee20000000800 */
[----:B------:R-:W-:Y:S01]  /*29e0*/  STS [R196+0x1000], R23 ;  /* 0x00100017c4007388 */ /* 0x000fe20000000800 */
[----:B-1----:R-:W-:Y:S08]  /*29f0*/  F2FP.F16.F32.PACK_AB R15, R251, R250 ;  /* 0x000000fafb0f723e */ /* 0x002ff000000000ff */
[----:B------:R-:W-:Y:S01]  /*2a00*/  MUFU.EX2 R133, R133 ;  /* 0x0000008500857308 */ /* 0x000fe20000000800 */
[----:B------:R-:W-:Y:S01]  /*2a10*/  STS [R196+0x1400], R21 ;  /* 0x00140015c4007388 */ /* 0x000fe20000000800 */
[----:B------:R-:W-:Y:S08]  /*2a20*/  F2FP.F16.F32.PACK_AB R13, R135, R252 ;  /* 0x000000fc870d723e */ /* 0x000ff000000000ff */
[----:B------:R-:W1:Y:S01]  /*2a30*/  MUFU.EX2 R127, R127 ;  /* 0x0000007f007f7308 */ /* 0x000e620000000800 */
[----:B------:R-:W-:Y:S01]  /*2a40*/  STS [R226+0x1000], R19 ;  /* 0x00100013e2007388 */ /* 0x000fe20000000800 */
[----:B------:R-:W-:Y:S08]  /*2a50*/  F2FP.F16.F32.PACK_AB R18, R129, R134 ;  /* 0x000000868112723e */ /* 0x000ff000000000ff */
[----:B------:R-:W2:Y:S01]  /*2a60*/  MUFU.EX2 R130, R130 ;  /* 0x0000008200827308 */ /* 0x000ea20000000800 */
[----:B------:R-:W-:Y:S01]  /*2a70*/  STS [R226+0x1400], R17 ;  /* 0x00140011e2007388 */ /* 0x000fe20000000800 */
[----:B---3--:R-:W-:Y:S08]  /*2a80*/  F2FP.F16.F32.PACK_AB R34, R181, R125 ;  /* 0x0000007db522723e */ /* 0x008ff000000000ff */
[----:B------:R-:W3:Y:S01]  /*2a90*/  MUFU.EX2 R122, R122 ;  /* 0x0000007a007a7308 */ /* 0x000ee20000000800 */
[----:B------:R-:W-:Y:S01]  /*2aa0*/  STS [R225], R15 ;  /* 0x0000000fe1007388 */ /* 0x000fe20000000800 */
[----:B------:R-:W-:Y:S08]  /*2ab0*/  ISETP.GT.AND P1, PT, R222, R205, PT ;  /* 0x000000cdde00720c */ /* 0x000ff00003f24270 */
[----:B------:R-:W-:Y:S01]  /*2ac0*/  MUFU.EX2 R123, R123 ;  /* 0x0000007b007b7308 */ /* 0x000fe20000000800 */
[----:B------:R-:W-:Y:S01]  /*2ad0*/  STS [R225+0x400], R13 ;  /* 0x0004000de1007388 */ /* 0x000fe20000000800 */
[----:B-1----:R-:W-:Y:S08]  /*2ae0*/  F2FP.F16.F32.PACK_AB R14, R127, R133 ;  /* 0x000000857f0e723e */ /* 0x002ff000000000ff */
[----:B------:R-:W1:Y:S01]  /*2af0*/  MUFU.EX2 R126, R126 ;  /* 0x0000007e007e7308 */ /* 0x000e620000000800 */
[----:B------:R-:W-:Y:S01]  /*2b00*/  STS [R223], R34 ;  /* 0x00000022df007388 */ /* 0x000fe20000000800 */
[----:B--2---:R-:W-:Y:S03]  /*2b10*/  F2FP.F16.F32.PACK_AB R22, R131, R130 ;  /* 0x000000828316723e */ /* 0x004fe600000000ff */
[----:B------:R-:W-:Y:S01]  /*2b20*/  STS [R223+0x400], R14 ;  /* 0x0004000edf007388 */ /* 0x000fe20000000800 */
[----:B---3--:R-:W-:Y:S03]  /*2b30*/  F2FP.F16.F32.PACK_AB R26, R122, R121 ;  /* 0x000000797a1a723e */ /* 0x008fe600000000ff */
[----:B------:R-:W-:Y:S04]  /*2b40*/  STS [R225+0x1000], R18 ;  /* 0x00100012e1007388 */ /* 0x000fe80000000800 */
[----:B------:R-:W-:Y:S01]  /*2b50*/  STS [R225+0x1400], R22 ;  /* 0x00140016e1007388 */ /* 0x000fe20000000800 */
[----:B-1----:R-:W-:Y:S03]  /*2b60*/  F2FP.F16.F32.PACK_AB R30, R126, R123 ;  /* 0x0000007b7e1e723e */ /* 0x002fe600000000ff */
[----:B------:R-:W-:Y:S04]  /*2b70*/  STS [R223+0x1000], R26 ;  /* 0x0010001adf007388 */ /* 0x000fe80000000800 */
[----:B------:R-:W-:Y:S04]  /*2b80*/  STS [R223+0x1400], R30 ;  /* 0x0014001edf007388 */ /* 0x000fe80000000800 */
[----:B------:R-:W1:Y:S08]  /*2b90*/  LDSM.16.M88.4 R100, [R186+0x4000] ;  /* 0x00400000ba64783b */ /* 0x000e700000000200 */
[----:B------:R-:W2:Y:S08]  /*2ba0*/  LDSM.16.M88.4 R104, [R186+0x5000] ;  /* 0x00500000ba68783b */ /* 0x000eb00000000200 */
[----:B------:R-:W3:Y:S08]  /*2bb0*/  LDSM.16.M88.4 R108, [R168+0x4000] ;  /* 0x00400000a86c783b */ /* 0x000ef00000000200 */
[----:B------:R-:W4:Y:S08]  /*2bc0*/  LDSM.16.M88.4 R112, [R168+0x5000] ;  /* 0x00500000a870783b */ /* 0x000f300000000200 */
[----:B------:R-:W4:Y:S01]  /*2bd0*/  LDSM.16.M88.4 R116, [R3+0x4000] ;  /* 0x004000000374783b */ /* 0x000f220000000200 */
        /* <DEDUP_REMOVED lines=10> */
[-C--:B---3--:R-:W-:Y:S08]  /*2c80*/  HMMA.16816.F32 R4, R108, R144.reuse, R4 ;  /* 0x000000906c04723c */ /* 0x088ff00000001804 */
[C---:B----4-:R-:W-:Y:S08]  /*2c90*/  HMMA.16816.F32 R8, R112.reuse, R144, R8 ;  /* 0x000000907008723c */ /* 0x050ff00000001808 */
[-C--:B------:R-:W-:Y:S08]  /*2ca0*/  HMMA.16816.F32 R12, R112, R146.reuse, R12 ;  /* 0x00000092700c723c */ /* 0x080ff0000000180c */
[C---:B------:R-:W-:Y:S08]  /*2cb0*/  HMMA.16816.F32 R16, R108.reuse, R146, R16 ;  /* 0x000000926c10723c */ /* 0x040ff00000001810 */
[-C--:B------:R-:W-:Y:S08]  /*2cc0*/  HMMA.16816.F32 R20, R108, R148.reuse, R20 ;  /* 0x000000946c14723c */ /* 0x080ff00000001814 */
[C---:B------:R-:W-:Y:S08]  /*2cd0*/  HMMA.16816.F32 R24, R112.reuse, R148, R24 ;  /* 0x000000947018723c */ /* 0x040ff00000001818 */
[-C--:B------:R-:W-:Y:S01]  /*2ce0*/  HMMA.16816.F32 R28, R112, R150.reuse, R28 ;  /* 0x00000096701c723c */ /* 0x080fe2000000181c */
[----:B------:R-:W3:Y:S07]  /*2cf0*/  LDSM.16.M88.4 R112, [R2+0x5000] ;  /* 0x005000000270783b */ /* 0x000eee0000000200 */
[----:B------:R-:W-:Y:S08]  /*2d00*/  HMMA.16816.F32 R32, R108, R150, R32 ;  /* 0x000000966c20723c */ /* 0x000ff00000001820 */
[-C--:B------:R-:W-:Y:S08]  /*2d10*/  HMMA.16816.F32 R4, R116, R152.reuse, R4 ;  /* 0x000000987404723c */ /* 0x080ff00000001804 */
[C---:B-1----:R-:W-:Y:S08]  /*2d20*/  HMMA.16816.F32 R8, R104.reuse, R152, R8 ;  /* 0x000000986808723c */ /* 0x042ff00000001808 */
        /* <DEDUP_REMOVED lines=12> */
[C---:B------:R-:W-:Y:S04]  /*2df0*/  FADD.FTZ R17, -R209.reuse, R17 ;  /* 0x00000011d1117221 */ /* 0x040fe80000010100 */
[-C--:B------:R-:W-:Y:S03]  /*2e00*/  HMMA.16816.F32 R28, R112, R166.reuse, R28 ;  /* 0x000000a6701c723c */ /* 0x080fe6000000181c */
[C---:B------:R-:W-:Y:S01]  /*2e10*/  FADD.FTZ R113, -R209.reuse, R4 ;  /* 0x00000004d1717221 */ /* 0x040fe20000010100 */
[----:B------:R-:W-:Y:S01]  /*2e20*/  FADD.FTZ R114, -R209, R5 ;  /* 0x00000005d1727221 */ /* 0x000fe20000010100 */
[----:B------:R-:W-:Y:S01]  /*2e30*/  FMUL.FTZ R249, R249, R17 ;  /* 0x00000011f9f97220 */ /* 0x000fe20000410000 */
[----:B------:R-:W-:Y:S01]  /*2e40*/  FADD.FTZ R21, -R209, R21 ;  /* 0x00000015d1157221 */ /* 0x000fe20000010100 */
[----:B------:R-:W-:Y:S01]  /*2e50*/  FMUL.FTZ R232, R232, R113 ;  /* 0x00000071e8e87220 */ /* 0x000fe20000410000 */
[----:B------:R-:W-:Y:S04]  /*2e60*/  HMMA.16816.F32 R32, R100, R166, R32 ;  /* 0x000000a66420723c */ /* 0x000fe80000001820 */
[----:B------:R-:W-:Y:S01]  /*2e70*/  FMUL.FTZ R235, R235, R114 ;  /* 0x00000072ebeb7220 */ /* 0x000fe20000410000 */
[----:B------:R-:W-:Y:S01]  /*2e80*/  FADD.FTZ R113, -R209, R16 ;  /* 0x00000010d1717221 */ /* 0x000fe20000010100 */
[----:B------:R-:W-:Y:S01]  /*2e90*/  FMUL.FTZ R251, R251, R21 ;  /* 0x00000015fbfb7220 */ /* 0x000fe20000410000 */
[----:B------:R-:W-:Y:S02]  /*2ea0*/  FADD.FTZ R21, -R227, R7 ;  /* 0x00000007e3157221 */ /* 0x000fe40000010100 */
[----:B------:R-:W-:Y:S01]  /*2eb0*/  F2FP.F16.F32.PACK_AB R235, R235, R232 ;  /* 0x000000e8ebeb723e */ /* 0x000fe200000000ff */
[----:B------:R-:W-:Y:S01]  /*2ec0*/  FADD.FTZ R232, -R209, R20 ;  /* 0x00000014d1e87221 */ /* 0x000fe20000010100 */
[----:B------:R-:W-:Y:S01]  /*2ed0*/  FMUL.FTZ R246, R246, R113 ;  /* 0x00000071f6f67220 */ /* 0x000fe20000410000 */
[----:B------:R-:W-:Y:S02]  /*2ee0*/  FMUL.FTZ R237, R237, R21 ;  /* 0x00000015eded7220 */ /* 0x000fe40000410000 */
[----:B------:R-:W-:Y:S02]  /*2ef0*/  FMUL.FTZ R232, R250, R232 ;  /* 0x000000e8fae87220 */ /* 0x000fe40000410000 */
[----:B------:R-:W-:Y:S01]  /*2f00*/  F2FP.F16.F32.PACK_AB R249, R249, R246 ;  /* 0x000000f6f9f9723e */ /* 0x000fe200000000ff */
[----:B------:R-:W-:Y:S02]  /*2f10*/  FADD.FTZ R246, -R227, R18 ;  /* 0x00000012e3f67221 */ /* 0x000fe40000010100 */
[C---:B------:R-:W-:Y:S01]  /*2f20*/  FADD.FTZ R17, -R209.reuse, R32 ;  /* 0x00000020d1117221 */ /* 0x040fe20000010100 */
[----:B------:R-:W-:Y:S01]  /*2f30*/  FADD.FTZ R209, -R209, R33 ;  /* 0x00000021d1d17221 */ /* 0x000fe20000010100 */
[----:B------:R-:W-:Y:S01]  /*2f40*/  FMUL.FTZ R246, R247, R246 ;  /* 0x000000f6f7f67220 */ /* 0x000fe20000410000 */
[----:B------:R-:W-:Y:S01]  /*2f50*/  FADD.FTZ R247, -R227, R22 ;  /* 0x00000016e3f77221 */ /* 0x000fe20000010100 */
[----:B------:R-:W-:Y:S01]  /*2f60*/  FMUL.FTZ R250, R125, R17 ;  /* 0x000000117dfa7220 */ /* 0x000fe20000410000 */
[----:B------:R-:W-:Y:S01]  /*2f70*/  FMUL.FTZ R209, R181, R209 ;  /* 0x000000d1b5d17220 */ /* 0x000fe20000410000 */
[----:B------:R-:W-:Y:S01]  /*2f80*/  FADD.FTZ R17, -R227, R6 ;  /* 0x00000006e3117221 */ /* 0x000fe20000010100 */
[----:B------:R-:W-:Y:S01]  /*2f90*/  F2FP.F16.F32.PACK_AB R232, R251, R232 ;  /* 0x000000e8fbe8723e */ /* 0x000fe200000000ff */
[----:B------:R-:W-:Y:S02]  /*2fa0*/  FMUL.FTZ R247, R252, R247 ;  /* 0x000000f7fcf77220 */ /* 0x000fe40000410000 */
[----:B------:R-:W-:Y:S01]  /*2fb0*/  FMUL.FTZ R236, R236, R17 ;  /* 0x00000011ecec7220 */ /* 0x000fe20000410000 */
[----:B------:R-:W-:Y:S01]  /*2fc0*/  F2FP.F16.F32.PACK_AB R250, R209, R250 ;  /* 0x000000fad1fa723e */ /* 0x000fe200000000ff */
[----:B------:R-:W-:Y:S03]  /*2fd0*/  FADD.FTZ R209, -R227, R19 ;  /* 0x00000013e3d17221 */ /* 0x000fe60000010100 */
[----:B------:R-:W-:Y:S01]  /*2fe0*/  F2FP.F16.F32.PACK_AB R237, R237, R236 ;  /* 0x000000eceded723e */ /* 0x000fe200000000ff */
[----:B------:R-:W-:Y:S01]  /*2ff0*/  FMUL.FTZ R209, R248, R209 ;  /* 0x000000d1f8d17220 */ /* 0x000fe20000410000 */
[C---:B------:R-:W-:Y:S01]  /*3000*/  FADD.FTZ R236, -R227.reuse, R23 ;  /* 0x00000017e3ec7221 */ /* 0x040fe20000010100 */
[C---:B------:R-:W-:Y:S01]  /*3010*/  FADD.FTZ R248, -R227.reuse, R34 ;  /* 0x00000022e3f87221 */ /* 0x040fe20000010100 */
[----:B------:R-:W-:Y:S02]  /*3020*/  FADD.FTZ R227, -R227, R35 ;  /* 0x00000023e3e37221 */ /* 0x000fe40000010100 */
[----:B------:R-:W-:Y:S01]  /*3030*/  FMUL.FTZ R236, R135, R236 ;  /* 0x000000ec87ec7220 */ /* 0x000fe20000410000 */
[----:B------:R-:W-:Y:S01]  /*3040*/  FMUL.FTZ R248, R133, R248 ;  /* 0x000000f885f87220 */ /* 0x000fe20000410000 */
[----:B------:R-:W-:Y:S01]  /*3050*/  FMUL.FTZ R227, R127, R227 ;  /* 0x000000e37fe37220 */ /* 0x000fe20000410000 */
[----:B------:R-:W-:Y:S06]  /*3060*/  @!P1 BRA `(.L_x_85) ;  /* 0x00000000004c9947 */ /* 0x000fec0003800000 */
[----:B------:R-:W-:Y:S01]  /*3070*/  IADD3 R5, P0, PT, RZ, -UR20, RZ ;  /* 0x80000014ff057c10 */ /* 0x000fe2000ff1e0ff */
[----:B------:R-:W-:Y:S01]  /*3080*/  IMAD.MOV.U32 R4, RZ, RZ, -0x2000 ;  /* 0xffffe000ff047424 */ /* 0x000fe200078e00ff */
[----:B------:R-:W-:Y:S03]  /*3090*/  LOP3.LUT R7, R222, 0x1, RZ, 0xc0, !PT ;  /* 0x00000001de077812 */ /* 0x000fe600078ec0ff */
[----:B------:R-:W-:Y:S01]  /*30a0*/  IMAD.X R6, RZ, RZ, ~UR5, P0 ;  /* 0x80000005ff067e24 */ /* 0x000fe200080e06ff */
[----:B------:R-:W-:Y:S04]  /*30b0*/  ISETP.NE.U32.AND P2, PT, R7, 0x1, PT ;  /* 0x000000010700780c */ /* 0x000fe80003f45070 */
[----:B------:R-:W-:Y:S02]  /*30c0*/  SHF.R.S64 R5, R5, 0x1f, R6 ;  /* 0x0000001f05057819 */ /* 0x000fe40000001006 */
[----:B------:R-:W-:Y:S02]  /*30d0*/  SEL R4, R4, 0x2000, !P2 ;  /* 0x0000200004047807 */ /* 0x000fe40005000000 */
[----:B------:R-:W-:Y:S03]  /*30e0*/  IADD3 R210, P0, PT, R5, R210, RZ ;  /* 0x000000d205d27210 */ /* 0x000fe60007f1e0ff */
[--C-:B------:R-:W-:Y:S01]  /*30f0*/  IMAD.IADD R221, R221, 0x1, R4.reuse ;  /* 0x00000001dddd7824 */ /* 0x100fe200078e0204 */
[----:B------:R-:W-:Y:S01]  /*3100*/  LEA.HI.X.SX32 R211, R6, R211, 0x1, P0 ;  /* 0x000000d306d37211 */ /* 0x000fe200000f0eff */
[----:B------:R-:W-:Y:S01]  /*3110*/  IMAD.IADD R170, R170, 0x1, R4 ;  /* 0x00000001aaaa7824 */ /* 0x000fe200078e0204 */
[----:B------:R-:W-:Y:S03]  /*3120*/  IADD3 R6, P0, PT, R210, UR7, RZ ;  /* 0x00000007d2067c10 */ /* 0x000fe6000ff1e0ff */
[----:B------:R-:W-:Y:S01]  /*3130*/  @!PT LDS RZ, [RZ] ;  /* 0x00000000fffff984 */ /* 0x000fe20000000800 */
[----:B------:R-:W-:Y:S01]  /*3140*/  @!PT LDS RZ, [RZ] ;  /* 0x00000000fffff984 */ /* 0x000fe20000000800 */
[----:B------:R-:W-:Y:S01]  /*3150*/  @!PT LDS RZ, [RZ] ;  /* 0x00000000fffff984 */ /* 0x000fe20000000800 */
[----:B------:R1:W-:Y:S01]  /*3160*/  LDGSTS.E.BYPASS.LTC128B.128 [R221], desc[UR18][R210.64] ;  /* 0x00000000d2dd7fae */ /* 0x0003e2000b981a12 */
[----:B------:R-:W-:Y:S05]  /*3170*/  IADD3.X R7, PT, PT, R211, UR17, RZ, P0, !PT ;  /* 0x00000011d3077c10 */ /* 0x000fea00087fe4ff */
[----:B------:R1:W-:Y:S04]  /*3180*/  LDGSTS.E.BYPASS.LTC128B.128 [R221+0x1000], desc[UR18][R6.64] ;  /* 0x0100000006dd7fae */ /* 0x0003e8000b981a12 */
[----:B------:R-:W0:Y:S02]  /*3190*/  LDGDEPBAR ;  /* 0x00000000000079af */ /* 0x000e240000000000 */
.L_x_85:
[C---:B-----5:R-:W-:Y:S01]  /*31a0*/  FADD.FTZ R5, -R234.reuse, R12 ;  /* 0x0000000cea057221 */ /* 0x060fe20000010100 */
[C---:B------:R-:W-:Y:S01]  /*31b0*/  FADD.FTZ R4, -R234.reuse, R13 ;  /* 0x0000000dea047221 */ /* 0x040fe20000010100 */
[C---:B-1----:R-:W-:Y:S01]  /*31c0*/  FADD.FTZ R7, -R234.reuse, R24 ;  /* 0x00000018ea077221 */ /* 0x042fe20000010100 */
[----:B------:R-:W-:Y:S01]  /*31d0*/  FADD.FTZ R6, -R234, R25 ;  /* 0x00000019ea067221 */ /* 0x000fe20000010100 */
[----:B------:R-:W-:Y:S01]  /*31e0*/  FMUL.FTZ R5, R242, R5 ;  /* 0x00000005f2057220 */ /* 0x000fe20000410000 */
[----:B------:R-:W-:Y:S01]  /*31f0*/  FMUL.FTZ R4, R245, R4 ;  /* 0x00000004f5047220 */ /* 0x000fe20000410000 */
[----:B------:R-:W-:Y:S01]  /*3200*/  FMUL.FTZ R7, R134, R7 ;  /* 0x0000000786077220 */ /* 0x000fe20000410000 */
[----:B------:R-:W-:Y:S01]  /*3210*/  FMUL.FTZ R6, R129, R6 ;  /* 0x0000000681067220 */ /* 0x000fe20000410000 */
[C---:B------:R-:W-:Y:S01]  /*3220*/  FADD.FTZ R8, -R234.reuse, R8 ;  /* 0x00000008ea087221 */ /* 0x040fe20000010100 */
[----:B------:R-:W-:Y:S01]  /*3230*/  FADD.FTZ R9, -R234, R9 ;  /* 0x00000009ea097221 */ /* 0x000fe20000010100 */
[----:B------:R-:W-:Y:S01]  /*3240*/  F2FP.F16.F32.PACK_AB R5, R4, R5 ;  /* 0x000000050405723e */ /* 0x000fe200000000ff */
[C---:B------:R-:W-:Y:S01]  /*3250*/  FADD.FTZ R4, -R233.reuse, R11 ;  /* 0x0000000be9047221 */ /* 0x040fe20000010100 */
[----:B------:R-:W-:Y:S01]  /*3260*/  F2FP.F16.F32.PACK_AB R32, R6, R7 ;  /* 0x000000070620723e */ /* 0x000fe200000000ff */
[----:B------:R-:W-:Y:S01]  /*3270*/  FADD.FTZ R7, -R233, R10 ;  /* 0x0000000ae9077221 */ /* 0x000fe20000010100 */
[----:B------:R-:W-:Y:S01]  /*3280*/  FMUL.FTZ R8, R239, R8 ;  /* 0x00000008ef087220 */ /* 0x000fe20000410000 */
[----:B------:R-:W-:Y:S01]  /*3290*/  FMUL.FTZ R4, R241, R4 ;  /* 0x00000004f1047220 */ /* 0x000fe20000410000 */
[----:B------:R-:W-:Y:S01]  /*32a0*/  FMUL.FTZ R9, R238, R9 ;  /* 0x00000009ee097220 */ /* 0x000fe20000410000 */
[C---:B------:R-:W-:Y:S01]  /*32b0*/  FADD.FTZ R14, -R233.reuse, R14 ;  /* 0x0000000ee90e7221 */ /* 0x040fe20000010100 */
[----:B------:R-:W-:Y:S01]  /*32c0*/  FMUL.FTZ R7, R240, R7 ;  /* 0x00000007f0077220 */ /* 0x000fe20000410000 */
[----:B------:R-:W-:Y:S01]  /*32d0*/  FADD.FTZ R15, -R233, R15 ;  /* 0x0000000fe90f7221 */ /* 0x000fe20000010100 */
[----:B------:R-:W-:Y:S01]  /*32e0*/  F2FP.F16.F32.PACK_AB R209, R209, R246 ;  /* 0x000000f6d1d1723e */ /* 0x000fe200000000ff */
[----:B------:R-:W-:Y:S01]  /*32f0*/  STS [R196+-0x4000], R235 ;  /* 0xffc000ebc4007388 */ /* 0x000fe20000000800 */
[----:B------:R-:W-:Y:S01]  /*3300*/  FMUL.FTZ R14, R243, R14 ;  /* 0x0000000ef30e7220 */ /* 0x000fe20000410000 */
[----:B------:R-:W-:Y:S01]  /*3310*/  FMUL.FTZ R15, R244, R15 ;  /* 0x0000000ff40f7220 */ /* 0x000fe20000410000 */
[----:B------:R-:W-:Y:S01]  /*3320*/  F2FP.F16.F32.PACK_AB R9, R9, R8 ;  /* 0x000000080909723e */ /* 0x000fe200000000ff */
[----:B------:R-:W-:Y:S01]  /*3330*/  STS [R196+-0x3c00], R237 ;  /* 0xffc400edc4007388 */ /* 0x000fe20000000800 */
[----:B------:R-:W-:Y:S01]  /*3340*/  F2FP.F16.F32.PACK_AB R7, R4, R7 ;  /* 0x000000070407723e */ /* 0x000fe200000000ff */
[----:B------:R-:W-:Y:S01]  /*3350*/  FADD.FTZ R11, -R233, R26 ;  /* 0x0000001ae90b7221 */ /* 0x000fe20000010100 */
[----:B------:R-:W-:Y:S01]  /*3360*/  F2FP.F16.F32.PACK_AB R15, R15, R14 ;  /* 0x0000000e0f0f723e */ /* 0x000fe200000000ff */
[----:B------:R-:W-:Y:S01]  /*3370*/  STS [R226+-0x4000], R249 ;  /* 0xffc000f9e2007388 */ /* 0x000fe20000000800 */
[----:B------:R-:W-:Y:S01]  /*3380*/  FADD.FTZ R6, -R233, R27 ;  /* 0x0000001be9067221 */ /* 0x000fe20000010100 */
[----:B------:R-:W-:Y:S01]  /*3390*/  F2FP.F16.F32.PACK_AB R236, R236, R247 ;  /* 0x000000f7ecec723e */ /* 0x000fe200000000ff */
[----:B------:R-:W-:Y:S01]  /*33a0*/  FMUL.FTZ R11, R130, R11 ;  /* 0x0000000b820b7220 */ /* 0x000fe20000410000 */
[----:B------:R-:W-:Y:S01]  /*33b0*/  STS [R226+-0x3c00], R209 ;  /* 0xffc400d1e2007388 */ /* 0x000fe20000000800 */
[----:B------:R-:W-:Y:S01]  /*33c0*/  FMUL.FTZ R6, R131, R6 ;  /* 0x0000000683067220 */ /* 0x000fe20000410000 */
[C---:B------:R-:W-:Y:S01]  /*33d0*/  FADD.FTZ R28, -R234.reuse, R28 ;  /* 0x0000001cea1c7221 */ /* 0x040fe20000010100 */
[----:B------:R-:W-:Y:S01]  /*33e0*/  FADD.FTZ R29, -R234, R29 ;  /* 0x0000001dea1d7221 */ /* 0x000fe20000010100 */
[----:B------:R-:W-:Y:S01]  /*33f0*/  STS [R196+-0x3000], R9 ;  /* 0xffd00009c4007388 */ /* 0x000fe20000000800 */
[C---:B------:R-:W-:Y:S01]  /*3400*/  FADD.FTZ R30, -R233.reuse, R30 ;  /* 0x0000001ee91e7221 */ /* 0x040fe20000010100 */
[----:B------:R-:W-:Y:S01]  /*3410*/  FADD.FTZ R31, -R233, R31 ;  /* 0x0000001fe91f7221 */ /* 0x000fe20000010100 */
[----:B------:R-:W-:Y:S01]  /*3420*/  F2FP.F16.F32.PACK_AB R248, R227, R248 ;  /* 0x000000f8e3f8723e */ /* 0x000fe200000000ff */
[----:B------:R-:W-:Y:S01]  /*3430*/  STS [R196+-0x2c00], R7 ;  /* 0xffd40007c4007388 */ /* 0x000fe20000000800 */
[----:B------:R-:W-:Y:S01]  /*3440*/  FMUL.FTZ R28, R121, R28 ;  /* 0x0000001c791c7220 */ /* 0x000fe20000410000 */
[----:B------:R-:W-:Y:S01]  /*3450*/  FMUL.FTZ R29, R122, R29 ;  /* 0x0000001d7a1d7220 */ /* 0x000fe20000410000 */
[----:B------:R-:W-:Y:S01]  /*3460*/  FMUL.FTZ R30, R123, R30 ;  /* 0x0000001e7b1e7220 */ /* 0x000fe20000410000 */
[----:B------:R-:W-:Y:S01]  /*3470*/  STS [R226+-0x3000], R5 ;  /* 0xffd00005e2007388 */ /* 0x000fe20000000800 */
[----:B------:R-:W-:Y:S01]  /*3480*/  FMUL.FTZ R31, R126, R31 ;  /* 0x0000001f7e1f7220 */ /* 0x000fe20000410000 */
[----:B------:R-:W-:Y:S01]  /*3490*/  F2FP.F16.F32.PACK_AB R34, R6, R11 ;  /* 0x0000000b0622723e */ /* 0x000fe200000000ff */
[----:B------:R-:W-:Y:S01]  /*34a0*/  IMAD R116, R200, UR8, RZ ;  /* 0x00000008c8747c24 */ /* 0x000fe2000f8e02ff */
[----:B------:R-:W-:Y:S01]  /*34b0*/  STS [R226+-0x2c00], R15 ;  /* 0xffd4000fe2007388 */ /* 0x000fe20000000800 */
[----:B------:R-:W-:Y:S02]  /*34c0*/  F2FP.F16.F32.PACK_AB R100, R29, R28 ;  /* 0x0000001c1d64723e */ /* 0x000fe400000000ff */
[----:B------:R-:W-:Y:S01]  /*34d0*/  F2FP.F16.F32.PACK_AB R102, R31, R30 ;  /* 0x0000001e1f66723e */ /* 0x000fe200000000ff */
[----:B------:R-:W-:Y:S04]  /*34e0*/  STS [R225+-0x4000], R232 ;  /* 0xffc000e8e1007388 */ /* 0x000fe80000000800 */
[----:B------:R-:W-:Y:S04]  /*34f0*/  STS [R225+-0x3c00], R236 ;  /* 0xffc400ece1007388 */ /* 0x000fe80000000800 */
        /* <DEDUP_REMOVED lines=8> */
[----:B------:R-:W1:Y:S04]  /*3580*/  LDSM.16.MT88.4 R8, [R184+0x4000] ;  /* 0x00400000b808783b */ /* 0x000e680000004200 */
[----:B------:R-:W2:Y:S04]  /*3590*/  LDSM.16.MT88.4 R12, [R174+0x2000] ;  /* 0x00200000ae0c783b */ /* 0x000ea80000004200 */
[----:B------:R-:W3:Y:S04]  /*35a0*/  LDSM.16.MT88.4 R16, [R0+0x4000] ;  /* 0x004000000010783b */ /* 0x000ee80000004200 */
[----:B------:R-:W-:Y:S04]  /*35b0*/  LDSM.16.MT88.4 R20, [R174+0x800] ;  /* 0x00080000ae14783b */ /* 0x000fe80000004200 */
[----:B------:R-:W4:Y:S04]  /*35c0*/  LDSM.16.MT88.4 R24, [R184+0x4800] ;  /* 0x00480000b818783b */ /* 0x000f280000004200 */
[----:B------:R-:W4:Y:S04]  /*35d0*/  LDSM.16.MT88.4 R28, [R174+0x2800] ;  /* 0x00280000ae1c783b */ /* 0x000f280000004200 */
[----:B------:R-:W4:Y:S04]  /*35e0*/  LDSM.16.MT88.4 R32, [R0+0x4800] ;  /* 0x004800000020783b */ /* 0x000f280000004200 */
[----:B------:R-:W-:Y:S04]  /*35f0*/  LDSM.16.MT88.4 R100, [R184+0x5000] ;  /* 0x00500000b864783b */ /* 0x000fe80000004200 */
[----:B------:R-:W-:Y:S01]  /*3600*/  LDSM.16.MT88.4 R104, [R174+0x3000] ;  /* 0x00300000ae68783b */ /* 0x000fe20000004200 */
[-C--:B-1----:R-:W-:Y:S08]  /*3610*/  HMMA.16816.F32 R36, R4, R8.reuse, R36 ;  /* 0x000000080424723c */ /* 0x082ff00000001824 */
[C---:B--2---:R-:W-:Y:S08]  /*3620*/  HMMA.16816.F32 R40, R12.reuse, R8, R40 ;  /* 0x000000080c28723c */ /* 0x044ff00000001828 */
[-C--:B------:R-:W-:Y:S08]  /*3630*/  HMMA.16816.F32 R44, R12, R10.reuse, R44 ;  /* 0x0000000a0c2c723c */ /* 0x080ff0000000182c */
[C---:B------:R-:W-:Y:S01]  /*3640*/  HMMA.16816.F32 R48, R4.reuse, R10, R48 ;  /* 0x0000000a0430723c */ /* 0x040fe20000001830 */
[----:B------:R-:W1:Y:S07]  /*3650*/  LDSM.16.MT88.4 R8, [R174+0x1000] ;  /* 0x00100000ae08783b */ /* 0x000e6e0000004200 */
[-C--:B---3--:R-:W-:Y:S08]  /*3660*/  HMMA.16816.F32 R52, R4, R16.reuse, R52 ;  /* 0x000000100434723c */ /* 0x088ff00000001834 */
[C---:B------:R-:W-:Y:S08]  /*3670*/  HMMA.16816.F32 R56, R12.reuse, R16, R56 ;  /* 0x000000100c38723c */ /* 0x040ff00000001838 */
[-C--:B------:R-:W-:Y:S01]  /*3680*/  HMMA.16816.F32 R60, R12, R18.reuse, R60 ;  /* 0x000000120c3c723c */ /* 0x080fe2000000183c */
[----:B------:R-:W2:Y:S07]  /*3690*/  LDSM.16.MT88.4 R12, [R0+0x5000] ;  /* 0x00500000000c783b */ /* 0x000eae0000004200 */
        /* <DEDUP_REMOVED lines=14> */
[-C--:B-1----:R-:W-:Y:S08]  /*3780*/  HMMA.16816.F32 R36, R8, R100.reuse, R36 ;  /* 0x000000640824723c */ /* 0x082ff00000001824 */
[C---:B------:R-:W-:Y:S08]  /*3790*/  HMMA.16816.F32 R40, R104.reuse, R100, R40 ;  /* 0x000000646828723c */ /* 0x040ff00000001828 */
[-C--:B------:R-:W-:Y:S08]  /*37a0*/  HMMA.16816.F32 R44, R104, R102.reuse, R44 ;  /* 0x00000066682c723c */ /* 0x080ff0000000182c */
[C---:B------:R-:W-:Y:S08]  /*37b0*/  HMMA.16816.F32 R48, R8.reuse, R102, R48 ;  /* 0x000000660830723c */ /* 0x040ff00000001830 */
[-C--:B--2---:R-:W-:Y:S08]  /*37c0*/  HMMA.16816.F32 R52, R8, R12.reuse, R52 ;  /* 0x0000000c0834723c */ /* 0x084ff00000001834 */
        /* <DEDUP_REMOVED lines=15> */
[----:B------:R-:W-:Y:S05]  /*38c0*/  IADD3 R5, P0, PT, RZ, -UR21, RZ ;  /* 0x80000015ff057c10 */ /* 0x000fea000ff1e0ff */
[----:B------:R-:W-:Y:S05]  /*38d0*/  IMAD.X R4, RZ, RZ, ~UR4, P0 ;  /* 0x80000004ff047e24 */ /* 0x000fea00080e06ff */
[----:B------:R-:W-:Y:S04]  /*38e0*/  SHF.R.S64 R5, R5, 0x1f, R4 ;  /* 0x0000001f05057819 */ /* 0x000fe80000001004 */
[----:B------:R-:W-:Y:S04]  /*38f0*/  IADD3 R212, P0, PT, R5, R212, RZ ;  /* 0x000000d405d47210 */ /* 0x000fe80007f1e0ff */
[----:B------:R-:W-:Y:S02]  /*3900*/  LEA.HI.X.SX32 R213, R4, R213, 0x1, P0 ;  /* 0x000000d504d57211 */ /* 0x000fe400000f0eff */
[----:B------:R-:W-:Y:S03]  /*3910*/  IADD3 R6, P0, PT, R212, UR6, RZ ;  /* 0x00000006d4067c10 */ /* 0x000fe6000ff1e0ff */
[----:B------:R-:W-:Y:S01]  /*3920*/  @!PT LDS RZ, [RZ] ;  /* 0x00000000fffff984 */ /* 0x000fe20000000800 */
[----:B------:R-:W-:Y:S01]  /*3930*/  @!PT LDS RZ, [RZ] ;  /* 0x00000000fffff984 */ /* 0x000fe20000000800 */
[----:B------:R-:W-:Y:S01]  /*3940*/  @!PT LDS RZ, [RZ] ;  /* 0x00000000fffff984 */ /* 0x000fe20000000800 */
[----:B------:R1:W-:Y:S01]  /*3950*/  LDGSTS.E.BYPASS.LTC128B.128 [R197+0x4000], desc[UR18][R212.64] ;  /* 0x04000000d4c57fae */ /* 0x0003e2000b981a12 */
[----:B------:R-:W-:Y:S05]  /*3960*/  IADD3.X R7, PT, PT, R213, UR10, RZ, P0, !PT ;  /* 0x0000000ad5077c10 */ /* 0x000fea00087fe4ff */
[----:B------:R1:W-:Y:S04]  /*3970*/  LDGSTS.E.BYPASS.LTC128B.128 [R197+0x5000], desc[UR18][R6.64] ;  /* 0x0500000006c57fae */ /* 0x0003e8000b981a12 */
[----:B------:R-:W0:Y:S02]  /*3980*/  LDGDEPBAR ;  /* 0x00000000000079af */ /* 0x000e240000000000 */
.L_x_86:
[----:B------:R-:W-:Y:S01]  /*3990*/  LDSM.16.M88.4 R20, [R182] ;  /* 0x00000000b614783b */ /* 0x000fe20000000200 */
[----:B------:R-:W-:Y:S01]  /*39a0*/  ISETP.GT.AND P4, PT, R222, R205, PT ;  /* 0x000000cdde00720c */ /* 0x000fe20003f84270 */
[----:B------:R-:W-:Y:S01]  /*39b0*/  VIADD R215, R215, 0xffffffc0 ;  /* 0xffffffc0d7d77836 */ /* 0x000fe20000000000 */
[----:B------:R-:W-:Y:S01]  /*39c0*/  @P1 IADD3 R208, P2, PT, R208, -0x100, RZ ;  /* 0xffffff00d0d01810 */ /* 0x000fe20007f5e0ff */
[----:B------:R-:W1:Y:S03]  /*39d0*/  LDSM.16.MT88.4 R8, [R184+0x6000] ;  /* 0x00600000b808783b */ /* 0x000e660000004200 */
        /* <DEDUP_REMOVED lines=24> */
[C---:B------:R-:W-:Y:S03]  /*3b60*/  HMMA.16816.F32 R12, R100.reuse, R108, R12 ;  /* 0x0000006c640c723c */ /* 0x040fe6000000180c */
[C---:B------:R-:W-:Y:S04]  /*3b70*/  LEA R108, P0, R214.reuse, R228, 0x2 ;  /* 0x000000e4d66c7211 */ /* 0x040fe800078010ff */
[----:B------:R-:W-:Y:S01]  /*3b80*/  LEA.HI.X.SX32 R109, R214, R229, 0x2, P0 ;  /* 0x000000e5d66d7211 */ /* 0x000fe200000f16ff */
[----:B------:R-:W-:Y:S01]  /*3b90*/  HMMA.16816.F32 R16, R100, R110, R16 ;  /* 0x0000006e6410723c */ /* 0x000fe20000001810 */
[----:B------:R-:W-:Y:S02]  /*3ba0*/  LDSM.16.MT88.4 R100, [R184+0x8800] ;  /* 0x00880000b864783b */ /* 0x000fe40000004200 */
[C---:B------:R-:W-:Y:S04]  /*3bb0*/  LEA R110, P0, R116.reuse, R108, 0x5 ;  /* 0x0000006c746e7211 */ /* 0x040fe800078028ff */
[C---:B------:R-:W-:Y:S01]  /*3bc0*/  LEA.HI.X.SX32 R111, R116.reuse, R109, 0x5, P0 ;  /* 0x0000006d746f7211 */ /* 0x040fe200000f2eff */
[C---:B-1----:R-:W-:Y:S08]  /*3bd0*/  HMMA.16816.F32 R4, R20.reuse, R28, R4 ;  /* 0x0000001c1404723c */ /* 0x042ff00000001804 */
[C---:B------:R-:W-:Y:S01]  /*3be0*/  HMMA.16816.F32 R8, R20.reuse, R30, R8 ;  /* 0x0000001e1408723c */ /* 0x040fe20000001808 */
[----:B------:R-:W1:Y:S07]  /*3bf0*/  LDSM.16.M88.4 R28, [R173+0x2000] ;  /* 0x00200000ad1c783b */ /* 0x000e6e0000000200 */
[C---:B------:R-:W-:Y:S03]  /*3c00*/  HMMA.16816.F32 R12, R20.reuse, R112, R12 ;  /* 0x00000070140c723c */ /* 0x040fe6000000180c */
[C---:B------:R-:W-:Y:S04]  /*3c10*/  LEA R112, P0, R116.reuse, R110, 0x5 ;  /* 0x0000006e74707211 */ /* 0x040fe800078028ff */
[C---:B------:R-:W-:Y:S01]  /*3c20*/  LEA.HI.X.SX32 R113, R116.reuse, R111, 0x5, P0 ;  /* 0x0000006f74717211 */ /* 0x040fe200000f2eff */
[----:B------:R-:W-:Y:S01]  /*3c30*/  HMMA.16816.F32 R16, R20, R114, R16 ;  /* 0x000000721410723c */ /* 0x000fe20000001810 */
[----:B------:R-:W4:Y:S02]  /*3c40*/  LDSM.16.MT88.4 R20, [R0+0x8800] ;  /* 0x008800000014783b */ /* 0x000f240000004200 */
[C---:B------:R-:W-:Y:S04]  /*3c50*/  LEA R114, P0, R116.reuse, R112, 0x5 ;  /* 0x0000007074727211 */ /* 0x040fe800078028ff */
[C---:B------:R-:W-:Y:S01]  /*3c60*/  LEA.HI.X.SX32 R115, R116.reuse, R113, 0x5, P0 ;  /* 0x0000007174737211 */ /* 0x040fe200000f2eff */
[C---:B--2---:R-:W-:Y:S05]  /*3c70*/  HMMA.16816.F32 R4, R24.reuse, R32, R4 ;  /* 0x000000201804723c */ /* 0x044fea0000001804 */
[C---:B------:R-:W-:Y:S03]  /*3c80*/  LEA R118, P0, R116.reuse, R114, 0x5 ;  /* 0x0000007274767211 */ /* 0x040fe600078028ff */
[C---:B------:R-:W-:Y:S01]  /*3c90*/  HMMA.16816.F32 R8, R24.reuse, R34, R8 ;  /* 0x000000221808723c */ /* 0x040fe20000001808 */
[----:B------:R-:W-:Y:S02]  /*3ca0*/  LDSM.16.MT88.4 R32, [R184+0x9000] ;  /* 0x00900000b820783b */ /* 0x000fe40000004200 */
[C---:B------:R-:W-:Y:S02]  /*3cb0*/  LEA.HI.X.SX32 R119, R116.reuse, R115, 0x5, P0 ;  /* 0x0000007374777211 */ /* 0x040fe400000f2eff */
[C---:B------:R-:W-:Y:S03]  /*3cc0*/  LEA R120, P0, R116.reuse, R118, 0x5 ;  /* 0x0000007674787211 */ /* 0x040fe600078028ff */
[C---:B---3--:R-:W-:Y:S03]  /*3cd0*/  HMMA.16816.F32 R12, R24.reuse, R104, R12 ;  /* 0x00000068180c723c */ /* 0x048fe6000000180c */
[C---:B------:R-:W-:Y:S02]  /*3ce0*/  LEA.HI.X.SX32 R121, R116.reuse, R119, 0x5, P0 ;  /* 0x0000007774797211 */ /* 0x040fe400000f2eff */
[C---:B------:R-:W-:Y:S03]  /*3cf0*/  LEA R122, P0, R116.reuse, R120, 0x5 ;  /* 0x00000078747a7211 */ /* 0x040fe600078028ff */
[----:B------:R-:W-:Y:S01]  /*3d00*/  HMMA.16816.F32 R16, R24, R106, R16 ;  /* 0x0000006a1810723c */ /* 0x000fe20000001810 */
[----:B------:R-:W2:Y:S02]  /*3d10*/  LDSM.16.M88.4 R24, [R172+0x2000] ;  /* 0x00200000ac18783b */ /* 0x000ea40000000200 */
[C---:B------:R-:W-:Y:S02]  /*3d20*/  LEA.HI.X.SX32 R123, R116.reuse, R121, 0x5, P0 ;  /* 0x00000079747b7211 */ /* 0x040fe400000f2eff */
[----:B------:R-:W-:Y:S03]  /*3d30*/  LDSM.16.MT88.4 R104, [R0+0x9800] ;  /* 0x009800000068783b */ /* 0x000fe60000004200 */
[C---:B-1----:R-:W-:Y:S08]  /*3d40*/  HMMA.16816.F32 R4, R28.reuse, R100, R4 ;  /* 0x000000641c04723c */ /* 0x042ff00000001804 */
[C---:B------:R-:W-:Y:S01]  /*3d50*/  HMMA.16816.F32 R8, R28.reuse, R102, R8 ;  /* 0x000000661c08723c */ /* 0x040fe20000001808 */
[----:B------:R-:W1:Y:S07]  /*3d60*/  LDSM.16.MT88.4 R100, [R0+0x9000] ;  /* 0x009000000064783b */ /* 0x000e6e0000004200 */
[C---:B----4-:R-:W-:Y:S08]  /*3d70*/  HMMA.16816.F32 R12, R28.reuse, R20, R12 ;  /* 0x000000141c0c723c */ /* 0x050ff0000000180c */
[----:B------:R-:W-:Y:S01]  /*3d80*/  HMMA.16816.F32 R16, R28, R22, R16 ;  /* 0x000000161c10723c */ /* 0x000fe20000001810 */
[----:B------:R-:W-:Y:S04]  /*3d90*/  LDSM.16.M88.4 R20, [R171+0x2000] ;  /* 0x00200000ab14783b */ /* 0x000fe80000000200 */
[----:B------:R-:W3:Y:S03]  /*3da0*/  LDSM.16.MT88.4 R28, [R184+0x9800] ;  /* 0x00980000b81c783b */ /* 0x000ee60000004200 */
[C---:B--2---:R-:W-:Y:S05]  /*3db0*/  HMMA.16816.F32 R4, R24.reuse, R32, R4 ;  /* 0x000000201804723c */ /* 0x044fea0000001804 */
[C---:B------:R-:W-:Y:S03]  /*3dc0*/  IMAD.WIDE R32, R116.reuse, -0xc0, R122 ;  /* 0xffffff4074207825 */ /* 0x040fe600078e027a */
[C---:B------:R-:W-:Y:S03]  /*3dd0*/  HMMA.16816.F32 R8, R24.reuse, R34, R8 ;  /* 0x000000221808723c */ /* 0x040fe60000001808 */
[C---:B------:R-:W-:Y:S04]  /*3de0*/  LEA R34, P0, R116.reuse, R32, 0x5 ;  /* 0x0000002074227211 */ /* 0x040fe800078028ff */
[C---:B------:R-:W-:Y:S01]  /*3df0*/  LEA.HI.X.SX32 R35, R116.reuse, R33, 0x5, P0 ;  /* 0x0000002174237211 */ /* 0x040fe200000f2eff */
[C---:B-1----:R-:W-:Y:S03]  /*3e00*/  HMMA.16816.F32 R12, R24.reuse, R100, R12 ;  /* 0x00000064180c723c */ /* 0x042fe6000000180c */
[C---:B------:R-:W-:Y:S04]  /*3e10*/  LEA R100, P0, R116.reuse, R34, 0x5 ;  /* 0x0000002274647211 */ /* 0x040fe800078028ff */
[C---:B------:R-:W-:Y:S01]  /*3e20*/  LEA.HI.X.SX32 R101, R116.reuse, R35, 0x5, P0 ;  /* 0x0000002374657211 */ /* 0x040fe200000f2eff */
        /* <DEDUP_REMOVED lines=11> */
[----:B------:R1:W5:Y:S04]  /*3ee0*/  @P1 LDG.E R217, desc[UR18][R24.64+-0x60] ;  /* 0xffffa01218d91981 */ /* 0x000368000c1e1900 */
[----:B------:R-:W-:Y:S03]  /*3ef0*/  LDSM.16.MT88.4 R28, [R174+-0x3800] ;  /* 0xffc80000ae1c783b */ /* 0x000fe60000004200 */
        /* <DEDUP_REMOVED lines=9> */
[----:B------:R-:W-:Y:S01]  /*3f90*/  LEA.HI.X.SX32 R107, R116, R105, 0x5, P0 ;  /* 0x00000069746b7211 */ /* 0x000fe200000f2eff */
[----:B------:R-:W-:Y:S04]  /*3fa0*/  REDG.E.ADD.F32.FTZ.RN.STRONG.GPU desc[UR18][R114.64], R8 ;  /* 0x00000008720079a6 */ /* 0x000fe8000c12f312 */
[----:B------:R-:W-:Y:S04]  /*3fb0*/  REDG.E.ADD.F32.FTZ.RN.STRONG.GPU desc[UR18][R118.64], R9 ;  /* 0x00000009760079a6 */ /* 0x000fe8000c12f312 */
        /* <DEDUP_REMOVED lines=68> */
.L_x_84:
[----:B------:R-:W1:Y:S01]  /*4400*/  LDCU UR6, c[0x0][0x500] ;  /* 0x0000a000ff0677ac */ /* 0x000e620008000800 */
[----:B------:R-:W-:Y:S01]  /*4410*/  MOV R8, R198 ;  /* 0x000000c600087202 */ /* 0x000fe20000000f00 */
[----:B------:R-:W2:Y:S01]  /*4420*/  LDC.64 R6, c[0x0][0x5c0] ;  /* 0x00017000ff067b82 */ /* 0x000ea20000000a00 */
[----:B------:R-:W-:Y:S01]  /*4430*/  MOV R9, RZ ;  /* 0x000000ff00097202 */ /* 0x000fe20000000f00 */
[----:B------:R-:W3:Y:S01]  /*4440*/  LDCU.64 UR4, c[0x0][0x5a8] ;  /* 0x0000b500ff0477ac */ /* 0x000ee20008000a00 */
[----:B------:R-:W-:Y:S02]  /*4450*/  F2FP.F16.F32.PACK_AB R36, R37, R36 ;  /* 0x000000242524723e */ /* 0x000fe400000000ff */
[----:B------:R-:W-:Y:S01]  /*4460*/  F2FP.F16.F32.PACK_AB R38, R39, R38 ;  /* 0x000000262726723e */ /* 0x000fe200000000ff */
[----:B------:R-:W4:Y:S01]  /*4470*/  LDCU.64 UR8, c[0x0][0x5e0] ;  /* 0x0000bc00ff0877ac */ /* 0x000f220008000a00 */
[----:B------:R-:W-:Y:S02]  /*4480*/  F2FP.F16.F32.PACK_AB R48, R49, R48 ;  /* 0x000000303130723e */ /* 0x000fe400000000ff */
[----:B------:R-:W-:-:S02]  /*4490*/  F2FP.F16.F32.PACK_AB R50, R51, R50 ;  /* 0x000000323332723e */ /* 0x000fc400000000ff */
[----:B------:R-:W-:Y:S02]  /*44a0*/  F2FP.F16.F32.PACK_AB R40, R41, R40 ;  /* 0x000000282928723e */ /* 0x000fe400000000ff */
[----:B------:R-:W-:Y:S02]  /*44b0*/  F2FP.F16.F32.PACK_AB R42, R43, R42 ;  /* 0x0000002a2b2a723e */ /* 0x000fe400000000ff */
[----:B------:R-:W-:Y:S01]  /*44c0*/  F2FP.F16.F32.PACK_AB R44, R45, R44 ;  /* 0x0000002c2d2c723e */ /* 0x000fe200000000ff */
[----:B-1----:R-:W-:Y:S01]  /*44d0*/  FMUL.FTZ R68, R68, UR6 ;  /* 0x0000000644447c20 */ /* 0x002fe20008410000 */
        /* <DEDUP_REMOVED lines=31> */
[----:B------:R-:W-:Y:S01]  /*46d0*/  FMUL.FTZ R92, R92, UR6 ;  /* 0x000000065c5c7c20 */ /* 0x000fe20008410000 */
[----:B------:R-:W-:Y:S01]  /*46e0*/  F2FP.F16.F32.PACK_AB R82, R83, R82 ;  /* 0x000000525352723e */ /* 0x000fe200000000ff */
[----:B------:R-:W-:Y:S01]  /*46f0*/  FMUL.FTZ R93, R93, UR6 ;  /* 0x000000065d5d7c20 */ /* 0x000fe20008410000 */
[----:B------:R-:W-:Y:S01]  /*4700*/  FMUL.FTZ R94, R94, UR6 ;  /* 0x000000065e5e7c20 */ /* 0x000fe20008410000 */
[----:B------:R-:W-:Y:S01]  /*4710*/  FMUL.FTZ R95, R95, UR6 ;  /* 0x000000065f5f7c20 */ /* 0x000fe20008410000 */
[----:B------:R-:W-:Y:S01]  /*4720*/  F2FP.F16.F32.PACK_AB R72, R73, R72 ;  /* 0x000000484948723e */ /* 0x000fe200000000ff */
[C---:B---3--:R-:W-:Y:S01]  /*4730*/  IMAD.WIDE.U32 R4, R190.reuse, UR4, R8 ;  /* 0x00000004be047c25 */ /* 0x048fe2000f8e0008 */
[----:B------:R-:W-:Y:S01]  /*4740*/  F2FP.F16.F32.PACK_AB R74, R75, R74 ;  /* 0x0000004a4b4a723e */ /* 0x000fe200000000ff */
[----:B------:R-:W1:Y:S01]  /*4750*/  LDCU.64 UR6, c[0x0][0x5d8] ;  /* 0x0000bb00ff0677ac */ /* 0x000e620008000a00 */
[----:B------:R-:W-:Y:S01]  /*4760*/  F2FP.F16.F32.PACK_AB R76, R77, R76 ;  /* 0x0000004c4d4c723e */ /* 0x000fe200000000ff */
[----:B------:R-:W-:Y:S01]  /*4770*/  IMAD R11, R190, UR5, R5 ;  /* 0x00000005be0b7c24 */ /* 0x000fe2000f8e0205 */
[----:B------:R-:W-:Y:S01]  /*4780*/  F2FP.F16.F32.PACK_AB R78, R79, R78 ;  /* 0x0000004e4f4e723e */ /* 0x000fe200000000ff */
[----:B------:R-:W3:Y:S01]  /*4790*/  LDCU.64 UR4, c[0x0][0x5b0] ;  /* 0x0000b600ff0477ac */ /* 0x000ee20008000a00 */
[----:B------:R-:W-:Y:S01]  /*47a0*/  F2FP.F16.F32.PACK_AB R84, R85, R84 ;  /* 0x000000545554723e */ /* 0x000fe200000000ff */
[----:B------:R-:W-:Y:S01]  /*47b0*/  IMAD.MOV.U32 R10, RZ, RZ, R4 ;  /* 0x000000ffff0a7224 */ /* 0x000fe200078e0004 */
[----:B------:R-:W-:Y:S01]  /*47c0*/  F2FP.F16.F32.PACK_AB R86, R87, R86 ;  /* 0x000000565756723e */ /* 0x000fe200000000ff */
[----:B------:R-:W4:Y:S01]  /*47d0*/  LDC.64 R4, c[0x0][0x5c8] ;  /* 0x00017200ff047b82 */ /* 0x000f220000000a00 */
[----:B------:R-:W-:Y:S01]  /*47e0*/  F2FP.F16.F32.PACK_AB R97, R97, R96 ;  /* 0x000000606161723e */ /* 0x000fe200000000ff */
[----:B------:R-:W-:Y:S01]  /*47f0*/  STS [R187+0x6000], R68 ;  /* 0x00600044bb007388 */ /* 0x000fe20000000800 */
[----:B------:R-:W-:-:S02]  /*4800*/  F2FP.F16.F32.PACK_AB R99, R99, R98 ;  /* 0x000000626363723e */ /* 0x000fc400000000ff */
[----:B------:R-:W-:Y:S01]  /*4810*/  F2FP.F16.F32.PACK_AB R88, R89, R88 ;  /* 0x000000585958723e */ /* 0x000fe200000000ff */
[----:B------:R-:W-:Y:S01]  /*4820*/  STS [R187+0x6400], R70 ;  /* 0x00640046bb007388 */ /* 0x000fe20000000800 */
[----:B------:R-:W-:Y:S02]  /*4830*/  F2FP.F16.F32.PACK_AB R90, R91, R90 ;  /* 0x0000005a5b5a723e */ /* 0x000fe400000000ff */
[----:B------:R-:W-:Y:S01]  /*4840*/  F2FP.F16.F32.PACK_AB R93, R93, R92 ;  /* 0x0000005c5d5d723e */ /* 0x000fe200000000ff */
[----:B------:R-:W-:Y:S01]  /*4850*/  STS [R199+0x6000], R80 ;  /* 0x00600050c7007388 */ /* 0x000fe20000000800 */
[----:B------:R-:W-:Y:S01]  /*4860*/  F2FP.F16.F32.PACK_AB R95, R95, R94 ;  /* 0x0000005e5f5f723e */ /* 0x000fe200000000ff */
[----:B-1----:R-:W-:Y:S01]  /*4870*/  IMAD.WIDE.U32 R10, R183, UR6, R10 ;  /* 0x00000006b70a7c25 */ /* 0x002fe2000f8e000a */
[----:B------:R-:W-:Y:S01]  /*4880*/  F2FP.F16.F32.PACK_AB R46, R47, R46 ;  /* 0x0000002e2f2e723e */ /* 0x000fe200000000ff */
[----:B------:R-:W-:Y:S01]  /*4890*/  STS [R199+0x6400], R82 ;  /* 0x00640052c7007388 */ /* 0x000fe20000000800 */
[----:B------:R-:W-:Y:S01]  /*48a0*/  F2FP.F16.F32.PACK_AB R52, R53, R52 ;  /* 0x000000343534723e */ /* 0x000fe200000000ff */
[C---:B---3--:R-:W-:Y:S01]  /*48b0*/  IMAD.WIDE.U32 R32, R190.reuse, UR4, R8 ;  /* 0x00000004be207c25 */ /* 0x048fe2000f8e0008 */
[----:B------:R-:W-:Y:S01]  /*48c0*/  F2FP.F16.F32.PACK_AB R54, R55, R54 ;  /* 0x000000363736723e */ /* 0x000fe200000000ff */
[----:B------:R-:W-:Y:S01]  /*48d0*/  STS [R187+0x8000], R72 ;  /* 0x00800048bb007388 */ /* 0x000fe20000000800 */
[----:B------:R-:W-:Y:S01]  /*48e0*/  F2FP.F16.F32.PACK_AB R65, R65, R64 ;  /* 0x000000404141723e */ /* 0x000fe200000000ff */
[----:B--2---:R-:W-:Y:S01]  /*48f0*/  IMAD R8, R203, R6, RZ ;  /* 0x00000006cb087224 */ /* 0x004fe200078e02ff */
[----:B------:R-:W-:Y:S01]  /*4900*/  F2FP.F16.F32.PACK_AB R67, R67, R66 ;  /* 0x000000424343723e */ /* 0x000fe200000000ff */
[----:B------:R-:W-:Y:S01]  /*4910*/  STS [R187+0x8400], R74 ;  /* 0x0084004abb007388 */ /* 0x000fe20000000800 */
[----:B------:R-:W-:Y:S01]  /*4920*/  F2FP.F16.F32.PACK_AB R56, R57, R56 ;  /* 0x000000383938723e */ /* 0x000fe200000000ff */
[----:B------:R-:W-:Y:S01]  /*4930*/  IMAD R43, R183, UR7, R11 ;  /* 0x00000007b72b7c24 */ /* 0x000fe2000f8e020b */
[----:B------:R-:W-:Y:S01]  /*4940*/  F2FP.F16.F32.PACK_AB R58, R59, R58 ;  /* 0x0000003a3b3a723e */ /* 0x000fe200000000ff */
[----:B------:R-:W-:Y:S01]  /*4950*/  STS [R199+0x8000], R76 ;  /* 0x0080004cc7007388 */ /* 0x000fe20000000800 */
[----:B------:R-:W-:Y:S01]  /*4960*/  F2FP.F16.F32.PACK_AB R61, R61, R60 ;  /* 0x0000003c3d3d723e */ /* 0x000fe200000000ff */
[----:B------:R-:W-:Y:S01]  /*4970*/  IMAD R33, R190, UR5, R33 ;  /* 0x00000005be217c24 */ /* 0x000fe2000f8e0221 */
[----:B------:R-:W-:Y:S01]  /*4980*/  F2FP.F16.F32.PACK_AB R63, R63, R62 ;  /* 0x0000003e3f3f723e */ /* 0x000fe200000000ff */
[----:B------:R-:W-:Y:S01]  /*4990*/  STS [R199+0x8400], R78 ;  /* 0x0084004ec7007388 */ /* 0x000fe20000000800 */
[----:B------:R-:W-:Y:S01]  /*49a0*/  IMAD R8, R204, R7, R8 ;  /* 0x00000007cc087224 */ /* 0x000fe200078e0208 */
[----:B------:R-:W1:Y:S01]  /*49b0*/  LDCU.128 UR4, c[0x0][0x560] ;  /* 0x0000ac00ff0477ac */ /* 0x000e620008000c00 */
[C---:B----4-:R-:W-:Y:S01]  /*49c0*/  IMAD.WIDE.U32 R32, R183.reuse, UR8, R32 ;  /* 0x00000008b7207c25 */ /* 0x050fe2000f8e0020 */
[----:B------:R-:W-:Y:S03]  /*49d0*/  STS [R185], R84 ;  /* 0x00000054b9007388 */ /* 0x000fe60000000800 */
[----:B------:R-:W-:Y:S01]  /*49e0*/  IMAD R33, R183, UR9, R33 ;  /* 0x00000009b7217c24 */ /* 0x000fe2000f8e0221 */
[----:B------:R-:W-:Y:S04]  /*49f0*/  STS [R185+0x400], R86 ;  /* 0x00040056b9007388 */ /* 0x000fe80000000800 */
[----:B------:R-:W-:Y:S04]  /*4a00*/  STS [R206], R97 ;  /* 0x00000061ce007388 */ /* 0x000fe80000000800 */
[----:B------:R-:W-:Y:S04]  /*4a10*/  STS [R206+0x400], R99 ;  /* 0x00040063ce007388 */ /* 0x000fe80000000800 */
        /* <DEDUP_REMOVED lines=8> */
[----:B------:R2:W-:Y:S04]  /*4aa0*/  STS [R187+0xc000], R40 ;  /* 0x00c00028bb007388 */ /* 0x0005e80000000800 */
[----:B------:R3:W-:Y:S04]  /*4ab0*/  STS [R187+0xc400], R42 ;  /* 0x00c4002abb007388 */ /* 0x0007e80000000800 */
[----:B------:R1:W-:Y:S04]  /*4ac0*/  STS [R199+0xc000], R44 ;  /* 0x00c0002cc7007388 */ /* 0x0003e80000000800 */
[----:B------:R4:W-:Y:S04]  /*4ad0*/  STS [R199+0xc400], R46 ;  /* 0x00c4002ec7007388 */ /* 0x0009e80000000800 */
[----:B------:R-:W-:Y:S04]  /*4ae0*/  STS [R185+0x4000], R52 ;  /* 0x00400034b9007388 */ /* 0x000fe80000000800 */
[----:B------:R4:W-:Y:S04]  /*4af0*/  STS [R185+0x4400], R54 ;  /* 0x00440036b9007388 */ /* 0x0009e80000000800 */
[----:B------:R-:W-:Y:S01]  /*4b00*/  STS [R206+0x4000], R65 ;  /* 0x00400041ce007388 */ /* 0x000fe20000000800 */
[----:B--2---:R-:W-:-:S03]  /*4b10*/  IMAD R40, R203, R4, RZ ;  /* 0x00000004cb287224 */ /* 0x004fc600078e02ff */
[----:B------:R-:W-:Y:S01]  /*4b20*/  STS [R206+0x4400], R67 ;  /* 0x00440043ce007388 */ /* 0x000fe20000000800 */
[----:B---3--:R-:W-:Y:S01]  /*4b30*/  MOV R42, R10 ;  /* 0x0000000a002a7202 */ /* 0x008fe20000000f00 */
[C---:B------:R-:W-:Y:S02]  /*4b40*/  IMAD R40, R204.reuse, R5, R40 ;  /* 0x00000005cc287224 */ /* 0x040fe400078e0228 */
[----:B------:R-:W-:Y:S02]  /*4b50*/  STS [R185+0x6000], R56 ;  /* 0x00600038b9007388 */ /* 0x000fe40000000800 */
[----:B------:R-:W-:Y:S02]  /*4b60*/  IMAD.WIDE.U32 R42, R204, R6, R42 ;  /* 0x00000006cc2a7225 */ /* 0x000fe400078e002a */
[----:B------:R-:W-:Y:S02]  /*4b70*/  STS [R185+0x6400], R58 ;  /* 0x0064003ab9007388 */ /* 0x000fe40000000800 */
[----:B------:R-:W-:-:S02]  /*4b80*/  IMAD.IADD R43, R43, 0x1, R8 ;  /* 0x000000012b2b7824 */ /* 0x000fc400078e0208 */
[----:B------:R-:W-:Y:S01]  /*4b90*/  STS [R206+0x6000], R61 ;  /* 0x0060003dce007388 */ /* 0x000fe20000000800 */
[----:B------:R-:W-:-:S03]  /*4ba0*/  IMAD.WIDE.U32 R204, R204, R4, R32 ;  /* 0x00000004cccc7225 */ /* 0x000fc600078e0020 */
[----:B------:R-:W-:Y:S01]  /*4bb0*/  STS [R206+0x6400], R63 ;  /* 0x0064003fce007388 */ /* 0x000fe20000000800 */
[C---:B------:R-:W-:Y:S01]  /*4bc0*/  IMAD.WIDE.U32 R42, R194.reuse, R6, R42 ;  /* 0x00000006c22a7225 */ /* 0x040fe200078e002a */
[----:B------:R-:W-:Y:S03]  /*4bd0*/  BAR.SYNC.DEFER_BLOCKING 0x0 ;  /* 0x0000000000007b1d */ /* 0x000fe60000010000 */
[----:B------:R-:W-:Y:S01]  /*4be0*/  IMAD R41, R194, R7, R43 ;  /* 0x00000007c2297224 */ /* 0x000fe200078e022b */
[----:B-1----:R-:W-:Y:S01]  /*4bf0*/  LEA R44, P0, R42, UR4, 0x1 ;  /* 0x000000042a2c7c11 */ /* 0x002fe2000f8008ff */
[----:B------:R-:W-:Y:S01]  /*4c00*/  IMAD.IADD R205, R205, 0x1, R40 ;  /* 0x00000001cdcd7824 */ /* 0x000fe200078e0228 */
[----:B------:R-:W-:Y:S02]  /*4c10*/  SHF.L.U64.HI R40, R6, 0x6, R7 ;  /* 0x0000000606287819 */ /* 0x000fe40000010207 */
[----:B------:R-:W-:Y:S01]  /*4c20*/  LEA.HI.X R45, R42, UR5, R41, 0x1, P0 ;  /* 0x000000052a2d7c11 */ /* 0x000fe200080f0c29 */
[----:B------:R-:W-:Y:S01]  /*4c30*/  IMAD.WIDE.U32 R204, R194, R4, R204 ;  /* 0x00000004c2cc7225 */ /* 0x000fe200078e00cc */
[----:B------:R-:W-:-:S02]  /*4c40*/  LEA R42, P0, R6, R44, 0x7 ;  /* 0x0000002c062a7211 */ /* 0x000fc400078038ff */
[C---:B------:R-:W-:Y:S02]  /*4c50*/  SHF.L.U32 R41, R6.reuse, 0x6, RZ ;  /* 0x0000000606297819 */ /* 0x040fe400000006ff */
[----:B------:R-:W-:Y:S01]  /*4c60*/  LEA.HI.X R43, R6, R45, R7, 0x7, P0 ;  /* 0x0000002d062b7211 */ /* 0x000fe200000f3c07 */
[----:B------:R-:W-:Y:S01]  /*4c70*/  IMAD R6, R194, R5, R205 ;  /* 0x00000005c2067224 */ /* 0x000fe200078e02cd */
[----:B------:R-:W-:Y:S02]  /*4c80*/  LEA R48, P0, R204, UR6, 0x1 ;  /* 0x00000006cc307c11 */ /* 0x000fe4000f8008ff */
[----:B----4-:R-:W-:Y:S02]  /*4c90*/  IADD3 R46, P1, PT, R41, R44, RZ ;  /* 0x0000002c292e7210 */ /* 0x010fe40007f3e0ff */
[----:B------:R-:W-:Y:S02]  /*4ca0*/  SHF.L.U32 R7, R4, 0x6, RZ ;  /* 0x0000000604077819 */ /* 0x000fe400000006ff */
[----:B------:R-:W-:-:S02]  /*4cb0*/  LEA.HI.X R49, R204, UR7, R6, 0x1, P0 ;  /* 0x00000007cc317c11 */ /* 0x000fc400080f0c06 */
[----:B------:R-:W-:Y:S01]  /*4cc0*/  IADD3 R54, P2, PT, R42, R41, RZ ;  /* 0x000000292a367210 */ /* 0x000fe20007f5e0ff */
[----:B------:R-:W1:Y:S01]  /*4cd0*/  LDS.128 R16, [R197+0x6000] ;  /* 0x00600000c5107984 */ /* 0x000e620000000c00 */
[-C--:B------:R-:W-:Y:S02]  /*4ce0*/  LEA R50, P0, R4, R48.reuse, 0x7 ;  /* 0x0000003004327211 */ /* 0x080fe400078038ff */
[----:B------:R-:W-:Y:S01]  /*4cf0*/  IADD3.X R47, PT, PT, R40, R45, RZ, P1, !PT ;  /* 0x0000002d282f7210 */ /* 0x000fe20000ffe4ff */
[----:B------:R-:W2:Y:S01]  /*4d00*/  LDS.128 R12, [R197+0x7000] ;  /* 0x00700000c50c7984 */ /* 0x000ea20000000c00 */
[C-C-:B------:R-:W-:Y:S01]  /*4d10*/  SHF.L.U64.HI R6, R4.reuse, 0x6, R5.reuse ;  /* 0x0000000604067819 */ /* 0x140fe20000010205 */
[----:B------:R-:W-:Y:S01]  /*4d20*/  IMAD.X R55, R43, 0x1, R40, P2 ;  /* 0x000000012b377824 */ /* 0x000fe200010e0628 */
[----:B------:R-:W-:Y:S01]  /*4d30*/  IADD3 R52, P1, PT, R7, R48, RZ ;  /* 0x0000003007347210 */ /* 0x000fe20007f3e0ff */
[----:B------:R-:W3:Y:S01]  /*4d40*/  LDS.128 R8, [R197+0x8000] ;  /* 0x00800000c5087984 */ /* 0x000ee20000000c00 */
[----:B------:R-:W-:-:S02]  /*4d50*/  LEA.HI.X R51, R4, R49, R5, 0x7, P0 ;  /* 0x0000003104337211 */ /* 0x000fc400000f3c05 */
[----:B------:R-:W-:Y:S01]  /*4d60*/  IADD3 R4, P0, PT, R50, R7, RZ ;  /* 0x0000000732047210 */ /* 0x000fe20007f1e0ff */
[----:B------:R-:W4:Y:S01]  /*4d70*/  LDS.128 R28, [R197+0x9000] ;  /* 0x00900000c51c7984 */ /* 0x000f220000000c00 */
[----:B------:R-:W-:Y:S02]  /*4d80*/  IADD3.X R53, PT, PT, R6, R49, RZ, P1, !PT ;  /* 0x0000003106357210 */ /* 0x000fe40000ffe4ff */
[----:B------:R-:W-:Y:S01]  /*4d90*/  IADD3.X R5, PT, PT, R51, R6, RZ, P0, !PT ;  /* 0x0000000633057210 */ /* 0x000fe200007fe4ff */
[----:B------:R-:W4:Y:S04]  /*4da0*/  LDS.128 R24, [R197+0xa000] ;  /* 0x00a00000c5187984 */ /* 0x000f280000000c00 */
[----:B------:R-:W4:Y:S04]  /*4db0*/  LDS.128 R20, [R197+0xb000] ;  /* 0x00b00000c5147984 */ /* 0x000f280000000c00 */
[----:B------:R-:W4:Y:S04]  /*4dc0*/  LDS.128 R36, [R197+0xc000] ;  /* 0x00c00000c5247984 */ /* 0x000f280000000c00 */
[----:B------:R-:W4:Y:S04]  /*4dd0*/  LDS.128 R32, [R197+0xd000] ;  /* 0x00d00000c5207984 */ /* 0x000f280000000c00 */
[----:B-1----:R1:W-:Y:S04]  /*4de0*/  STG.E.128 desc[UR18][R44.64], R16 ;  /* 0x000000102c007986 */ /* 0x0023e8000c101d12 */
[----:B--2---:R1:W-:Y:S04]  /*4df0*/  STG.E.128 desc[UR18][R46.64], R12 ;  /* 0x0000000c2e007986 */ /* 0x0043e8000c101d12 */
[----:B---3--:R1:W-:Y:S04]  /*4e00*/  STG.E.128 desc[UR18][R42.64], R8 ;  /* 0x000000082a007986 */ /* 0x0083e8000c101d12 */
[----:B----4-:R1:W-:Y:S04]  /*4e10*/  STG.E.128 desc[UR18][R54.64], R28 ;  /* 0x0000001c36007986 */ /* 0x0103e8000c101d12 */
[----:B------:R1:W-:Y:S04]  /*4e20*/  STG.E.128 desc[UR18][R48.64], R24 ;  /* 0x0000001830007986 */ /* 0x0003e8000c101d12 */
[----:B------:R1:W-:Y:S04]  /*4e30*/  STG.E.128 desc[UR18][R52.64], R20 ;  /* 0x0000001434007986 */ /* 0x0003e8000c101d12 */
[----:B------:R1:W-:Y:S04]  /*4e40*/  STG.E.128 desc[UR18][R50.64], R36 ;  /* 0x0000002432007986 */ /* 0x0003e8000c101d12 */
[----:B------:R1:W-:Y:S02]  /*4e50*/  STG.E.128 desc[UR18][R4.64], R32 ;  /* 0x0000002004007986 */ /* 0x0003e4000c101d12 */
.L_x_81:
[----:B------:R-:W2:Y:S01]  /*4e60*/  LDCU UR5, c[0x0][0x438] ;  /* 0x00008700ff0577ac */ /* 0x000ea20008000800 */
[----:B-1----:R-:W1:Y:S01]  /*4e70*/  LDC R4, c[0x0][0x370] ;  /* 0x0000dc00ff047b82 */ /* 0x002e620000000800 */
[----:B--2---:R-:W-:-:S04]  /*4e80*/  UIADD3 UR5, UPT, UPT, UR5, 0x7f, URZ ;  /* 0x0000007f05057890 */ /* 0x004fc8000fffe0ff */
[----:B------:R-:W-:Y:S01]  /*4e90*/  USHF.R.S32.HI UR4, URZ, 0x1f, UR5 ;  /* 0x0000001fff047899 */ /* 0x000fe20008011405 */
[----:B-1----:R-:W-:-:S03]  /*4ea0*/  IADD3 R195, PT, PT, R4, R195, RZ ;  /* 0x000000c304c37210 */ /* 0x002fc60007ffe0ff */
[----:B------:R-:W-:-:S04]  /*4eb0*/  ULEA.HI UR4, UR4, UR5, URZ, 0x7 ;  /* 0x0000000504047291 */ /* 0x000fc8000f8f38ff */
[----:B------:R-:W-:-:S06]  /*4ec0*/  USHF.R.S32.HI UR4, URZ, 0x7, UR4 ;  /* 0x00000007ff047899 */ /* 0x000fcc0008011404 */
[----:B------:R-:W-:-:S13]  /*4ed0*/  ISETP.GE.AND P0, PT, R195, UR4, PT ;  /* 0x00000004c3007c0c */ /* 0x000fda000bf06270 */
[----:B------:R-:W-:Y:S05]  /*4ee0*/  @!P0 BRA `(.L_x_88) ;  /* 0xffffffb400e08947 */ /* 0x000fea000383ffff */
[----:B------:R-:W-:Y:S05]  /*4ef0*/  EXIT ;  /* 0x000000000000794d */ /* 0x000fea0003800000 */
.L_x_89:
        /* <DEDUP_REMOVED lines=16> */
.L_x_1404:


//--------------------- .text._ZN5flash44flash_bwd_dq_dk_dv_loop_seqk_parallel_kernelI23Flash_bwd_kernel_traitsILi64ELi64ELi128ELi8ELi2ELi4ELi4ELb1ELb0EN7cutlass6half_tE19Flash_kernel_traitsILi64ELi64ELi128ELi8ES3_EELb0ELb1ELb0ELb0ELb0ELb1ELb0EEEvNS_16Flash_bwd_paramsE --------------------------
	.section	.text._ZN5flash44flash_bwd_dq_dk_dv_loop_seqk_parallel_kernelI23Flash_bwd_kernel_traitsILi64ELi64ELi128ELi8ELi2ELi4ELi4ELb1ELb0EN7cutlass6half_tE19Flash_kernel_traitsILi64ELi64ELi128ELi8ES3_EELb0ELb1ELb0ELb0ELb0ELb1ELb0EEEvNS_16Flash_bwd_paramsE,"ax",@progbits
	.align	128
        .global         _ZN5flash44flash_bwd_dq_dk_dv_loop_seqk_parallel_kernelI23Flash_bwd_kernel_traitsILi64ELi64ELi128ELi8ELi2ELi4ELi4ELb1ELb0EN7cutlass6half_tE19Flash_kernel_traitsILi64ELi64ELi128ELi8ES3_EELb0ELb1ELb0ELb0ELb0ELb1ELb0EEEvNS_16Flash_bwd_paramsE
        .type           _ZN5flash44flash_bwd_dq_dk_dv_loop_seqk_parallel_kernelI23Flash_bwd_kernel_traitsILi64ELi64ELi128ELi8ELi2ELi4ELi4ELb1ELb0EN7cutlass6half_tE19Flash_kernel_traitsILi64ELi64ELi128ELi8ES3_EELb0ELb1ELb0ELb0ELb0ELb1ELb0EEEvNS_16Flash_bwd_paramsE,@function
        .size           _ZN5flash44flash_bwd_dq_dk_dv_loop_seqk_parallel_kernelI23Flash_bwd_kernel_traitsILi64ELi64ELi128ELi8ELi2ELi4ELi4ELb1ELb0EN7cutlass6half_tE19Flash_kernel_traitsILi64ELi64ELi128ELi8ES3_EELb0ELb1ELb0ELb0ELb0ELb1ELb0EEEvNS_16Flash_bwd_paramsE,(.L_x_1405 - _ZN5flash44flash_bwd_dq_dk_dv_loop_seqk_parallel_kernelI23Flash_bwd_kernel_traitsILi64ELi64ELi128ELi8ELi2ELi4ELi4ELb1ELb0EN7cutlass6half_tE19Flash_kernel_traitsILi64ELi64ELi128ELi8ES3_EELb0ELb1ELb0ELb0ELb0ELb1ELb0EEEvNS_16Flash_bwd_paramsE)
        .other          _ZN5flash44flash_bwd_dq_dk_dv_loop_seqk_parallel_kernelI23Flash_bwd_kernel_traitsILi64ELi64ELi128ELi8ELi2ELi4ELi4ELb1ELb0EN7cutlass6half_tE19Flash_kernel_traitsILi64ELi64ELi128ELi8ES3_EELb0ELb1ELb0ELb0ELb0ELb1ELb0EEEvNS_16Flash_bwd_paramsE,@"STO_CUDA_ENTRY STV_DEFAULT"
_ZN5flash44flash_bwd_dq_dk_dv_loop_seqk_parallel_kernelI23Flash_bwd_kernel_traitsILi64ELi64ELi128ELi8ELi2ELi4ELi4ELb1ELb0EN7cutlass6half_tE19Flash_kernel_traitsILi64ELi64ELi128ELi8ES3_EELb0ELb1ELb0ELb0ELb0ELb1ELb0EEEvNS_16Flash_bwd_paramsE:
.text._ZN5flash44flash_bwd_dq_dk_dv_loop_seqk_parallel_kernelI23Flash_bwd_kernel_traitsILi64ELi64ELi128ELi8ELi2ELi4ELi4ELb1ELb0EN7cutlass6half_tE19Flash_kernel_traitsILi64ELi64ELi128ELi8ES3_EELb0ELb1ELb0ELb0ELb0ELb1ELb0EEEvNS_16Flash_bwd_paramsE:
        /* <DEDUP_REMOVED lines=108> */
.L_x_137:
[----:B------:R-:W1:Y:S01]  /*06c0*/  LDC.64 R4, c[0x0][0x478] ;  /* 0x00011e00ff047b82 */ /* 0x000e620000000a00 */
[----:B--2---:R-:W2:Y:S01]  /*06d0*/  LDCU.64 UR4, c[0x0][0x470] ;  /* 0x00008e00ff0477ac */ /* 0x004ea20008000a00 */
[----:B------:R-:W-:Y:S01]  /*06e0*/  IMAD.SHL.U32 R13, R198, 0x4, RZ ;  /* 0x00000004c60d7824 */ /* 0x000fe200078e00ff */
[----:B------:R-:W-:Y:S01]  /*06f0*/  SHF.R.U32.HI R14, RZ, 0x1e, R198 ;  /* 0x0000001eff0e7819 */ /* 0x000fe200000116c6 */
[----:B------:R-:W-:-:S04]  /*0700*/  IMAD.MOV.U32 R235, RZ, RZ, RZ ;  /* 0x000000ffffeb7224 */ /* 0x000fc800078e00ff */
[----:B---3--:R-:W3:Y:S08]  /*0710*/  LDC.64 R8, c[0x0][0x460] ;  /* 0x00011800ff087b82 */ /* 0x008ef00000000a00 */
[----:B------:R-:W4:Y:S01]  /*0720*/  LDC.64 R6, c[0x0][0x468] ;  /* 0x00011a00ff067b82 */ /* 0x000f220000000a00 */
[----:B--2---:R-:W-:-:S04]  /*0730*/  ISETP.NE.U32.AND P5, PT, RZ, UR4, PT ;  /* 0x00000004ff007c0c */ /* 0x004fc8000bfa5070 */
[----:B------:R-:W-:Y:S02]  /*0740*/  ISETP.NE.AND.EX P5, PT, RZ, UR5, PT, P5 ;  /* 0x00000005ff007c0c */ /* 0x000fe4000bfa5350 */
[----:B-1----:R-:W-:-:S04]  /*0750*/  ISETP.NE.U32.AND P4, PT, R4, RZ, PT ;  /* 0x000000ff0400720c */ /* 0x002fc80003f85070 */
[----:B------:R-:W-:Y:S02]  /*0760*/  ISETP.NE.AND.EX P4, PT, R5, RZ, PT, P4 ;  /* 0x000000ff0500720c */ /* 0x000fe40003f85340 */
[C---:B---3--:R-:W-:Y:S02]  /*0770*/  ISETP.NE.U32.AND P0, PT, R8.reuse, RZ, PT ;  /* 0x000000ff0800720c */ /* 0x048fe40003f05070 */
[----:B------:R-:W-:-:S03]  /*0780*/  ISETP.NE.U32.AND P3, PT, R8, RZ, PT ;  /* 0x000000ff0800720c */ /* 0x000fc60003f65070 */
[----:B------:R-:W-:Y:S02]  /*0790*/  @P5 IADD3 R16, P2, PT, R13, UR4, RZ ;  /* 0x000000040d105c10 */ /* 0x000fe4000ff5e0ff */
[C---:B------:R-:W-:Y:S02]  /*07a0*/  ISETP.NE.AND.EX P0, PT, R9.reuse, RZ, PT, P0 ;  /* 0x000000ff0900720c */ /* 0x040fe40003f05300 */
[----:B------:R-:W-:Y:S02]  /*07b0*/  ISETP.NE.AND.EX P3, PT, R9, RZ, PT, P3 ;  /* 0x000000ff0900720c */ /* 0x000fe40003f65330 */
[----:B------:R-:W-:Y:S01]  /*07c0*/  @P4 IADD3 R4, P1, PT, R13, R4, RZ ;  /* 0x000000040d044210 */ /* 0x000fe20007f3e0ff */
[----:B------:R-:W-:Y:S01]  /*07d0*/  IMAD.MOV.U32 R238, RZ, RZ, -0x1 ;  /* 0xffffffffffee7424 */ /* 0x000fe200078e00ff */
[C---:B------:R-:W-:Y:S01]  /*07e0*/  @P5 IADD3.X R17, PT, PT, R14.reuse, UR5, RZ, P2, !PT ;  /* 0x000000050e115c10 */ /* 0x040fe200097fe4ff */
[----:B------:R-:W1:Y:S02]  /*07f0*/  @!P4 LDC R11, c[0x0][0x43c] ;  /* 0x00010f00ff0bcb82 */ /* 0x000e640000000800 */
[----:B------:R-:W-:-:S02]  /*0800*/  @P4 IMAD.X R5, R14, 0x1, R5, P1 ;  /* 0x000000010e054824 */ /* 0x000fc400008e0605 */
[----:B------:R-:W-:Y:S01]  /*0810*/  IMAD.MOV.U32 R8, RZ, RZ, -0x1 ;  /* 0xffffffffff087424 */ /* 0x000fe200078e00ff */
[----:B------:R-:W2:Y:S04]  /*0820*/  @P5 LDG.E R235, desc[UR12][R16.64] ;  /* 0x0000000c10eb5981 */ /* 0x000ea8000c1e1900 */
[----:B------:R-:W2:Y:S01]  /*0830*/  @P4 LDG.E R236, desc[UR12][R4.64] ;  /* 0x0000000c04ec4981 */ /* 0x000ea2000c1e1900 */
[----:B------:R-:W-:-:S03]  /*0840*/  ISETP.NE.AND P5, PT, R191, RZ, PT ;  /* 0x000000ffbf00720c */ /* 0x000fc60003fa5270 */
[----:B-----5:R3:W5:Y:S04]  /*0850*/  @P0 LDG.E R8, desc[UR12][R204.64] ;  /* 0x0000000ccc080981 */ /* 0x020768000c1e1900 */
[----:B------:R3:W5:Y:S01]  /*0860*/  @P3 LDG.E R9, desc[UR12][R204.64+0x4] ;  /* 0x0000040ccc093981 */ /* 0x000762000c1e1900 */
[----:B----4-:R-:W-:Y:S02]  /*0870*/  ISETP.EQ.U32.AND P2, PT, R6, RZ, PT ;  /* 0x000000ff0600720c */ /* 0x010fe40003f42070 */
[----:B------:R-:W-:Y:S02]  /*0880*/  IADD3 R12, P1, PT, R13, R6, RZ ;  /* 0x000000060d0c7210 */ /* 0x000fe40007f3e0ff */
[----:B------:R-:W-:-:S03]  /*0890*/  ISETP.EQ.OR.EX P2, PT, R7, RZ, !P5, P2 ;  /* 0x000000ff0700720c */ /* 0x000fc60006f42720 */
[----:B------:R-:W-:Y:S01]  /*08a0*/  IMAD.X R13, R14, 0x1, R7, P1 ;  /* 0x000000010e0d7824 */ /* 0x000fe200008e0607 */
[----:B------:R-:W4:Y:S09]  /*08b0*/  @!P4 LDC.64 R4, c[0x0][0x488] ;  /* 0x00012200ff04cb82 */ /* 0x000f320000000a00 */
[----:B------:R3:W5:Y:S01]  /*08c0*/  @!P2 LDG.E R238, desc[UR12][R12.64] ;  /* 0x0000000c0ceea981 */ /* 0x000762000c1e1900 */
[----:B------:R-:W-:Y:S01]  /*08d0*/  ISETP.NE.U32.AND P2, PT, R6, RZ, PT ;  /* 0x000000ff0600720c */ /* 0x000fe20003f45070 */
[----:B------:R-:W-:-:S03]  /*08e0*/  USHF.L.U32 UR15, UR11, 0x7, URZ ;  /* 0x000000070b0f7899 */ /* 0x000fc600080006ff */
[----:B------:R-:W-:Y:S01]  /*08f0*/  ISETP.NE.AND.EX P2, PT, R7, RZ, PT, P2 ;  /* 0x000000ff0700720c */ /* 0x000fe20003f45320 */
[----:B------:R-:W1:Y:S01]  /*0900*/  @!P3 LDC R227, c[0x0][0x434] ;  /* 0x00010d00ffe3bb82 */ /* 0x000e620000000800 */
        /* <DEDUP_REMOVED lines=8> */
.L_x_90:
[----:B-----5:R-:W-:Y:S01]  /*0990*/  @!P4 IADD3 R236, PT, PT, R11, R10, -R235 ;  /* 0x0000000a0becc210 */ /* 0x020fe20007ffe8eb */
[----:B------:R-:W-:-:S03]  /*09a0*/  @P3 IMAD.IADD R227, R9, 0x1, -R8 ;  /* 0x0000000109e33824 */ /* 0x000fc600078e0a08 */
[----:B------:R-:W-:-:S13]  /*09b0*/  ISETP.GT.AND P1, PT, R236, UR15, PT ;  /* 0x0000000fec007c0c */ /* 0x000fda000bf24270 */
[----:B------:R-:W-:Y:S05]  /*09c0*/  @!P1 BRA `(.L_x_91) ;  /* 0x0000005c00b09947 */ /* 0x000fea0003800000 */
[----:B------:R-:W-:Y:S01]  /*09d0*/  ISETP.NE.AND P3, PT, R8, -0x1, PT ;  /* 0xffffffff0800780c */ /* 0x000fe20003f65270 */
[----:B------:R-:W-:Y:S01]  /*09e0*/  VIADD R9, R227, 0x3f ;  /* 0x0000003fe3097836 */ /* 0x000fe20000000000 */
[----:B------:R-:W-:-:S04]  /*09f0*/  ISETP.NE.AND P5, PT, R238, -0x1, PT ;  /* 0xffffffffee00780c */ /* 0x000fc80003fa5270 */
[----:B------:R-:W-:-:S04]  /*0a00*/  SHF.R.S32.HI R234, RZ, 0x1f, R9 ;  /* 0x0000001fffea7819 */ /* 0x000fc80000011409 */
[----:B------:R-:W-:-:S03]  /*0a10*/  LEA.HI R234, R234, R9, RZ, 0x6 ;  /* 0x00000009eaea7211 */ /* 0x000fc600078f30ff */
[----:B------:R-:W2:Y:S01]  /*0a20*/  @!P3 LDC.64 R6, c[0x0][0x398] ;  /* 0x0000e600ff06bb82 */ /* 0x000ea20000000a00 */
[----:B------:R-:W-:-:S05]  /*0a30*/  SHF.R.S32.HI R234, RZ, 0x6, R234 ;  /* 0x00000006ffea7819 */ /* 0x000fca00000114ea */
[----:B------:R-:W-:Y:S02]  /*0a40*/  IMAD.SHL.U32 R232, R234, 0x40, RZ ;  /* 0x00000040eae87824 */ /* 0x000fe400078e00ff */
[----:B------:R-:W3:Y:S01]  /*0a50*/  @P3 LDC.64 R4, c[0x0][0x3b0] ;  /* 0x0000ec00ff043b82 */ /* 0x000ee20000000a00 */
[----:B--2---:R-:W-:-:S04]  /*0a60*/  @!P3 IMAD.WIDE.U32 R18, R198, R6, RZ ;  /* 0x00000006c612b225 */ /* 0x004fc800078e00ff */
[----:B------:R-:W-:Y:S01]  /*0a70*/  @!P3 IMAD R11, R198, R7, R19 ;  /* 0x00000007c60bb224 */ /* 0x000fe200078e0213 */
[----:B------:R-:W-:Y:S01]  /*0a80*/  IADD3 R19, PT, PT, R232, -0x40, RZ ;  /* 0xffffffc0e8137810 */ /* 0x000fe20007ffe0ff */
[----:B---3--:R-:W-:-:S03]  /*0a90*/  @P3 IMAD.WIDE.U32 R6, R8, R4, RZ ;  /* 0x0000000408063225 */ /* 0x008fc600078e00ff */
[----:B------:R-:W-:Y:S01]  /*0aa0*/  SHF.R.S32.HI R23, RZ, 0x1f, R19 ;  /* 0x0000001fff177819 */ /* 0x000fe20000011413 */
        /* <DEDUP_REMOVED lines=15> */
.L_x_92:
[----:B-1----:R-:W1:Y:S01]  /*0ba0*/  LDC.64 R12, c[0x0][0x3b8] ;  /* 0x0000ee00ff0c7b82 */ /* 0x002e620000000a00 */
[----:B------:R-:W-:-:S05]  /*0bb0*/  IADD3 R26, PT, PT, R235, R238, RZ ;  /* 0x000000eeeb1a7210 */ /* 0x000fca0007ffe0ff */
[C---:B-1----:R-:W-:Y:S02]  /*0bc0*/  IMAD R25, R26.reuse, R13, RZ ;  /* 0x0000000d1a197224 */ /* 0x042fe400078e02ff */
[----:B------:R-:W-:-:S05]  /*0bd0*/  IMAD.WIDE.U32 R26, R26, R12, RZ ;  /* 0x0000000c1a1a7225 */ /* 0x000fca00078e00ff */
[----:B------:R-:W-:Y:S02]  /*0be0*/  IADD3 R25, PT, PT, R27, R25, RZ ;  /* 0x000000191b197210 */ /* 0x000fe40007ffe0ff */
.L_x_93:
        /* <DEDUP_REMOVED lines=40> */
.L_x_94:
[----:B------:R-:W1:Y:S01]  /*0e70*/  LDC.64 R14, c[0x0][0x3c0] ;  /* 0x0000f000ff0e7b82 */ /* 0x000e620000000a00 */
[----:B------:R-:W-:-:S05]  /*0e80*/  IADD3 R4, PT, PT, R235, R238, RZ ;  /* 0x000000eeeb047210 */ /* 0x000fca0007ffe0ff */
[C---:B-1----:R-:W-:Y:S02]  /*0e90*/  IMAD R32, R4.reuse, R15, RZ ;  /* 0x0000000f04207224 */ /* 0x042fe400078e02ff */
[----:B------:R-:W-:-:S05]  /*0ea0*/  IMAD.WIDE.U32 R4, R4, R14, RZ ;  /* 0x0000000e04047225 */ /* 0x000fca00078e00ff */
[----:B------:R-:W-:Y:S02]  /*0eb0*/  IADD3 R32, PT, PT, R5, R32, RZ ;  /* 0x0000002005207210 */ /* 0x000fe40007ffe0ff */
[----:B------:R-:W-:-:S07]  /*0ec0*/  MOV R10, R4 ;  /* 0x00000004000a7202 */ /* 0x000fce0000000f00 */
.L_x_95:
[----:B------:R-:W1:Y:S01]  /*0ed0*/  @!P3 LDC.64 R6, c[0x0][0x588] ;  /* 0x00016200ff06bb82 */ /* 0x000e620000000a00 */
[----:B------:R-:W2:Y:S07]  /*0ee0*/  LDCU UR6, c[0x0][0x3e0] ;  /* 0x00007c00ff0677ac */ /* 0x000eae0008000800 */
[----:B------:R-:W3:Y:S08]  /*0ef0*/  @P3 LDC.64 R4, c[0x0][0x590] ;  /* 0x00016400ff043b82 */ /* 0x000ef00000000a00 */
[----:B------:R-:W2:Y:S01]  /*0f00*/  LDC R34, c[0x0][0x44c] ;  /* 0x00011300ff227b82 */ /* 0x000ea20000000800 */
[----:B-1----:R-:W-:-:S04]  /*0f10*/  @!P3 IMAD.WIDE.U32 R36, R198, R6, RZ ;  /* 0x00000006c624b225 */ /* 0x002fc800078e00ff */
[----:B------:R-:W-:Y:S02]  /*0f20*/  @!P3 IMAD R20, R198, R7, R37 ;  /* 0x00000007c614b224 */ /* 0x000fe400078e0225 */
[----:B---3--:R-:W-:-:S04]  /*0f30*/  @P3 IMAD.WIDE.U32 R16, R8, R4, RZ ;  /* 0x0000000408103225 */ /* 0x008fc800078e00ff */
[----:B------:R-:W-:Y:S01]  /*0f40*/  @P3 IMAD R20, R8, R5, R17 ;  /* 0x0000000508143224 */ /* 0x000fe200078e0211 */
[----:B------:R-:W-:Y:S01]  /*0f50*/  @P3 MOV R36, R16 ;  /* 0x0000001000243202 */ /* 0x000fe20000000f00 */
[----:B--2---:R-:W-:Y:S01]  /*0f60*/  IMAD.WIDE R6, R34, UR6, RZ ;  /* 0x0000000622067c25 */ /* 0x004fe2000f8e02ff */
        /* <DEDUP_REMOVED lines=8> */
[----:B------:R-:W-:-:S04]  /*0ff0*/  IMAD.WIDE.U32 R38, R16, R34, RZ ;  /* 0x0000002210267225 */ /* 0x000fc800078e00ff */
[----:B------:R-:W-:Y:S01]  /*1000*/  IMAD R31, R4, UR6, RZ ;  /* 0x00000006041f7c24 */ /* 0x000fe2000f8e02ff */
[----:B------:R-:W-:-:S03]  /*1010*/  SHF.R.S32.HI R4, RZ, 0x1f, R34 ;  /* 0x0000001fff047819 */ /* 0x000fc60000011422 */
[----:B------:R-:W-:-:S05]  /*1020*/  IMAD R31, R28, UR4, R31 ;  /* 0x000000041c1f7c24 */ /* 0x000fca000f8e021f */
[----:B------:R-:W-:-:S05]  /*1030*/  IADD3 R31, PT, PT, R17, R31, RZ ;  /* 0x0000001f111f7210 */ /* 0x000fca0007ffe0ff */
[----:B------:R-:W-:-:S04]  /*1040*/  IMAD R31, R31, R34, RZ ;  /* 0x000000221f1f7224 */ /* 0x000fc800078e02ff */
[----:B------:R-:W-:-:S05]  /*1050*/  IMAD R31, R4, R16, R31 ;  /* 0x00000010041f7224 */ /* 0x000fca00078e021f */
[----:B------:R-:W-:Y:S01]  /*1060*/  IADD3 R31, PT, PT, R39, R31, RZ ;  /* 0x0000001f271f7210 */ /* 0x000fe20007ffe0ff */
[----:B------:R-:W-:Y:S06]  /*1070*/  BRA `(.L_x_97) ;  /* 0x00000000000c7947 */ /* 0x000fec0003800000 */
.L_x_96:
[-C--:B------:R-:W-:Y:S02]  /*1080*/  IMAD R31, R7, R8.reuse, RZ ;  /* 0x00000008071f7224 */ /* 0x080fe400078e02ff */
[----:B------:R-:W-:-:S05]  /*1090*/  IMAD.WIDE.U32 R38, R6, R8, RZ ;  /* 0x0000000806267225 */ /* 0x000fca00078e00ff */
[----:B------:R-:W-:Y:S02]  /*10a0*/  IADD3 R31, PT, PT, R39, R31, RZ ;  /* 0x0000001f271f7210 */ /* 0x000fe40007ffe0ff */
.L_x_97:
[----:B------:R-:W1:Y:S01]  /*10b0*/  LDCU.U8 UR4, c[0x0][0x548] ;  /* 0x0000a900ff0477ac */ /* 0x000e620008000000 */
[----:B------:R-:W-:Y:S01]  /*10c0*/  SHF.L.U32 R9, R198, 0x7, RZ ;  /* 0x00000007c6097819 */ /* 0x000fe200000006ff */
[----:B------:R-:W-:Y:S01]  /*10d0*/  IMAD R29, R193, R34, RZ ;  /* 0x00000022c11d7224 */ /* 0x000fe200078e02ff */
[----:B------:R-:W2:Y:S02]  /*10e0*/  LDCU.U8 UR5, c[0x0][0x5f0] ;  /* 0x0000be00ff0577ac */ /* 0x000ea40008000000 */
[----:B------:R-:W-:-:S04]  /*10f0*/  SEL R4, R9, RZ, P0 ;  /* 0x000000ff09047207 */ /* 0x000fc80000000000 */
[----:B------:R-:W-:-:S04]  /*1100*/  IADD3 R4, P0, PT, R19, R4, RZ ;  /* 0x0000000413047210 */ /* 0x000fc80007f1e0ff */
[----:B------:R-:W-:Y:S01]  /*1110*/  IADD3.X R5, PT, PT, RZ, R23, RZ, P0, !PT ;  /* 0x00000017ff057210 */ /* 0x000fe200007fe4ff */
[----:B------:R-:W-:Y:S01]  /*1120*/  IMAD.WIDE.U32 R40, R4, R6, RZ ;  /* 0x0000000604287225 */ /* 0x000fe200078e00ff */
[----:B-1----:R-:W-:-:S03]  /*1130*/  UISETP.NE.AND UP0, UPT, UR4, URZ, UPT ;  /* 0x000000ff0400728c */ /* 0x002fc6000bf05270 */
[----:B------:R-:W-:-:S04]  /*1140*/  IMAD R5, R5, R6, RZ ;  /* 0x0000000605057224 */ /* 0x000fc800078e02ff */
[----:B------:R-:W-:-:S05]  /*1150*/  IMAD R5, R7, R4, R5 ;  /* 0x0000000407057224 */ /* 0x000fca00078e0205 */
        /* <DEDUP_REMOVED lines=8> */
[----:B------:R-:W-:Y:S05]  /*11e0*/  BRA `(.L_x_99) ;  /* 0x00000000000c7947 */ /* 0x000fea0003800000 */
.L_x_98:
[----:B------:R-:W1:Y:S01]  /*11f0*/  LDC R21, c[0x0][0x434] ;  /* 0x00010d00ff157b82 */ /* 0x000e620000000800 */
[----:B------:R-:W-:-:S04]  /*1200*/  IMAD R4, R198, UR6, R193 ;  /* 0x00000006c6047c24 */ /* 0x000fc8000f8e02c1 */
[----:B-1----:R-:W-:-:S03]  /*1210*/  IMAD R21, R4, R21, RZ ;  /* 0x0000001504157224 */ /* 0x002fc600078e02ff */
.L_x_99:
[----:B------:R-:W-:Y:S01]  /*1220*/  IADD3 R30, PT, PT, R234, -0x1, RZ ;  /* 0xffffffffea1e7810 */ /* 0x000fe20007ffe0ff */
[----:B------:R-:W-:Y:S05]  /*1230*/  BRA.U !UP0, `(.L_x_100) ;  /* 0x0000000108247547 */ /* 0x000fea000b800000 */
        /* <DEDUP_REMOVED lines=9> */
.L_x_100:
[----:B------:R-:W1:Y:S01]  /*12d0*/  LDC R27, c[0x0][0x444] ;  /* 0x00011100ff1b7b82 */ /* 0x000e620000000800 */
[----:B------:R-:W-:-:S04]  /*12e0*/  IMAD R4, R198, UR6, R193 ;  /* 0x00000006c6047c24 */ /* 0x000fc8000f8e02c1 */
[----:B-1----:R-:W-:-:S07]  /*12f0*/  IMAD R27, R4, R27, RZ ;  /* 0x0000001b041b7224 */ /* 0x002fce00078e02ff */
.L_x_101:
[----:B------:R-:W1:Y:S01]  /*1300*/  S2R R16, SR_TID.X ;  /* 0x0000000000107919 */ /* 0x000e620000002100 */
[----:B------:R-:W2:Y:S01]  /*1310*/  LDC.64 R8, c[0x0][0x5f8] ;  /* 0x00017e00ff087b82 */ /* 0x000ea20000000a00 */
[----:B------:R-:W-:Y:S01]  /*1320*/  IMAD R17, R34, UR6, RZ ;  /* 0x0000000622117c24 */ /* 0x000fe2000f8e02ff */
[----:B------:R-:W-:Y:S01]  /*1330*/  ISETP.NE.AND P2, PT, RZ, UR5, PT ;  /* 0x00000005ff007c0c */ /* 0x000fe2000bf45270 */
[----:B------:R-:W-:Y:S01]  /*1340*/  IMAD.MOV.U32 R211, RZ, RZ, RZ ;  /* 0x000000ffffd37224 */ /* 0x000fe200078e00ff */
[----:B------:R-:W-:Y:S01]  /*1350*/  IADD3 R38, P1, P0, R40, R38, R29 ;  /* 0x0000002628267210 */ /* 0x000fe2000783e01d */
[----:B------:R-:W3:Y:S01]  /*1360*/  LDCU.64 UR6, c[0x0][0x3c8] ;  /* 0x00007900ff0677ac */ /* 0x000ee20008000a00 */
[----:B------:R-:W-:Y:S01]  /*1370*/  IADD3 R36, P3, PT, R210, R36, RZ ;  /* 0x00000024d2247210 */ /* 0x000fe20007f7e0ff */
[C---:B------:R-:W-:Y:S01]  /*1380*/  IMAD R27, R30.reuse, 0x40, R27 ;  /* 0x000000401e1b7824 */ /* 0x040fe200078e021b */
[----:B------:R-:W4:Y:S01]  /*1390*/  LDC.64 R6, c[0x0][0x3b0] ;  /* 0x0000ec00ff067b82 */ /* 0x000f220000000a00 */
[----:B------:R-:W5:Y:S01]  /*13a0*/  LDCU.64 UR4, c[0x0][0x570] ;  /* 0x0000ae00ff0477ac */ /* 0x000f620008000a00 */
[----:B------:R-:W-:Y:S01]  /*13b0*/  IMAD R21, R30, 0x40, R21 ;  /* 0x000000401e157824 */ /* 0x000fe200078e0215 */
[----:B------:R-:W-:Y:S01]  /*13c0*/  BSSY.RECONVERGENT B1, `(.L_x_91) ;  /* 0x000054c000017945 */ /* 0x000fe20003800200 */
[----:B------:R-:W-:Y:S01]  /*13d0*/  IMAD.X R37, RZ, RZ, R20, P3 ;  /* 0x000000ffff257224 */ /* 0x000fe200018e0614 */
[----:B------:R-:W5:Y:S01]  /*13e0*/  LDCU.64 UR8, c[0x0][0x380] ;  /* 0x00007000ff0877ac */ /* 0x000f620008000a00 */
[----:B------:R-:W-:-:S02]  /*13f0*/  IMAD.SHL.U32 R20, R17, 0x40, RZ ;  /* 0x0000004011147824 */ /* 0x000fc400078e00ff */
[----:B------:R-:W3:Y:S01]  /*1400*/  LDC.64 R4, c[0x0][0x590] ;  /* 0x00016400ff047b82 */ /* 0x000ee20000000a00 */
[----:B--2---:R-:W-:Y:S01]  /*1410*/  IMAD.WIDE.U32 R34, R8, UR10, RZ ;  /* 0x0000000a08227c25 */ /* 0x004fe2000f8e00ff */
[----:B------:R-:W-:-:S06]  /*1420*/  SHF.R.S32.HI R8, RZ, 0x1f, R29 ;  /* 0x0000001fff087819 */ /* 0x000fcc000001141d */
[----:B------:R-:W2:Y:S01]  /*1430*/  LDC.64 R242, c[0x0][0x420] ;  /* 0x00010800fff27b82 */ /* 0x000ea20000000a00 */
[----:B------:R-:W-:Y:S01]  /*1440*/  IADD3.X R28, PT, PT, R28, R31, R8, P1, P0 ;  /* 0x0000001f1c1c7210 */ /* 0x000fe20000fe0408 */
[----:B------:R-:W-:Y:S01]  /*1450*/  IMAD R31, R9, UR10, R35 ;  /* 0x0000000a091f7c24 */ /* 0x000fe2000f8e0223 */
[----:B-1----:R-:W-:-:S05]  /*1460*/  LOP3.LUT R33, R16, 0x1f, RZ, 0xc0, !PT ;  /* 0x0000001f10217812 */ /* 0x002fca00078ec0ff */
[----:B------:R-:W1:Y:S01]  /*1470*/  LDC.64 R8, c[0x0][0x598] ;  /* 0x00016600ff087b82 */ /* 0x000e620000000a00 */
[----:B------:R-:W-:Y:S01]  /*1480*/  SEL R31, R31, RZ, P2 ;  /* 0x000000ff1f1f7207 */ /* 0x000fe20001000000 */
[----:B------:R-:W-:Y:S01]  /*1490*/  IMAD R29, R200, R17, R33 ;  /* 0x00000011c81d7224 */ /* 0x000fe200078e0221 */
[----:B------:R-:W-:Y:S01]  /*14a0*/  SEL R33, R34, RZ, P2 ;  /* 0x000000ff22217207 */ /* 0x000fe20001000000 */
[----:B----4-:R-:W-:Y:S02]  /*14b0*/  IMAD R34, R23, R6, RZ ;  /* 0x0000000617227224 */ /* 0x010fe400078e02ff */
[----:B---3--:R-:W-:Y:S01]  /*14c0*/  IMAD.WIDE.U32 R36, R19, R4, R36 ;  /* 0x0000000413247225 */ /* 0x008fe200078e0024 */
[----:B------:R-:W-:Y:S02]  /*14d0*/  IADD3 R33, P1, P0, R29, R38, R33 ;  /* 0x000000261d217210 */ /* 0x000fe4000783e021 */
[----:B------:R-:W-:Y:S01]  /*14e0*/  SHF.R.S32.HI R29, RZ, 0x1f, R29 ;  /* 0x0000001fff1d7819 */ /* 0x000fe2000001141d */
[----:B------:R-:W-:Y:S01]  /*14f0*/  IMAD.WIDE.U32 R38, R19, R6, R210 ;  /* 0x0000000613267225 */ /* 0x000fe200078e00d2 */
[----:B------:R-:W-:-:S02]  /*1500*/  SHF.L.U64.HI R217, R4, 0x5, R5 ;  /* 0x0000000504d97819 */ /* 0x000fc40000010205 */
[----:B------:R-:W-:Y:S01]  /*1510*/  IADD3.X R28, PT, PT, R29, R28, R31, P1, P0 ;  /* 0x0000001c1d1c7210 */ /* 0x000fe20000fe041f */
[----:B------:R-:W-:Y:S01]  /*1520*/  IMAD R34, R19, R7, R34 ;  /* 0x0000000713227224 */ /* 0x000fe200078e0222 */
[----:B------:R-:W-:Y:S01]  /*1530*/  IADD3 R38, P4, PT, R18, R38, RZ ;  /* 0x0000002612267210 */ /* 0x000fe20007f9e0ff */
[----:B------:R-:W-:Y:S01]  /*1540*/  IMAD R18, R23, R4, RZ ;  /* 0x0000000417127224 */ /* 0x000fe200078e02ff */
[C---:B------:R-:W-:Y:S01]  /*1550*/  IADD3 R33, P0, PT, R20.reuse, R33, RZ ;  /* 0x0000002114217210 */ /* 0x040fe20007f1e0ff */
[----:B--2---:R-:W-:Y:S01]  /*1560*/  IMAD.WIDE R242, R21, 0x4, R242 ;  /* 0x0000000415f27825 */ /* 0x004fe200078e02f2 */
[----:B------:R-:W-:Y:S02]  /*1570*/  IADD3.X R39, PT, PT, R11, R39, R34, P4, !PT ;  /* 0x000000270b277210 */ /* 0x000fe400027fe422 */
[----:B------:R-:W2:Y:S01]  /*1580*/  LDC R11, c[0x0][0x508] ;  /* 0x00014200ff0b7b82 */ /* 0x000ea20000000800 */
[----:B------:R-:W-:Y:S01]  /*1590*/  IMAD R18, R19, R5, R18 ;  /* 0x0000000513127224 */ /* 0x000fe200078e0212 */
[----:B------:R-:W-:Y:S01]  /*15a0*/  LEA.HI.X.SX32 R28, R20, R28, 0x1, P0 ;  /* 0x0000001c141c7211 */ /* 0x000fe200000f0eff */
[----:B------:R-:W-:Y:S01]  /*15b0*/  IMAD.WIDE.U32 R38, R193, UR6, R38 ;  /* 0x00000006c1267c25 */ /* 0x000fe2000f8e0026 */
[----:B-----5:R-:W-:-:S03]  /*15c0*/  LEA R240, P0, R33, UR4, 0x2 ;  /* 0x0000000421f07c11 */ /* 0x020fc6000f8010ff */
[----:B------:R-:W-:Y:S01]  /*15d0*/  IMAD.IADD R37, R37, 0x1, R18 ;  /* 0x0000000125257824 */ /* 0x000fe200078e0212 */
[----:B------:R-:W3:Y:S01]  /*15e0*/  LDC.64 R34, c[0x0][0x5e8] ;  /* 0x00017a00ff227b82 */ /* 0x000ee20000000a00 */
[----:B------:R-:W-:Y:S01]  /*15f0*/  LEA.HI.X R241, R33, UR5, R28, 0x2, P0 ;  /* 0x0000000521f17c11 */ /* 0x000fe200080f141c */
[----:B------:R-:W-:Y:S02]  /*1600*/  IMAD.SHL.U32 R31, R6, 0x20, RZ ;  /* 0x00000020061f7824 */ /* 0x000fe400078e00ff */
[----:B-1----:R-:W-:Y:S01]  /*1610*/  IMAD.WIDE.U32 R18, R193, R8, R36 ;  /* 0x00000008c1127225 */ /* 0x002fe200078e0024 */
[----:B------:R-:W-:-:S03]  /*1620*/  MOV R36, R38 ;  /* 0x0000002600247202 */ /* 0x000fc60000000f00 */
[----:B------:R-:W-:Y:S02]  /*1630*/  IMAD R29, R193, R9, R19 ;  /* 0x00000009c11d7224 */ /* 0x000fe400078e0213 */
[----:B------:R-:W-:Y:S02]  /*1640*/  VIADD R19, R227, UR15 ;  /* 0x0000000fe3137c36 */ /* 0x000fe40008000000 */
[----:B------:R-:W-:Y:S01]  /*1650*/  IMAD R37, R193, UR7, R39 ;  /* 0x00000007c1257c24 */ /* 0x000fe2000f8e0227 */
[----:B------:R-:W1:Y:S01]  /*1660*/  LDCU.64 UR6, c[0x0][0x550] ;  /* 0x0000aa00ff0677ac */ /* 0x000e620008000a00 */
[----:B------:R-:W-:Y:S01]  /*1670*/  IMAD.MOV.U32 R28, RZ, RZ, R18 ;  /* 0x000000ffff1c7224 */ /* 0x000fe200078e0012 */
[C---:B------:R-:W-:Y:S01]  /*1680*/  IADD3 R18, P3, PT, R202.reuse, 0x60, RZ ;  /* 0x00000060ca127810 */ /* 0x040fe20007f7e0ff */
[----:B------:R-:W-:Y:S01]  /*1690*/  IMAD.WIDE.U32 R36, R202, R6, R36 ;  /* 0x00000006ca247225 */ /* 0x000fe200078e0024 */
[----:B--2---:R-:W-:-:S03]  /*16a0*/  IADD3 R8, PT, PT, R19, -R11, -R236 ;  /* 0x8000000b13087210 */ /* 0x004fc60007ffe8ec */
[----:B------:R-:W-:Y:S01]  /*16b0*/  IMAD.WIDE.U32 R28, R202, R4, R28 ;  /* 0x00000004ca1c7225 */ /* 0x000fe200078e001c */
[----:B------:R-:W-:Y:S02]  /*16c0*/  SHF.R.S32.HI R215, RZ, 0x1f, R8 ;  /* 0x0000001fffd77819 */ /* 0x000fe40000011408 */
[----:B------:R-:W-:Y:S01]  /*16d0*/  LEA R222, P1, R36, UR8, 0x1 ;  /* 0x0000000824de7c11 */ /* 0x000fe2000f8208ff */
[C---:B------:R-:W-:Y:S01]  /*16e0*/  IMAD R225, R202.reuse, R5, R29 ;  /* 0x00000005cae17224 */ /* 0x040fe200078e021d */
[----:B------:R-:W-:Y:S01]  /*16f0*/  LEA.HI R215, R215, R8, RZ, 0x6 ;  /* 0x00000008d7d77211 */ /* 0x000fe200078f30ff */
[----:B------:R-:W-:Y:S02]  /*1700*/  IMAD R223, R202, R7, R37 ;  /* 0x00000007cadf7224 */ /* 0x000fe400078e0225 */
[----:B---3--:R-:W-:Y:S01]  /*1710*/  IMAD.WIDE R218, R27, 0x4, R34 ;  /* 0x000000041bda7825 */ /* 0x008fe200078e0222 */
[----:B------:R-:W-:Y:S02]  /*1720*/  SHF.R.S32.HI R215, RZ, 0x6, R215 ;  /* 0x00000006ffd77819 */ /* 0x000fe400000114d7 */
[----:B-1----:R-:W-:Y:S01]  /*1730*/  LEA R224, P0, R28, UR6, 0x1 ;  /* 0x000000061ce07c11 */ /* 0x002fe2000f8008ff */
[----:B------:R-:W-:Y:S01]  /*1740*/  IMAD.X R23, RZ, RZ, RZ, P3 ;  /* 0x000000ffff177224 */ /* 0x000fe200018e06ff */
[----:B------:R-:W-:-:S02]  /*1750*/  VIMNMX R215, PT, PT, RZ, R215, !PT ;  /* 0x000000d7ffd77248 */ /* 0x000fc40007fe0100 */
[----:B------:R-:W-:Y:S02]  /*1760*/  LEA.HI.X R225, R28, UR7, R225, 0x1, P0 ;  /* 0x000000071ce17c11 */ /* 0x000fe400080f0ce1 */
[----:B------:R-:W-:Y:S02]  /*1770*/  ISETP.GT.AND P4, PT, R234, R215, PT ;  /* 0x000000d7ea00720c */ /* 0x000fe40003f84270 */
[----:B------:R-:W-:Y:S02]  /*1780*/  LEA.HI.X R223, R36, UR9, R223, 0x1, P1 ;  /* 0x0000000924df7c11 */ /* 0x000fe400088f0cdf */
[C---:B------:R-:W-:Y:S02]  /*1790*/  IADD3 R21, P0, PT, R202.reuse, 0x40, RZ ;  /* 0x00000040ca157810 */ /* 0x040fe40007f1e0ff */
[----:B------:R-:W-:Y:S02]  /*17a0*/  IADD3 R20, P1, PT, R202, 0x20, RZ ;  /* 0x00000020ca147810 */ /* 0x000fe40007f3e0ff */
[----:B------:R-:W-:Y:S01]  /*17b0*/  MOV R220, R218 ;  /* 0x000000da00dc7202 */ /* 0x000fe20000000f00 */
[----:B------:R-:W-:Y:S01]  /*17c0*/  IMAD.SHL.U32 R218, R4, 0x20, RZ ;  /* 0x0000002004da7824 */ /* 0x000fe200078e00ff */
[----:B------:R-:W-:Y:S01]  /*17d0*/  SHF.L.U64.HI R28, R6, 0x5, R7 ;  /* 0x00000005061c7819 */ /* 0x000fe20000010207 */
[----:B------:R-:W-:Y:S01]  /*17e0*/  IMAD.X R29, RZ, RZ, RZ, P0 ;  /* 0x000000ffff1d7224 */ /* 0x000fe200000e06ff */
[----:B------:R-:W-:Y:S01]  /*17f0*/  IADD3.X R27, PT, PT, RZ, RZ, RZ, P1, !PT ;  /* 0x000000ffff1b7210 */ /* 0x000fe20000ffe4ff */
[----:B------:R-:W-:Y:S06]  /*1800*/  @P4 BRA `(.L_x_102) ;  /* 0x0000000800484947 */ /* 0x000fec0003800000 */
        /* <DEDUP_REMOVED lines=13> */
.L_x_103:
[----:B------:R-:W1:Y:S01]  /*18e0*/  LDC.64 R6, c[0x0][0x5c0] ;  /* 0x00017000ff067b82 */ /* 0x000e620000000a00 */
[----:B------:R-:W-:-:S05]  /*18f0*/  IADD3 R4, PT, PT, R235, R238, RZ ;  /* 0x000000eeeb047210 */ /* 0x000fca0007ffe0ff */
[C---:B-1----:R-:W-:Y:S02]  /*1900*/  IMAD R10, R4.reuse, R7, RZ ;  /* 0x00000007040a7224 */ /* 0x042fe400078e02ff */
[----:B------:R-:W-:-:S05]  /*1910*/  IMAD.WIDE.U32 R8, R4, R6, RZ ;  /* 0x0000000604087225 */ /* 0x000fca00078e00ff */
[----:B------:R-:W-:Y:S02]  /*1920*/  IADD3 R10, PT, PT, R9, R10, RZ ;  /* 0x0000000a090a7210 */ /* 0x000fe40007ffe0ff */
.L_x_104:
        /* <DEDUP_REMOVED lines=13> */
.L_x_105:
[----:B------:R-:W1:Y:S01]  /*1a00*/  LDC.64 R4, c[0x0][0x5c8] ;  /* 0x00017200ff047b82 */ /* 0x000e620000000a00 */
[----:B------:R-:W-:-:S05]  /*1a10*/  IADD3 R235, PT, PT, R235, R238, RZ ;  /* 0x000000eeebeb7210 */ /* 0x000fca0007ffe0ff */
[C---:B-1----:R-:W-:Y:S02]  /*1a20*/  IMAD R11, R235.reuse, R5, RZ ;  /* 0x00000005eb0b7224 */ /* 0x042fe400078e02ff */
[----:B------:R-:W-:-:S05]  /*1a30*/  IMAD.WIDE.U32 R12, R235, R4, RZ ;  /* 0x00000004eb0c7225 */ /* 0x000fca00078e00ff */
[----:B------:R-:W-:-:S07]  /*1a40*/  IADD3 R11, PT, PT, R13, R11, RZ ;  /* 0x0000000b0d0b7210 */ /* 0x000fce0007ffe0ff */
.L_x_106:
[----:B------:R-:W-:Y:S01]  /*1a50*/  VIADD R236, R236, -UR15 ;  /* 0x8000000fecec7c36 */ /* 0x000fe20008000000 */
[----:B------:R-:W1:Y:S01]  /*1a60*/  LDCU.64 UR4, c[0x0][0x5d8] ;  /* 0x0000bb00ff0477ac */ /* 0x000e620008000a00 */
[C---:B------:R-:W-:Y:S01]  /*1a70*/  IMAD R14, R6.reuse, UR14, RZ ;  /* 0x0000000e060e7c24 */ /* 0x040fe2000f8e02ff */
[----:B------:R-:W-:Y:S01]  /*1a80*/  BSSY.RECONVERGENT B0, `(.L_x_107) ;  /* 0x000001d000007945 */ /* 0x000fe20003800200 */
[----:B------:R-:W-:Y:S01]  /*1a90*/  IMAD.WIDE.U32 R16, R6, UR15, R210 ;  /* 0x0000000f06107c25 */ /* 0x000fe2000f8e00d2 */
[-C--:B------:R-:W-:Y:S02]  /*1aa0*/  ISETP.GE.AND P4, PT, R202, R236.reuse, PT ;  /* 0x000000ecca00720c */ /* 0x080fe40003f86270 */
[----:B------:R-:W-:Y:S01]  /*1ab0*/  ISETP.GE.AND P3, PT, R207, R236, PT ;  /* 0x000000eccf00720c */ /* 0x000fe20003f66270 */
[----:B------:R-:W-:Y:S01]  /*1ac0*/  IMAD R13, R7, UR15, R14 ;  /* 0x0000000f070d7c24 */ /* 0x000fe2000f8e020e */
[----:B------:R-:W-:Y:S02]  /*1ad0*/  IADD3 R14, P0, PT, R8, R16, RZ ;  /* 0x00000010080e7210 */ /* 0x000fe40007f1e0ff */
[----:B------:R-:W-:-:S02]  /*1ae0*/  ISETP.GE.AND P2, PT, R206, R236, PT ;  /* 0x000000ecce00720c */ /* 0x000fc40003f46270 */
[----:B------:R-:W-:Y:S02]  /*1af0*/  IADD3.X R15, PT, PT, R10, R17, R13, P0, !PT ;  /* 0x000000110a0f7210 */ /* 0x000fe400007fe40d */
[----:B------:R-:W-:-:S03]  /*1b00*/  ISETP.GE.AND P1, PT, R203, R236, PT ;  /* 0x000000eccb00720c */ /* 0x000fc60003f26270 */
[----:B------:R-:W2:Y:S01]  /*1b10*/  @!P4 LDC.64 R8, c[0x0][0x560] ;  /* 0x00015800ff08cb82 */ /* 0x000ea20000000a00 */
[----:B-1----:R-:W-:-:S04]  /*1b20*/  IMAD.WIDE.U32 R14, R193, UR4, R14 ;  /* 0x00000004c10e7c25 */ /* 0x002fc8000f8e000e */
[----:B------:R-:W-:Y:S01]  /*1b30*/  IMAD R17, R193, UR5, R15 ;  /* 0x00000005c1117c24 */ /* 0x000fe2000f8e020f */
[----:B------:R-:W-:-:S05]  /*1b40*/  @!P4 MOV R16, R14 ;  /* 0x0000000e0010c202 */ /* 0x000fca0000000f00 */
        /* <DEDUP_REMOVED lines=16> */
.L_x_108:
[----:B------:R-:W-:Y:S05]  /*1c50*/  BSYNC.RECONVERGENT B0 ;  /* 0x0000000000007941 */ /* 0x000fea0003800200 */
.L_x_107:
        /* <DEDUP_REMOVED lines=12> */
.L_x_110:
[----:B------:R-:W-:Y:S05]  /*1d20*/  BSYNC.RECONVERGENT B0 ;  /* 0x0000000000007941 */ /* 0x000fea0003800200 */
.L_x_109:
        /* <DEDUP_REMOVED lines=11> */
.L_x_112:
[----:B------:R-:W-:Y:S05]  /*1de0*/  BSYNC.RECONVERGENT B0 ;  /* 0x0000000000007941 */ /* 0x000fea0003800200 */
.L_x_111:
[----:B------:R-:W5:Y:S01]  /*1df0*/  LDCU.64 UR4, c[0x0][0x5e0] ;  /* 0x0000bc00ff0477ac */ /* 0x000f620008000a00 */
[C---:B------:R-:W-:Y:S01]  /*1e00*/  IMAD.WIDE.U32 R14, R4.reuse, UR15, R210 ;  /* 0x0000000f040e7c25 */ /* 0x040fe2000f8e00d2 */
[----:B----4-:R-:W4:Y:S01]  /*1e10*/  @!P4 LDC.64 R6, c[0x0][0x568] ;  /* 0x00015a00ff06cb82 */ /* 0x010f220000000a00 */
[----:B------:R-:W-:Y:S02]  /*1e20*/  BSSY.RECONVERGENT B0, `(.L_x_113) ;  /* 0x0000018000007945 */ /* 0x000fe40003800200 */
[----:B-1----:R-:W-:Y:S01]  /*1e30*/  IMAD R8, R4, UR14, RZ ;  /* 0x0000000e04087c24 */ /* 0x002fe2000f8e02ff */
[----:B------:R-:W-:-:S03]  /*1e40*/  IADD3 R10, P0, PT, R12, R14, RZ ;  /* 0x0000000e0c0a7210 */ /* 0x000fc60007f1e0ff */
[----:B------:R-:W-:-:S05]  /*1e50*/  IMAD R8, R5, UR15, R8 ;  /* 0x0000000f05087c24 */ /* 0x000fca000f8e0208 */
[----:B------:R-:W-:-:S03]  /*1e60*/  IADD3.X R11, PT, PT, R11, R15, R8, P0, !PT ;  /* 0x0000000f0b0b7210 */ /* 0x000fc600007fe408 */
[----:B-----5:R-:W-:-:S04]  /*1e70*/  IMAD.WIDE.U32 R10, R193, UR4, R10 ;  /* 0x00000004c10a7c25 */ /* 0x020fc8000f8e000a */
[----:B------:R-:W-:Y:S01]  /*1e80*/  IMAD R13, R193, UR5, R11 ;  /* 0x00000005c10d7c24 */ /* 0x000fe2000f8e020b */
[----:B------:R-:W-:-:S05]  /*1e90*/  @!P4 MOV R12, R10 ;  /* 0x0000000a000cc202 */ /* 0x000fca0000000f00 */
[----:B------:R-:W-:-:S04]  /*1ea0*/  @!P4 IMAD.WIDE.U32 R14, R202, R4, R12 ;  /* 0x00000004ca0ec225 */ /* 0x000fc800078e000c */
[----:B------:R-:W-:Y:S01]  /*1eb0*/  @!P4 IMAD R8, R202, R5, R15 ;  /* 0x00000005ca08c224 */ /* 0x000fe200078e020f */
[----:B----4-:R-:W-:-:S04]  /*1ec0*/  @!P4 LEA R6, P0, R14, R6, 0x1 ;  /* 0x000000060e06c211 */ /* 0x010fc800078008ff */
        /* <DEDUP_REMOVED lines=13> */
.L_x_114:
[----:B------:R-:W-:Y:S05]  /*1fa0*/  BSYNC.RECONVERGENT B0 ;  /* 0x0000000000007941 */ /* 0x000fea0003800200 */
.L_x_113:
        /* <DEDUP_REMOVED lines=12> */
.L_x_116:
[----:B------:R-:W-:Y:S05]  /*2070*/  BSYNC.RECONVERGENT B0 ;  /* 0x0000000000007941 */ /* 0x000fea0003800200 */
.L_x_115:
        /* <DEDUP_REMOVED lines=11> */
.L_x_102:
[----:B------:R-:W-:Y:S01]  /*2130*/  VIADD R212, R236, -UR15 ;  /* 0x8000000fecd47c36 */ /* 0x000fe20008000000 */
[----:B------:R-:W1:Y:S01]  /*2140*/  LDCU.64 UR4, c[0x0][0x3d8] ;  /* 0x00007b00ff0477ac */ /* 0x000e620008000a00 */
[----:B------:R-:W-:-:S03]  /*2150*/  IMAD.WIDE.U32 R8, R14, UR15, R210 ;  /* 0x0000000f0e087c25 */ /* 0x000fc6000f8e00d2 */
[-C--:B------:R-:W-:Y:S01]  /*2160*/  ISETP.GE.AND P6, PT, R202, R212.reuse, PT ;  /* 0x000000d4ca00720c */ /* 0x080fe20003fc6270 */
[----:B------:R-:W-:Y:S01]  /*2170*/  IMAD R4, R14, UR14, RZ ;  /* 0x0000000e0e047c24 */ /* 0x000fe2000f8e02ff */
[-C--:B------:R-:W-:Y:S01]  /*2180*/  ISETP.GE.AND P5, PT, R207, R212.reuse, PT ;  /* 0x000000d4cf00720c */ /* 0x080fe20003fa6270 */
[----:B------:R-:W-:Y:S01]  /*2190*/  IMAD.MOV.U32 R231, RZ, RZ, 0x7f800000 ;  /* 0x7f800000ffe77424 */ /* 0x000fe200078e00ff */
[----:B------:R-:W-:Y:S01]  /*21a0*/  ISETP.GE.AND P4, PT, R206, R212, PT ;  /* 0x000000d4ce00720c */ /* 0x000fe20003f86270 */
[----:B------:R-:W-:Y:S01]  /*21b0*/  IMAD R5, R15, UR15, R4 ;  /* 0x0000000f0f057c24 */ /* 0x000fe2000f8e0204 */
[----:B------:R-:W-:Y:S01]  /*21c0*/  IADD3 R38, P0, PT, R10, R8, RZ ;  /* 0x000000080a267210 */ /* 0x000fe20007f1e0ff */
[----:B------:R-:W-:Y:S01]  /*21d0*/  IMAD.MOV.U32 R230, RZ, RZ, 0x7f800000 ;  /* 0x7f800000ffe67424 */ /* 0x000fe200078e00ff */
[----:B------:R-:W-:Y:S01]  /*21e0*/  ISETP.GE.AND P3, PT, R203, R212, PT ;  /* 0x000000d4cb00720c */ /* 0x000fe20003f66270 */
[----:B------:R-:W-:Y:S01]  /*21f0*/  IMAD.MOV.U32 R229, RZ, RZ, 0x7f800000 ;  /* 0x7f800000ffe57424 */ /* 0x000fe200078e00ff */
[----:B------:R-:W-:Y:S01]  /*2200*/  IADD3.X R39, PT, PT, R32, R9, R5, P0, !PT ;  /* 0x0000000920277210 */ /* 0x000fe200007fe405 */
[----:B------:R-:W-:Y:S01]  /*2210*/  IMAD.MOV.U32 R228, RZ, RZ, 0x7f800000 ;  /* 0x7f800000ffe47424 */ /* 0x000fe200078e00ff */
[----:B------:R-:W-:Y:S01]  /*2220*/  SHF.R.U32.HI R213, RZ, 0x1, R16 ;  /* 0x00000001ffd57819 */ /* 0x000fe20000011610 */
[----:B------:R-:W2:Y:S01]  /*2230*/  @!P6 LDC.64 R10, c[0x0][0x390] ;  /* 0x0000e400ff0aeb82 */ /* 0x000ea20000000a00 */
[----:B-1----:R-:W-:Y:S01]  /*2240*/  IMAD R7, R24, UR4, RZ ;  /* 0x0000000418077c24 */ /* 0x002fe2000f8e02ff */
[----:B------:R-:W1:Y:S01]  /*2250*/  LDCU UR7, c[0x0][0x45c] ;  /* 0x00008b80ff0777ac */ /* 0x000e620008000800 */
[----:B------:R-:W-:-:S04]  /*2260*/  IMAD.WIDE.U32 R38, R22, UR4, R38 ;  /* 0x0000000416267c25 */ /* 0x000fc8000f8e0026 */
[----:B------:R-:W-:Y:S01]  /*2270*/  IMAD R5, R22, UR5, R7 ;  /* 0x0000000516057c24 */ /* 0x000fe2000f8e0207 */
[----:B------:R-:W3:Y:S01]  /*2280*/  @!P5 LDC.64 R8, c[0x0][0x390] ;  /* 0x0000e400ff08db82 */ /* 0x000ee20000000a00 */
[-C--:B------:R-:W-:Y:S01]  /*2290*/  @!P4 IMAD R36, R29, R14.reuse, RZ ;  /* 0x0000000e1d24c224 */ /* 0x080fe200078e02ff */
[----:B------:R-:W4:Y:S01]  /*22a0*/  LDCU.64 UR4, c[0x0][0x3d0] ;  /* 0x00007a00ff0477ac */ /* 0x000f220008000a00 */
[----:B------:R-:W-:Y:S02]  /*22b0*/  IMAD.IADD R39, R39, 0x1, R5 ;  /* 0x0000000127277824 */ /* 0x000fe400078e0205 */
[-C--:B------:R-:W-:Y:S02]  /*22c0*/  @!P5 IMAD R34, R27, R14.reuse, RZ ;  /* 0x0000000e1b22d224 */ /* 0x080fe400078e02ff */
[----:B------:R-:W-:Y:S01]  /*22d0*/  @!P6 IMAD.WIDE.U32 R40, R202, R14, R38 ;  /* 0x0000000eca28e225 */ /* 0x000fe200078e0026 */
[----:B------:R-:W1:Y:S03]  /*22e0*/  @!P4 LDC.64 R6, c[0x0][0x390] ;  /* 0x0000e400ff06cb82 */ /* 0x000e660000000a00 */
[----:B------:R-:W-:-:S02]  /*22f0*/  @!P5 IMAD.MOV.U32 R42, RZ, RZ, R38 ;  /* 0x000000ffff2ad224 */ /* 0x000fc400078e0026 */
[----:B------:R-:W-:Y:S02]  /*2300*/  @!P5 IMAD.MOV.U32 R43, RZ, RZ, R39 ;  /* 0x000000ffff2bd224 */ /* 0x000fe400078e0027 */
[-C--:B------:R-:W-:Y:S01]  /*2310*/  @!P4 IMAD R33, R21, R15.reuse, R36 ;  /* 0x0000000f1521c224 */ /* 0x080fe200078e0224 */
[----:B------:R-:W4:Y:S01]  /*2320*/  @!P3 LDC.64 R4, c[0x0][0x390] ;  /* 0x0000e400ff04bb82 */ /* 0x000f220000000a00 */
[-C--:B------:R-:W-:Y:S01]  /*2330*/  @!P6 IMAD R36, R202, R15.reuse, R41 ;  /* 0x0000000fca24e224 */ /* 0x080fe200078e0229 */
[----:B--2---:R-:W-:Y:S01]  /*2340*/  @!P6 LEA R10, P0, R40, R10, 0x1 ;  /* 0x0000000a280ae211 */ /* 0x004fe200078008ff */
[C---:B------:R-:W-:Y:S02]  /*2350*/  @!P5 IMAD R34, R20.reuse, R15, R34 ;  /* 0x0000000f1422d224 */ /* 0x040fe400078e0222 */
[----:B------:R-:W-:Y:S01]  /*2360*/  @!P5 IMAD.WIDE.U32 R42, R20, R14, R42 ;  /* 0x0000000e142ad225 */ /* 0x000fe200078e002a */
[----:B------:R-:W-:Y:S02]  /*2370*/  @!P6 LEA.HI.X R11, R40, R11, R36, 0x1, P0 ;  /* 0x0000000b280be211 */ /* 0x000fe400000f0c24 */
[----:B------:R-:W-:Y:S01]  /*2380*/  @P2 BAR.SYNC.DEFER_BLOCKING 0x0 ;  /* 0x0000000000002b1d */ /* 0x000fe20000010000 */
[----:B------:R-:W-:Y:S01]  /*2390*/  @!P3 IMAD.MOV.U32 R44, RZ, RZ, R38 ;  /* 0x000000ffff2cb224 */ /* 0x000fe200078e0026 */
[----:B---3--:R-:W-:Y:S01]  /*23a0*/  @!P5 LEA R36, P1, R42, R8, 0x1 ;  /* 0x000000082a24d211 */ /* 0x008fe200078208ff */
[----:B------:R-:W-:-:S02]  /*23b0*/  @!P3 IMAD.MOV.U32 R45, RZ, RZ, R39 ;  /* 0x000000ffff2db224 */ /* 0x000fc400078e0027 */
[----:B------:R-:W-:-:S04]  /*23c0*/  @!P4 IMAD.WIDE.U32 R38, R21, R14, R38 ;  /* 0x0000000e1526c225 */ /* 0x000fc800078e0026 */
[----:B------:R-:W-:Y:S01]  /*23d0*/  @!P3 IMAD R32, R23, R14, RZ ;  /* 0x0000000e1720b224 */ /* 0x000fe200078e02ff */
[----:B-1----:R-:W-:Y:S01]  /*23e0*/  @!P4 LEA R6, P0, R38, R6, 0x1 ;  /* 0x000000062606c211 */ /* 0x002fe200078008ff */
[----:B------:R-:W-:Y:S02]  /*23f0*/  @!P5 IMAD.IADD R34, R43, 0x1, R34 ;  /* 0x000000012b22d824 */ /* 0x000fe400078e0222 */
[----:B------:R-:W-:-:S03]  /*2400*/  @!P3 IMAD.WIDE.U32 R44, R18, R14, R44 ;  /* 0x0000000e122cb225 */ /* 0x000fc600078e002c */
[----:B------:R-:W-:Y:S01]  /*2410*/  @!P5 LEA.HI.X R37, R42, R9, R34, 0x1, P1 ;  /* 0x000000092a25d211 */ /* 0x000fe200008f0c22 */
[C---:B------:R-:W-:Y:S01]  /*2420*/  IMAD R14, R30.reuse, -0x40, R227 ;  /* 0xffffffc01e0e7824 */ /* 0x040fe200078e02e3 */
[----:B------:R-:W-:Y:S01]  /*2430*/  LOP3.LUT R30, R30, 0x80000001, RZ, 0xc0, !PT ;  /* 0x800000011e1e7812 */ /* 0x000fe200078ec0ff */
[----:B------:R-:W-:Y:S02]  /*2440*/  @!P4 IMAD.IADD R8, R39, 0x1, R33 ;  /* 0x000000012708c824 */ /* 0x000fe400078e0221 */
[----:B------:R-:W-:Y:S01]  /*2450*/  @!P3 IMAD R32, R18, R15, R32 ;  /* 0x0000000f1220b224 */ /* 0x000fe200078e0220 */
[----:B------:R-:W-:Y:S01]  /*2460*/  ISETP.GE.AND P1, PT, R207, R14, PT ;  /* 0x0000000ecf00720c */ /* 0x000fe20003f26270 */
[----:B------:R-:W-:Y:S01]  /*2470*/  IMAD.WIDE.U32 R34, R12, UR15, R210 ;  /* 0x0000000f0c227c25 */ /* 0x000fe2000f8e00d2 */
[----:B------:R-:W-:Y:S01]  /*2480*/  @!P4 LEA.HI.X R7, R38, R7, R8, 0x1, P0 ;  /* 0x000000072607c211 */ /* 0x000fe200000f0c08 */
[----:B------:R-:W-:Y:S01]  /*2490*/  @!PT LDS RZ, [RZ] ;  /* 0x00000000fffff984 */ /* 0x000fe20000000800 */
[----:B------:R-:W-:Y:S01]  /*24a0*/  @!PT LDS RZ, [RZ] ;  /* 0x00000000fffff984 */ /* 0x000fe20000000800 */
[----:B------:R-:W-:Y:S01]  /*24b0*/  @!PT LDS RZ, [RZ] ;  /* 0x00000000fffff984 */ /* 0x000fe20000000800 */
[----:B------:R1:W-:Y:S01]  /*24c0*/  @!P6 LDGSTS.E.BYPASS.LTC128B.128 [R209+0xa000], desc[UR12][R10.64] ;  /* 0x0a0000000ad1efae */ /* 0x0003e2000b981a0c */
[----:B----4-:R-:W-:Y:S01]  /*24d0*/  @!P3 LEA R38, P2, R44, R4, 0x1 ;  /* 0x000000042c26b211 */ /* 0x010fe200078408ff */
[----:B------:R-:W-:Y:S01]  /*24e0*/  IMAD R8, R12, UR14, RZ ;  /* 0x0000000e0c087c24 */ /* 0x000fe2000f8e02ff */
[----:B------:R-:W-:Y:S01]  /*24f0*/  IADD3 R34, P0, PT, R26, R34, RZ ;  /* 0x000000221a227210 */ /* 0x000fe20007f1e0ff */
[----:B------:R-:W-:Y:S01]  /*2500*/  @!P3 IMAD.IADD R32, R45, 0x1, R32 ;  /* 0x000000012d20b824 */ /* 0x000fe200078e0220 */
[----:B------:R2:W-:Y:S01]  /*2510*/  @P6 STS.128 [R209+0xa000], RZ ;  /* 0x00a000ffd1006388 */ /* 0x0005e20000000c00 */
[----:B------:R-:W-:Y:S01]  /*2520*/  IMAD R8, R13, UR15, R8 ;  /* 0x0000000f0d087c24 */ /* 0x000fe2000f8e0208 */
[----:B------:R-:W3:Y:S01]  /*2530*/  LDC R211, c[0x0][0x44c] ;  /* 0x00011300ffd37b82 */ /* 0x000ee20000000800 */
[----:B------:R-:W-:Y:S01]  /*2540*/  IMAD R9, R24, UR4, RZ ;  /* 0x0000000418097c24 */ /* 0x000fe2000f8e02ff */
[----:B------:R-:W-:Y:S01]  /*2550*/  @!P3 LEA.HI.X R39, R44, R5, R32, 0x1, P2 ;  /* 0x000000052c27b211 */ /* 0x000fe200010f0c20 */
[----:B------:R2:W-:Y:S01]  /*2560*/  @P5 STS.128 [R209+0xb000], RZ ;  /* 0x00b000ffd1005388 */ /* 0x0005e20000000c00 */
[----:B------:R-:W-:Y:S01]  /*2570*/  IADD3.X R35, PT, PT, R25, R35, R8, P0, !PT ;  /* 0x0000002319237210 */ /* 0x000fe200007fe408 */
[----:B------:R-:W-:Y:S01]  /*2580*/  IMAD R4, R22, UR5, R9 ;  /* 0x0000000516047c24 */ /* 0x000fe2000f8e0209 */
[----:B------:R-:W-:Y:S01]  /*2590*/  @!P1 LEA R32, P0, R218, R224, 0x1 ;  /* 0x000000e0da209211 */ /* 0x000fe200078008ff */
[----:B------:R-:W-:Y:S01]  /*25a0*/  @!PT LDS RZ, [RZ] ;  /* 0x00000000fffff984 */ /* 0x000fe20000000800 */
[----:B------:R-:W-:Y:S01]  /*25b0*/  @!PT LDS RZ, [RZ] ;  /* 0x00000000fffff984 */ /* 0x000fe20000000800 */
[----:B------:R-:W-:Y:S01]  /*25c0*/  @!PT LDS RZ, [RZ] ;  /* 0x00000000fffff984 */ /* 0x000fe20000000800 */
[----:B------:R4:W-:Y:S01]  /*25d0*/  @!P5 LDGSTS.E.BYPASS.LTC128B.128 [R209+0xb000], desc[UR12][R36.64] ;  /* 0x0b00000024d1dfae */ /* 0x0009e2000b981a0c */
[----:B------:R-:W-:Y:S01]  /*25e0*/  ISETP.NE.AND P2, PT, R30, 0x1, PT ;  /* 0x000000011e00780c */ /* 0x000fe20003f45270 */
[----:B------:R-:W-:Y:S01]  /*25f0*/  IMAD.WIDE.U32 R34, R22, UR4, R34 ;  /* 0x0000000416227c25 */ /* 0x000fe2000f8e0022 */
[----:B------:R-:W-:Y:S01]  /*2600*/  @!P1 LEA.HI.X R33, R218, R225, R217, 0x1, P0 ;  /* 0x000000e1da219211 */ /* 0x000fe200000f0cd9 */
[----:B------:R-:W2:Y:S01]  /*2610*/  @!P5 LDC.64 R8, c[0x0][0x388] ;  /* 0x0000e200ff08db82 */ /* 0x000ea20000000a00 */
[----:B------:R-:W-:Y:S01]  /*2620*/  ISETP.GE.AND P0, PT, R202, R14, PT ;  /* 0x0000000eca00720c */ /* 0x000fe20003f06270 */
[----:B------:R2:W-:Y:S01]  /*2630*/  @P4 STS.128 [R209+0xc000], RZ ;  /* 0x00c000ffd1004388 */ /* 0x0005e20000000c00 */
[----:B------:R-:W-:Y:S01]  /*2640*/  SEL R177, RZ, 0x2000, P2 ;  /* 0x00002000ffb17807 */ /* 0x000fe20001000000 */
[----:B------:R-:W-:Y:S01]  /*2650*/  IMAD.IADD R35, R35, 0x1, R4 ;  /* 0x0000000123237824 */ /* 0x000fe200078e0204 */
[----:B------:R-:W3:Y:S01]  /*2660*/  LDCU UR4, c[0x0][0x590] ;  /* 0x0000b200ff0477ac */ /* 0x000ee20008000800 */
[----:B------:R-:W-:Y:S01]  /*2670*/  @!PT LDS RZ, [RZ] ;  /* 0x00000000fffff984 */ /* 0x000fe20000000800 */
[----:B------:R-:W-:Y:S01]  /*2680*/  @!PT LDS RZ, [RZ] ;  /* 0x00000000fffff984 */ /* 0x000fe20000000800 */
[----:B------:R-:W-:Y:S01]  /*2690*/  @!PT LDS RZ, [RZ] ;  /* 0x00000000fffff984 */ /* 0x000fe20000000800 */
[----:B------:R3:W-:Y:S01]  /*26a0*/  @!P4 LDGSTS.E.BYPASS.LTC128B.128 [R209+0xc000], desc[UR12][R6.64] ;  /* 0x0c00000006d1cfae */ /* 0x0007e2000b981a0c */
[----:B------:R-:W-:Y:S01]  /*26b0*/  VIADD R5, R199, 0x8 ;  /* 0x00000008c7057836 */ /* 0x000fe20000000000 */
[----:B-1----:R-:W1:Y:S02]  /*26c0*/  @!P6 LDC.64 R10, c[0x0][0x388] ;  /* 0x0000e200ff0aeb82 */ /* 0x002e640000000a00 */
[----:B------:R1:W-:Y:S01]  /*26d0*/  @P3 STS.128 [R209+0xd000], RZ ;  /* 0x00d000ffd1003388 */ /* 0x0003e20000000c00 */
[----:B------:R-:W-:Y:S01]  /*26e0*/  @!P4 IMAD R4, R29, R12, RZ ;  /* 0x0000000c1d04c224 */ /* 0x000fe200078e02ff */
[----:B------:R-:W-:Y:S01]  /*26f0*/  ISETP.GE.AND P2, PT, R5, R14, PT ;  /* 0x0000000e0500720c */ /* 0x000fe20003f46270 */
[----:B------:R-:W-:Y:S01]  /*2700*/  IMAD.IADD R233, R209, 0x1, R177 ;  /* 0x00000001d1e97824 */ /* 0x000fe200078e02b1 */
[----:B------:R-:W-:Y:S01]  /*2710*/  @!PT LDS RZ, [RZ] ;  /* 0x00000000fffff984 */ /* 0x000fe20000000800 */
[----:B------:R-:W-:Y:S01]  /*2720*/  @!PT LDS RZ, [RZ] ;  /* 0x00000000fffff984 */ /* 0x000fe20000000800 */
[----:B------:R-:W-:Y:S01]  /*2730*/  @!PT LDS RZ, [RZ] ;  /* 0x00000000fffff984 */ /* 0x000fe20000000800 */
[----:B------:R-:W-:Y:S01]  /*2740*/  @!P3 LDGSTS.E.BYPASS.LTC128B.128 [R209+0xd000], desc[UR12][R38.64] ;  /* 0x0d00000026d1bfae */ /* 0x000fe2000b981a0c */
[----:B------:R-:W-:-:S02]  /*2750*/  @!P4 IMAD R15, R21, R13, R4 ;  /* 0x0000000d150fc224 */ /* 0x000fc400078e0204 */
[-C--:B------:R-:W-:Y:S01]  /*2760*/  @!P5 IMAD R27, R27, R12.reuse, RZ ;  /* 0x0000000c1b1bd224 */ /* 0x080fe200078e02ff */
[----:B------:R-:W0:Y:S01]  /*2770*/  LDGDEPBAR ;  /* 0x00000000000079af */ /* 0x000e220000000000 */
[----:B------:R-:W2:Y:S01]  /*2780*/  @!P3 LDC.64 R4, c[0x0][0x388] ;  /* 0x0000e200ff04bb82 */ /* 0x000ea20000000a00 */
[--C-:B------:R-:W-:Y:S02]  /*2790*/  @!P4 IMAD.MOV.U32 R30, RZ, RZ, R34.reuse ;  /* 0x000000ffff1ec224 */ /* 0x100fe400078e0022 */
[-C--:B------:R-:W-:Y:S01]  /*27a0*/  @!P3 IMAD R23, R23, R12.reuse, RZ ;  /* 0x0000000c1717b224 */ /* 0x080fe200078e02ff */
[----:B------:R-:W-:Y:S01]  /*27b0*/  @!P0 LDGSTS.E.BYPASS.LTC128B.128 [R209+0x4000], desc[UR12][R224.64] ;  /* 0x04000000e0d18fae */ /* 0x000fe2000b981a0c */
[----:B----4-:R-:W-:Y:S01]  /*27c0*/  @!P6 IMAD.MOV.U32 R36, RZ, RZ, R34 ;  /* 0x000000ffff24e224 */ /* 0x010fe200078e0022 */
[----:B------:R-:W-:Y:S01]  /*27d0*/  IADD3 R214, PT, PT, R19, 0x80, -R236 ;  /* 0x0000008013d67810 */ /* 0x000fe20007ffe8ec */
[----:B------:R-:W-:Y:S01]  /*27e0*/  @!P6 IMAD.MOV.U32 R37, RZ, RZ, R35 ;  /* 0x000000ffff25e224 */ /* 0x000fe200078e0023 */
[----:B------:R4:W-:Y:S01]  /*27f0*/  @P0 STS.128 [R209+0x4000], RZ ;  /* 0x004000ffd1000388 */ /* 0x0009e20000000c00 */
[-C--:B------:R-:W-:Y:S01]  /*2800*/  @!P5 IMAD R27, R20, R13.reuse, R27 ;  /* 0x0000000d141bd224 */ /* 0x080fe200078e021b */
[----:B------:R-:W-:Y:S01]  /*2810*/  CS2R R94, SRZ ;  /* 0x00000000005e7805 */ /* 0x000fe2000001ff00 */
[----:B------:R-:W-:Y:S01]  /*2820*/  @!P6 IMAD.WIDE.U32 R36, R202, R12, R36 ;  /* 0x0000000cca24e225 */ /* 0x000fe200078e0024 */
[----:B------:R4:W-:Y:S01]  /*2830*/  @P1 STS.128 [R209+0x5000], RZ ;  /* 0x005000ffd1001388 */ /* 0x0009e20000000c00 */
[----:B------:R-:W-:Y:S01]  /*2840*/  CS2R R92, SRZ ;  /* 0x00000000005c7805 */ /* 0x000fe2000001ff00 */
[----:B---3--:R-:W3:Y:S01]  /*2850*/  @!P4 LDC.64 R6, c[0x0][0x388] ;  /* 0x0000e200ff06cb82 */ /* 0x008ee20000000a00 */
[----:B------:R-:W-:Y:S01]  /*2860*/  @!P3 IMAD R23, R18, R13, R23 ;  /* 0x0000000d1217b224 */ /* 0x000fe200078e0217 */
[----:B------:R-:W-:Y:S01]  /*2870*/  @!PT LDS RZ, [RZ] ;  /* 0x00000000fffff984 */ /* 0x000fe20000000800 */
[----:B------:R-:W-:Y:S01]  /*2880*/  @!PT LDS RZ, [RZ] ;  /* 0x00000000fffff984 */ /* 0x000fe20000000800 */
[----:B------:R-:W-:Y:S01]  /*2890*/  @!PT LDS RZ, [RZ] ;  /* 0x00000000fffff984 */ /* 0x000fe20000000800 */
[----:B------:R1:W-:Y:S01]  /*28a0*/  @!P1 LDGSTS.E.BYPASS.LTC128B.128 [R209+0x5000], desc[UR12][R32.64] ;  /* 0x0500000020d19fae */ /* 0x0003e2000b981a0c */
[----:B------:R-:W-:Y:S01]  /*28b0*/  IMAD.SHL.U32 R226, R17, 0x8, RZ ;  /* 0x0000000811e27824 */ /* 0x000fe200078e00ff */
[----:B------:R-:W-:-:S02]  /*28c0*/  CS2R R98, SRZ ;  /* 0x0000000000627805 */ /* 0x000fc4000001ff00 */
[----:B------:R-:W-:Y:S01]  /*28d0*/  CS2R R96, SRZ ;  /* 0x0000000000607805 */ /* 0x000fe2000001ff00 */
[----:B------:R-:W-:Y:S01]  /*28e0*/  @!P0 LDGSTS.E.BYPASS.LTC128B.128 [R233], desc[UR12][R222.64] ;  /* 0x00000000dee98fae */ /* 0x000fe2000b981a0c */
[----:B------:R-:W-:Y:S02]  /*28f0*/  CS2R R90, SRZ ;  /* 0x00000000005a7805 */ /* 0x000fe4000001ff00 */
[----:B------:R-:W-:Y:S02]  /*2900*/  CS2R R88, SRZ ;  /* 0x0000000000587805 */ /* 0x000fe4000001ff00 */
[----:B------:R-:W-:Y:S01]  /*2910*/  CS2R R86, SRZ ;  /* 0x0000000000567805 */ /* 0x000fe2000001ff00 */
[----:B------:R4:W-:Y:S01]  /*2920*/  @P0 STS.128 [R233], RZ ;  /* 0x000000ffe9000388 */ /* 0x0009e20000000c00 */
[----:B------:R-:W-:Y:S02]  /*2930*/  @!P1 LEA R24, P0, R31, R222, 0x1 ;  /* 0x000000de1f189211 */ /* 0x000fe400078008ff */
[----:B------:R-:W-:-:S02]  /*2940*/  CS2R R84, SRZ ;  /* 0x0000000000547805 */ /* 0x000fc4000001ff00 */
[----:B------:R-:W-:Y:S01]  /*2950*/  CS2R R78, SRZ ;  /* 0x00000000004e7805 */ /* 0x000fe2000001ff00 */
[----:B------:R4:W-:Y:S01]  /*2960*/  @P1 STS.128 [R233+0x1000], RZ ;  /* 0x001000ffe9001388 */ /* 0x0009e20000000c00 */
[----:B------:R-:W-:Y:S01]  /*2970*/  @!P1 LEA.HI.X R25, R31, R223, R28, 0x1, P0 ;  /* 0x000000df1f199211 */ /* 0x000fe200000f0c1c */
[-C--:B------:R-:W-:Y:S01]  /*2980*/  @!P5 IMAD.WIDE.U32 R28, R20, R12.reuse, R34 ;  /* 0x0000000c141cd225 */ /* 0x080fe200078e0022 */
[----:B------:R-:W-:Y:S02]  /*2990*/  CS2R R76, SRZ ;  /* 0x00000000004c7805 */ /* 0x000fe4000001ff00 */
[----:B------:R-:W-:Y:S02]  /*29a0*/  CS2R R82, SRZ ;  /* 0x0000000000527805 */ /* 0x000fe4000001ff00 */
[----:B------:R-:W-:Y:S01]  /*29b0*/  CS2R R80, SRZ ;  /* 0x0000000000507805 */ /* 0x000fe2000001ff00 */
[----:B------:R-:W-:Y:S01]  /*29c0*/  @!P6 IMAD R20, R202, R13, R37 ;  /* 0x0000000dca14e224 */ /* 0x000fe200078e0225 */
[----:B------:R-:W-:Y:S01]  /*29d0*/  @!PT LDS RZ, [RZ] ;  /* 0x00000000fffff984 */ /* 0x000fe20000000800 */
[----:B------:R-:W-:Y:S01]  /*29e0*/  @!PT LDS RZ, [RZ] ;  /* 0x00000000fffff984 */ /* 0x000fe20000000800 */
[----:B------:R-:W-:Y:S01]  /*29f0*/  @!PT LDS RZ, [RZ] ;  /* 0x00000000fffff984 */ /* 0x000fe20000000800 */
[----:B------:R-:W-:Y:S01]  /*2a00*/  @!P1 LDGSTS.E.BYPASS.LTC128B.128 [R233+0x1000], desc[UR12][R24.64] ;  /* 0x0100000018e99fae */ /* 0x000fe2000b981a0c */
[----:B------:R-:W-:Y:S01]  /*2a10*/  @!P4 IMAD.MOV.U32 R31, RZ, RZ, R35 ;  /* 0x000000ffff1fc224 */ /* 0x000fe200078e0023 */
[----:B------:R-:W-:Y:S01]  /*2a20*/  CS2R R74, SRZ ;  /* 0x00000000004a7805 */ /* 0x000fe2000001ff00 */
[----:B------:R-:W-:Y:S01]  /*2a30*/  @!P5 IMAD.IADD R27, R29, 0x1, R27 ;  /* 0x000000011d1bd824 */ /* 0x000fe200078e021b */
[----:B------:R-:W-:Y:S01]  /*2a40*/  CS2R R72, SRZ ;  /* 0x0000000000487805 */ /* 0x000fe2000001ff00 */
[----:B------:R-:W-:Y:S01]  /*2a50*/  @!P4 IMAD.WIDE.U32 R30, R21, R12, R30 ;  /* 0x0000000c151ec225 */ /* 0x000fe200078e001e */
[----:B------:R-:W-:-:S02]  /*2a60*/  CS2R R70, SRZ ;  /* 0x0000000000467805 */ /* 0x000fc4000001ff00 */
[----:B------:R-:W-:Y:S02]  /*2a70*/  CS2R R68, SRZ ;  /* 0x0000000000447805 */ /* 0x000fe4000001ff00 */
[----:B-1----:R-:W-:Y:S01]  /*2a80*/  @!P6 LEA R32, P0, R36, R10, 0x1 ;  /* 0x0000000a2420e211 */ /* 0x002fe200078008ff */
[----:B------:R-:W-:Y:S01]  /*2a90*/  @!P4 IMAD.IADD R15, R31, 0x1, R15 ;  /* 0x000000011f0fc824 */ /* 0x000fe200078e020f */
[----:B------:R-:W-:Y:S01]  /*2aa0*/  CS2R R62, SRZ ;  /* 0x00000000003e7805 */ /* 0x000fe2000001ff00 */
[----:B------:R-:W-:Y:S01]  /*2ab0*/  @!P3 IMAD.WIDE.U32 R34, R18, R12, R34 ;  /* 0x0000000c1222b225 */ /* 0x000fe200078e0022 */
[----:B------:R-:W-:Y:S02]  /*2ac0*/  @!P6 LEA.HI.X R33, R36, R11, R20, 0x1, P0 ;  /* 0x0000000b2421e211 */ /* 0x000fe400000f0c14 */
[----:B------:R-:W-:Y:S02]  /*2ad0*/  CS2R R60, SRZ ;  /* 0x00000000003c7805 */ /* 0x000fe4000001ff00 */
[C---:B--2---:R-:W-:Y:S01]  /*2ae0*/  @!P5 LEA R8, P0, R28.reuse, R8, 0x1 ;  /* 0x000000081c08d211 */ /* 0x044fe200078008ff */
[----:B------:R-:W-:Y:S01]  /*2af0*/  @!P3 IMAD.IADD R10, R35, 0x1, R23 ;  /* 0x00000001230ab824 */ /* 0x000fe200078e0217 */
[----:B------:R-:W-:Y:S01]  /*2b00*/  LOP3.LUT R11, R199, 0x20, RZ, 0xfc, !PT ;  /* 0x00000020c70b7812 */ /* 0x000fe200078efcff */
[----:B------:R-:W-:Y:S01]  /*2b10*/  @!P6 LDGSTS.E.BYPASS.LTC128B.128 [R209+0x6000], desc[UR12][R32.64] ;  /* 0x0600000020d1efae */ /* 0x000fe2000b981a0c */
[----:B------:R-:W-:-:S02]  /*2b20*/  @!P5 LEA.HI.X R9, R28, R9, R27, 0x1, P0 ;  /* 0x000000091c09d211 */ /* 0x000fc400000f0c1b */
[----:B------:R-:W-:Y:S02]  /*2b30*/  CS2R R66, SRZ ;  /* 0x0000000000427805 */ /* 0x000fe4000001ff00 */
[C---:B---3--:R-:W-:Y:S01]  /*2b40*/  @!P4 LEA R6, P0, R30.reuse, R6, 0x1 ;  /* 0x000000061e06c211 */ /* 0x048fe200078008ff */
[----:B------:R4:W-:Y:S01]  /*2b50*/  @P6 STS.128 [R209+0x6000], RZ ;  /* 0x006000ffd1006388 */ /* 0x0009e20000000c00 */
[----:B------:R-:W-:Y:S01]  /*2b60*/  ISETP.GE.AND P1, PT, R11, R14, PT ;  /* 0x0000000e0b00720c */ /* 0x000fe20003f26270 */
[----:B------:R-:W-:Y:S01]  /*2b70*/  VIADD R11, R199, 0x28 ;  /* 0x00000028c70b7836 */ /* 0x000fe20000000000 */
[----:B------:R-:W-:Y:S01]  /*2b80*/  @!P4 LEA.HI.X R7, R30, R7, R15, 0x1, P0 ;  /* 0x000000071e07c211 */ /* 0x000fe200000f0c0f */
[----:B------:R4:W-:Y:S01]  /*2b90*/  @P5 STS.128 [R209+0x7000], RZ ;  /* 0x007000ffd1005388 */ /* 0x0009e20000000c00 */
[----:B------:R-:W-:Y:S02]  /*2ba0*/  @!P3 LEA R4, P0, R34, R4, 0x1 ;  /* 0x000000042204b211 */ /* 0x000fe400078008ff */
[----:B------:R-:W-:-:S02]  /*2bb0*/  CS2R R64, SRZ ;  /* 0x0000000000407805 */ /* 0x000fc4000001ff00 */
[----:B------:R-:W-:Y:S01]  /*2bc0*/  CS2R R58, SRZ ;  /* 0x00000000003a7805 */ /* 0x000fe2000001ff00 */
[----:B------:R-:W-:Y:S01]  /*2bd0*/  @!PT LDS RZ, [RZ] ;  /* 0x00000000fffff984 */ /* 0x000fe20000000800 */
[----:B------:R-:W-:Y:S01]  /*2be0*/  @!PT LDS RZ, [RZ] ;  /* 0x00000000fffff984 */ /* 0x000fe20000000800 */
[----:B------:R-:W-:Y:S01]  /*2bf0*/  @!PT LDS RZ, [RZ] ;  /* 0x00000000fffff984 */ /* 0x000fe20000000800 */
[----:B------:R-:W-:Y:S01]  /*2c00*/  @!P5 LDGSTS.E.BYPASS.LTC128B.128 [R209+0x7000], desc[UR12][R8.64] ;  /* 0x0700000008d1dfae */ /* 0x000fe2000b981a0c */
[----:B------:R-:W-:Y:S02]  /*2c10*/  @!P3 LEA.HI.X R5, R34, R5, R10, 0x1, P0 ;  /* 0x000000052205b211 */ /* 0x000fe400000f0c0a */
[----:B------:R-:W-:Y:S02]  /*2c20*/  CS2R R56, SRZ ;  /* 0x0000000000387805 */ /* 0x000fe4000001ff00 */
[-C--:B------:R-:W-:Y:S01]  /*2c30*/  ISETP.GE.AND P5, PT, R11, R14.reuse, PT ;  /* 0x0000000e0b00720c */ /* 0x080fe20003fa6270 */
[----:B------:R4:W-:Y:S01]  /*2c40*/  @P4 STS.128 [R209+0x8000], RZ ;  /* 0x008000ffd1004388 */ /* 0x0009e20000000c00 */
[C---:B------:R-:W-:Y:S01]  /*2c50*/  ISETP.GE.AND P0, PT, R199.reuse, R14, PT ;  /* 0x0000000ec700720c */ /* 0x040fe20003f06270 */
[----:B------:R-:W-:Y:S01]  /*2c60*/  IMAD.WIDE.U32 R10, R199, 0x4, R242 ;  /* 0x00000004c70a7825 */ /* 0x000fe200078e00f2 */
[----:B------:R-:W-:Y:S01]  /*2c70*/  CS2R R54, SRZ ;  /* 0x0000000000367805 */ /* 0x000fe2000001ff00 */
[----:B------:R-:W-:Y:S01]  /*2c80*/  @!PT LDS RZ, [RZ] ;  /* 0x00000000fffff984 */ /* 0x000fe20000000800 */
[----:B------:R-:W-:Y:S01]  /*2c90*/  @!PT LDS RZ, [RZ] ;  /* 0x00000000fffff984 */ /* 0x000fe20000000800 */
[----:B------:R-:W-:Y:S01]  /*2ca0*/  @!PT LDS RZ, [RZ] ;  /* 0x00000000fffff984 */ /* 0x000fe20000000800 */
[----:B------:R1:W-:Y:S01]  /*2cb0*/  @!P4 LDGSTS.E.BYPASS.LTC128B.128 [R209+0x8000], desc[UR12][R6.64] ;  /* 0x0800000006d1cfae */ /* 0x0003e2000b981a0c */
[----:B------:R-:W-:-:S02]  /*2cc0*/  CS2R R52, SRZ ;  /* 0x0000000000347805 */ /* 0x000fc4000001ff00 */
[----:B------:R-:W-:Y:S02]  /*2cd0*/  CS2R R46, SRZ ;  /* 0x00000000002e7805 */ /* 0x000fe4000001ff00 */
[----:B------:R-:W-:Y:S01]  /*2ce0*/  CS2R R44, SRZ ;  /* 0x00000000002c7805 */ /* 0x000fe2000001ff00 */
[----:B------:R4:W-:Y:S01]  /*2cf0*/  @P3 STS.128 [R209+0x9000], RZ ;  /* 0x009000ffd1003388 */ /* 0x0009e20000000c00 */
[----:B------:R-:W-:Y:S02]  /*2d00*/  CS2R R50, SRZ ;  /* 0x0000000000327805 */ /* 0x000fe4000001ff00 */
[----:B------:R-:W-:Y:S02]  /*2d10*/  CS2R R48, SRZ ;  /* 0x0000000000307805 */ /* 0x000fe4000001ff00 */
[----:B------:R-:W-:Y:S01]  /*2d20*/  CS2R R42, SRZ ;  /* 0x00000000002a7805 */ /* 0x000fe2000001ff00 */
[----:B------:R-:W-:Y:S01]  /*2d30*/  @!PT LDS RZ, [RZ] ;  /* 0x00000000fffff984 */ /* 0x000fe20000000800 */
[----:B------:R-:W-:Y:S01]  /*2d40*/  @!PT LDS RZ, [RZ] ;  /* 0x00000000fffff984 */ /* 0x000fe20000000800 */
[----:B------:R-:W-:Y:S01]  /*2d50*/  @!PT LDS RZ, [RZ] ;  /* 0x00000000fffff984 */ /* 0x000fe20000000800 */
[----:B------:R2:W-:Y:S01]  /*2d60*/  @!P3 LDGSTS.E.BYPASS.LTC128B.128 [R209+0x9000], desc[UR12][R4.64] ;  /* 0x0900000004d1bfae */ /* 0x0005e2000b981a0c */
[----:B------:R-:W-:Y:S01]  /*2d70*/  CS2R R40, SRZ ;  /* 0x0000000000287805 */ /* 0x000fe2000001ff00 */
[----:B------:R-:W3:Y:S02]  /*2d80*/  LDCU UR5, c[0x0][0x3e0] ;  /* 0x00007c00ff0577ac */ /* 0x000ee40008000800 */
[----:B------:R-:W0:Y:S04]  /*2d90*/  LDGDEPBAR ;  /* 0x00000000000079af */ /* 0x000e280000000000 */
[----:B------:R4:W5:Y:S04]  /*2da0*/  @!P0 LDG.E R231, desc[UR12][R10.64] ;  /* 0x0000000c0ae78981 */ /* 0x000968000c1e1900 */
[----:B------:R4:W5:Y:S04]  /*2db0*/  @!P2 LDG.E R230, desc[UR12][R10.64+0x20] ;  /* 0x0000200c0ae6a981 */ /* 0x000968000c1e1900 */
[----:B------:R4:W5:Y:S04]  /*2dc0*/  @!P1 LDG.E R229, desc[UR12][R10.64+0x80] ;  /* 0x0000800c0ae59981 */ /* 0x000968000c1e1900 */
[----:B------:R4:W5:Y:S01]  /*2dd0*/  @!P5 LDG.E R228, desc[UR12][R10.64+0xa0] ;  /* 0x0000a00c0ae4d981 */ /* 0x000962000c1e1900 */
[----:B-1----:R-:W-:Y:S01]  /*2de0*/  IADD3 R6, PT, PT, R232, R199, R236 ;  /* 0x000000c7e8067210 */ /* 0x002fe20007ffe0ec */
[----:B------:R-:W-:Y:S01]  /*2df0*/  IMAD.IADD R178, R194, 0x1, R177 ;  /* 0x00000001c2b27824 */ /* 0x000fe200078e02b1 */
[----:B------:R-:W-:-:S02]  /*2e00*/  CS2R R38, SRZ ;  /* 0x0000000000267805 */ /* 0x000fc4000001ff00 */
[----:B------:R-:W-:Y:S02]  /*2e10*/  CS2R R36, SRZ ;  /* 0x0000000000247805 */ /* 0x000fe4000001ff00 */
[----:B------:R-:W-:Y:S01]  /*2e20*/  IADD3 R227, PT, PT, R6, -0x1f, -R227 ;  /* 0xffffffe106e37810 */ /* 0x000fe20007ffe8e3 */
[----:B------:R-:W-:Y:S01]  /*2e30*/  IMAD.IADD R177, R192, 0x1, R177 ;  /* 0x00000001c0b17824 */ /* 0x000fe200078e02b1 */
[----:B------:R-:W-:Y:S01]  /*2e40*/  UIADD3 UR6, UPT, UPT, UR15, 0x80, URZ ;  /* 0x000000800f067890 */ /* 0x000fe2000fffe0ff */
[----:B------:R-:W-:-:S04]  /*2e50*/  DEPBAR.LE SB0, 0x1 ;  /* 0x000080400000791a */ /* 0x000fc80000000000 */
[----:B------:R-:W-:Y:S01]  /*2e60*/  BAR.SYNC.DEFER_BLOCKING 0x0 ;  /* 0x0000000000007b1d */ /* 0x000fe20000010000 */
[----:B--2---:R-:W-:Y:S01]  /*2e70*/  IMAD.SHL.U32 R4, R16, 0x2, RZ ;  /* 0x0000000210047824 */ /* 0x004fe200078e00ff */
[----:B------:R-:W-:-:S04]  /*2e80*/  USHF.L.U32 UR4, UR4, 0x6, URZ ;  /* 0x0000000604047899 */ /* 0x000fc800080006ff */
[----:B------:R-:W-:-:S04]  /*2e90*/  LOP3.LUT R4, R4, 0x6, RZ, 0xc0, !PT ;  /* 0x0000000604047812 */ /* 0x000fc800078ec0ff */
[----:B------:R-:W-:-:S05]  /*2ea0*/  LOP3.LUT R213, R4, 0x1e0, R213, 0xf8, !PT ;  /* 0x000001e004d57812 */ /* 0x000fca00078ef8d5 */
[----:B------:R-:W-:Y:S01]  /*2eb0*/  VIADD R213, R213, UR15 ;  /* 0x0000000fd5d57c36 */ /* 0x000fe20008000000 */
[----:B------:R4:W1:Y:S04]  /*2ec0*/  LDSM.16.M88.4 R144, [R188] ;  /* 0x00000000bc90783b */ /* 0x0008680000000200 */
[----:B------:R4:W2:Y:S04]  /*2ed0*/  LDSM.16.M88.4 R148, [R188+0x800] ;  /* 0x00080000bc94783b */ /* 0x0008a80000000200 */
[----:B------:R4:W1:Y:S04]  /*2ee0*/  LDSM.16.M88.4 R152, [R186] ;  /* 0x00000000ba98783b */ /* 0x0008680000000200 */
[----:B------:R4:W1:Y:S04]  /*2ef0*/  LDSM.16.M88.4 R156, [R186+0x800] ;  /* 0x00080000ba9c783b */ /* 0x0008680000000200 */
[----:B------:R4:W1:Y:S04]  /*2f00*/  LDSM.16.M88.4 R160, [R184] ;  /* 0x00000000b8a0783b */ /* 0x0008680000000200 */
[----:B------:R4:W1:Y:S04]  /*2f10*/  LDSM.16.M88.4 R164, [R184+0x800] ;  /* 0x00080000b8a4783b */ /* 0x0008680000000200 */
[----:B------:R4:W1:Y:S04]  /*2f20*/  LDSM.16.M88.4 R168, [R183] ;  /* 0x00000000b7a8783b */ /* 0x0008680000000200 */
[----:B---3--:R4:W1:Y:S02]  /*2f30*/  LDSM.16.M88.4 R172, [R183+0x800] ;  /* 0x00080000b7ac783b */ /* 0x0088640000000200 */
.L_x_120:
[----:B------:R-:W0:Y:S01]  /*2f40*/  LDGDEPBAR ;  /* 0x00000000000079af */ /* 0x000e220000000000 */
[--C-:B------:R-:W-:Y:S01]  /*2f50*/  IMAD.IADD R189, R187, 0x1, R178.reuse ;  /* 0x00000001bbbd7824 */ /* 0x100fe200078e02b2 */
[----:B------:R-:W-:Y:S01]  /*2f60*/  LEA R250, P0, R199, R220, 0x2 ;  /* 0x000000dcc7fa7211 */ /* 0x000fe200078010ff */
[----:B------:R-:W-:Y:S02]  /*2f70*/  IMAD.IADD R196, R185, 0x1, R178 ;  /* 0x00000001b9c47824 */ /* 0x000fe400078e02b2 */
[C---:B-----5:R-:W-:Y:S01]  /*2f80*/  FMUL.FTZ R244, R231.reuse, 1.4426950216293334961 ;  /* 0x3fb8aa3be7f47820 */ /* 0x060fe20000410000 */
[----:B------:R-:W-:Y:S02]  /*2f90*/  IMAD.MOV.U32 R221, RZ, RZ, R219 ;  /* 0x000000ffffdd7224 */ /* 0x000fe400078e00db */
[----:B------:R-:W-:Y:S01]  /*2fa0*/  FMUL.FTZ R245, R230, 1.4426950216293334961 ;  /* 0x3fb8aa3be6f57820 */ /* 0x000fe20000410000 */
[----:B------:R-:W-:Y:S01]  /*2fb0*/  FSETP.NEU.FTZ.AND P1, PT, R231, -INF , PT ;  /* 0xff800000e700780b */ /* 0x000fe20003f3d000 */
[----:B------:R-:W-:Y:S01]  /*2fc0*/  VIADD R232, R232, 0xffffffc0 ;  /* 0xffffffc0e8e87836 */ /* 0x000fe20000000000 */
[----:B------:R-:W-:Y:S01]  /*2fd0*/  LEA.HI.X R251, R199, R221, RZ, 0x2, P0 ;  /* 0x000000ddc7fb7211 */ /* 0x000fe200000f14ff */
[----:B------:R-:W-:Y:S01]  /*2fe0*/  VIADD R234, R234, 0xffffffff ;  /* 0xffffffffeaea7836 */ /* 0x000fe20000000000 */
[----:B------:R-:W-:Y:S02]  /*2ff0*/  FSETP.NEU.FTZ.AND P0, PT, R230, -INF , PT ;  /* 0xff800000e600780b */ /* 0x000fe40003f1d000 */
[----:B------:R-:W-:Y:S04]  /*3000*/  ISETP.GE.AND P6, PT, R232, R214, PT ;  /* 0x000000d6e800720c */ /* 0x000fe80003fc6270 */
[----:B------:R-:W-:Y:S01]  /*3010*/  ISETP.GT.AND P6, PT, R236, UR6, P6 ;  /* 0x00000006ec007c0c */ /* 0x000fe2000b7c4270 */
[----:B------:R-:W-:Y:S04]  /*3020*/  DEPBAR.LE SB0, 0x0 ;  /* 0x000080000000791a */ /* 0x000fe80000000000 */
[----:B------:R-:W-:Y:S08]  /*3030*/  BAR.SYNC.DEFER_BLOCKING 0x0 ;  /* 0x0000000000007b1d */ /* 0x000ff00000010000 */
[C---:B------:R-:W-:Y:S02]  /*3040*/  @!P6 VIADD R246, R213.reuse, 0x9 ;  /* 0x00000009d5f6e836 */ /* 0x040fe40000000000 */
[----:B------:R-:W-:Y:S01]  /*3050*/  @!P6 VIADD R221, R213, 0x1 ;  /* 0x00000001d5dde836 */ /* 0x000fe20000000000 */
[----:B------:R-:W-:Y:S08]  /*3060*/  LDSM.16.M88.4 R100, [R178] ;  /* 0x00000000b264783b */ /* 0x000ff00000000200 */
[----:B------:R-:W3:Y:S08]  /*3070*/  LDSM.16.M88.4 R104, [R188+-0x4000] ;  /* 0xffc00000bc68783b */ /* 0x000ef00000000200 */
[----:B------:R-:W4:Y:S08]  /*3080*/  LDSM.16.M88.4 R108, [R178+0x1000] ;  /* 0x00100000b26c783b */ /* 0x000f300000000200 */
[----:B------:R-:W2:Y:S08]  /*3090*/  LDSM.16.M88.4 R112, [R188+-0x3800] ;  /* 0xffc80000bc70783b */ /* 0x000eb00000000200 */
[----:B------:R-:W-:Y:S08]  /*30a0*/  LDSM.16.M88.4 R116, [R189] ;  /* 0x00000000bd74783b */ /* 0x000ff00000000200 */
[----:B------:R-:W1:Y:S01]  /*30b0*/  LDSM.16.M88.4 R120, [R186+-0x4000] ;  /* 0xffc00000ba78783b */ /* 0x000e620000000200 */
[-C--:B---3--:R-:W-:Y:S07]  /*30c0*/  HMMA.16816.F32 R4, R100, R104.reuse, RZ ;  /* 0x000000686404723c */ /* 0x088fee00000018ff */
[----:B------:R-:W3:Y:S01]  /*30d0*/  LDSM.16.M88.4 R124, [R189+0x1000] ;  /* 0x00100000bd7c783b */ /* 0x000ee20000000200 */
[C---:B----4-:R-:W-:Y:S07]  /*30e0*/  HMMA.16816.F32 R8, R108.reuse, R104, RZ ;  /* 0x000000686c08723c */ /* 0x050fee00000018ff */
[----:B------:R-:W4:Y:S01]  /*30f0*/  LDSM.16.M88.4 R128, [R186+-0x3800] ;  /* 0xffc80000ba80783b */ /* 0x000f220000000200 */
[-C--:B------:R-:W-:Y:S07]  /*3100*/  HMMA.16816.F32 R12, R108, R106.reuse, RZ ;  /* 0x0000006a6c0c723c */ /* 0x080fee00000018ff */
[----:B------:R-:W-:Y:S01]  /*3110*/  LDSM.16.M88.4 R132, [R196] ;  /* 0x00000000c484783b */ /* 0x000fe20000000200 */
[C---:B------:R-:W-:Y:S07]  /*3120*/  HMMA.16816.F32 R16, R100.reuse, R106, RZ ;  /* 0x0000006a6410723c */ /* 0x040fee00000018ff */
[----:B------:R-:W4:Y:S01]  /*3130*/  LDSM.16.M88.4 R136, [R184+-0x4000] ;  /* 0xffc00000b888783b */ /* 0x000f220000000200 */
[-C--:B--2---:R-:W-:Y:S07]  /*3140*/  HMMA.16816.F32 R20, R100, R112.reuse, RZ ;  /* 0x000000706414723c */ /* 0x084fee00000018ff */
[----:B------:R2:W4:Y:S01]  /*3150*/  LDSM.16.M88.4 R140, [R196+0x1000] ;  /* 0x00100000c48c783b */ /* 0x0005220000000200 */
[C---:B------:R-:W-:Y:S07]  /*3160*/  HMMA.16816.F32 R24, R108.reuse, R112, RZ ;  /* 0x000000706c18723c */ /* 0x040fee00000018ff */
[----:B------:R-:W5:Y:S01]  /*3170*/  LDG.E R247, desc[UR12][R250.64+0x80] ;  /* 0x0000800cfaf77981 */ /* 0x000f62000c1e1900 */
[-C--:B------:R-:W-:Y:S03]  /*3180*/  HMMA.16816.F32 R28, R108, R114.reuse, RZ ;  /* 0x000000726c1c723c */ /* 0x080fe600000018ff */
[----:B------:R-:W-:Y:S05]  /*3190*/  LDSM.16.M88.4 R108, [R183+-0x4000] ;  /* 0xffc00000b76c783b */ /* 0x000fea0000000200 */
[----:B------:R-:W-:Y:S03]  /*31a0*/  HMMA.16816.F32 R32, R100, R114, RZ ;  /* 0x000000726420723c */ /* 0x000fe600000018ff */
[----:B------:R-:W4:Y:S01]  /*31b0*/  LDSM.16.M88.4 R100, [R184+-0x3800] ;  /* 0xffc80000b864783b */ /* 0x000f220000000200 */
[----:B--2---:R-:W-:Y:S04]  /*31c0*/  IMAD.IADD R196, R187, 0x1, R196 ;  /* 0x00000001bbc47824 */ /* 0x004fe800078e02c4 */
[-C--:B-1----:R-:W-:Y:S03]  /*31d0*/  HMMA.16816.F32 R4, R116, R120.reuse, R4 ;  /* 0x000000787404723c */ /* 0x082fe60000001804 */
[----:B------:R-:W1:Y:S05]  /*31e0*/  LDSM.16.M88.4 R104, [R196] ;  /* 0x00000000c468783b */ /* 0x000e6a0000000200 */
[C---:B---3--:R-:W-:Y:S03]  /*31f0*/  HMMA.16816.F32 R8, R124.reuse, R120, R8 ;  /* 0x000000787c08723c */ /* 0x048fe60000001808 */
[----:B------:R2:W3:Y:S05]  /*3200*/  LDSM.16.M88.4 R112, [R196+0x1000] ;  /* 0x00100000c470783b */ /* 0x0004ea0000000200 */
[-C--:B------:R-:W-:Y:S08]  /*3210*/  HMMA.16816.F32 R12, R124, R122.reuse, R12 ;  /* 0x0000007a7c0c723c */ /* 0x080ff0000000180c */
[C---:B------:R-:W-:Y:S04]  /*3220*/  HMMA.16816.F32 R16, R116.reuse, R122, R16 ;  /* 0x0000007a7410723c */ /* 0x040fe80000001810 */
[----:B------:R-:W-:Y:S04]  /*3230*/  @!P6 VIADD R122, R213, 0x11 ;  /* 0x00000011d57ae836 */ /* 0x000fe80000000000 */
[-C--:B----4-:R-:W-:Y:S03]  /*3240*/  HMMA.16816.F32 R20, R116, R128.reuse, R20 ;  /* 0x000000807414723c */ /* 0x090fe60000001814 */
[----:B--2---:R-:W-:Y:S02]  /*3250*/  FSEL R196, R245, RZ, P0 ;  /* 0x000000fff5c47208 */ /* 0x004fe40000000000 */
[----:B------:R-:W-:Y:S03]  /*3260*/  FSETP.NEU.FTZ.AND P0, PT, R228, -INF , PT ;  /* 0xff800000e400780b */ /* 0x000fe60003f1d000 */
[C---:B------:R-:W-:Y:S08]  /*3270*/  HMMA.16816.F32 R24, R124.reuse, R128, R24 ;  /* 0x000000807c18723c */ /* 0x040ff00000001818 */
[-C--:B------:R-:W-:Y:S03]  /*3280*/  HMMA.16816.F32 R28, R124, R130.reuse, R28 ;  /* 0x000000827c1c723c */ /* 0x080fe6000000181c */
[----:B------:R-:W-:Y:S01]  /*3290*/  FSEL R127, R244, RZ, P1 ;  /* 0x000000fff47f7208 */ /* 0x000fe20000800000 */
[----:B------:R-:W-:Y:S01]  /*32a0*/  FMUL.FTZ R244, R228, 1.4426950216293334961 ;  /* 0x3fb8aa3be4f47820 */ /* 0x000fe20000410000 */
[----:B------:R-:W-:Y:S03]  /*32b0*/  FSETP.NEU.FTZ.AND P1, PT, R229, -INF , PT ;  /* 0xff800000e500780b */ /* 0x000fe60003f3d000 */
[----:B------:R-:W-:Y:S04]  /*32c0*/  HMMA.16816.F32 R32, R116, R130, R32 ;  /* 0x000000827420723c */ /* 0x000fe80000001820 */
[C-C-:B------:R-:W-:Y:S02]  /*32d0*/  @!P6 VIADDMNMX R118, R227.reuse, 0xffffffe8, R236.reuse, PT ;  /* 0xffffffe8e376e846 */ /* 0x140fe400038001ec */
[----:B------:R-:W-:Y:S02]  /*32e0*/  @!P6 VIMNMX R130, PT, PT, R227, R236, PT ;  /* 0x000000ece382e248 */ /* 0x000fe40003fe0100 */
[-C--:B------:R-:W-:Y:S05]  /*32f0*/  HMMA.16816.F32 R4, R132, R136.reuse, R4 ;  /* 0x000000888404723c */ /* 0x080fea0000001804 */
[C---:B------:R-:W-:Y:S02]  /*3300*/  @!P6 ISETP.GE.AND P4, PT, R221.reuse, R118, PT ;  /* 0x00000076dd00e20c */ /* 0x040fe40003f86270 */
[----:B------:R-:W-:Y:S01]  /*3310*/  @!P6 ISETP.GE.AND P3, PT, R221, R130, PT ;  /* 0x00000082dd00e20c */ /* 0x000fe20003f66270 */
[C---:B------:R-:W-:Y:S04]  /*3320*/  HMMA.16816.F32 R8, R140.reuse, R136, R8 ;  /* 0x000000888c08723c */ /* 0x040fe80000001808 */
[--C-:B------:R-:W-:Y:S04]  /*3330*/  @!P6 VIADDMNMX R137, R227, 0x8, R236.reuse, PT ;  /* 0x00000008e389e846 */ /* 0x100fe800038001ec */
[-C--:B------:R-:W-:Y:S03]  /*3340*/  HMMA.16816.F32 R12, R140, R138.reuse, R12 ;  /* 0x0000008a8c0c723c */ /* 0x080fe6000000180c */
[----:B------:R-:W-:Y:S05]  /*3350*/  @!P6 ISETP.GE.AND P2, PT, R221, R137, PT ;  /* 0x00000089dd00e20c */ /* 0x000fea0003f46270 */
[C---:B------:R-:W-:Y:S08]  /*3360*/  HMMA.16816.F32 R16, R132.reuse, R138, R16 ;  /* 0x0000008a8410723c */ /* 0x040ff00000001810 */
[-C--:B------:R-:W-:Y:S08]  /*3370*/  HMMA.16816.F32 R20, R132, R100.reuse, R20 ;  /* 0x000000648414723c */ /* 0x080ff00000001814 */
[C---:B------:R-:W-:Y:S08]  /*3380*/  HMMA.16816.F32 R24, R140.reuse, R100, R24 ;  /* 0x000000648c18723c */ /* 0x040ff00000001818 */
[-C--:B------:R-:W-:Y:S03]  /*3390*/  HMMA.16816.F32 R28, R140, R102.reuse, R28 ;  /* 0x000000668c1c723c */ /* 0x080fe6000000181c */
[----:B------:R-:W-:Y:S04]  /*33a0*/  @!P6 VIADDMNMX R143, R227, 0xffffffe0, R236, PT ;  /* 0xffffffe0e38fe846 */ /* 0x000fe800038001ec */
[----:B------:R-:W-:Y:S01]  /*33b0*/  @!P6 ISETP.GE.AND P5, PT, R221, R143, PT ;  /* 0x0000008fdd00e20c */ /* 0x000fe20003fa6270 */
[----:B------:R-:W-:Y:S01]  /*33c0*/  HMMA.16816.F32 R32, R132, R102, R32 ;  /* 0x000000668420723c */ /* 0x000fe20000001820 */
[----:B------:R-:W2:Y:S03]  /*33d0*/  LDSM.16.M88.4 R100, [R183+-0x3800] ;  /* 0xffc80000b764783b */ /* 0x000ea60000000200 */
[----:B------:R-:W-:Y:S01]  /*33e0*/  FMUL.FTZ R221, R229, 1.4426950216293334961 ;  /* 0x3fb8aa3be5dd7820 */ /* 0x000fe20000410000 */
[----:B------:R-:W-:Y:S03]  /*33f0*/  @!P6 VIADD R134, R213, 0x10 ;  /* 0x00000010d586e836 */ /* 0x000fe60000000000 */
[-C--:B-1----:R-:W-:Y:S05]  /*3400*/  HMMA.16816.F32 R4, R104, R108.reuse, R4 ;  /* 0x0000006c6804723c */ /* 0x082fea0000001804 */
[----:B------:R-:W-:Y:S02]  /*3410*/  FSEL R119, R221, RZ, P1 ;  /* 0x000000ffdd777208 */ /* 0x000fe40000800000 */
[----:B------:R-:W4:Y:S01]  /*3420*/  LDG.E R221, desc[UR12][R250.64] ;  /* 0x0000000cfadd7981 */ /* 0x000f22000c1e1900 */
[C---:B---3--:R-:W-:Y:S04]  /*3430*/  HMMA.16816.F32 R8, R112.reuse, R108, R8 ;  /* 0x0000006c7008723c */ /* 0x048fe80000001808 */
[----:B------:R-:W-:Y:S01]  /*3440*/  FSEL R109, R244, RZ, P0 ;  /* 0x000000fff46d7208 */ /* 0x000fe20000000000 */
[C---:B------:R-:W-:Y:S01]  /*3450*/  @!P6 VIADD R244, R213.reuse, 0x8 ;  /* 0x00000008d5f4e836 */ /* 0x040fe20000000000 */
[----:B------:R-:W-:Y:S02]  /*3460*/  @!P6 ISETP.GE.AND P1, PT, R213, R118, PT ;  /* 0x00000076d500e20c */ /* 0x000fe40003f26270 */
[-C--:B------:R-:W-:Y:S03]  /*3470*/  HMMA.16816.F32 R12, R112, R110.reuse, R12 ;  /* 0x0000006e700c723c */ /* 0x080fe6000000180c */
[----:B------:R-:W-:Y:S02]  /*3480*/  @!P6 FSEL R5, R5, -INF , !P5 ;  /* 0xff8000000505e808 */ /* 0x000fe40006800000 */
[C---:B------:R-:W-:Y:S02]  /*3490*/  @!P6 ISETP.GE.AND P5, PT, R213.reuse, R137, PT ;  /* 0x00000089d500e20c */ /* 0x040fe40003fa6270 */
[----:B------:R-:W-:Y:S01]  /*34a0*/  @!P6 ISETP.GE.AND P0, PT, R213, R143, PT ;  /* 0x0000008fd500e20c */ /* 0x000fe20003f06270 */
[C---:B------:R-:W-:Y:S04]  /*34b0*/  HMMA.16816.F32 R16, R104.reuse, R110, R16 ;  /* 0x0000006e6810723c */ /* 0x040fe80000001810 */
[----:B------:R-:W-:Y:S01]  /*34c0*/  @!P6 FSEL R4, R4, -INF , !P0 ;  /* 0xff8000000404e808 */ /* 0x000fe20004000000 */
[--C-:B------:R-:W-:Y:S01]  /*34d0*/  FFMA.FTZ R248, R5, UR7, -R127.reuse ;  /* 0x0000000705f87c23 */ /* 0x100fe2000801087f */
[----:B------:R-:W-:Y:S02]  /*34e0*/  @!P6 FSEL R6, R6, -INF , !P1 ;  /* 0xff8000000606e808 */ /* 0x000fe40004800000 */
[----:B------:R-:W-:Y:S01]  /*34f0*/  @!P6 FSEL R10, R10, -INF , !P5 ;  /* 0xff8000000a0ae808 */ /* 0x000fe20006800000 */
[-C--:B--2---:R-:W-:Y:S02]  /*3500*/  HMMA.16816.F32 R20, R104, R100.reuse, R20 ;  /* 0x000000646814723c */ /* 0x084fe40000001814 */
[----:B------:R-:W-:Y:S01]  /*3510*/  MUFU.EX2 R248, R248 ;  /* 0x000000f800f87308 */ /* 0x000fe20000000800 */
[-C--:B------:R-:W-:Y:S01]  /*3520*/  @!P6 ISETP.GE.AND P1, PT, R244, R130.reuse, PT ;  /* 0x00000082f400e20c */ /* 0x080fe20003f26270 */
[--C-:B------:R-:W-:Y:S01]  /*3530*/  FFMA.FTZ R249, R6, UR7, -R196.reuse ;  /* 0x0000000706f97c23 */ /* 0x100fe200080108c4 */
[-C--:B------:R-:W-:Y:S01]  /*3540*/  @!P6 ISETP.GE.AND P5, PT, R246, R130.reuse, PT ;  /* 0x00000082f600e20c */ /* 0x080fe20003fa6270 */
[----:B------:R-:W-:Y:S01]  /*3550*/  FFMA.FTZ R245, R4, UR7, -R127 ;  /* 0x0000000704f57c23 */ /* 0x000fe2000801087f */
[----:B------:R-:W-:Y:S01]  /*3560*/  @!P6 ISETP.GE.AND P0, PT, R213, R130, PT ;  /* 0x00000082d500e20c */ /* 0x000fe20003f06270 */
[C---:B------:R-:W-:Y:S04]  /*3570*/  HMMA.16816.F32 R24, R112.reuse, R100, R24 ;  /* 0x000000647018723c */ /* 0x040fe80000001818 */
[----:B------:R-:W-:Y:S01]  /*3580*/  MUFU.EX2 R249, R249 ;  /* 0x000000f900f97308 */ /* 0x000fe20000000800 */
[----:B------:R-:W-:Y:S01]  /*3590*/  @!P6 FSEL R7, R7, -INF , !P4 ;  /* 0xff8000000707e808 */ /* 0x000fe20006000000 */
[----:B------:R-:W-:Y:S01]  /*35a0*/  FFMA.FTZ R133, R10, UR7, -R109 ;  /* 0x000000070a857c23 */ /* 0x000fe2000801086d */
[----:B------:R-:W-:Y:S07]  /*35b0*/  @!P6 FSEL R8, R8, -INF , !P0 ;  /* 0xff8000000808e808 */ /* 0x000fee0004000000 */
[----:B------:R-:W-:Y:S01]  /*35c0*/  MUFU.EX2 R245, R245 ;  /* 0x000000f500f57308 */ /* 0x000fe20000000800 */
[-C--:B------:R-:W-:Y:S03]  /*35d0*/  HMMA.16816.F32 R28, R112, R102.reuse, R28 ;  /* 0x00000066701c723c */ /* 0x080fe6000000181c */
[----:B------:R-:W-:Y:S01]  /*35e0*/  @!P6 FSEL R9, R9, -INF , !P3 ;  /* 0xff8000000909e808 */ /* 0x000fe20005800000 */
[--C-:B------:R-:W-:Y:S01]  /*35f0*/  FFMA.FTZ R135, R7, UR7, -R196.reuse ;  /* 0x0000000707877c23 */ /* 0x100fe200080108c4 */
[----:B------:R-:W-:Y:S01]  /*3600*/  @!P6 FSEL R11, R11, -INF , !P2 ;  /* 0xff8000000b0be808 */ /* 0x000fe20005000000 */
[----:B------:R-:W-:Y:S01]  /*3610*/  FFMA.FTZ R252, R8, UR7, -R119 ;  /* 0x0000000708fc7c23 */ /* 0x000fe20008010877 */
[----:B------:R-:W-:Y:S01]  /*3620*/  @!P6 FSEL R12, R12, -INF , !P1 ;  /* 0xff8000000c0ce808 */ /* 0x000fe20004800000 */
[----:B------:R-:W-:Y:S01]  /*3630*/  HMMA.16816.F32 R32, R104, R102, R32 ;  /* 0x000000666820723c */ /* 0x000fe20000001820 */
[----:B------:R-:W-:Y:S03]  /*3640*/  MUFU.EX2 R133, R133 ;  /* 0x0000008500857308 */ /* 0x000fe60000000800 */
[----:B------:R-:W-:Y:S01]  /*3650*/  @!P6 FSEL R13, R13, -INF , !P5 ;  /* 0xff8000000d0de808 */ /* 0x000fe20006800000 */
[----:B------:R-:W-:Y:S01]  /*3660*/  FFMA.FTZ R123, R11, UR7, -R109 ;  /* 0x000000070b7b7c23 */ /* 0x000fe2000801086d */
[C---:B------:R-:W-:Y:S05]  /*3670*/  @!P6 ISETP.GE.AND P4, PT, R244.reuse, R137, PT ;  /* 0x00000089f400e20c */ /* 0x040fea0003f86270 */
[----:B------:R-:W-:Y:S01]  /*3680*/  MUFU.EX2 R252, R252 ;  /* 0x000000fc00fc7308 */ /* 0x000fe20000000800 */
[C---:B------:R-:W-:Y:S01]  /*3690*/  @!P6 ISETP.GE.AND P0, PT, R244.reuse, R143, PT ;  /* 0x0000008ff400e20c */ /* 0x040fe20003f06270 */
[----:B------:R-:W-:Y:S01]  /*36a0*/  FFMA.FTZ R139, R13, UR7, -R119 ;  /* 0x000000070d8b7c23 */ /* 0x000fe20008010877 */
[-C--:B------:R-:W-:Y:S02]  /*36b0*/  @!P6 ISETP.GE.AND P3, PT, R244, R118.reuse, PT ;  /* 0x00000076f400e20c */ /* 0x080fe40003f66270 */
[C---:B------:R-:W-:Y:S01]  /*36c0*/  @!P6 ISETP.GE.AND P2, PT, R246.reuse, R137, PT ;  /* 0x00000089f600e20c */ /* 0x040fe20003f46270 */
[----:B------:R-:W2:Y:S01]  /*36d0*/  LDG.E R244, desc[UR12][R250.64+0x20] ;  /* 0x0000200cfaf47981 */ /* 0x000ea2000c1e1900 */
[CC--:B------:R-:W-:Y:S03]  /*36e0*/  @!P6 ISETP.GE.AND P1, PT, R246.reuse, R143.reuse, PT ;  /* 0x0000008ff600e20c */ /* 0x0c0fe60003f26270 */
[----:B------:R-:W-:Y:S01]  /*36f0*/  MUFU.EX2 R139, R139 ;  /* 0x0000008b008b7308 */ /* 0x000fe20000000800 */
[-C--:B------:R-:W-:Y:S02]  /*3700*/  @!P6 ISETP.GE.AND P5, PT, R246, R118.reuse, PT ;  /* 0x00000076f600e20c */ /* 0x080fe40003fa6270 */
[----:B------:R1:W5:Y:S01]  /*3710*/  LDG.E R246, desc[UR12][R250.64+0xa0] ;  /* 0x0000a00cfaf67981 */ /* 0x000362000c1e1900 */
[----:B------:R-:W-:Y:S02]  /*3720*/  @!P6 FSEL R14, R14, -INF , !P4 ;  /* 0xff8000000e0ee808 */ /* 0x000fe40006000000 */
[----:B------:R-:W-:Y:S02]  /*3730*/  @!P6 FSEL R15, R15, -INF , !P2 ;  /* 0xff8000000f0fe808 */ /* 0x000fe40005000000 */
[----:B------:R-:W-:Y:S01]  /*3740*/  @!P6 FSEL R16, R16, -INF , !P0 ;  /* 0xff8000001010e808 */ /* 0x000fe20004000000 */
[--C-:B------:R-:W-:Y:S01]  /*3750*/  FFMA.FTZ R138, R14, UR7, -R109.reuse ;  /* 0x000000070e8a7c23 */ /* 0x100fe2000801086d */
[----:B------:R-:W-:Y:S01]  /*3760*/  @!P6 FSEL R17, R17, -INF , !P1 ;  /* 0xff8000001111e808 */ /* 0x000fe20004800000 */
[----:B------:R-:W-:Y:S01]  /*3770*/  FFMA.FTZ R121, R15, UR7, -R109 ;  /* 0x000000070f797c23 */ /* 0x000fe2000801086d */
[----:B------:R-:W-:Y:S01]  /*3780*/  @!P6 ISETP.GE.AND P4, PT, R134, R143, PT ;  /* 0x0000008f8600e20c */ /* 0x000fe20003f86270 */
[--C-:B------:R-:W-:Y:S01]  /*3790*/  FFMA.FTZ R131, R16, UR7, -R127.reuse ;  /* 0x0000000710837c23 */ /* 0x100fe2000801087f */
[C---:B------:R-:W-:Y:S01]  /*37a0*/  @!P6 ISETP.GE.AND P2, PT, R134.reuse, R118, PT ;  /* 0x000000768600e20c */ /* 0x040fe20003f46270 */
[----:B------:R-:W-:Y:S01]  /*37b0*/  FFMA.FTZ R129, R17, UR7, -R127 ;  /* 0x0000000711817c23 */ /* 0x000fe2000801087f */
[C---:B------:R-:W-:Y:S01]  /*37c0*/  @!P6 ISETP.GE.AND P0, PT, R134.reuse, R130, PT ;  /* 0x000000828600e20c */ /* 0x040fe20003f06270 */
[----:B------:R-:W-:Y:S01]  /*37d0*/  @!P6 VIADD R17, R213, 0x19 ;  /* 0x00000019d511e836 */ /* 0x000fe20000000000 */
[----:B------:R-:W-:Y:S01]  /*37e0*/  @!P6 ISETP.GE.AND P1, PT, R134, R137, PT ;  /* 0x000000898600e20c */ /* 0x000fe20003f26270 */
[----:B------:R-:W-:Y:S01]  /*37f0*/  MUFU.EX2 R138, R138 ;  /* 0x0000008a008a7308 */ /* 0x000fe20000000800 */
[----:B------:R-:W-:Y:S02]  /*3800*/  @!P6 FSEL R18, R18, -INF , !P3 ;  /* 0xff8000001212e808 */ /* 0x000fe40005800000 */
[----:B------:R-:W-:Y:S07]  /*3810*/  @!P6 FSEL R19, R19, -INF , !P5 ;  /* 0xff8000001313e808 */ /* 0x000fee0006800000 */
[----:B------:R3:W-:Y:S01]  /*3820*/  MUFU.EX2 R134, R123 ;  /* 0x0000007b00867308 */ /* 0x0007e20000000800 */
[C---:B------:R-:W-:Y:S02]  /*3830*/  @!P6 ISETP.GE.AND P3, PT, R122.reuse, R143, PT ;  /* 0x0000008f7a00e20c */ /* 0x040fe40003f66270 */
[----:B------:R-:W-:Y:S01]  /*3840*/  @!P6 ISETP.GE.AND P5, PT, R122, R118, PT ;  /* 0x000000767a00e20c */ /* 0x000fe20003fa6270 */
[--C-:B------:R-:W-:Y:S06]  /*3850*/  FFMA.FTZ R19, R19, UR7, -R196.reuse ;  /* 0x0000000713137c23 */ /* 0x100fec00080108c4 */
[----:B-1----:R1:W1:Y:S01]  /*3860*/  MUFU.EX2 R250, R135 ;  /* 0x0000008700fa7308 */ /* 0x0022620000000800 */
[----:B------:R-:W-:Y:S01]  /*3870*/  @!P6 FSEL R20, R20, -INF , !P4 ;  /* 0xff8000001414e808 */ /* 0x000fe20006000000 */
[----:B------:R-:W-:Y:S01]  /*3880*/  FFMA.FTZ R251, R9, UR7, -R119 ;  /* 0x0000000709fb7c23 */ /* 0x000fe20008010877 */
[----:B------:R-:W-:Y:S07]  /*3890*/  @!P6 FSEL R21, R21, -INF , !P3 ;  /* 0xff8000001515e808 */ /* 0x000fee0005800000 */
[----:B------:R-:W-:Y:S01]  /*38a0*/  MUFU.EX2 R129, R129 ;  /* 0x0000008100817308 */ /* 0x000fe20000000800 */
[----:B------:R-:W-:Y:S02]  /*38b0*/  @!P6 FSEL R22, R22, -INF , !P2 ;  /* 0xff8000001616e808 */ /* 0x000fe40005000000 */
[----:B------:R-:W-:Y:S01]  /*38c0*/  @!P6 FSEL R23, R23, -INF , !P5 ;  /* 0xff8000001717e808 */ /* 0x000fe20006800000 */
[----:B------:R-:W-:Y:S01]  /*38d0*/  FFMA.FTZ R142, R21, UR7, -R127 ;  /* 0x00000007158e7c23 */ /* 0x000fe2000801087f */
[--C-:B---3--:R-:W-:Y:S01]  /*38e0*/  FFMA.FTZ R123, R18, UR7, -R196.reuse ;  /* 0x00000007127b7c23 */ /* 0x108fe200080108c4 */
[----:B------:R-:W-:Y:S01]  /*38f0*/  @!P6 VIADD R18, R213, 0x18 ;  /* 0x00000018d512e836 */ /* 0x000fe20000000000 */
[-C--:B------:R-:W-:Y:S01]  /*3900*/  @!P6 ISETP.GE.AND P5, PT, R17, R130.reuse, PT ;  /* 0x000000821100e20c */ /* 0x080fe20003fa6270 */
[--C-:B------:R-:W-:Y:S01]  /*3910*/  FFMA.FTZ R22, R22, UR7, -R196.reuse ;  /* 0x0000000716167c23 */ /* 0x100fe200080108c4 */
[-C--:B------:R-:W-:Y:S01]  /*3920*/  @!P6 ISETP.GE.AND P4, PT, R122, R130.reuse, PT ;  /* 0x000000827a00e20c */ /* 0x080fe20003f86270 */
[--C-:B-1----:R-:W-:Y:S01]  /*3930*/  FFMA.FTZ R135, R12, UR7, -R119.reuse ;  /* 0x000000070c877c23 */ /* 0x102fe20008010877 */
[-C--:B------:R-:W-:Y:S01]  /*3940*/  @!P6 ISETP.GE.AND P3, PT, R122, R137.reuse, PT ;  /* 0x000000897a00e20c */ /* 0x080fe20003f66270 */
[----:B------:R-:W-:Y:S01]  /*3950*/  MUFU.EX2 R123, R123 ;  /* 0x0000007b007b7308 */ /* 0x000fe20000000800 */
[----:B------:R-:W-:Y:S01]  /*3960*/  @!P6 ISETP.GE.AND P2, PT, R18, R130, PT ;  /* 0x000000821200e20c */ /* 0x000fe20003f46270 */
[--C-:B------:R-:W-:Y:S01]  /*3970*/  FFMA.FTZ R141, R23, UR7, -R196.reuse ;  /* 0x00000007178d7c23 */ /* 0x100fe200080108c4 */
[----:B------:R-:W-:Y:S07]  /*3980*/  @!P6 FSEL R25, R25, -INF , !P4 ;  /* 0xff8000001919e808 */ /* 0x000fee0006000000 */
[----:B------:R1:W-:Y:S01]  /*3990*/  MUFU.EX2 R130, R19 ;  /* 0x0000001300827308 */ /* 0x0003e20000000800 */
[----:B------:R-:W-:Y:S02]  /*39a0*/  @!P6 FSEL R27, R27, -INF , !P3 ;  /* 0xff8000001b1be808 */ /* 0x000fe40005800000 */
[----:B------:R-:W-:Y:S01]  /*39b0*/  @!P6 FSEL R29, R29, -INF , !P5 ;  /* 0xff8000001d1de808 */ /* 0x000fe20006800000 */
[--C-:B------:R-:W-:Y:S01]  /*39c0*/  FFMA.FTZ R189, R25, UR7, -R119.reuse ;  /* 0x0000000719bd7c23 */ /* 0x100fe20008010877 */
[C---:B------:R-:W-:Y:S05]  /*39d0*/  @!P6 ISETP.GE.AND P4, PT, R17.reuse, R137, PT ;  /* 0x000000891100e20c */ /* 0x040fea0003f86270 */
[----:B------:R3:W3:Y:S01]  /*39e0*/  MUFU.EX2 R122, R131 ;  /* 0x00000083007a7308 */ /* 0x0006e20000000800 */
[----:B------:R-:W-:Y:S01]  /*39f0*/  @!P6 ISETP.GE.AND P3, PT, R17, R143, PT ;  /* 0x0000008f1100e20c */ /* 0x000fe20003f66270 */
[----:B------:R-:W-:Y:S01]  /*3a00*/  FFMA.FTZ R29, R29, UR7, -R119 ;  /* 0x000000071d1d7c23 */ /* 0x000fe20008010877 */
[-C--:B------:R-:W-:Y:S07]  /*3a10*/  @!P6 ISETP.GE.AND P5, PT, R17, R118.reuse, PT ;  /* 0x000000761100e20c */ /* 0x080fee0003fa6270 */
[----:B------:R-:W3:Y:S01]  /*3a20*/  MUFU.EX2 R251, R251 ;  /* 0x000000fb00fb7308 */ /* 0x000ee20000000800 */
[----:B------:R-:W-:Y:S01]  /*3a30*/  F2FP.F16.F32.PACK_AB R17, R250, R249 ;  /* 0x000000f9fa11723e */ /* 0x000fe200000000ff */
[----:B------:R-:W-:Y:S01]  /*3a40*/  FFMA.FTZ R27, R27, UR7, -R109 ;  /* 0x000000071b1b7c23 */ /* 0x000fe2000801086d */
[----:B------:R-:W-:Y:S07]  /*3a50*/  @!P6 FSEL R28, R28, -INF , !P2 ;  /* 0xff8000001c1ce808 */ /* 0x000fee0005000000 */
[----:B------:R-:W3:Y:S01]  /*3a60*/  MUFU.EX2 R135, R135 ;  /* 0x0000008700877308 */ /* 0x000ee20000000800 */
[----:B------:R-:W-:Y:S01]  /*3a70*/  @!P6 FSEL R24, R24, -INF , !P0 ;  /* 0xff8000001818e808 */ /* 0x000fe20004000000 */
[----:B------:R3:W-:Y:S01]  /*3a80*/  STS [R208+0x400], R17 ;  /* 0x00040011d0007388 */ /* 0x0007e20000000800 */
[----:B------:R-:W-:Y:S07]  /*3a90*/  @!P6 FSEL R26, R26, -INF , !P1 ;  /* 0xff8000001a1ae808 */ /* 0x000fee0004800000 */
[----:B------:R-:W3:Y:S01]  /*3aa0*/  MUFU.EX2 R121, R121 ;  /* 0x0000007900797308 */ /* 0x000ee20000000800 */
[----:B------:R-:W-:Y:S01]  /*3ab0*/  @!P6 ISETP.GE.AND P0, PT, R18, R137, PT ;  /* 0x000000891200e20c */ /* 0x000fe20003f06270 */
[--C-:B-1----:R-:W-:Y:S01]  /*3ac0*/  FFMA.FTZ R19, R24, UR7, -R119.reuse ;  /* 0x0000000718137c23 */ /* 0x102fe20008010877 */
[C---:B------:R-:W-:Y:S07]  /*3ad0*/  @!P6 ISETP.GE.AND P1, PT, R18.reuse, R143, PT ;  /* 0x0000008f1200e20c */ /* 0x040fee0003f26270 */
[----:B------:R1:W-:Y:S01]  /*3ae0*/  MUFU.EX2 R137, R22 ;  /* 0x0000001600897308 */ /* 0x0003e20000000800 */
[----:B------:R-:W-:Y:S01]  /*3af0*/  @!P6 ISETP.GE.AND P2, PT, R18, R118, PT ;  /* 0x000000761200e20c */ /* 0x000fe20003f46270 */
[----:B------:R-:W-:Y:S01]  /*3b00*/  FFMA.FTZ R18, R28, UR7, -R119 ;  /* 0x000000071c127c23 */ /* 0x000fe20008010877 */
[----:B------:R-:W-:Y:S01]  /*3b10*/  F2FP.F16.F32.PACK_AB R21, R248, R245 ;  /* 0x000000f5f815723e */ /* 0x000fe200000000ff */
[----:B------:R-:W-:Y:S06]  /*3b20*/  FFMA.FTZ R26, R26, UR7, -R109 ;  /* 0x000000071a1a7c23 */ /* 0x000fec000801086d */
[----:B------:R1:W-:Y:S01]  /*3b30*/  MUFU.EX2 R143, R19 ;  /* 0x00000013008f7308 */ /* 0x0003e20000000800 */
[----:B------:R-:W-:Y:S01]  /*3b40*/  @!P6 FSEL R32, R32, -INF , !P1 ;  /* 0xff8000002020e808 */ /* 0x000fe20004800000 */
[--C-:B---3--:R-:W-:Y:S01]  /*3b50*/  FFMA.FTZ R131, R20, UR7, -R127.reuse ;  /* 0x0000000714837c23 */ /* 0x108fe2000801087f */
[----:B------:R3:W-:Y:S07]  /*3b60*/  STS [R208], R21 ;  /* 0x00000015d0007388 */ /* 0x0007ee0000000800 */
[----:B------:R3:W-:Y:S01]  /*3b70*/  MUFU.EX2 R119, R18 ;  /* 0x0000001200777308 */ /* 0x0007e20000000800 */
[----:B------:R-:W-:Y:S02]  /*3b80*/  @!P6 FSEL R33, R33, -INF , !P3 ;  /* 0xff8000002121e808 */ /* 0x000fe40005800000 */
[----:B------:R-:W-:Y:S07]  /*3b90*/  @!P6 FSEL R34, R34, -INF , !P2 ;  /* 0xff8000002222e808 */ /* 0x000fee0005000000 */
[----:B------:R3:W-:Y:S01]  /*3ba0*/  MUFU.EX2 R117, R26 ;  /* 0x0000001a00757308 */ /* 0x0007e20000000800 */
[----:B-1----:R-:W-:Y:S01]  /*3bb0*/  F2FP.F16.F32.PACK_AB R22, R129, R122 ;  /* 0x0000007a8116723e */ /* 0x002fe200000000ff */
[--C-:B------:R-:W-:Y:S01]  /*3bc0*/  FFMA.FTZ R23, R33, UR7, -R127.reuse ;  /* 0x0000000721177c23 */ /* 0x100fe2000801087f */
[----:B------:R-:W-:Y:S07]  /*3bd0*/  @!P6 FSEL R35, R35, -INF , !P5 ;  /* 0xff8000002323e808 */ /* 0x000fee0006800000 */
[----:B------:R-:W-:Y:S01]  /*3be0*/  MUFU.EX2 R131, R131 ;  /* 0x0000008300837308 */ /* 0x000fe20000000800 */
[----:B------:R-:W-:Y:S01]  /*3bf0*/  @!P6 FSEL R30, R30, -INF , !P0 ;  /* 0xff8000001e1ee808 */ /* 0x000fe20004000000 */
[----:B------:R-:W-:Y:S01]  /*3c00*/  STS [R239], R22 ;  /* 0x00000016ef007388 */ /* 0x000fe20000000800 */
[----:B------:R-:W-:Y:S01]  /*3c10*/  F2FP.F16.F32.PACK_AB R17, R134, R133 ;  /* 0x000000858611723e */ /* 0x000fe200000000ff */
[--C-:B------:R-:W-:Y:S06]  /*3c20*/  FFMA.FTZ R19, R34, UR7, -R196.reuse ;  /* 0x0000000722137c23 */ /* 0x100fec00080108c4 */
[----:B------:R-:W1:Y:S01]  /*3c30*/  MUFU.EX2 R142, R142 ;  /* 0x0000008e008e7308 */ /* 0x000e620000000800 */
[----:B---3--:R-:W-:Y:S01]  /*3c40*/  F2FP.F16.F32.PACK_AB R18, R130, R123 ;  /* 0x0000007b8212723e */ /* 0x008fe200000000ff */
[----:B------:R-:W-:Y:S01]  /*3c50*/  FFMA.FTZ R196, R35, UR7, -R196 ;  /* 0x0000000723c47c23 */ /* 0x000fe200080108c4 */
[----:B------:R-:W-:Y:S07]  /*3c60*/  @!P6 FSEL R31, R31, -INF , !P4 ;  /* 0xff8000001f1fe808 */ /* 0x000fee0006000000 */
[----:B------:R-:W3:Y:S01]  /*3c70*/  MUFU.EX2 R141, R141 ;  /* 0x0000008d008d7308 */ /* 0x000ee20000000800 */
[----:B------:R-:W-:Y:S01]  /*3c80*/  FFMA.FTZ R26, R32, UR7, -R127 ;  /* 0x00000007201a7c23 */ /* 0x000fe2000801087f */
[----:B------:R-:W-:Y:S01]  /*3c90*/  STS [R239+0x400], R18 ;  /* 0x00040012ef007388 */ /* 0x000fe20000000800 */
[--C-:B------:R-:W-:Y:S07]  /*3ca0*/  FFMA.FTZ R25, R30, UR7, -R109.reuse ;  /* 0x000000071e197c23 */ /* 0x100fee000801086d */
[----:B------:R-:W-:Y:S01]  /*3cb0*/  MUFU.EX2 R120, R23 ;  /* 0x0000001700787308 */ /* 0x000fe20000000800 */
[----:B------:R-:W-:Y:S01]  /*3cc0*/  FFMA.FTZ R109, R31, UR7, -R109 ;  /* 0x000000071f6d7c23 */ /* 0x000fe2000801086d */
[----:B------:R4:W-:Y:S01]  /*3cd0*/  STS [R208+0x1400], R17 ;  /* 0x00140011d0007388 */ /* 0x0009e20000000800 */
[----:B------:R-:W-:Y:S07]  /*3ce0*/  F2FP.F16.F32.PACK_AB R21, R251, R252 ;  /* 0x000000fcfb15723e */ /* 0x000fee00000000ff */
[----:B------:R3:W4:Y:S01]  /*3cf0*/  MUFU.EX2 R127, R26 ;  /* 0x0000001a007f7308 */ /* 0x0007220000000800 */
[----:B------:R-:W-:Y:S02]  /*3d00*/  F2FP.F16.F32.PACK_AB R114, R139, R135 ;  /* 0x000000878b72723e */ /* 0x000fe400000000ff */
[----:B------:R-:W-:Y:S07]  /*3d10*/  F2FP.F16.F32.PACK_AB R34, R121, R138 ;  /* 0x0000008a7922723e */ /* 0x000fee00000000ff */
[----:B------:R4:W-:Y:S01]  /*3d20*/  MUFU.EX2 R136, R19 ;  /* 0x0000001300887308 */ /* 0x0009e20000000800 */
[----:B------:R-:W-:Y:S01]  /*3d30*/  STS [R208+0x1000], R21 ;  /* 0x00100015d0007388 */ /* 0x000fe20000000800 */
[----:B-1----:R-:W-:Y:S08]  /*3d40*/  F2FP.F16.F32.PACK_AB R30, R142, R131 ;  /* 0x000000838e1e723e */ /* 0x002ff000000000ff */
[----:B------:R-:W1:Y:S01]  /*3d50*/  MUFU.EX2 R132, R196 ;  /* 0x000000c400847308 */ /* 0x000e620000000800 */
[----:B------:R-:W-:Y:S01]  /*3d60*/  STS [R239+0x1000], R114 ;  /* 0x00100072ef007388 */ /* 0x000fe20000000800 */
[----:B------:R-:W-:Y:S08]  /*3d70*/  ISETP.GT.AND P2, PT, R234, R215, PT ;  /* 0x000000d7ea00720c */ /* 0x000ff00003f44270 */
[----:B------:R-:W1:Y:S01]  /*3d80*/  MUFU.EX2 R189, R189 ;  /* 0x000000bd00bd7308 */ /* 0x000e620000000800 */
[----:B------:R-:W-:Y:S01]  /*3d90*/  STS [R239+0x1400], R34 ;  /* 0x00140022ef007388 */ /* 0x000fe20000000800 */
[----:B---3--:R-:W-:Y:S08]  /*3da0*/  F2FP.F16.F32.PACK_AB R26, R141, R137 ;  /* 0x000000898d1a723e */ /* 0x008ff000000000ff */
[----:B------:R-:W3:Y:S01]  /*3db0*/  MUFU.EX2 R118, R27 ;  /* 0x0000001b00767308 */ /* 0x000ee20000000800 */
[----:B------:R-:W-:Y:S01]  /*3dc0*/  STS [R237], R30 ;  /* 0x0000001eed007388 */ /* 0x000fe20000000800 */
[----:B----4-:R-:W-:Y:S08]  /*3dd0*/  F2FP.F16.F32.PACK_AB R19, R120, R127 ;  /* 0x0000007f7813723e */ /* 0x010ff000000000ff */
[----:B------:R-:W-:Y:S01]  /*3de0*/  MUFU.EX2 R196, R109 ;  /* 0x0000006d00c47308 */ /* 0x000fe20000000800 */
[----:B------:R-:W-:Y:S01]  /*3df0*/  STS [R237+0x400], R26 ;  /* 0x0004001aed007388 */ /* 0x000fe20000000800 */
[----:B-1----:R-:W-:Y:S08]  /*3e00*/  F2FP.F16.F32.PACK_AB R17, R132, R136 ;  /* 0x000000888411723e */ /* 0x002ff000000000ff */
[----:B------:R-:W1:Y:S01]  /*3e10*/  MUFU.EX2 R126, R29 ;  /* 0x0000001d007e7308 */ /* 0x000e620000000800 */
[----:B------:R-:W-:Y:S01]  /*3e20*/  STS [R216], R19 ;  /* 0x00000013d8007388 */ /* 0x000fe20000000800 */
[----:B------:R-:W-:Y:S08]  /*3e30*/  F2FP.F16.F32.PACK_AB R18, R189, R143 ;  /* 0x0000008fbd12723e */ /* 0x000ff000000000ff */
[----:B------:R1:W4:Y:S01]  /*3e40*/  MUFU.EX2 R125, R25 ;  /* 0x00000019007d7308 */ /* 0x0003220000000800 */
[----:B------:R-:W-:Y:S01]  /*3e50*/  STS [R216+0x400], R17 ;  /* 0x00040011d8007388 */ /* 0x000fe20000000800 */
[----:B---3--:R-:W-:Y:S03]  /*3e60*/  F2FP.F16.F32.PACK_AB R22, R118, R117 ;  /* 0x000000757616723e */ /* 0x008fe600000000ff */
[----:B------:R-:W-:Y:S04]  /*3e70*/  STS [R237+0x1000], R18 ;  /* 0x00100012ed007388 */ /* 0x000fe80000000800 */
[----:B------:R-:W-:Y:S01]  /*3e80*/  STS [R237+0x1400], R22 ;  /* 0x00140016ed007388 */ /* 0x000fe20000000800 */
[----:B-1----:R-:W-:Y:S02]  /*3e90*/  F2FP.F16.F32.PACK_AB R25, R126, R119 ;  /* 0x000000777e19723e */ /* 0x002fe400000000ff */
[----:B----4-:R-:W-:Y:S03]  /*3ea0*/  F2FP.F16.F32.PACK_AB R29, R196, R125 ;  /* 0x0000007dc41d723e */ /* 0x010fe600000000ff */
[----:B------:R-:W-:Y:S04]  /*3eb0*/  STS [R216+0x1000], R25 ;  /* 0x00100019d8007388 */ /* 0x000fe80000000800 */
[----:B------:R-:W-:Y:S04]  /*3ec0*/  STS [R216+0x1400], R29 ;  /* 0x0014001dd8007388 */ /* 0x000fe80000000800 */
[----:B------:R-:W1:Y:S08]  /*3ed0*/  LDSM.16.M88.4 R100, [R194+0x4000] ;  /* 0x00400000c264783b */ /* 0x000e700000000200 */
[----:B------:R-:W3:Y:S08]  /*3ee0*/  LDSM.16.M88.4 R104, [R194+0x5000] ;  /* 0x00500000c268783b */ /* 0x000ef00000000200 */
[----:B------:R-:W4:Y:S08]  /*3ef0*/  LDSM.16.M88.4 R108, [R176+0x4000] ;  /* 0x00400000b06c783b */ /* 0x000f300000000200 */
[----:B------:R-:W2:Y:S01]  /*3f00*/  LDSM.16.M88.4 R112, [R176+0x5000] ;  /* 0x00500000b070783b */ /* 0x000ea20000000200 */
[-C--:B-1----:R-:W-:Y:S08]  /*3f10*/  HMMA.16816.F32 R4, R100, R144.reuse, RZ ;  /* 0x000000906404723c */ /* 0x082ff000000018ff */
[C---:B---3--:R-:W-:Y:S08]  /*3f20*/  HMMA.16816.F32 R8, R104.reuse, R144, RZ ;  /* 0x000000906808723c */ /* 0x048ff000000018ff */
[-C--:B------:R-:W-:Y:S08]  /*3f30*/  HMMA.16816.F32 R12, R104, R146.reuse, RZ ;  /* 0x00000092680c723c */ /* 0x080ff000000018ff */
[C---:B------:R-:W-:Y:S08]  /*3f40*/  HMMA.16816.F32 R16, R100.reuse, R146, RZ ;  /* 0x000000926410723c */ /* 0x040ff000000018ff */
[-C--:B------:R-:W-:Y:S08]  /*3f50*/  HMMA.16816.F32 R20, R100, R148.reuse, RZ ;  /* 0x000000946414723c */ /* 0x080ff000000018ff */
[C---:B------:R-:W-:Y:S08]  /*3f60*/  HMMA.16816.F32 R24, R104.reuse, R148, RZ ;  /* 0x000000946818723c */ /* 0x040ff000000018ff */
[-C--:B------:R-:W-:Y:S01]  /*3f70*/  HMMA.16816.F32 R28, R104, R150.reuse, RZ ;  /* 0x00000096681c723c */ /* 0x080fe200000018ff */
[----:B------:R-:W1:Y:S07]  /*3f80*/  LDSM.16.M88.4 R104, [R3+0x4000] ;  /* 0x004000000368783b */ /* 0x000e6e0000000200 */
[----:B------:R-:W-:Y:S01]  /*3f90*/  HMMA.16816.F32 R32, R100, R150, RZ ;  /* 0x000000966420723c */ /* 0x000fe200000018ff */
[----:B------:R-:W3:Y:S07]  /*3fa0*/  LDSM.16.M88.4 R100, [R3+0x5000] ;  /* 0x005000000364783b */ /* 0x000eee0000000200 */
[-C--:B----4-:R-:W-:Y:S08]  /*3fb0*/  HMMA.16816.F32 R4, R108, R152.reuse, R4 ;  /* 0x000000986c04723c */ /* 0x090ff00000001804 */
[C---:B--2---:R-:W-:Y:S08]  /*3fc0*/  HMMA.16816.F32 R8, R112.reuse, R152, R8 ;  /* 0x000000987008723c */ /* 0x044ff00000001808 */
[-C--:B------:R-:W-:Y:S08]  /*3fd0*/  HMMA.16816.F32 R12, R112, R154.reuse, R12 ;  /* 0x0000009a700c723c */ /* 0x080ff0000000180c */
[C---:B------:R-:W-:Y:S08]  /*3fe0*/  HMMA.16816.F32 R16, R108.reuse, R154, R16 ;  /* 0x0000009a6c10723c */ /* 0x040ff00000001810 */
[-C--:B------:R-:W-:Y:S08]  /*3ff0*/  HMMA.16816.F32 R20, R108, R156.reuse, R20 ;  /* 0x0000009c6c14723c */ /* 0x080ff00000001814 */
[C---:B------:R-:W-:Y:S08]  /*4000*/  HMMA.16816.F32 R24, R112.reuse, R156, R24 ;  /* 0x0000009c7018723c */ /* 0x040ff00000001818 */
[-C--:B------:R-:W-:Y:S01]  /*4010*/  HMMA.16816.F32 R28, R112, R158.reuse, R28 ;  /* 0x0000009e701c723c */ /* 0x080fe2000000181c */
[----:B------:R-:W2:Y:S07]  /*4020*/  LDSM.16.M88.4 R112, [R2+0x4000] ;  /* 0x004000000270783b */ /* 0x000eae0000000200 */
[----:B------:R-:W-:Y:S01]  /*4030*/  HMMA.16816.F32 R32, R108, R158, R32 ;  /* 0x0000009e6c20723c */ /* 0x000fe20000001820 */
[----:B------:R-:W4:Y:S07]  /*4040*/  LDSM.16.M88.4 R108, [R2+0x5000] ;  /* 0x00500000026c783b */ /* 0x000f2e0000000200 */
[-C--:B-1----:R-:W-:Y:S08]  /*4050*/  HMMA.16816.F32 R4, R104, R160.reuse, R4 ;  /* 0x000000a06804723c */ /* 0x082ff00000001804 */
[C---:B---3--:R-:W-:Y:S08]  /*4060*/  HMMA.16816.F32 R8, R100.reuse, R160, R8 ;  /* 0x000000a06408723c */ /* 0x048ff00000001808 */
[-C--:B------:R-:W-:Y:S08]  /*4070*/  HMMA.16816.F32 R12, R100, R162.reuse, R12 ;  /* 0x000000a2640c723c */ /* 0x080ff0000000180c */
[C---:B------:R-:W-:Y:S08]  /*4080*/  HMMA.16816.F32 R16, R104.reuse, R162, R16 ;  /* 0x000000a26810723c */ /* 0x040ff00000001810 */
[-C--:B------:R-:W-:Y:S08]  /*4090*/  HMMA.16816.F32 R20, R104, R164.reuse, R20 ;  /* 0x000000a46814723c */ /* 0x080ff00000001814 */
[C---:B------:R-:W-:Y:S08]  /*40a0*/  HMMA.16816.F32 R24, R100.reuse, R164, R24 ;  /* 0x000000a46418723c */ /* 0x040ff00000001818 */
[-C--:B------:R-:W-:Y:S08]  /*40b0*/  HMMA.16816.F32 R28, R100, R166.reuse, R28 ;  /* 0x000000a6641c723c */ /* 0x080ff0000000181c */
[----:B------:R-:W-:Y:S08]  /*40c0*/  HMMA.16816.F32 R32, R104, R166, R32 ;  /* 0x000000a66820723c */ /* 0x000ff00000001820 */
[-C--:B--2---:R-:W-:Y:S08]  /*40d0*/  HMMA.16816.F32 R4, R112, R168.reuse, R4 ;  /* 0x000000a87004723c */ /* 0x084ff00000001804 */
[C---:B----4-:R-:W-:Y:S08]  /*40e0*/  HMMA.16816.F32 R8, R108.reuse, R168, R8 ;  /* 0x000000a86c08723c */ /* 0x050ff00000001808 */
[-C--:B------:R-:W-:Y:S08]  /*40f0*/  HMMA.16816.F32 R12, R108, R170.reuse, R12 ;  /* 0x000000aa6c0c723c */ /* 0x080ff0000000180c */
[C---:B------:R-:W-:Y:S08]  /*4100*/  HMMA.16816.F32 R16, R112.reuse, R170, R16 ;  /* 0x000000aa7010723c */ /* 0x040ff00000001810 */
[-C--:B------:R-:W-:Y:S08]  /*4110*/  HMMA.16816.F32 R20, R112, R172.reuse, R20 ;  /* 0x000000ac7014723c */ /* 0x080ff00000001814 */
[C---:B------:R-:W-:Y:S04]  /*4120*/  HMMA.16816.F32 R24, R108.reuse, R172, R24 ;  /* 0x000000ac6c18723c */ /* 0x040fe80000001818 */
[C---:B------:R-:W-:Y:S01]  /*4130*/  FADD.FTZ R18, -R244.reuse, R18 ;  /* 0x00000012f4127221 */ /* 0x040fe20000010100 */
[C---:B------:R-:W-:Y:S03]  /*4140*/  FADD.FTZ R19, -R244.reuse, R19 ;  /* 0x00000013f4137221 */ /* 0x040fe60000010100 */
[-C--:B------:R-:W-:Y:S03]  /*4150*/  HMMA.16816.F32 R28, R108, R174.reuse, R28 ;  /* 0x000000ae6c1c723c */ /* 0x080fe6000000181c */
[C---:B------:R-:W-:Y:S01]  /*4160*/  FADD.FTZ R21, -R221.reuse, R21 ;  /* 0x00000015dd157221 */ /* 0x040fe20000010100 */
[----:B------:R-:W-:Y:S01]  /*4170*/  FADD.FTZ R22, -R244, R22 ;  /* 0x00000016f4167221 */ /* 0x000fe20000010100 */
[----:B------:R-:W-:Y:S02]  /*4180*/  FMUL.FTZ R19, R130, R19 ;  /* 0x0000001382137220 */ /* 0x000fe40000410000 */
[----:B------:R-:W-:Y:S01]  /*4190*/  FMUL.FTZ R21, R142, R21 ;  /* 0x000000158e157220 */ /* 0x000fe20000410000 */
[----:B------:R-:W-:Y:S04]  /*41a0*/  HMMA.16816.F32 R32, R112, R174, R32 ;  /* 0x000000ae7020723c */ /* 0x000fe80000001820 */
[C---:B------:R-:W-:Y:S01]  /*41b0*/  FADD.FTZ R114, -R221.reuse, R4 ;  /* 0x00000004dd727221 */ /* 0x040fe20000010100 */
[----:B------:R-:W-:Y:S01]  /*41c0*/  FADD.FTZ R113, -R221, R5 ;  /* 0x00000005dd717221 */ /* 0x000fe20000010100 */
[----:B------:R-:W-:Y:S01]  /*41d0*/  FADD.FTZ R142, -R244, R6 ;  /* 0x00000006f48e7221 */ /* 0x000fe20000010100 */
[----:B------:R-:W-:Y:S01]  /*41e0*/  FMUL.FTZ R22, R137, R22 ;  /* 0x0000001689167220 */ /* 0x000fe20000410000 */
[----:B------:R-:W-:Y:S01]  /*41f0*/  FMUL.FTZ R245, R245, R114 ;  /* 0x00000072f5f57220 */ /* 0x000fe20000410000 */
[----:B------:R-:W-:Y:S01]  /*4200*/  FMUL.FTZ R248, R248, R113 ;  /* 0x00000071f8f87220 */ /* 0x000fe20000410000 */
[C---:B------:R-:W-:Y:S01]  /*4210*/  FADD.FTZ R114, -R221.reuse, R17 ;  /* 0x00000011dd727221 */ /* 0x040fe20000010100 */
[----:B------:R-:W-:Y:S01]  /*4220*/  FADD.FTZ R17, -R244, R7 ;  /* 0x00000007f4117221 */ /* 0x000fe20000010100 */
[----:B------:R-:W-:Y:S01]  /*4230*/  FADD.FTZ R113, -R221, R16 ;  /* 0x00000010dd717221 */ /* 0x000fe20000010100 */
[----:B------:R-:W-:Y:S01]  /*4240*/  FMUL.FTZ R249, R249, R142 ;  /* 0x0000008ef9f97220 */ /* 0x000fe20000410000 */
[----:B------:R-:W-:Y:S01]  /*4250*/  F2FP.F16.F32.PACK_AB R245, R248, R245 ;  /* 0x000000f5f8f5723e */ /* 0x000fe200000000ff */
[----:B------:R-:W-:Y:S01]  /*4260*/  FMUL.FTZ R250, R250, R17 ;  /* 0x00000011fafa7220 */ /* 0x000fe20000410000 */
[----:B------:R-:W-:Y:S01]  /*4270*/  FMUL.FTZ R248, R122, R113 ;  /* 0x000000717af87220 */ /* 0x000fe20000410000 */
[----:B------:R-:W-:Y:S01]  /*4280*/  FMUL.FTZ R129, R129, R114 ;  /* 0x0000007281817220 */ /* 0x000fe20000410000 */
[C---:B------:R-:W-:Y:S01]  /*4290*/  FADD.FTZ R114, -R221.reuse, R20 ;  /* 0x00000014dd727221 */ /* 0x040fe20000010100 */
[C---:B------:R-:W-:Y:S01]  /*42a0*/  FADD.FTZ R122, -R221.reuse, R32 ;  /* 0x00000020dd7a7221 */ /* 0x040fe20000010100 */
[----:B------:R-:W-:Y:S01]  /*42b0*/  FADD.FTZ R221, -R221, R33 ;  /* 0x00000021dddd7221 */ /* 0x000fe20000010100 */
[----:B------:R-:W-:Y:S01]  /*42c0*/  F2FP.F16.F32.PACK_AB R249, R250, R249 ;  /* 0x000000f9faf9723e */ /* 0x000fe200000000ff */
[----:B------:R-:W-:Y:S01]  /*42d0*/  FMUL.FTZ R250, R123, R18 ;  /* 0x000000127bfa7220 */ /* 0x000fe20000410000 */
[----:B------:R-:W-:Y:S01]  /*42e0*/  FMUL.FTZ R114, R131, R114 ;  /* 0x0000007283727220 */ /* 0x000fe20000410000 */
[----:B------:R-:W-:Y:S01]  /*42f0*/  FMUL.FTZ R122, R127, R122 ;  /* 0x0000007a7f7a7220 */ /* 0x000fe20000410000 */
[----:B------:R-:W-:Y:S01]  /*4300*/  FMUL.FTZ R221, R120, R221 ;  /* 0x000000dd78dd7220 */ /* 0x000fe20000410000 */
[C---:B------:R-:W-:Y:S01]  /*4310*/  FADD.FTZ R18, -R244.reuse, R23 ;  /* 0x00000017f4127221 */ /* 0x040fe20000010100 */
[----:B------:R-:W-:Y:S01]  /*4320*/  F2FP.F16.F32.PACK_AB R248, R129, R248 ;  /* 0x000000f881f8723e */ /* 0x000fe200000000ff */
[C---:B------:R-:W-:Y:S01]  /*4330*/  FADD.FTZ R17, -R244.reuse, R34 ;  /* 0x00000022f4117221 */ /* 0x040fe20000010100 */
[----:B------:R-:W-:Y:S01]  /*4340*/  FADD.FTZ R244, -R244, R35 ;  /* 0x00000023f4f47221 */ /* 0x000fe20000010100 */
[----:B------:R-:W-:Y:S01]  /*4350*/  F2FP.F16.F32.PACK_AB R114, R21, R114 ;  /* 0x000000721572723e */ /* 0x000fe200000000ff */
[----:B------:R-:W-:Y:S01]  /*4360*/  FMUL.FTZ R141, R141, R18 ;  /* 0x000000128d8d7220 */ /* 0x000fe20000410000 */
[----:B------:R-:W-:Y:S01]  /*4370*/  F2FP.F16.F32.PACK_AB R221, R221, R122 ;  /* 0x0000007adddd723e */ /* 0x000fe200000000ff */
[----:B------:R-:W-:Y:S01]  /*4380*/  FMUL.FTZ R17, R136, R17 ;  /* 0x0000001188117220 */ /* 0x000fe20000410000 */
[----:B------:R-:W-:Y:S01]  /*4390*/  FMUL.FTZ R244, R132, R244 ;  /* 0x000000f484f47220 */ /* 0x000fe20000410000 */
[----:B------:R-:W-:Y:S06]  /*43a0*/  @!P2 BRA `(.L_x_118) ;  /* 0x000000000058a947 */ /* 0x000fec0003800000 */
[----:B------:R-:W-:Y:S01]  /*43b0*/  IADD3 R7, P0, PT, RZ, -UR16, RZ ;  /* 0x80000010ff077c10 */ /* 0x000fe2000ff1e0ff */
[----:B------:R-:W1:Y:S01]  /*43c0*/  LDC R5, c[0x0][0x3b0] ;  /* 0x0000ec00ff057b82 */ /* 0x000e620000000800 */
[----:B------:R-:W-:Y:S04]  /*43d0*/  LOP3.LUT R6, R234, 0x1, RZ, 0xc0, !PT ;  /* 0x00000001ea067812 */ /* 0x000fe800078ec0ff */
[----:B------:R-:W-:Y:S01]  /*43e0*/  ISETP.NE.U32.AND P1, PT, R6, 0x1, PT ;  /* 0x000000010600780c */ /* 0x000fe20003f25070 */
[----:B------:R-:W-:Y:S02]  /*43f0*/  IMAD.MOV.U32 R6, RZ, RZ, -0x2000 ;  /* 0xffffe000ff067424 */ /* 0x000fe400078e00ff */
[----:B------:R-:W2:Y:S03]  /*4400*/  LDC R4, c[0x0][0x3b4] ;  /* 0x0000ed00ff047b82 */ /* 0x000ea60000000800 */
[----:B------:R-:W-:Y:S05]  /*4410*/  SEL R6, R6, 0x2000, !P1 ;  /* 0x0000200006067807 */ /* 0x000fea0004800000 */
[--C-:B------:R-:W-:Y:S02]  /*4420*/  IMAD.IADD R233, R233, 0x1, R6.reuse ;  /* 0x00000001e9e97824 */ /* 0x100fe400078e0206 */
[----:B------:R-:W-:Y:S02]  /*4430*/  IMAD.IADD R178, R178, 0x1, R6 ;  /* 0x00000001b2b27824 */ /* 0x000fe400078e0206 */
[----:B-1----:R-:W-:Y:S04]  /*4440*/  IMAD.SHL.U32 R16, R5, 0x40, RZ ;  /* 0x0000004005107824 */ /* 0x002fe800078e00ff */
[----:B------:R-:W-:Y:S05]  /*4450*/  IMAD.X R16, RZ, RZ, ~R16, P0 ;  /* 0x000000ffff107224 */ /* 0x000fea00000e0e10 */
[----:B------:R-:W-:Y:S04]  /*4460*/  SHF.R.S64 R7, R7, 0x1f, R16 ;  /* 0x0000001f07077819 */ /* 0x000fe80000001010 */
[----:B------:R-:W-:Y:S04]  /*4470*/  IADD3 R222, P0, PT, R7, R222, RZ ;  /* 0x000000de07de7210 */ /* 0x000fe80007f1e0ff */
[----:B------:R-:W-:Y:S02]  /*4480*/  LEA.HI.X.SX32 R223, R16, R223, 0x1, P0 ;  /* 0x000000df10df7211 */ /* 0x000fe400000f0eff */
[C---:B------:R-:W-:Y:S03]  /*4490*/  LEA R20, P0, R5.reuse, R222, 0x6 ;  /* 0x000000de05147211 */ /* 0x040fe600078030ff */
[----:B------:R-:W-:Y:S01]  /*44a0*/  @!PT LDS RZ, [RZ] ;  /* 0x00000000fffff984 */ /* 0x000fe20000000800 */
[----:B------:R-:W-:Y:S01]  /*44b0*/  @!PT LDS RZ, [RZ] ;  /* 0x00000000fffff984 */ /* 0x000fe20000000800 */
[----:B------:R-:W-:Y:S01]  /*44c0*/  @!PT LDS RZ, [RZ] ;  /* 0x00000000fffff984 */ /* 0x000fe20000000800 */
[----:B------:R1:W-:Y:S01]  /*44d0*/  LDGSTS.E.BYPASS.LTC128B.128 [R233], desc[UR12][R222.64] ;  /* 0x00000000dee97fae */ /* 0x0003e2000b981a0c */
[----:B--2---:R-:W-:Y:S05]  /*44e0*/  LEA.HI.X R21, R5, R223, R4, 0x6, P0 ;  /* 0x000000df05157211 */ /* 0x004fea00000f3404 */
[----:B------:R1:W-:Y:S05]  /*44f0*/  LDGSTS.E.BYPASS.LTC128B.128 [R233+0x1000], desc[UR12][R20.64] ;  /* 0x0100000014e97fae */ /* 0x0003ea000b981a0c */
[----:B------:R-:W0:Y:S02]  /*4500*/  LDGDEPBAR ;  /* 0x00000000000079af */ /* 0x000e240000000000 */
.L_x_118:
[C---:B-----5:R-:W-:Y:S01]  /*4510*/  FADD.FTZ R4, -R247.reuse, R9 ;  /* 0x00000009f7047221 */ /* 0x060fe20000010100 */
[----:B------:R-:W-:Y:S01]  /*4520*/  FADD.FTZ R5, -R247, R8 ;  /* 0x00000008f7057221 */ /* 0x000fe20000010100 */
[C---:B------:R-:W-:Y:S01]  /*4530*/  FADD.FTZ R10, -R246.reuse, R10 ;  /* 0x0000000af60a7221 */ /* 0x040fe20000010100 */
[----:B------:R-:W-:Y:S01]  /*4540*/  FADD.FTZ R11, -R246, R11 ;  /* 0x0000000bf60b7221 */ /* 0x000fe20000010100 */
[----:B------:R-:W-:Y:S01]  /*4550*/  FMUL.FTZ R4, R251, R4 ;  /* 0x00000004fb047220 */ /* 0x000fe20000410000 */
[----:B------:R-:W-:Y:S01]  /*4560*/  FMUL.FTZ R5, R252, R5 ;  /* 0x00000005fc057220 */ /* 0x000fe20000410000 */
[----:B------:R-:W-:Y:S01]  /*4570*/  FADD.FTZ R6, -R247, R13 ;  /* 0x0000000df7067221 */ /* 0x000fe20000010100 */
[----:B------:R-:W-:Y:S01]  /*4580*/  FADD.FTZ R7, -R246, R14 ;  /* 0x0000000ef6077221 */ /* 0x000fe20000010100 */
[----:B------:R-:W-:Y:S01]  /*4590*/  FMUL.FTZ R10, R133, R10 ;  /* 0x0000000a850a7220 */ /* 0x000fe20000410000 */
[----:B------:R-:W-:Y:S01]  /*45a0*/  FMUL.FTZ R11, R134, R11 ;  /* 0x0000000b860b7220 */ /* 0x000fe20000410000 */
[----:B------:R-:W-:Y:S01]  /*45b0*/  F2FP.F16.F32.PACK_AB R5, R4, R5 ;  /* 0x000000050405723e */ /* 0x000fe200000000ff */
[----:B------:R-:W-:Y:S01]  /*45c0*/  FADD.FTZ R4, -R246, R15 ;  /* 0x0000000ff6047221 */ /* 0x000fe20000010100 */
        /* <DEDUP_REMOVED lines=9> */
[C---:B------:R-:W-:Y:S01]  /*4660*/  FADD.FTZ R6, -R247.reuse, R25 ;  /* 0x00000019f7067221 */ /* 0x040fe20000010100 */
[----:B------:R-:W-:Y:S01]  /*4670*/  STS [R239+-0x4000], R248 ;  /* 0xffc000f8ef007388 */ /* 0x000fe20000000800 */
[----:B------:R-:W-:Y:S01]  /*4680*/  F2FP.F16.F32.PACK_AB R8, R4, R7 ;  /* 0x000000070408723e */ /* 0x000fe200000000ff */
[----:B------:R-:W-:Y:S01]  /*4690*/  FADD.FTZ R24, -R247, R24 ;  /* 0x00000018f7187221 */ /* 0x000fe20000010100 */
[----:B------:R-:W-:Y:S01]  /*46a0*/  F2FP.F16.F32.PACK_AB R12, R139, R12 ;  /* 0x0000000c8b0c723e */ /* 0x000fe200000000ff */
        /* <DEDUP_REMOVED lines=27> */
[----:B------:R-:W-:Y:S01]  /*4860*/  STS [R216+-0x4000], R221 ;  /* 0xffc000ddd8007388 */ /* 0x000fe20000000800 */
[----:B------:R-:W-:Y:S03]  /*4870*/  F2FP.F16.F32.PACK_AB R103, R31, R30 ;  /* 0x0000001e1f67723e */ /* 0x000fe600000000ff */
        /* <DEDUP_REMOVED lines=9> */
[----:B------:R-:W4:Y:S04]  /*4910*/  LDSM.16.MT88.4 R16, [R0+0x4000] ;  /* 0x004000000010783b */ /* 0x000f280000004200 */
[----:B-1----:R-:W-:Y:S04]  /*4920*/  LDSM.16.MT88.4 R20, [R182+0x800] ;  /* 0x00080000b614783b */ /* 0x002fe80000004200 */
[----:B------:R-:W1:Y:S04]  /*4930*/  LDSM.16.MT88.4 R24, [R192+0x4800] ;  /* 0x00480000c018783b */ /* 0x000e680000004200 */
[----:B------:R-:W1:Y:S04]  /*4940*/  LDSM.16.MT88.4 R28, [R182+0x2800] ;  /* 0x00280000b61c783b */ /* 0x000e680000004200 */
[----:B------:R-:W1:Y:S04]  /*4950*/  LDSM.16.MT88.4 R32, [R0+0x4800] ;  /* 0x004800000020783b */ /* 0x000e680000004200 */
[----:B------:R-:W-:Y:S04]  /*4960*/  LDSM.16.MT88.4 R100, [R192+0x5000] ;  /* 0x00500000c064783b */ /* 0x000fe80000004200 */
[----:B------:R-:W-:Y:S01]  /*4970*/  LDSM.16.MT88.4 R104, [R182+0x3000] ;  /* 0x00300000b668783b */ /* 0x000fe20000004200 */
[-C--:B--2---:R-:W-:Y:S08]  /*4980*/  HMMA.16816.F32 R36, R4, R8.reuse, R36 ;  /* 0x000000080424723c */ /* 0x084ff00000001824 */
[C---:B---3--:R-:W-:Y:S08]  /*4990*/  HMMA.16816.F32 R40, R12.reuse, R8, R40 ;  /* 0x000000080c28723c */ /* 0x048ff00000001828 */
[-C--:B------:R-:W-:Y:S08]  /*49a0*/  HMMA.16816.F32 R44, R12, R10.reuse, R44 ;  /* 0x0000000a0c2c723c */ /* 0x080ff0000000182c */
[C---:B------:R-:W-:Y:S01]  /*49b0*/  HMMA.16816.F32 R48, R4.reuse, R10, R48 ;  /* 0x0000000a0430723c */ /* 0x040fe20000001830 */
[----:B------:R-:W2:Y:S07]  /*49c0*/  LDSM.16.MT88.4 R8, [R182+0x1000] ;  /* 0x00100000b608783b */ /* 0x000eae0000004200 */
[-C--:B----4-:R-:W-:Y:S08]  /*49d0*/  HMMA.16816.F32 R52, R4, R16.reuse, R52 ;  /* 0x000000100434723c */ /* 0x090ff00000001834 */
[C---:B------:R-:W-:Y:S08]  /*49e0*/  HMMA.16816.F32 R56, R12.reuse, R16, R56 ;  /* 0x000000100c38723c */ /* 0x040ff00000001838 */
[-C--:B------:R-:W-:Y:S01]  /*49f0*/  HMMA.16816.F32 R60, R12, R18.reuse, R60 ;  /* 0x000000120c3c723c */ /* 0x080fe2000000183c */
[----:B------:R-:W3:Y:S07]  /*4a00*/  LDSM.16.MT88.4 R12, [R0+0x5000] ;  /* 0x00500000000c783b */ /* 0x000eee0000004200 */
[----:B------:R-:W-:Y:S01]  /*4a10*/  HMMA.16816.F32 R64, R4, R18, R64 ;  /* 0x000000120440723c */ /* 0x000fe20000001840 */
[----:B------:R-:W-:Y:S04]  /*4a20*/  LDSM.16.MT88.4 R4, [R182+0x1800] ;  /* 0x00180000b604783b */ /* 0x000fe80000004200 */
[----:B------:R-:W4:Y:S03]  /*4a30*/  LDSM.16.MT88.4 R16, [R192+0x5800] ;  /* 0x00580000c010783b */ /* 0x000f260000004200 */
[-C--:B-1----:R-:W-:Y:S08]  /*4a40*/  HMMA.16816.F32 R36, R20, R24.reuse, R36 ;  /* 0x000000181424723c */ /* 0x082ff00000001824 */
[C---:B------:R-:W-:Y:S08]  /*4a50*/  HMMA.16816.F32 R40, R28.reuse, R24, R40 ;  /* 0x000000181c28723c */ /* 0x040ff00000001828 */
[-C--:B------:R-:W-:Y:S08]  /*4a60*/  HMMA.16816.F32 R44, R28, R26.reuse, R44 ;  /* 0x0000001a1c2c723c */ /* 0x080ff0000000182c */
[C---:B------:R-:W-:Y:S01]  /*4a70*/  HMMA.16816.F32 R48, R20.reuse, R26, R48 ;  /* 0x0000001a1430723c */ /* 0x040fe20000001830 */
[----:B------:R-:W1:Y:S07]  /*4a80*/  LDSM.16.MT88.4 R24, [R182+0x3800] ;  /* 0x00380000b618783b */ /* 0x000e6e0000004200 */
[-C--:B------:R-:W-:Y:S08]  /*4a90*/  HMMA.16816.F32 R52, R20, R32.reuse, R52 ;  /* 0x000000201434723c */ /* 0x080ff00000001834 */
[C---:B------:R-:W-:Y:S08]  /*4aa0*/  HMMA.16816.F32 R56, R28.reuse, R32, R56 ;  /* 0x000000201c38723c */ /* 0x040ff00000001838 */
[-C--:B------:R-:W-:Y:S01]  /*4ab0*/  HMMA.16816.F32 R60, R28, R34.reuse, R60 ;  /* 0x000000221c3c723c */ /* 0x080fe2000000183c */
[----:B------:R-:W1:Y:S01]  /*4ac0*/  LDSM.16.MT88.4 R28, [R0+0x5800] ;  /* 0x00580000001c783b */ /* 0x000e620000004200 */
[----:B------:R-:W-:Y:S06]  /*4ad0*/  BAR.SYNC.DEFER_BLOCKING 0x0 ;  /* 0x0000000000007b1d */ /* 0x000fec0000010000 */
[----:B------:R-:W-:Y:S08]  /*4ae0*/  HMMA.16816.F32 R64, R20, R34, R64 ;  /* 0x000000221440723c */ /* 0x000ff00000001840 */
[-C--:B--2---:R-:W-:Y:S08]  /*4af0*/  HMMA.16816.F32 R36, R8, R100.reuse, R36 ;  /* 0x000000640824723c */ /* 0x084ff00000001824 */
[C---:B------:R-:W-:Y:S08]  /*4b00*/  HMMA.16816.F32 R40, R104.reuse, R100, R40 ;  /* 0x000000646828723c */ /* 0x040ff00000001828 */
[-C--:B------:R-:W-:Y:S08]  /*4b10*/  HMMA.16816.F32 R44, R104, R102.reuse, R44 ;  /* 0x00000066682c723c */ /* 0x080ff0000000182c */
[C---:B------:R-:W-:Y:S08]  /*4b20*/  HMMA.16816.F32 R48, R8.reuse, R102, R48 ;  /* 0x000000660830723c */ /* 0x040ff00000001830 */
[-C--:B---3--:R-:W-:Y:S08]  /*4b30*/  HMMA.16816.F32 R52, R8, R12.reuse, R52 ;  /* 0x0000000c0834723c */ /* 0x088ff00000001834 */
[C---:B------:R-:W-:Y:S08]  /*4b40*/  HMMA.16816.F32 R56, R104.reuse, R12, R56 ;  /* 0x0000000c6838723c */ /* 0x040ff00000001838 */
[-C--:B------:R-:W-:Y:S08]  /*4b50*/  HMMA.16816.F32 R60, R104, R14.reuse, R60 ;  /* 0x0000000e683c723c */ /* 0x080ff0000000183c */
[----:B------:R-:W-:Y:S08]  /*4b60*/  HMMA.16816.F32 R64, R8, R14, R64 ;  /* 0x0000000e0840723c */ /* 0x000ff00000001840 */
[-C--:B----4-:R-:W-:Y:S08]  /*4b70*/  HMMA.16816.F32 R36, R4, R16.reuse, R36 ;  /* 0x000000100424723c */ /* 0x090ff00000001824 */
[C---:B-1----:R-:W-:Y:S08]  /*4b80*/  HMMA.16816.F32 R40, R24.reuse, R16, R40 ;  /* 0x000000101828723c */ /* 0x042ff00000001828 */
        /* <DEDUP_REMOVED lines=15> */
[C---:B------:R-:W-:Y:S03]  /*4c80*/  LEA R6, P0, R218.reuse, R224, 0x1 ;  /* 0x000000e0da067211 */ /* 0x040fe600078008ff */
[----:B------:R-:W-:Y:S01]  /*4c90*/  @!PT LDS RZ, [RZ] ;  /* 0x00000000fffff984 */ /* 0x000fe20000000800 */
[----:B------:R-:W-:Y:S01]  /*4ca0*/  @!PT LDS RZ, [RZ] ;  /* 0x00000000fffff984 */ /* 0x000fe20000000800 */
[----:B------:R-:W-:Y:S01]  /*4cb0*/  @!PT LDS RZ, [RZ] ;  /* 0x00000000fffff984 */ /* 0x000fe20000000800 */
[----:B------:R1:W-:Y:S01]  /*4cc0*/  LDGSTS.E.BYPASS.LTC128B.128 [R209+0x4000], desc[UR12][R224.64] ;  /* 0x04000000e0d17fae */ /* 0x0003e2000b981a0c */
[----:B------:R-:W-:Y:S05]  /*4cd0*/  LEA.HI.X R7, R218, R225, R217, 0x1, P0 ;  /* 0x000000e1da077211 */ /* 0x000fea00000f0cd9 */
[----:B------:R1:W-:Y:S04]  /*4ce0*/  LDGSTS.E.BYPASS.LTC128B.128 [R209+0x5000], desc[UR12][R6.64] ;  /* 0x0500000006d17fae */ /* 0x0003e8000b981a0c */
[----:B------:R-:W0:Y:S02]  /*4cf0*/  LDGDEPBAR ;  /* 0x00000000000079af */ /* 0x000e240000000000 */
.L_x_119:
        /* <DEDUP_REMOVED lines=285> */
.L_x_121:
[----:B-1----:R-:W1:Y:S01]  /*5ed0*/  LDC.64 R6, c[0x0][0x5c0] ;  /* 0x00017000ff067b82 */ /* 0x002e620000000a00 */
[----:B------:R-:W-:-:S05]  /*5ee0*/  IADD3 R14, PT, PT, R235, R238, RZ ;  /* 0x000000eeeb0e7210 */ /* 0x000fca0007ffe0ff */
[C---:B-1----:R-:W-:Y:S02]  /*5ef0*/  IMAD R12, R14.reuse, R7, RZ ;  /* 0x000000070e0c7224 */ /* 0x042fe400078e02ff */
[----:B------:R-:W-:-:S05]  /*5f00*/  IMAD.WIDE.U32 R14, R14, R6, RZ ;  /* 0x000000060e0e7225 */ /* 0x000fca00078e00ff */
[----:B------:R-:W-:Y:S02]  /*5f10*/  IADD3 R12, PT, PT, R15, R12, RZ ;  /* 0x0000000c0f0c7210 */ /* 0x000fe40007ffe0ff */
.L_x_122:
        /* <DEDUP_REMOVED lines=13> */
.L_x_123:
[----:B------:R-:W1:Y:S01]  /*5ff0*/  LDC.64 R4, c[0x0][0x5c8] ;  /* 0x00017200ff047b82 */ /* 0x000e620000000a00 */
[----:B------:R-:W-:-:S05]  /*6000*/  IADD3 R18, PT, PT, R235, R238, RZ ;  /* 0x000000eeeb127210 */ /* 0x000fca0007ffe0ff */
[C---:B-1----:R-:W-:Y:S02]  /*6010*/  IMAD R16, R18.reuse, R5, RZ ;  /* 0x0000000512107224 */ /* 0x042fe400078e02ff */
[----:B------:R-:W-:-:S05]  /*6020*/  IMAD.WIDE.U32 R18, R18, R4, RZ ;  /* 0x0000000412127225 */ /* 0x000fca00078e00ff */
[----:B------:R-:W-:Y:S02]  /*6030*/  IADD3 R16, PT, PT, R19, R16, RZ ;  /* 0x0000001013107210 */ /* 0x000fe40007ffe0ff */
.L_x_124:
[----:B------:R-:W-:Y:S01]  /*6040*/  BAR.SYNC.DEFER_BLOCKING 0x0 ;  /* 0x0000000000007b1d */ /* 0x000fe20000010000 */
[----:B------:R-:W-:Y:S01]  /*6050*/  USHF.L.U32 UR6, UR11, 0x7, URZ ;  /* 0x000000070b067899 */ /* 0x000fe200080006ff */
[CC--:B------:R-:W-:Y:S02]  /*6060*/  ISETP.GE.AND P3, PT, R202.reuse, R212.reuse, PT ;  /* 0x000000d4ca00720c */ /* 0x0c0fe40003f66270 */
[----:B------:R-:W-:Y:S01]  /*6070*/  IADD3 R26, P2, PT, R202, 0x20, RZ ;  /* 0x00000020ca1a7810 */ /* 0x000fe20007f5e0ff */
[----:B------:R-:W-:Y:S01]  /*6080*/  USHF.R.S32.HI UR7, URZ, 0x1f, UR6 ;  /* 0x0000001fff077899 */ /* 0x000fe20008011406 */
[----:B------:R-:W-:Y:S01]  /*6090*/  BSSY.RECONVERGENT B0, `(.L_x_125) ;  /* 0x000001b000007945 */ /* 0x000fe20003800200 */
[C---:B------:R-:W-:Y:S01]  /*60a0*/  IMAD.WIDE.U32 R22, R6.reuse, UR6, RZ ;  /* 0x0000000606167c25 */ /* 0x040fe2000f8e00ff */
[----:B------:R-:W1:Y:S01]  /*60b0*/  LDCU.64 UR4, c[0x0][0x5d8] ;  /* 0x0000bb00ff0477ac */ /* 0x000e620008000a00 */
[-C--:B------:R-:W-:Y:S02]  /*60c0*/  ISETP.GE.AND P6, PT, R207, R212.reuse, PT ;  /* 0x000000d4cf00720c */ /* 0x080fe40003fc6270 */
[----:B------:R-:W-:Y:S01]  /*60d0*/  IMAD R20, R6, UR7, RZ ;  /* 0x0000000706147c24 */ /* 0x000fe2000f8e02ff */
[----:B------:R-:W-:Y:S01]  /*60e0*/  LOP3.LUT R15, R22, 0x38, R201, 0xf8, !PT ;  /* 0x00000038160f7812 */ /* 0x000fe200078ef8c9 */
[----:B------:R-:W-:Y:S01]  /*60f0*/  IMAD.X R27, RZ, RZ, RZ, P2 ;  /* 0x000000ffff1b7224 */ /* 0x000fe200010e06ff */
[----:B------:R-:W-:Y:S01]  /*6100*/  ISETP.GE.AND P5, PT, R206, R212, PT ;  /* 0x000000d4ce00720c */ /* 0x000fe20003fa6270 */
[----:B------:R-:W-:Y:S01]  /*6110*/  IMAD R13, R7, UR6, R20 ;  /* 0x00000006070d7c24 */ /* 0x000fe2000f8e0214 */
[----:B------:R-:W-:-:S02]  /*6120*/  IADD3 R20, P0, PT, R14, R15, RZ ;  /* 0x0000000f0e147210 */ /* 0x000fc40007f1e0ff */
[----:B------:R-:W-:Y:S02]  /*6130*/  ISETP.GE.AND P4, PT, R203, R212, PT ;  /* 0x000000d4cb00720c */ /* 0x000fe40003f86270 */
[----:B------:R-:W-:Y:S02]  /*6140*/  IADD3.X R21, PT, PT, R12, R23, R13, P0, !PT ;  /* 0x000000170c157210 */ /* 0x000fe400007fe40d */
[C---:B------:R-:W-:Y:S01]  /*6150*/  IADD3 R25, P1, PT, R202.reuse, 0x40, RZ ;  /* 0x00000040ca197810 */ /* 0x040fe20007f3e0ff */
[----:B------:R2:W3:Y:S01]  /*6160*/  LDS.128 R8, [R209+0x7000] ;  /* 0x00700000d1087984 */ /* 0x0004e20000000c00 */
[----:B------:R-:W-:Y:S01]  /*6170*/  IADD3 R24, P0, PT, R202, 0x60, RZ ;  /* 0x00000060ca187810 */ /* 0x000fe20007f1e0ff */
[----:B-1----:R-:W-:-:S04]  /*6180*/  IMAD.WIDE.U32 R20, R193, UR4, R20 ;  /* 0x00000004c1147c25 */ /* 0x002fc8000f8e0014 */
[----:B------:R-:W-:Y:S01]  /*6190*/  IMAD R17, R193, UR5, R21 ;  /* 0x00000005c1117c24 */ /* 0x000fe2000f8e0215 */
[----:B------:R-:W-:Y:S07]  /*61a0*/  @P3 BRA `(.L_x_126) ;  /* 0x0000000000243947 */ /* 0x000fee0003800000 */
[----:B------:R-:W1:Y:S01]  /*61b0*/  LDS.128 R12, [R209+0x6000] ;  /* 0x00600000d10c7984 */ /* 0x000e620000000c00 */
[----:B------:R-:W4:Y:S01]  /*61c0*/  LDCU.64 UR4, c[0x0][0x560] ;  /* 0x0000ac00ff0477ac */ /* 0x000f220008000a00 */
[----:B------:R-:W-:Y:S02]  /*61d0*/  MOV R22, R20 ;  /* 0x0000001400167202 */ /* 0x000fe40000000f00 */
[----:B------:R-:W-:-:S03]  /*61e0*/  MOV R23, R17 ;  /* 0x0000001100177202 */ /* 0x000fc60000000f00 */
[----:B------:R-:W-:-:S04]  /*61f0*/  IMAD.WIDE.U32 R28, R202, R6, R22 ;  /* 0x00000006ca1c7225 */ /* 0x000fc800078e0016 */
[----:B------:R-:W-:Y:S01]  /*6200*/  IMAD R19, R202, R7, R29 ;  /* 0x00000007ca137224 */ /* 0x000fe200078e021d */
[----:B----4-:R-:W-:-:S04]  /*6210*/  LEA R22, P2, R28, UR4, 0x1 ;  /* 0x000000041c167c11 */ /* 0x010fc8000f8408ff */
[----:B------:R-:W-:-:S05]  /*6220*/  LEA.HI.X R23, R28, UR5, R19, 0x1, P2 ;  /* 0x000000051c177c11 */ /* 0x000fca00090f0c13 */
[----:B-1----:R1:W-:Y:S04]  /*6230*/  STG.E.128 desc[UR12][R22.64], R12 ;  /* 0x0000000c16007986 */ /* 0x0023e8000c101d0c */
.L_x_126:
[----:B------:R-:W-:Y:S05]  /*6240*/  BSYNC.RECONVERGENT B0 ;  /* 0x0000000000007941 */ /* 0x000fea0003800200 */
.L_x_125:
[----:B------:R-:W-:Y:S04]  /*6250*/  BSSY.RECONVERGENT B0, `(.L_x_127) ;  /* 0x000000c000007945 */ /* 0x000fe80003800200 */
[----:B------:R-:W-:Y:S05]  /*6260*/  @P6 BRA `(.L_x_128) ;  /* 0x0000000000286947 */ /* 0x000fea0003800000 */
[----:B------:R-:W4:Y:S01]  /*6270*/  LDCU.64 UR4, c[0x0][0x560] ;  /* 0x0000ac00ff0477ac */ /* 0x000f220008000a00 */
[----:B-1----:R-:W-:Y:S01]  /*6280*/  MOV R14, R20 ;  /* 0x00000014000e7202 */ /* 0x002fe20000000f00 */
[----:B------:R-:W-:Y:S01]  /*6290*/  IMAD R12, R27, R6, RZ ;  /* 0x000000061b0c7224 */ /* 0x000fe200078e02ff */
[----:B------:R-:W-:-:S03]  /*62a0*/  MOV R15, R17 ;  /* 0x00000011000f7202 */ /* 0x000fc60000000f00 */
[C---:B------:R-:W-:Y:S02]  /*62b0*/  IMAD R12, R26.reuse, R7, R12 ;  /* 0x000000071a0c7224 */ /* 0x040fe400078e020c */
[----:B------:R-:W-:-:S05]  /*62c0*/  IMAD.WIDE.U32 R14, R26, R6, R14 ;  /* 0x000000061a0e7225 */ /* 0x000fca00078e000e */
[----:B------:R-:W-:Y:S02]  /*62d0*/  IADD3 R12, PT, PT, R12, R15, RZ ;  /* 0x0000000f0c0c7210 */ /* 0x000fe40007ffe0ff */
[----:B----4-:R-:W-:-:S04]  /*62e0*/  LEA R22, P2, R14, UR4, 0x1 ;  /* 0x000000040e167c11 */ /* 0x010fc8000f8408ff */
[----:B------:R-:W-:-:S05]  /*62f0*/  LEA.HI.X R23, R14, UR5, R12, 0x1, P2 ;  /* 0x000000050e177c11 */ /* 0x000fca00090f0c0c */
[----:B---3--:R4:W-:Y:S04]  /*6300*/  STG.E.128 desc[UR12][R22.64], R8 ;  /* 0x0000000816007986 */ /* 0x0089e8000c101d0c */
.L_x_128:
[----:B------:R-:W-:Y:S05]  /*6310*/  BSYNC.RECONVERGENT B0 ;  /* 0x0000000000007941 */ /* 0x000fea0003800200 */
.L_x_127:
[----:B---34-:R3:W4:Y:S01]  /*6320*/  LDS.128 R8, [R209+0x8000] ;  /* 0x00800000d1087984 */ /* 0x0187220000000c00 */
[----:B------:R-:W-:Y:S01]  /*6330*/  BSSY.RECONVERGENT B0, `(.L_x_129) ;  /* 0x000000d000007945 */ /* 0x000fe20003800200 */
[----:B------:R-:W-:-:S03]  /*6340*/  IADD3.X R29, PT, PT, RZ, RZ, RZ, P1, !PT ;  /* 0x000000ffff1d7210 */ /* 0x000fc60000ffe4ff */
        /* <DEDUP_REMOVED lines=11> */
.L_x_130:
[----:B------:R-:W-:Y:S05]  /*6400*/  BSYNC.RECONVERGENT B0 ;  /* 0x0000000000007941 */ /* 0x000fea0003800200 */
.L_x_129:
[----:B-1--4-:R1:W4:Y:S01]  /*6410*/  LDS.128 R8, [R209+0x9000] ;  /* 0x00900000d1087984 */ /* 0x0123220000000c00 */
[----:B------:R-:W-:Y:S01]  /*6420*/  MOV R211, RZ ;  /* 0x000000ff00d37202 */ /* 0x000fe20000000f00 */
[----:B------:R-:W-:Y:S01]  /*6430*/  BSSY.RECONVERGENT B0, `(.L_x_131) ;  /* 0x000000d000007945 */ /* 0x000fe20003800200 */
[----:B------:R-:W-:Y:S01]  /*6440*/  IADD3.X R31, PT, PT, RZ, RZ, RZ, P0, !PT ;  /* 0x000000ffff1f7210 */ /* 0x000fe200007fe4ff */
[----:B------:R-:W-:Y:S02]  /*6450*/  IMAD.WIDE.U32 R14, R4, UR6, R210 ;  /* 0x00000006040e7c25 */ /* 0x000fe4000f8e00d2 */
        /* <DEDUP_REMOVED lines=9> */
[----:B----4-:R2:W-:Y:S04]  /*64f0*/  STG.E.128 desc[UR12][R6.64], R8 ;  /* 0x0000000806007986 */ /* 0x0105e8000c101d0c */
.L_x_132:
[----:B------:R-:W-:Y:S05]  /*6500*/  BSYNC.RECONVERGENT B0 ;  /* 0x0000000000007941 */ /* 0x000fea0003800200 */
.L_x_131:
[----:B------:R-:W3:Y:S01]  /*6510*/  LDCU.64 UR4, c[0x0][0x5e0] ;  /* 0x0000bc00ff0477ac */ /* 0x000ee20008000a00 */
[----:B------:R-:W1:Y:S01]  /*6520*/  LDS.128 R20, [R209+0xa000] ;  /* 0x00a00000d1147984 */ /* 0x000e620000000c00 */
[----:B--2---:R-:W-:Y:S01]  /*6530*/  IMAD R6, R4, UR7, RZ ;  /* 0x0000000704067c24 */ /* 0x004fe2000f8e02ff */
[----:B------:R-:W-:Y:S01]  /*6540*/  IADD3 R32, P0, PT, R18, R14, RZ ;  /* 0x0000000e12207210 */ /* 0x000fe20007f1e0ff */
[----:B------:R-:W-:Y:S02]  /*6550*/  BSSY.RECONVERGENT B0, `(.L_x_133) ;  /* 0x000001a000007945 */ /* 0x000fe40003800200 */
[----:B----4-:R-:W-:Y:S02]  /*6560*/  IMAD R9, R5, UR6, R6 ;  /* 0x0000000605097c24 */ /* 0x010fe4000f8e0206 */
[----:B------:R-:W2:Y:S03]  /*6570*/  @!P3 LDC.64 R6, c[0x0][0x568] ;  /* 0x00015a00ff06bb82 */ /* 0x000ea60000000a00 */
[----:B------:R-:W-:-:S02]  /*6580*/  IADD3.X R33, PT, PT, R16, R15, R9, P0, !PT ;  /* 0x0000000f10217210 */ /* 0x000fc400007fe409 */
[----:B------:R4:W1:Y:S04]  /*6590*/  LDS.128 R12, [R209+0xc000] ;  /* 0x00c00000d10c7984 */ /* 0x0008680000000c00 */
[----:B------:R4:W1:Y:S01]  /*65a0*/  LDS.128 R8, [R209+0xd000] ;  /* 0x00d00000d1087984 */ /* 0x0008620000000c00 */
[----:B---3--:R-:W-:-:S03]  /*65b0*/  IMAD.WIDE.U32 R32, R193, UR4, R32 ;  /* 0x00000004c1207c25 */ /* 0x008fc6000f8e0020 */
[----:B------:R4:W3:Y:S01]  /*65c0*/  LDS.128 R16, [R209+0xb000] ;  /* 0x00b00000d1107984 */ /* 0x0008e20000000c00 */
[----:B------:R-:W-:Y:S01]  /*65d0*/  IMAD R35, R193, UR5, R33 ;  /* 0x00000005c1237c24 */ /* 0x000fe2000f8e0221 */
[----:B------:R-:W-:-:S05]  /*65e0*/  @!P3 MOV R34, R32 ;  /* 0x000000200022b202 */ /* 0x000fca0000000f00 */
[----:B------:R-:W-:-:S04]  /*65f0*/  @!P3 IMAD.WIDE.U32 R36, R202, R4, R34 ;  /* 0x00000004ca24b225 */ /* 0x000fc800078e0022 */
[----:B------:R-:W-:Y:S01]  /*6600*/  @!P3 IMAD R28, R202, R5, R37 ;  /* 0x00000005ca1cb224 */ /* 0x000fe200078e0225 */
[----:B--2---:R-:W-:-:S04]  /*6610*/  @!P3 LEA R6, P0, R36, R6, 0x1 ;  /* 0x000000062406b211 */ /* 0x004fc800078008ff */
[----:B------:R-:W-:-:S05]  /*6620*/  @!P3 LEA.HI.X R7, R36, R7, R28, 0x1, P0 ;  /* 0x000000072407b211 */ /* 0x000fca00000f0c1c */
[----:B-1----:R4:W-:Y:S01]  /*6630*/  @!P3 STG.E.128 desc[UR12][R6.64], R20 ;  /* 0x000000140600b986 */ /* 0x0029e2000c101d0c */
[----:B---3--:R-:W-:Y:S05]  /*6640*/  @P6 BRA `(.L_x_134) ;  /* 0x0000000000286947 */ /* 0x008fea0003800000 */
        /* <DEDUP_REMOVED lines=10> */
.L_x_134:
[----:B------:R-:W-:Y:S05]  /*66f0*/  BSYNC.RECONVERGENT B0 ;  /* 0x0000000000007941 */ /* 0x000fea0003800200 */
.L_x_133:
        /* <DEDUP_REMOVED lines=12> */
.L_x_136:
[----:B------:R-:W-:Y:S05]  /*67c0*/  BSYNC.RECONVERGENT B0 ;  /* 0x0000000000007941 */ /* 0x000fea0003800200 */
.L_x_135:
        /* <DEDUP_REMOVED lines=11> */
.L_x_117:
[----:B------:R-:W-:Y:S05]  /*6880*/  BSYNC.RECONVERGENT B1 ;  /* 0x0000000000017941 */ /* 0x000fea0003800200 */
.L_x_91:
        /* <DEDUP_REMOVED lines=11> */
.L_x_138:
        /* <DEDUP_REMOVED lines=12> */
.L_x_1405:


//--------------------- .text._ZN5flash44flash_bwd_dq_dk_dv_loop_seqk_parallel_kernelI23Flash_bwd_kernel_traitsILi64ELi64ELi128ELi8ELi2ELi4ELi4ELb1ELb0EN7cutlass6half_tE19Flash_kernel_traitsILi64ELi64ELi128ELi8ES3_EELb0ELb1ELb0ELb1ELb0ELb0ELb0EEEvNS_16Flash_bwd_paramsE --------------------------
	.section	.text._ZN5flash44flash_bwd_dq_dk_dv_loop_seqk_parallel_kernelI23Flash_bwd_kernel_traitsILi64ELi64ELi128ELi8ELi2ELi4ELi4ELb1ELb0EN7cutlass6half_tE19Flash_kernel_traitsILi64ELi64ELi128ELi8ES3_EELb0ELb1ELb0ELb1ELb0ELb0ELb0EEEvNS_16Flash_bwd_paramsE,"ax",@progbits
	.align	128
        .global         _ZN5flash44flash_bwd_dq_dk_dv_loop_seqk_parallel_kernelI23Flash_bwd_kernel_traitsILi64ELi64ELi128ELi8ELi2ELi4ELi4ELb1ELb0EN7cutlass6half_tE19Flash_kernel_traitsILi64ELi64ELi128ELi8ES3_EELb0ELb1ELb0ELb1ELb0ELb0ELb0EEEvNS_16Flash_bwd_paramsE
        .type           _ZN5flash44flash_bwd_dq_dk_dv_loop_seqk_parallel_kernelI23Flash_bwd_kernel_traitsILi64ELi64ELi128ELi8ELi2ELi4ELi4ELb1ELb0EN7cutlass6half_tE19Flash_kernel_traitsILi64ELi64ELi128ELi8ES3_EELb0ELb1ELb0ELb1ELb0ELb0ELb0EEEvNS_16Flash_bwd_paramsE,@function
        .size           _ZN5flash44flash_bwd_dq_dk_dv_loop_seqk_parallel_kernelI23Flash_bwd_kernel_traitsILi64ELi64ELi128ELi8ELi2ELi4ELi4ELb1ELb0EN7cutlass6half_tE19Flash_kernel_traitsILi64ELi64ELi128ELi8ES3_EELb0ELb1ELb0ELb1ELb0ELb0ELb0EEEvNS_16Flash_bwd_paramsE,(.L_x_1406 - _ZN5flash44flash_bwd_dq_dk_dv_loop_seqk_parallel_kernelI23Flash_bwd_kernel_traitsILi64ELi64ELi128ELi8ELi2ELi4ELi4ELb1ELb0EN7cutlass6half_tE19Flash_kernel_traitsILi64ELi64ELi128ELi8ES3_EELb0ELb1ELb0ELb1ELb0ELb0ELb0EEEvNS_16Flash_bwd_paramsE)
        .other          _ZN5flash44flash_bwd_dq_dk_dv_loop_seqk_parallel_kernelI23Flash_bwd_kernel_traitsILi64ELi64ELi128ELi8ELi2ELi4ELi4ELb1ELb0EN7cutlass6half_tE19Flash_kernel_traitsILi64ELi64ELi128ELi8ES3_EELb0ELb1ELb0ELb1ELb0ELb0ELb0EEEvNS_16Flash_bwd_paramsE,@"STO_CUDA_ENTRY STV_DEFAULT"
_ZN5flash44flash_bwd_dq_dk_dv_loop_seqk_parallel_kernelI23Flash_bwd_kernel_traitsILi64ELi64ELi128ELi8ELi2ELi4ELi4ELb1ELb0EN7cutlass6half_tE19Flash_kernel_traitsILi64ELi64ELi128ELi8ES3_EELb0ELb1ELb0ELb1ELb0ELb0ELb0EEEvNS_16Flash_bwd_paramsE:
.text._ZN5flash44flash_bwd_dq_dk_dv_loop_seqk_parallel_kernelI23Flash_bwd_kernel_traitsILi64ELi64ELi128ELi8ELi2ELi4ELi4ELb1ELb0EN7cutlass6half_tE19Flash_kernel_traitsILi64ELi64ELi128ELi8ES3_EELb0ELb1ELb0ELb1ELb0ELb0ELb0EEEvNS_16Flash_bwd_paramsE:
        /* <DEDUP_REMOVED lines=16> */
[----:B------:R-:W3:Y:S02]  /*0100*/  S2R R188, SR_CTAID.Z ;  /* 0x0000000000bc7919 */ /* 0x000ee40000002700 */
[----:B------:R-:W3:Y:S01]  /*0110*/  LDC.64 R194, c[0x0][0x460] ;  /* 0x00011800ffc27b82 */ /* 0x000ee20000000a00 */
[----:B------:R-:W1:Y:S01]  /*0120*/  LDCU.64 UR8, c[0x0][0x470] ;  /* 0x00008e00ff0877ac */ /* 0x000e620008000a00 */
[----:B------:R-:W-:Y:S01]  /*0130*/  UMOV UR20, URZ ;  /* 0x000000ff00147c82 */ /* 0x000fe20008000000 */
[----:B------:R-:W-:-:S05]  /*0140*/  UMOV UR21, URZ ;  /* 0x000000ff00157c82 */ /* 0x000fca0008000000 */
[----:B------:R-:W3:Y:S01]  /*0150*/  S2UR UR14, SR_CTAID.X ;  /* 0x00000000000e79c3 */ /* 0x000ee20000002500 */
[----:B--2---:R-:W-:Y:S01]  /*0160*/  ULEA UR6, UR6, UR4, 0x18 ;  /* 0x0000000406067291 */ /* 0x004fe2000f8ec0ff */
[----:B------:R-:W2:Y:S03]  /*0170*/  LDCU UR4, c[0x0][0x438] ;  /* 0x00008700ff0477ac */ /* 0x000ea60008000800 */
        /* <DEDUP_REMOVED lines=13> */
[----:B--2---:R-:W-:Y:S01]  /*0250*/  IMAD.U32 R8, RZ, RZ, UR4 ;  /* 0x00000004ff087e24 */ /* 0x004fe2000f8e00ff */
[----:B------:R-:W-:Y:S01]  /*0260*/  LOP3.LUT R189, R3, 0xc00, RZ, 0xc0, !PT ;  /* 0x00000c0003bd7812 */ /* 0x000fe200078ec0ff */
[----:B------:R-:W-:Y:S01]  /*0270*/  UIADD3 UR4, UPT, UPT, UR6, 0xa000, URZ ;  /* 0x0000a00006047890 */ /* 0x000fe2000fffe0ff */
[----:B------:R-:W-:Y:S02]  /*0280*/  LOP3.LUT P1, R183, R191, 0x10, RZ, 0xc0, !PT ;  /* 0x00000010bfb77812 */ /* 0x000fe4000782c0ff */
[----:B------:R-:W-:Y:S02]  /*0290*/  LOP3.LUT R5, R5, 0x8, RZ, 0xc0, !PT ;  /* 0x0000000805057812 */ /* 0x000fe400078ec0ff */
[----:B------:R-:W-:Y:S02]  /*02a0*/  LOP3.LUT R0, R11, 0x38, R196, 0xf8, !PT ;  /* 0x000000380b007812 */ /* 0x000fe400078ef8c4 */
[----:B------:R-:W-:-:S02]  /*02b0*/  LOP3.LUT R180, R7, 0x38, R192, 0xf8, !PT ;  /* 0x0000003807b47812 */ /* 0x000fc400078ef8c0 */
[----:B------:R-:W-:Y:S02]  /*02c0*/  LOP3.LUT R189, R189, 0x6, R196, 0xf8, !PT ;  /* 0x00000006bdbd7812 */ /* 0x000fe400078ef8c4 */
[----:B------:R-:W-:Y:S02]  /*02d0*/  LOP3.LUT R183, R180, R5, R183, 0x1e, !PT ;  /* 0x00000005b4b77212 */ /* 0x000fe400078e1eb7 */
[----:B------:R-:W-:Y:S02]  /*02e0*/  LOP3.LUT R189, R189, R0, R5, 0xf6, !PT ;  /* 0x00000000bdbd7212 */ /* 0x000fe400078ef605 */
[----:B------:R-:W-:Y:S02]  /*02f0*/  LOP3.LUT R5, R0, 0x20, R9, 0x78, !PT ;  /* 0x0000002000057812 */ /* 0x000fe400078e7809 */
[----:B------:R-:W-:Y:S02]  /*0300*/  LOP3.LUT R0, R2, 0x200, RZ, 0xc0, !PT ;  /* 0x0000020002007812 */ /* 0x000fe400078ec0ff */
[----:B------:R-:W-:-:S02]  /*0310*/  LOP3.LUT R196, R196, 0x7006, R3, 0xc8, !PT ;  /* 0x00007006c4c47812 */ /* 0x000fc400078ec803 */
[C-C-:B------:R-:W-:Y:S02]  /*0320*/  LOP3.LUT R7, R0.reuse, 0x400, R3.reuse, 0xf8, !PT ;  /* 0x0000040000077812 */ /* 0x140fe400078ef803 */
[----:B------:R-:W-:Y:S02]  /*0330*/  LOP3.LUT R181, R0, 0xc00, R3, 0xf8, !PT ;  /* 0x00000c0000b57812 */ /* 0x000fe400078ef803 */
[----:B------:R-:W-:Y:S02]  /*0340*/  LOP3.LUT R0, R180, 0x8, R9, 0x78, !PT ;  /* 0x00000008b4007812 */ /* 0x000fe400078e7809 */
[----:B------:R-:W-:Y:S02]  /*0350*/  LEA R189, R189, UR6, 0x1 ;  /* 0x00000006bdbd7c11 */ /* 0x000fe4000f8e08ff */
[----:B------:R-:W-:Y:S02]  /*0360*/  LOP3.LUT R196, R196, 0x400, R3, 0xf8, !PT ;  /* 0x00000400c4c47812 */ /* 0x000fe400078ef803 */
[----:B------:R-:W-:Y:S01]  /*0370*/  LOP3.LUT R4, R9, 0x30, RZ, 0xc0, !PT ;  /* 0x0000003009047812 */ /* 0x000fe200078ec0ff */
[----:B------:R-:W-:Y:S01]  /*0380*/  VIADD R187, R189, 0x6040 ;  /* 0x00006040bdbb7836 */ /* 0x000fe20000000000 */
[----:B------:R-:W-:-:S02]  /*0390*/  LOP3.LUT R182, R7, R0, RZ, 0xfc, !PT ;  /* 0x0000000007b67212 */ /* 0x000fc400078efcff */
[----:B------:R-:W-:Y:S01]  /*03a0*/  LOP3.LUT R181, R181, R0, RZ, 0xfc, !PT ;  /* 0x00000000b5b57212 */ /* 0x000fe200078efcff */
[----:B------:R-:W-:Y:S01]  /*03b0*/  VIADD R0, R189, 0x6000 ;  /* 0x00006000bd007836 */ /* 0x000fe20000000000 */
[----:B---3--:R-:W-:Y:S02]  /*03c0*/  LEA R194, P0, R185, R194, 0x2 ;  /* 0x000000c2b9c27211 */ /* 0x008fe400078010ff */
[----:B------:R-:W-:Y:S01]  /*03d0*/  LOP3.LUT P2, RZ, R191, 0x8, RZ, 0xc0, !PT ;  /* 0x00000008bfff7812 */ /* 0x000fe2000784c0ff */
[----:B------:R-:W-:Y:S01]  /*03e0*/  @P1 VIADD R187, R0, 0xffffffc0 ;  /* 0xffffffc000bb1836 */ /* 0x000fe20000000000 */
[----:B------:R-:W-:Y:S02]  /*03f0*/  LOP3.LUT R196, R196, R5, RZ, 0xfc, !PT ;  /* 0x00000005c4c47212 */ /* 0x000fe400078efcff */
[----:B------:R-:W-:Y:S02]  /*0400*/  LOP3.LUT R5, R4, 0x8, R191, 0xf8, !PT ;  /* 0x0000000804057812 */ /* 0x000fe400078ef8bf */
[----:B------:R-:W-:-:S02]  /*0410*/  LEA.HI.X R195, R185, R195, RZ, 0x2, P0 ;  /* 0x000000c3b9c37211 */ /* 0x000fc400000f14ff */
[----:B------:R-:W-:Y:S02]  /*0420*/  LOP3.LUT P0, RZ, R191, 0x4, RZ, 0xc0, !PT ;  /* 0x00000004bfff7812 */ /* 0x000fe4000780c0ff */
[--C-:B------:R-:W-:Y:S02]  /*0430*/  LOP3.LUT R5, R5, 0x1c0, R2.reuse, 0xf8, !PT ;  /* 0x000001c005057812 */ /* 0x100fe400078ef802 */
[----:B------:R-:W-:Y:S02]  /*0440*/  LOP3.LUT R0, R192, 0x1f8, RZ, 0xc0, !PT ;  /* 0x000001f8c0007812 */ /* 0x000fe400078ec0ff */
[----:B------:R-:W-:Y:S02]  /*0450*/  LEA R196, R196, UR5, 0x1 ;  /* 0x00000005c4c47c11 */ /* 0x000fe4000f8e08ff */
[----:B------:R-:W-:Y:S02]  /*0460*/  LOP3.LUT R183, R183, 0x200, R2, 0xf8, !PT ;  /* 0x00000200b7b77812 */ /* 0x000fe400078ef802 */
[----:B------:R-:W-:Y:S01]  /*0470*/  LOP3.LUT P1, RZ, R191, 0x2, RZ, 0xc0, !PT ;  /* 0x00000002bfff7812 */ /* 0x000fe2000782c0ff */
[----:B------:R-:W-:Y:S01]  /*0480*/  VIADD R199, R196, 0x20 ;  /* 0x00000020c4c77836 */ /* 0x000fe20000000000 */
[----:B------:R-:W-:Y:S01]  /*0490*/  SEL R178, R178, 0xffffffc0, !P0 ;  /* 0xffffffc0b2b27807 */ /* 0x000fe20004000000 */
[----:B------:R-:W-:Y:S01]  /*04a0*/  @P2 VIADD R199, R196, 0xffffffe0 ;  /* 0xffffffe0c4c72836 */ /* 0x000fe20000000000 */
[----:B------:R-:W-:-:S02]  /*04b0*/  LEA R182, R182, UR6, 0x1 ;  /* 0x00000006b6b67c11 */ /* 0x000fc4000f8e08ff */
[----:B------:R-:W-:Y:S01]  /*04c0*/  LEA R181, R181, UR4, 0x1 ;  /* 0x00000004b5b57c11 */ /* 0x000fe2000f8e08ff */
[----:B------:R-:W-:Y:S01]  /*04d0*/  VIADD R233, R199, 0x10 ;  /* 0x00000010c7e97836 */ /* 0x000fe20000000000 */
[--C-:B------:R-:W-:Y:S01]  /*04e0*/  LOP3.LUT R180, R180, 0x8, R191.reuse, 0x78, !PT ;  /* 0x00000008b4b47812 */ /* 0x100fe200078e78bf */
[----:B------:R-:W-:Y:S01]  /*04f0*/  IMAD.IADD R177, R182, 0x1, R178 ;  /* 0x00000001b6b17824 */ /* 0x000fe200078e02b2 */
[----:B------:R-:W-:Y:S01]  /*0500*/  LOP3.LUT R176, R5, 0x38, R192, 0x78, !PT ;  /* 0x0000003805b07812 */ /* 0x000fe200078e78c0 */
[----:B------:R-:W-:Y:S01]  /*0510*/  IMAD.IADD R174, R181, 0x1, R178 ;  /* 0x00000001b5ae7824 */ /* 0x000fe200078e02b2 */
[----:B------:R-:W-:Y:S01]  /*0520*/  LOP3.LUT R197, R0, 0x38, R191, 0x78, !PT ;  /* 0x0000003800c57812 */ /* 0x000fe200078e78bf */
[----:B------:R-:W-:Y:S01]  /*0530*/  @P0 VIADD R233, R199, 0xfffffff0 ;  /* 0xfffffff0c7e90836 */ /* 0x000fe20000000000 */
[----:B------:R-:W-:Y:S02]  /*0540*/  SEL R179, R179, 0xffffffe0, !P1 ;  /* 0xffffffe0b3b37807 */ /* 0x000fe40004800000 */
[----:B------:R-:W-:-:S02]  /*0550*/  LEA R183, R183, UR6, 0x1 ;  /* 0x00000006b7b77c11 */ /* 0x000fc4000f8e08ff */
[----:B------:R-:W-:Y:S01]  /*0560*/  LOP3.LUT R180, R180, 0x7a00, R3, 0xf8, !PT ;  /* 0x00007a00b4b47812 */ /* 0x000fe200078ef803 */
[----:B------:R-:W-:Y:S01]  /*0570*/  IMAD.IADD R0, R179, 0x1, R177 ;  /* 0x00000001b3007824 */ /* 0x000fe200078e02b1 */
[----:B------:R-:W-:Y:S01]  /*0580*/  LOP3.LUT R176, R176, 0x200, R3, 0xf8, !PT ;  /* 0x00000200b0b07812 */ /* 0x000fe200078ef803 */
[----:B------:R-:W-:Y:S01]  /*0590*/  IMAD.IADD R175, R183, 0x1, R178 ;  /* 0x00000001b7af7824 */ /* 0x000fe200078e02b2 */
[----:B------:R-:W-:Y:S01]  /*05a0*/  LOP3.LUT R197, R197, 0x1e00, R192, 0xf8, !PT ;  /* 0x00001e00c5c57812 */ /* 0x000fe200078ef8c0 */
[----:B------:R-:W-:Y:S01]  /*05b0*/  IMAD.IADD R173, R179, 0x1, R174 ;  /* 0x00000001b3ad7824 */ /* 0x000fe200078e02ae */
[--C-:B------:R-:W-:Y:S02]  /*05c0*/  SHF.R.U32.HI R193, RZ, 0x3, R191.reuse ;  /* 0x00000003ffc17819 */ /* 0x100fe400000116bf */
[----:B------:R-:W-:Y:S02]  /*05d0*/  SHF.R.U32.HI R191, RZ, 0x5, R191 ;  /* 0x00000005ffbf7819 */ /* 0x000fe400000116bf */
[----:B------:R-:W-:-:S02]  /*05e0*/  LOP3.LUT R198, R192, 0x38, RZ, 0xc0, !PT ;  /* 0x00000038c0c67812 */ /* 0x000fc400078ec0ff */
[----:B------:R-:W-:Y:S02]  /*05f0*/  LEA R197, R197, UR6, 0x1 ;  /* 0x00000006c5c57c11 */ /* 0x000fe4000f8e08ff */
[----:B------:R-:W-:Y:S02]  /*0600*/  LEA R180, R180, UR4, 0x1 ;  /* 0x00000004b4b47c11 */ /* 0x000fe4000f8e08ff */
[----:B----4-:R-:W-:-:S07]  /*0610*/  LEA R176, R176, UR5, 0x1 ;  /* 0x00000005b0b07c11 */ /* 0x010fce000f8e08ff */
.L_x_218:
[----:B------:R-:W1:Y:S01]  /*0620*/  LDC.64 R2, c[0x0][0x478] ;  /* 0x00011e00ff027b82 */ /* 0x000e620000000a00 */
[----:B------:R-:W-:Y:S01]  /*0630*/  ISETP.NE.U32.AND P5, PT, RZ, UR8, PT ;  /* 0x00000008ff007c0c */ /* 0x000fe2000bfa5070 */
[----:B--2---:R-:W-:Y:S02]  /*0640*/  IMAD.SHL.U32 R15, R185, 0x4, RZ ;  /* 0x00000004b90f7824 */ /* 0x004fe400078e00ff */
[----:B------:R-:W-:Y:S01]  /*0650*/  IMAD.MOV.U32 R231, RZ, RZ, RZ ;  /* 0x000000ffffe77224 */ /* 0x000fe200078e00ff */
[----:B------:R-:W-:-:S03]  /*0660*/  ISETP.NE.AND.EX P5, PT, RZ, UR9, PT, P5 ;  /* 0x00000009ff007c0c */ /* 0x000fc6000bfa5350 */
[----:B------:R-:W2:Y:S01]  /*0670*/  LDC.64 R6, c[0x0][0x460] ;  /* 0x00011800ff067b82 */ /* 0x000ea20000000a00 */
[----:B------:R-:W-:-:S07]  /*0680*/  IMAD.MOV.U32 R10, RZ, RZ, -0x1 ;  /* 0xffffffffff0a7424 */ /* 0x000fce00078e00ff */
[----:B---3--:R-:W3:Y:S02]  /*0690*/  LDC.U8 R9, c[0x0][0x532] ;  /* 0x00014c80ff097b82 */ /* 0x008ee40000000000 */
[----:B------:R-:W-:Y:S02]  /*06a0*/  @P5 IADD3 R16, P2, PT, R15, UR8, RZ ;  /* 0x000000080f105c10 */ /* 0x000fe4000ff5e0ff */
[----:B-1----:R-:W-:-:S04]  /*06b0*/  ISETP.NE.U32.AND P4, PT, R2, RZ, PT ;  /* 0x000000ff0200720c */ /* 0x002fc80003f85070 */
[----:B------:R-:W1:Y:S01]  /*06c0*/  LDC.64 R4, c[0x0][0x468] ;  /* 0x00011a00ff047b82 */ /* 0x000e620000000a00 */
[----:B------:R-:W-:Y:S02]  /*06d0*/  ISETP.NE.AND.EX P4, PT, R3, RZ, PT, P4 ;  /* 0x000000ff0300720c */ /* 0x000fe40003f85340 */
[C---:B--2---:R-:W-:Y:S02]  /*06e0*/  ISETP.NE.U32.AND P0, PT, R6.reuse, RZ, PT ;  /* 0x000000ff0600720c */ /* 0x044fe40003f05070 */
[----:B------:R-:W-:Y:S02]  /*06f0*/  ISETP.NE.U32.AND P3, PT, R6, RZ, PT ;  /* 0x000000ff0600720c */ /* 0x000fe40003f65070 */
[----:B------:R-:W-:Y:S02]  /*0700*/  SHF.R.U32.HI R6, RZ, 0x1e, R185 ;  /* 0x0000001eff067819 */ /* 0x000fe400000116b9 */
[C---:B------:R-:W-:Y:S02]  /*0710*/  ISETP.NE.AND.EX P0, PT, R7.reuse, RZ, PT, P0 ;  /* 0x000000ff0700720c */ /* 0x040fe40003f05300 */
[----:B------:R-:W-:-:S03]  /*0720*/  ISETP.NE.AND.EX P3, PT, R7, RZ, PT, P3 ;  /* 0x000000ff0700720c */ /* 0x000fc60003f65330 */
[----:B------:R-:W-:Y:S02]  /*0730*/  @P4 IADD3 R12, P1, PT, R15, R2, RZ ;  /* 0x000000020f0c4210 */ /* 0x000fe40007f3e0ff */
[----:B------:R-:W-:-:S03]  /*0740*/  @P5 IADD3.X R17, PT, PT, R6, UR9, RZ, P2, !PT ;  /* 0x0000000906115c10 */ /* 0x000fc600097fe4ff */
[----:B------:R-:W-:Y:S02]  /*0750*/  @P4 IMAD.X R13, R6, 0x1, R3, P1 ;  /* 0x00000001060d4824 */ /* 0x000fe400008e0603 */
[----:B------:R-:W2:Y:S04]  /*0760*/  @P5 LDG.E R231, desc[UR16][R16.64] ;  /* 0x0000001010e75981 */ /* 0x000ea8000c1e1900 */
[----:B-----5:R4:W5:Y:S04]  /*0770*/  @P0 LDG.E R10, desc[UR16][R194.64] ;  /* 0x00000010c20a0981 */ /* 0x020968000c1e1900 */
[----:B------:R4:W5:Y:S01]  /*0780*/  @P3 LDG.E R7, desc[UR16][R194.64+0x4] ;  /* 0x00000410c2073981 */ /* 0x000962000c1e1900 */
[----:B-1----:R-:W-:Y:S01]  /*0790*/  ISETP.EQ.U32.AND P2, PT, R4, RZ, PT ;  /* 0x000000ff0400720c */ /* 0x002fe20003f42070 */
[----:B------:R-:W1:Y:S02]  /*07a0*/  @!P4 LDC.64 R2, c[0x0][0x488] ;  /* 0x00012200ff02cb82 */ /* 0x000e640000000a00 */
[----:B------:R-:W2:Y:S01]  /*07b0*/  @P4 LDG.E R12, desc[UR16][R12.64] ;  /* 0x000000100c0c4981 */ /* 0x000ea2000c1e1900 */
[----:B---3--:R-:W-:-:S04]  /*07c0*/  ISETP.NE.AND P5, PT, R9, RZ, PT ;  /* 0x000000ff0900720c */ /* 0x008fc80003fa5270 */
[----:B------:R-:W-:Y:S02]  /*07d0*/  ISETP.EQ.OR.EX P2, PT, R5, RZ, !P5, P2 ;  /* 0x000000ff0500720c */ /* 0x000fe40006f42720 */
[----:B------:R-:W-:Y:S01]  /*07e0*/  IADD3 R14, P1, PT, R15, R4, RZ ;  /* 0x000000040f0e7210 */ /* 0x000fe20007f3e0ff */
[----:B------:R-:W-:-:S04]  /*07f0*/  IMAD.MOV.U32 R232, RZ, RZ, -0x1 ;  /* 0xffffffffffe87424 */ /* 0x000fc800078e00ff */
[----:B------:R-:W-:Y:S02]  /*0800*/  IMAD.X R15, R6, 0x1, R5, P1 ;  /* 0x00000001060f7824 */ /* 0x000fe400008e0605 */
[----:B------:R-:W3:Y:S04]  /*0810*/  @!P4 LDC R6, c[0x0][0x43c] ;  /* 0x00010f00ff06cb82 */ /* 0x000ee80000000800 */
[----:B------:R4:W5:Y:S01]  /*0820*/  @!P2 LDG.E R232, desc[UR16][R14.64] ;  /* 0x000000100ee8a981 */ /* 0x000962000c1e1900 */
[----:B------:R-:W-:-:S03]  /*0830*/  ISETP.NE.U32.AND P2, PT, R4, RZ, PT ;  /* 0x000000ff0400720c */ /* 0x000fc60003f45070 */
[----:B------:R-:W2:Y:S01]  /*0840*/  @!P3 LDC R222, c[0x0][0x434] ;  /* 0x00010d00ffdebb82 */ /* 0x000ea20000000800 */
[----:B------:R-:W-:Y:S02]  /*0850*/  ISETP.NE.AND.EX P2, PT, R5, RZ, PT, P2 ;  /* 0x000000ff0500720c */ /* 0x000fe40003f45320 */
[----:B-1----:R-:W-:Y:S01]  /*0860*/  @!P4 ISETP.NE.U32.AND P1, PT, R2, RZ, PT ;  /* 0x000000ff0200c20c */ /* 0x002fe20003f25070 */
[----:B------:R-:W-:-:S03]  /*0870*/  USHF.L.U32 UR19, UR15, 0x7, URZ ;  /* 0x000000070f137899 */ /* 0x000fc600080006ff */
[----:B------:R-:W-:-:S04]  /*0880*/  @!P4 ISETP.NE.AND.EX P1, PT, R3, RZ, PT, P1 ;  /* 0x000000ff0300c20c */ /* 0x000fc80003f25310 */
[----:B---3--:R-:W-:Y:S01]  /*0890*/  @!P4 SEL R6, R6, RZ, P1 ;  /* 0x000000ff0606c207 */ /* 0x008fe20000800000 */
[----:B--2---:R-:W-:Y:S02]  /*08a0*/  @P4 IMAD.IADD R229, R12, 0x1, -R231 ;  /* 0x000000010ce54824 */ /* 0x004fe400078e0ae7 */
[----:B----4-:R-:W-:Y:S06]  /*08b0*/  @!P2 BRA `(.L_x_139) ;  /* 0x00000000000ca947 */ /* 0x010fec0003800000 */
[----:B------:R-:W2:Y:S02]  /*08c0*/  @P5 LDG.E R3, desc[UR16][R14.64+0x4] ;  /* 0x000004100e035981 */ /* 0x000ea4000c1e1900 */
[----:B--2--5:R-:W-:-:S06]  /*08d0*/  @P5 IADD3 R8, PT, PT, R3, -R232, RZ ;  /* 0x800000e803085210 */ /* 0x024fcc0007ffe0ff */
[----:B------:R1:W5:Y:S02]  /*08e0*/  @!P5 LDG.E R8, desc[UR16][R14.64] ;  /* 0x000000100e08d981 */ /* 0x000364000c1e1900 */
.L_x_139:
        /* <DEDUP_REMOVED lines=12> */
[----:B------:R-:W3:Y:S03]  /*09b0*/  @P3 LDC.64 R2, c[0x0][0x3b0] ;  /* 0x0000ec00ff023b82 */ /* 0x000ee60000000a00 */
[----:B------:R-:W-:-:S04]  /*09c0*/  IADD3 R23, PT, PT, R228, -0x40, RZ ;  /* 0xffffffc0e4177810 */ /* 0x000fc80007ffe0ff */
[----:B------:R-:W-:Y:S01]  /*09d0*/  SHF.R.S32.HI R27, RZ, 0x1f, R23 ;  /* 0x0000001fff1b7819 */ /* 0x000fe20000011417 */
[----:B--2---:R-:W-:-:S04]  /*09e0*/  @!P3 IMAD.WIDE.U32 R24, R185, R4, RZ ;  /* 0x00000004b918b225 */ /* 0x004fc800078e00ff */
[----:B------:R-:W-:Y:S02]  /*09f0*/  @!P3 IMAD R19, R185, R5, R25 ;  /* 0x00000005b913b224 */ /* 0x000fe400078e0219 */
[----:B---3--:R-:W-:-:S04]  /*0a00*/  @P3 IMAD.WIDE.U32 R4, R10, R2, RZ ;  /* 0x000000020a043225 */ /* 0x008fc800078e00ff */
[----:B------:R-:W-:Y:S02]  /*0a10*/  @P3 IMAD R19, R10, R3, R5 ;  /* 0x000000030a133224 */ /* 0x000fe400078e0205 */
[----:B------:R-:W-:Y:S01]  /*0a20*/  @P3 IMAD.MOV.U32 R24, RZ, RZ, R4 ;  /* 0x000000ffff183224 */ /* 0x000fe200078e0004 */
[----:B------:R-:W-:Y:S06]  /*0a30*/  @P5 BRA `(.L_x_141) ;  /* 0x0000000000305947 */ /* 0x000fec0003800000 */
[----:B------:R-:W2:Y:S01]  /*0a40*/  LDCU.64 UR4, c[0x0][0x3b8] ;  /* 0x00007700ff0477ac */ /* 0x000ea20008000a00 */
[----:B------:R-:W-:Y:S01]  /*0a50*/  SHF.R.S32.HI R5, RZ, 0x1f, R231 ;  /* 0x0000001fff057819 */ /* 0x000fe200000114e7 */
[----:B------:R-:W3:Y:S01]  /*0a60*/  LDCU.64 UR6, c[0x0][0x3a0] ;  /* 0x00007400ff0677ac */ /* 0x000ee20008000a00 */
[----:B--2---:R-:W-:Y:S02]  /*0a70*/  MOV R2, UR4 ;  /* 0x0000000400027c02 */ /* 0x004fe40008000f00 */
[----:B------:R-:W-:-:S03]  /*0a80*/  MOV R3, UR5 ;  /* 0x0000000500037c02 */ /* 0x000fc60008000f00 */
[-C--:B------:R-:W-:Y:S02]  /*0a90*/  IMAD R4, R5, R2.reuse, RZ ;  /* 0x0000000205047224 */ /* 0x080fe400078e02ff */
[----:B------:R-:W-:-:S04]  /*0aa0*/  IMAD.WIDE.U32 R6, R231, R2, RZ ;  /* 0x00000002e7067225 */ /* 0x000fc800078e00ff */
[----:B------:R-:W-:-:S05]  /*0ab0*/  IMAD R4, R231, R3, R4 ;  /* 0x00000003e7047224 */ /* 0x000fca00078e0204 */
[----:B------:R-:W-:-:S03]  /*0ac0*/  IADD3 R7, PT, PT, R7, R4, RZ ;  /* 0x0000000407077210 */ /* 0x000fc60007ffe0ff */
[----:B---3--:R-:W-:-:S04]  /*0ad0*/  IMAD.WIDE.U32 R16, R185, UR6, R6 ;  /* 0x00000006b9107c25 */ /* 0x008fc8000f8e0006 */
[----:B-1----:R-:W-:Y:S01]  /*0ae0*/  IMAD R14, R185, UR7, R17 ;  /* 0x00000007b90e7c24 */ /* 0x002fe2000f8e0211 */
[----:B------:R-:W-:Y:S06]  /*0af0*/  BRA `(.L_x_142) ;  /* 0x0000000000147947 */ /* 0x000fec0003800000 */
.L_x_141:
[----:B------:R-:W1:Y:S01]  /*0b00*/  LDC.64 R2, c[0x0][0x3b8] ;  /* 0x0000ee00ff027b82 */ /* 0x000e620000000a00 */
[----:B------:R-:W-:-:S05]  /*0b10*/  IADD3 R16, PT, PT, R231, R232, RZ ;  /* 0x000000e8e7107210 */ /* 0x000fca0007ffe0ff */
[C---:B-1----:R-:W-:Y:S02]  /*0b20*/  IMAD R14, R16.reuse, R3, RZ ;  /* 0x00000003100e7224 */ /* 0x042fe400078e02ff */
[----:B------:R-:W-:-:S05]  /*0b30*/  IMAD.WIDE.U32 R16, R16, R2, RZ ;  /* 0x0000000210107225 */ /* 0x000fca00078e00ff */
[----:B------:R-:W-:Y:S02]  /*0b40*/  IADD3 R14, PT, PT, R17, R14, RZ ;  /* 0x0000000e110e7210 */ /* 0x000fe40007ffe0ff */
.L_x_142:
[----:B------:R-:W1:Y:S01]  /*0b50*/  LDC R5, c[0x0][0x3e8] ;  /* 0x0000fa00ff057b82 */ /* 0x000e620000000800 */
[----:B------:R-:W-:Y:S01]  /*0b60*/  USHF.R.S32.HI UR18, URZ, 0x1f, UR19 ;  /* 0x0000001fff127899 */ /* 0x000fe20008011413 */
[----:B-1----:R-:W-:-:S04]  /*0b70*/  IABS R7, R5 ;  /* 0x0000000500077213 */ /* 0x002fc80000000000 */
[----:B------:R-:W1:Y:S08]  /*0b80*/  I2F.RP R11, R7 ;  /* 0x00000007000b7306 */ /* 0x000e700000209400 */
[----:B-1----:R-:W1:Y:S02]  /*0b90*/  MUFU.RCP R8, R11 ;  /* 0x0000000b00087308 */ /* 0x002e640000001000 */
[----:B-1----:R-:W-:-:S06]  /*0ba0*/  VIADD R8, R8, 0xffffffe ;  /* 0x0ffffffe08087836 */ /* 0x002fcc0000000000 */
[----:B------:R-:W1:Y:S02]  /*0bb0*/  F2I.FTZ.U32.TRUNC.NTZ R9, R8 ;  /* 0x0000000800097305 */ /* 0x000e64000021f000 */
[----:B-1----:R-:W-:Y:S02]  /*0bc0*/  IMAD.MOV R4, RZ, RZ, -R9 ;  /* 0x000000ffff047224 */ /* 0x002fe400078e0a09 */
[----:B------:R-:W-:Y:S02]  /*0bd0*/  IMAD.MOV.U32 R8, RZ, RZ, RZ ;  /* 0x000000ffff087224 */ /* 0x000fe400078e00ff */
[----:B------:R-:W-:Y:S01]  /*0be0*/  IMAD R6, R4, R7, RZ ;  /* 0x0000000704067224 */ /* 0x000fe200078e02ff */
[----:B------:R-:W-:-:S03]  /*0bf0*/  IABS R4, R188 ;  /* 0x000000bc00047213 */ /* 0x000fc60000000000 */
[----:B------:R-:W-:Y:S01]  /*0c00*/  IMAD.HI.U32 R9, R9, R6, R8 ;  /* 0x0000000609097227 */ /* 0x000fe200078e0008 */
[----:B------:R-:W-:-:S05]  /*0c10*/  MOV R6, R4 ;  /* 0x0000000400067202 */ /* 0x000fca0000000f00 */
[----:B------:R-:W-:-:S04]  /*0c20*/  IMAD.HI.U32 R13, R9, R6, RZ ;  /* 0x00000006090d7227 */ /* 0x000fc800078e00ff */
[----:B------:R-:W-:-:S04]  /*0c30*/  IMAD.MOV R4, RZ, RZ, -R13 ;  /* 0x000000ffff047224 */ /* 0x000fc800078e0a0d */
[----:B------:R-:W-:-:S05]  /*0c40*/  IMAD R4, R7, R4, R6 ;  /* 0x0000000407047224 */ /* 0x000fca00078e0206 */
[----:B------:R-:W-:-:S13]  /*0c50*/  ISETP.GT.U32.AND P2, PT, R7, R4, PT ;  /* 0x000000040700720c */ /* 0x000fda0003f44070 */
[----:B------:R-:W-:Y:S01]  /*0c60*/  @!P2 IMAD.IADD R4, R4, 0x1, -R7 ;  /* 0x000000010404a824 */ /* 0x000fe200078e0a07 */
[----:B------:R-:W-:Y:S02]  /*0c70*/  @!P2 IADD3 R13, PT, PT, R13, 0x1, RZ ;  /* 0x000000010d0da810 */ /* 0x000fe40007ffe0ff */
[----:B------:R-:W-:Y:S02]  /*0c80*/  ISETP.NE.AND P2, PT, R5, RZ, PT ;  /* 0x000000ff0500720c */ /* 0x000fe40003f45270 */
[----:B------:R-:W-:Y:S02]  /*0c90*/  ISETP.GE.U32.AND P4, PT, R4, R7, PT ;  /* 0x000000070400720c */ /* 0x000fe40003f86070 */
[----:B------:R-:W-:-:S04]  /*0ca0*/  LOP3.LUT R4, R188, R5, RZ, 0x3c, !PT ;  /* 0x00000005bc047212 */ /* 0x000fc800078e3cff */
[----:B------:R-:W-:-:S07]  /*0cb0*/  ISETP.GE.AND P1, PT, R4, RZ, PT ;  /* 0x000000ff0400720c */ /* 0x000fce0003f26270 */
[----:B------:R-:W-:-:S06]  /*0cc0*/  @P4 VIADD R13, R13, 0x1 ;  /* 0x000000010d0d4836 */ /* 0x000fcc0000000000 */
        /* <DEDUP_REMOVED lines=17> */
.L_x_143:
[----:B------:R-:W1:Y:S01]  /*0de0*/  LDC.64 R4, c[0x0][0x3c0] ;  /* 0x0000f000ff047b82 */ /* 0x000e620000000a00 */
[----:B------:R-:W-:-:S05]  /*0df0*/  IADD3 R6, PT, PT, R231, R232, RZ ;  /* 0x000000e8e7067210 */ /* 0x000fca0007ffe0ff */
[C---:B-1----:R-:W-:Y:S02]  /*0e00*/  IMAD R17, R6.reuse, R5, RZ ;  /* 0x0000000506117224 */ /* 0x042fe400078e02ff */
[----:B------:R-:W-:-:S05]  /*0e10*/  IMAD.WIDE.U32 R6, R6, R4, RZ ;  /* 0x0000000406067225 */ /* 0x000fca00078e00ff */
[----:B------:R-:W-:Y:S02]  /*0e20*/  IADD3 R17, PT, PT, R7, R17, RZ ;  /* 0x0000001107117210 */ /* 0x000fe40007ffe0ff */
[----:B------:R-:W-:-:S07]  /*0e30*/  MOV R18, R6 ;  /* 0x0000000600127202 */ /* 0x000fce0000000f00 */
.L_x_144:
        /* <DEDUP_REMOVED lines=15> */
[----:B------:R-:W-:-:S05]  /*0f30*/  IMAD R6, R185, UR5, RZ ;  /* 0x00000005b9067c24 */ /* 0x000fca000f8e02ff */
[----:B------:R-:W-:-:S05]  /*0f40*/  IADD3 R6, PT, PT, R9, R6, RZ ;  /* 0x0000000609067210 */ /* 0x000fca0007ffe0ff */
[----:B------:R-:W-:Y:S02]  /*0f50*/  IMAD R9, R6, UR6, RZ ;  /* 0x0000000606097c24 */ /* 0x000fe4000f8e02ff */
[----:B------:R-:W-:-:S04]  /*0f60*/  IMAD.WIDE.U32 R6, R8, UR6, RZ ;  /* 0x0000000608067c25 */ /* 0x000fc8000f8e00ff */
[----:B------:R-:W-:Y:S02]  /*0f70*/  IMAD R9, R8, UR4, R9 ;  /* 0x0000000408097c24 */ /* 0x000fe4000f8e0209 */
[----:B------:R-:W-:-:S03]  /*0f80*/  IMAD.WIDE.U32 R32, R6, R21, RZ ;  /* 0x0000001506207225 */ /* 0x000fc600078e00ff */
[----:B------:R-:W-:Y:S02]  /*0f90*/  IADD3 R30, PT, PT, R7, R9, RZ ;  /* 0x00000009071e7210 */ /* 0x000fe40007ffe0ff */
[----:B------:R-:W-:-:S03]  /*0fa0*/  SHF.R.S32.HI R7, RZ, 0x1f, R21 ;  /* 0x0000001fff077819 */ /* 0x000fc60000011415 */
[----:B------:R-:W-:-:S04]  /*0fb0*/  IMAD R30, R30, R21, RZ ;  /* 0x000000151e1e7224 */ /* 0x000fc800078e02ff */
[----:B------:R-:W-:-:S05]  /*0fc0*/  IMAD R30, R7, R6, R30 ;  /* 0x00000006071e7224 */ /* 0x000fca00078e021e */
[----:B------:R-:W-:Y:S01]  /*0fd0*/  IADD3 R30, PT, PT, R33, R30, RZ ;  /* 0x0000001e211e7210 */ /* 0x000fe20007ffe0ff */
[----:B------:R-:W-:Y:S06]  /*0fe0*/  BRA `(.L_x_146) ;  /* 0x00000000000c7947 */ /* 0x000fec0003800000 */
.L_x_145:
[-C--:B------:R-:W-:Y:S02]  /*0ff0*/  IMAD R30, R37, R10.reuse, RZ ;  /* 0x0000000a251e7224 */ /* 0x080fe400078e02ff */
[----:B------:R-:W-:-:S05]  /*1000*/  IMAD.WIDE.U32 R32, R36, R10, RZ ;  /* 0x0000000a24207225 */ /* 0x000fca00078e00ff */
[----:B------:R-:W-:Y:S02]  /*1010*/  IADD3 R30, PT, PT, R33, R30, RZ ;  /* 0x0000001e211e7210 */ /* 0x000fe40007ffe0ff */
.L_x_146:
        /* <DEDUP_REMOVED lines=20> */
.L_x_147:
[----:B------:R-:W1:Y:S01]  /*1160*/  LDC R22, c[0x0][0x434] ;  /* 0x00010d00ff167b82 */ /* 0x000e620000000800 */
[----:B------:R-:W-:-:S04]  /*1170*/  IMAD R7, R185, UR6, R188 ;  /* 0x00000006b9077c24 */ /* 0x000fc8000f8e02bc */
[----:B-1----:R-:W-:-:S03]  /*1180*/  IMAD R22, R7, R22, RZ ;  /* 0x0000001607167224 */ /* 0x002fc600078e02ff */
.L_x_148:
        /* <DEDUP_REMOVED lines=11> */
.L_x_149:
[----:B------:R-:W1:Y:S01]  /*1240*/  LDC R26, c[0x0][0x444] ;  /* 0x00011100ff1a7b82 */ /* 0x000e620000000800 */
[----:B------:R-:W-:-:S04]  /*1250*/  IMAD R7, R185, UR6, R188 ;  /* 0x00000006b9077c24 */ /* 0x000fc8000f8e02bc */
[----:B-1----:R-:W-:-:S07]  /*1260*/  IMAD R26, R7, R26, RZ ;  /* 0x0000001a071a7224 */ /* 0x002fce00078e02ff */
.L_x_150:
[----:B------:R-:W1:Y:S01]  /*1270*/  S2R R15, SR_TID.X ;  /* 0x00000000000f7919 */ /* 0x000e620000002100 */
[----:B------:R-:W2:Y:S01]  /*1280*/  LDC.64 R10, c[0x0][0x5f8] ;  /* 0x00017e00ff0a7b82 */ /* 0x000ea20000000a00 */
[----:B------:R-:W-:Y:S01]  /*1290*/  IMAD R220, R21, UR6, RZ ;  /* 0x0000000615dc7c24 */ /* 0x000fe2000f8e02ff */
[----:B------:R-:W-:Y:S01]  /*12a0*/  ISETP.NE.AND P4, PT, RZ, UR5, PT ;  /* 0x00000005ff007c0c */ /* 0x000fe2000bf85270 */
[----:B------:R-:W3:Y:S01]  /*12b0*/  LDCU.64 UR12, c[0x0][0x3c8] ;  /* 0x00007900ff0c77ac */ /* 0x000ee20008000a00 */
[--C-:B------:R-:W-:Y:S01]  /*12c0*/  IADD3 R32, P1, P0, R34, R32, R31.reuse ;  /* 0x0000002022207210 */ /* 0x100fe2000783e01f */
[----:B------:R-:W-:Y:S01]  /*12d0*/  IMAD R215, R25, 0x40, R26 ;  /* 0x0000004019d77824 */ /* 0x000fe200078e021a */
[----:B------:R-:W-:Y:S01]  /*12e0*/  SHF.R.S32.HI R31, RZ, 0x1f, R31 ;  /* 0x0000001fff1f7819 */ /* 0x000fe2000001141f */
[----:B------:R-:W4:Y:S01]  /*12f0*/  LDCU.64 UR4, c[0x0][0x570] ;  /* 0x0000ae00ff0477ac */ /* 0x000f220008000a00 */
[----:B------:R-:W5:Y:S01]  /*1300*/  LDC.64 R8, c[0x0][0x3b0] ;  /* 0x0000ec00ff087b82 */ /* 0x000f620000000a00 */
[----:B------:R-:W-:Y:S01]  /*1310*/  BSSY.RECONVERGENT B1, `(.L_x_140) ;  /* 0x0000627000017945 */ /* 0x000fe20003800200 */
[----:B------:R-:W-:Y:S01]  /*1320*/  IADD3.X R29, PT, PT, R29, R30, R31, P1, P0 ;  /* 0x0000001e1d1d7210 */ /* 0x000fe20000fe041f */
[----:B------:R-:W4:Y:S01]  /*1330*/  LDCU.64 UR6, c[0x0][0x550] ;  /* 0x0000aa00ff0677ac */ /* 0x000f220008000a00 */
[----:B------:R-:W4:Y:S04]  /*1340*/  LDCU.64 UR10, c[0x0][0x380] ;  /* 0x00007000ff0a77ac */ /* 0x000f280008000a00 */
[----:B------:R-:W3:Y:S01]  /*1350*/  LDC.64 R6, c[0x0][0x590] ;  /* 0x00016400ff067b82 */ /* 0x000ee20000000a00 */
[----:B--2---:R-:W-:-:S07]  /*1360*/  IMAD.WIDE.U32 R36, R10, UR14, RZ ;  /* 0x0000000e0a247c25 */ /* 0x004fce000f8e00ff */
[----:B------:R-:W2:Y:S01]  /*1370*/  LDC.64 R236, c[0x0][0x420] ;  /* 0x00010800ffec7b82 */ /* 0x000ea20000000a00 */
[----:B------:R-:W-:Y:S01]  /*1380*/  IMAD R11, R11, UR14, R37 ;  /* 0x0000000e0b0b7c24 */ /* 0x000fe2000f8e0225 */
[----:B-1----:R-:W-:Y:S01]  /*1390*/  LOP3.LUT R21, R15, 0x1f, RZ, 0xc0, !PT ;  /* 0x0000001f0f157812 */ /* 0x002fe200078ec0ff */
[----:B-----5:R-:W-:-:S03]  /*13a0*/  IMAD R30, R27, R8, RZ ;  /* 0x000000081b1e7224 */ /* 0x020fc600078e02ff */
[----:B------:R-:W-:Y:S01]  /*13b0*/  SEL R11, R11, RZ, P4 ;  /* 0x000000ff0b0b7207 */ /* 0x000fe20002000000 */
[----:B------:R-:W-:Y:S01]  /*13c0*/  IMAD R10, R191, R220, R21 ;  /* 0x000000dcbf0a7224 */ /* 0x000fe200078e0215 */
[----:B------:R-:W-:Y:S01]  /*13d0*/  SEL R21, R36, RZ, P4 ;  /* 0x000000ff24157207 */ /* 0x000fe20002000000 */
[----:B------:R-:W-:Y:S01]  /*13e0*/  IMAD R30, R23, R9, R30 ;  /* 0x00000009171e7224 */ /* 0x000fe200078e021e */
[----:B------:R-:W-:Y:S01]  /*13f0*/  IADD3 R36, P2, PT, R198, R28, RZ ;  /* 0x0000001cc6247210 */ /* 0x000fe20007f5e0ff */
[----:B---3--:R-:W-:Y:S01]  /*1400*/  IMAD R34, R27, R6, RZ ;  /* 0x000000061b227224 */ /* 0x008fe200078e02ff */
[----:B------:R-:W-:Y:S01]  /*1410*/  IADD3 R32, P1, P0, R10, R32, R21 ;  /* 0x000000200a207210 */ /* 0x000fe2000783e015 */
[----:B------:R-:W-:Y:S01]  /*1420*/  IMAD.MOV.U32 R21, RZ, RZ, RZ ;  /* 0x000000ffff157224 */ /* 0x000fe200078e00ff */
[----:B------:R-:W-:Y:S01]  /*1430*/  SHF.R.S32.HI R10, RZ, 0x1f, R10 ;  /* 0x0000001fff0a7819 */ /* 0x000fe2000001140a */
[----:B------:R-:W-:Y:S01]  /*1440*/  IMAD.X R37, RZ, RZ, R20, P2 ;  /* 0x000000ffff257224 */ /* 0x000fe200010e0614 */
[----:B------:R-:W-:Y:S01]  /*1450*/  SHF.L.U64.HI R212, R6, 0x5, R7 ;  /* 0x0000000506d47819 */ /* 0x000fe20000010207 */
[----:B------:R-:W-:Y:S01]  /*1460*/  IMAD.MOV.U32 R20, RZ, RZ, R198 ;  /* 0x000000ffff147224 */ /* 0x000fe200078e00c6 */
[----:B------:R-:W-:Y:S01]  /*1470*/  IADD3.X R28, PT, PT, R10, R29, R11, P1, P0 ;  /* 0x0000001d0a1c7210 */ /* 0x000fe20000fe040b */
[C---:B------:R-:W-:Y:S01]  /*1480*/  IMAD R27, R23.reuse, R7, R34 ;  /* 0x00000007171b7224 */ /* 0x040fe200078e0222 */
[----:B------:R-:W1:Y:S01]  /*1490*/  LDC.64 R10, c[0x0][0x598] ;  /* 0x00016600ff0a7b82 */ /* 0x000e620000000a00 */
[----:B------:R-:W-:-:S04]  /*14a0*/  IMAD.WIDE.U32 R36, R23, R6, R36 ;  /* 0x0000000617247225 */ /* 0x000fc800078e0024 */
[----:B------:R-:W-:Y:S01]  /*14b0*/  IMAD.WIDE.U32 R38, R23, R8, R20 ;  /* 0x0000000817267225 */ /* 0x000fe200078e0014 */
[----:B------:R-:W-:Y:S02]  /*14c0*/  IADD3 R37, PT, PT, R37, R27, RZ ;  /* 0x0000001b25257210 */ /* 0x000fe40007ffe0ff */
[----:B------:R-:W3:Y:S01]  /*14d0*/  LDC R23, c[0x0][0x508] ;  /* 0x00014200ff177b82 */ /* 0x000ee20000000800 */
[----:B------:R-:W-:Y:S01]  /*14e0*/  IMAD.SHL.U32 R29, R220, 0x40, RZ ;  /* 0x00000040dc1d7824 */ /* 0x000fe200078e00ff */
[----:B------:R-:W-:Y:S01]  /*14f0*/  IADD3 R38, P1, PT, R24, R38, RZ ;  /* 0x0000002618267210 */ /* 0x000fe20007f3e0ff */
[----:B------:R-:W-:-:S03]  /*1500*/  IMAD.SHL.U32 R213, R6, 0x20, RZ ;  /* 0x0000002006d57824 */ /* 0x000fc600078e00ff */
[----:B------:R-:W-:Y:S02]  /*1510*/  IADD3.X R39, PT, PT, R19, R39, R30, P1, !PT ;  /* 0x0000002713277210 */ /* 0x000fe40000ffe41e */
[----:B------:R-:W5:Y:S01]  /*1520*/  LDC.64 R34, c[0x0][0x5e8] ;  /* 0x00017a00ff227b82 */ /* 0x000f620000000a00 */
[----:B------:R-:W-:Y:S01]  /*1530*/  IADD3 R32, P0, PT, R29, R32, RZ ;  /* 0x000000201d207210 */ /* 0x000fe20007f1e0ff */
[----:B------:R-:W-:-:S03]  /*1540*/  IMAD.WIDE.U32 R30, R188, UR12, R38 ;  /* 0x0000000cbc1e7c25 */ /* 0x000fc6000f8e0026 */
[----:B------:R-:W-:Y:S02]  /*1550*/  LEA.HI.X.SX32 R29, R29, R28, 0x1, P0 ;  /* 0x0000001c1d1d7211 */ /* 0x000fe400000f0eff */
[----:B----4-:R-:W-:Y:S01]  /*1560*/  LEA R234, P0, R32, UR4, 0x2 ;  /* 0x0000000420ea7c11 */ /* 0x010fe2000f8010ff */
[----:B-1----:R-:W-:-:S03]  /*1570*/  IMAD.WIDE.U32 R36, R188, R10, R36 ;  /* 0x0000000abc247225 */ /* 0x002fc600078e0024 */
[----:B------:R-:W-:Y:S01]  /*1580*/  LEA.HI.X R235, R32, UR5, R29, 0x2, P0 ;  /* 0x0000000520eb7c11 */ /* 0x000fe200080f141d */
[----:B------:R-:W-:Y:S02]  /*1590*/  VIADD R10, R222, UR19 ;  /* 0x00000013de0a7c36 */ /* 0x000fe40008000000 */
[----:B------:R-:W-:Y:S01]  /*15a0*/  IMAD R27, R188, R11, R37 ;  /* 0x0000000bbc1b7224 */ /* 0x000fe200078e0225 */
[----:B------:R-:W-:Y:S01]  /*15b0*/  LEA R11, R25, R22, 0x6 ;  /* 0x00000016190b7211 */ /* 0x000fe200078e30ff */
[----:B------:R-:W-:Y:S01]  /*15c0*/  IMAD.MOV.U32 R26, RZ, RZ, R36 ;  /* 0x000000ffff1a7224 */ /* 0x000fe200078e0024 */
[----:B---3--:R-:W-:Y:S01]  /*15d0*/  IADD3 R24, PT, PT, R10, -R23, -R229 ;  /* 0x800000170a187210 */ /* 0x008fe20007ffe8e5 */
[----:B------:R-:W-:Y:S02]  /*15e0*/  IMAD R31, R188, UR13, R31 ;  /* 0x0000000dbc1f7c24 */ /* 0x000fe4000f8e021f */
[----:B------:R-:W-:Y:S01]  /*15f0*/  IMAD.WIDE.U32 R26, R193, R6, R26 ;  /* 0x00000006c11a7225 */ /* 0x000fe200078e001a */
[----:B------:R-:W-:-:S02]  /*1600*/  SHF.R.S32.HI R211, RZ, 0x1f, R24 ;  /* 0x0000001fffd37819 */ /* 0x000fc40000011418 */
[C---:B------:R-:W-:Y:S01]  /*1610*/  IADD3 R6, P2, PT, R193.reuse, 0x40, RZ ;  /* 0x00000040c1067810 */ /* 0x040fe20007f5e0ff */
[----:B------:R-:W-:Y:S01]  /*1620*/  IMAD.WIDE.U32 R28, R193, R8, R30 ;  /* 0x00000008c11c7225 */ /* 0x000fe200078e001e */
[----:B------:R-:W-:Y:S02]  /*1630*/  LEA.HI R211, R211, R24, RZ, 0x6 ;  /* 0x00000018d3d37211 */ /* 0x000fe400078f30ff */
[----:B------:R-:W-:Y:S01]  /*1640*/  LEA R218, P0, R26, UR6, 0x1 ;  /* 0x000000061ada7c11 */ /* 0x000fe2000f8008ff */
[C---:B------:R-:W-:Y:S01]  /*1650*/  IMAD R219, R193.reuse, R7, R27 ;  /* 0x00000007c1db7224 */ /* 0x040fe200078e021b */
[----:B------:R-:W-:Y:S01]  /*1660*/  SHF.R.S32.HI R211, RZ, 0x6, R211 ;  /* 0x00000006ffd37819 */ /* 0x000fe200000114d3 */
[----:B------:R-:W-:Y:S01]  /*1670*/  IMAD R217, R193, R9, R29 ;  /* 0x00000009c1d97224 */ /* 0x000fe200078e021d */
[----:B------:R-:W-:Y:S01]  /*1680*/  LEA R216, P1, R28, UR10, 0x1 ;  /* 0x0000000a1cd87c11 */ /* 0x000fe2000f8208ff */
[----:B--2---:R-:W-:Y:S01]  /*1690*/  IMAD.WIDE R236, R11, 0x4, R236 ;  /* 0x000000040bec7825 */ /* 0x004fe200078e02ec */
[----:B------:R-:W-:-:S02]  /*16a0*/  VIMNMX R211, PT, PT, RZ, R211, !PT ;  /* 0x000000d3ffd37248 */ /* 0x000fc40007fe0100 */
[----:B------:R-:W-:Y:S01]  /*16b0*/  LEA.HI.X R219, R26, UR7, R219, 0x1, P0 ;  /* 0x000000071adb7c11 */ /* 0x000fe200080f0cdb */
[----:B-----5:R-:W-:Y:S01]  /*16c0*/  IMAD.WIDE R214, R215, 0x4, R34 ;  /* 0x00000004d7d67825 */ /* 0x020fe200078e0222 */
[----:B------:R-:W-:Y:S02]  /*16d0*/  ISETP.GT.AND P3, PT, R230, R211, PT ;  /* 0x000000d3e600720c */ /* 0x000fe40003f64270 */
[----:B------:R-:W-:Y:S01]  /*16e0*/  LEA.HI.X R217, R28, UR11, R217, 0x1, P1 ;  /* 0x0000000b1cd97c11 */ /* 0x000fe200088f0cd9 */
[C---:B------:R-:W-:Y:S01]  /*16f0*/  VIADD R28, R193.reuse, 0x20 ;  /* 0x00000020c11c7836 */ /* 0x040fe20000000000 */
[C---:B------:R-:W-:Y:S01]  /*1700*/  IADD3 R22, P0, PT, R193.reuse, 0x60, RZ ;  /* 0x00000060c1167810 */ /* 0x040fe20007f1e0ff */
[C---:B------:R-:W-:Y:S01]  /*1710*/  VIADD R26, R193.reuse, 0x40 ;  /* 0x00000040c11a7836 */ /* 0x040fe20000000000 */
[C---:B------:R-:W-:Y:S01]  /*1720*/  IADD3 R19, P1, PT, R193.reuse, 0x20, RZ ;  /* 0x00000020c1137810 */ /* 0x040fe20007f3e0ff */
[----:B------:R-:W-:Y:S01]  /*1730*/  IMAD.X R7, RZ, RZ, RZ, P2 ;  /* 0x000000ffff077224 */ /* 0x000fe200010e06ff */
[C---:B------:R-:W-:Y:S01]  /*1740*/  SHF.L.U64.HI R24, R8.reuse, 0x5, R9 ;  /* 0x0000000508187819 */ /* 0x040fe20000010209 */
[----:B------:R-:W-:Y:S01]  /*1750*/  IMAD.SHL.U32 R9, R8, 0x20, RZ ;  /* 0x0000002008097824 */ /* 0x000fe200078e00ff */
[----:B------:R-:W-:Y:S01]  /*1760*/  IADD3 R27, PT, PT, R193, 0x60, RZ ;  /* 0x00000060c11b7810 */ /* 0x000fe20007ffe0ff */
        /* <DEDUP_REMOVED lines=16> */
.L_x_152:
[----:B------:R-:W1:Y:S01]  /*1870*/  LDC.64 R4, c[0x0][0x5c0] ;  /* 0x00017000ff047b82 */ /* 0x000e620000000a00 */
[----:B------:R-:W-:-:S05]  /*1880*/  IADD3 R2, PT, PT, R231, R232, RZ ;  /* 0x000000e8e7027210 */ /* 0x000fca0007ffe0ff */
[C---:B-1----:R-:W-:Y:S02]  /*1890*/  IMAD R10, R2.reuse, R5, RZ ;  /* 0x00000005020a7224 */ /* 0x042fe400078e02ff */
[----:B------:R-:W-:-:S05]  /*18a0*/  IMAD.WIDE.U32 R8, R2, R4, RZ ;  /* 0x0000000402087225 */ /* 0x000fca00078e00ff */
[----:B------:R-:W-:Y:S02]  /*18b0*/  IADD3 R10, PT, PT, R9, R10, RZ ;  /* 0x0000000a090a7210 */ /* 0x000fe40007ffe0ff */
.L_x_153:
        /* <DEDUP_REMOVED lines=13> */
.L_x_154:
[----:B------:R-:W1:Y:S01]  /*1990*/  LDC.64 R2, c[0x0][0x5c8] ;  /* 0x00017200ff027b82 */ /* 0x000e620000000a00 */
[----:B------:R-:W-:-:S05]  /*19a0*/  IADD3 R231, PT, PT, R231, R232, RZ ;  /* 0x000000e8e7e77210 */ /* 0x000fca0007ffe0ff */
[C---:B-1----:R-:W-:Y:S02]  /*19b0*/  IMAD R12, R231.reuse, R3, RZ ;  /* 0x00000003e70c7224 */ /* 0x042fe400078e02ff */
[----:B------:R-:W-:-:S05]  /*19c0*/  IMAD.WIDE.U32 R14, R231, R2, RZ ;  /* 0x00000002e70e7225 */ /* 0x000fca00078e00ff */
[----:B------:R-:W-:Y:S02]  /*19d0*/  IADD3 R12, PT, PT, R15, R12, RZ ;  /* 0x0000000c0f0c7210 */ /* 0x000fe40007ffe0ff */
.L_x_155:
[----:B------:R-:W1:Y:S01]  /*19e0*/  LDCU UR4, c[0x0][0x440] ;  /* 0x00008800ff0477ac */ /* 0x000e620008000800 */
[----:B------:R-:W-:Y:S01]  /*19f0*/  VIADD R229, R229, -UR19 ;  /* 0x80000013e5e57c36 */ /* 0x000fe20008000000 */
[----:B------:R-:W-:Y:S01]  /*1a00*/  BSSY.RECONVERGENT B0, `(.L_x_156) ;  /* 0x0000020000007945 */ /* 0x000fe20003800200 */
[C---:B------:R-:W-:Y:S02]  /*1a10*/  IMAD R16, R4.reuse, UR18, RZ ;  /* 0x0000001204107c24 */ /* 0x040fe4000f8e02ff */
        /* <DEDUP_REMOVED lines=30> */
.L_x_157:
[----:B------:R-:W-:Y:S05]  /*1c00*/  BSYNC.RECONVERGENT B0 ;  /* 0x0000000000007941 */ /* 0x000fea0003800200 */
.L_x_156:
        /* <DEDUP_REMOVED lines=12> */
.L_x_159:
[----:B------:R-:W-:Y:S05]  /*1cd0*/  BSYNC.RECONVERGENT B0 ;  /* 0x0000000000007941 */ /* 0x000fea0003800200 */
.L_x_158:
        /* <DEDUP_REMOVED lines=11> */
.L_x_161:
[----:B------:R-:W-:Y:S05]  /*1d90*/  BSYNC.RECONVERGENT B0 ;  /* 0x0000000000007941 */ /* 0x000fea0003800200 */
.L_x_160:
        /* <DEDUP_REMOVED lines=27> */
.L_x_163:
[----:B------:R-:W-:Y:S05]  /*1f50*/  BSYNC.RECONVERGENT B0 ;  /* 0x0000000000007941 */ /* 0x000fea0003800200 */
.L_x_162:
[----:B------:R-:W-:Y:S04]  /*1f60*/  BSSY.RECONVERGENT B0, `(.L_x_164) ;  /* 0x000000c000007945 */ /* 0x000fe80003800200 */
[----:B------:R-:W-:Y:S05]  /*1f70*/  @P1 BRA `(.L_x_165) ;  /* 0x0000000000281947 */ /* 0x000fea0003800000 */
[----:B------:R-:W5:Y:S01]  /*1f80*/  LDCU.64 UR4, c[0x0][0x568] ;  /* 0x0000ad00ff0477ac */ /* 0x000f620008000a00 */
[----:B------:R-:W-:Y:S01]  /*1f90*/  MOV R8, R12 ;  /* 0x0000000c00087202 */ /* 0x000fe20000000f00 */
[----:B-1----:R-:W-:Y:S01]  /*1fa0*/  IMAD R4, R7, R2, RZ ;  /* 0x0000000207047224 */ /* 0x002fe200078e02ff */
[----:B------:R-:W-:-:S03]  /*1fb0*/  MOV R9, R15 ;  /* 0x0000000f00097202 */ /* 0x000fc60000000f00 */
[C---:B------:R-:W-:Y:S02]  /*1fc0*/  IMAD R4, R6.reuse, R3, R4 ;  /* 0x0000000306047224 */ /* 0x040fe400078e0204 */
[----:B------:R-:W-:-:S05]  /*1fd0*/  IMAD.WIDE.U32 R8, R6, R2, R8 ;  /* 0x0000000206087225 */ /* 0x000fca00078e0008 */
[----:B------:R-:W-:Y:S02]  /*1fe0*/  IADD3 R4, PT, PT, R9, R4, RZ ;  /* 0x0000000409047210 */ /* 0x000fe40007ffe0ff */
[----:B-----5:R-:W-:-:S04]  /*1ff0*/  LEA R6, P1, R8, UR4, 0x1 ;  /* 0x0000000408067c11 */ /* 0x020fc8000f8208ff */
[----:B------:R-:W-:-:S05]  /*2000*/  LEA.HI.X R7, R8, UR5, R4, 0x1, P1 ;  /* 0x0000000508077c11 */ /* 0x000fca00088f0c04 */
[----:B------:R1:W-:Y:S04]  /*2010*/  STG.E.128 desc[UR16][R6.64], RZ ;  /* 0x000000ff06007986 */ /* 0x0003e8000c101d10 */
.L_x_165:
[----:B------:R-:W-:Y:S05]  /*2020*/  BSYNC.RECONVERGENT B0 ;  /* 0x0000000000007941 */ /* 0x000fea0003800200 */
.L_x_164:
        /* <DEDUP_REMOVED lines=11> */
.L_x_151:
[C---:B------:R-:W-:Y:S01]  /*20e0*/  IMAD R8, R4.reuse, UR18, RZ ;  /* 0x0000001204087c24 */ /* 0x040fe2000f8e02ff */
[----:B------:R-:W1:Y:S01]  /*20f0*/  LDCU.64 UR4, c[0x0][0x3d8] ;  /* 0x00007b00ff0477ac */ /* 0x000e620008000a00 */
[----:B------:R-:W-:Y:S01]  /*2100*/  IMAD.WIDE.U32 R30, R4, UR19, R20 ;  /* 0x00000013041e7c25 */ /* 0x000fe2000f8e0014 */
[----:B------:R-:W-:Y:S03]  /*2110*/  BSSY.RECONVERGENT B0, `(.L_x_167) ;  /* 0x0000021000007945 */ /* 0x000fe60003800200 */
[----:B------:R-:W-:Y:S01]  /*2120*/  IMAD R8, R5, UR19, R8 ;  /* 0x0000001305087c24 */ /* 0x000fe2000f8e0208 */
[----:B------:R-:W-:Y:S01]  /*2130*/  @P4 BAR.SYNC.DEFER_BLOCKING 0x0 ;  /* 0x0000000000004b1d */ /* 0x000fe20000010000 */
[----:B------:R-:W-:-:S04]  /*2140*/  IADD3 R30, P0, PT, R18, R30, RZ ;  /* 0x0000001e121e7210 */ /* 0x000fc80007f1e0ff */
[----:B------:R-:W-:Y:S02]  /*2150*/  IADD3.X R31, PT, PT, R17, R31, R8, P0, !PT ;  /* 0x0000001f111f7210 */ /* 0x000fe400007fe408 */
[----:B------:R-:W-:Y:S02]  /*2160*/  IADD3 R8, PT, PT, R229, -UR19, RZ ;  /* 0x80000013e5087c10 */ /* 0x000fe4000fffe0ff */
[----:B------:R-:W-:Y:S02]  /*2170*/  LOP3.LUT R17, R25, 0x80000001, RZ, 0xc0, !PT ;  /* 0x8000000119117812 */ /* 0x000fe400078ec0ff */
[----:B------:R-:W-:Y:S01]  /*2180*/  ISETP.GE.AND P6, PT, R193, R8, PT ;  /* 0x00000008c100720c */ /* 0x000fe20003fc6270 */
[----:B-1----:R-:W-:Y:S01]  /*2190*/  IMAD R18, R12, UR4, RZ ;  /* 0x000000040c127c24 */ /* 0x002fe2000f8e02ff */
[----:B------:R-:W-:Y:S01]  /*21a0*/  ISETP.NE.AND P0, PT, R17, 0x1, PT ;  /* 0x000000011100780c */ /* 0x000fe20003f05270 */
[----:B------:R-:W-:-:S03]  /*21b0*/  IMAD.WIDE.U32 R30, R13, UR4, R30 ;  /* 0x000000040d1e7c25 */ /* 0x000fc6000f8e001e */
[----:B------:R-:W-:Y:S01]  /*21c0*/  SEL R168, RZ, 0x2000, P0 ;  /* 0x00002000ffa87807 */ /* 0x000fe20000000000 */
[----:B------:R-:W-:-:S05]  /*21d0*/  IMAD R17, R13, UR5, R18 ;  /* 0x000000050d117c24 */ /* 0x000fca000f8e0212 */
[----:B------:R-:W-:Y:S01]  /*21e0*/  IADD3 R17, PT, PT, R31, R17, RZ ;  /* 0x000000111f117210 */ /* 0x000fe20007ffe0ff */
[----:B------:R-:W-:Y:S06]  /*21f0*/  @P6 BRA `(.L_x_168) ;  /* 0x0000000000446947 */ /* 0x000fec0003800000 */
[----:B------:R-:W1:Y:S02]  /*2200*/  LDCU UR4, c[0x0][0x440] ;  /* 0x00008800ff0477ac */ /* 0x000e640008000800 */
[----:B-1----:R-:W-:-:S13]  /*2210*/  ISETP.GE.AND P0, PT, R198, UR4, PT ;  /* 0x00000004c6007c0c */ /* 0x002fda000bf06270 */
[----:B------:R-:W-:Y:S05]  /*2220*/  @P0 BRA `(.L_x_169) ;  /* 0x0000000000300947 */ /* 0x000fea0003800000 */
[----:B------:R-:W1:Y:S01]  /*2230*/  LDCU.64 UR4, c[0x0][0x390] ;  /* 0x00007200ff0477ac */ /* 0x000e620008000a00 */
[----:B------:R-:W-:Y:S02]  /*2240*/  MOV R32, R30 ;  /* 0x0000001e00207202 */ /* 0x000fe40000000f00 */
[----:B------:R-:W-:-:S03]  /*2250*/  MOV R33, R17 ;  /* 0x0000001100217202 */ /* 0x000fc60000000f00 */
        /* <DEDUP_REMOVED lines=9> */
.L_x_169:
[----:B------:R3:W-:Y:S01]  /*22f0*/  STS.128 [R197+0xa000], RZ ;  /* 0x00a000ffc5007388 */ /* 0x0007e20000000c00 */
[----:B------:R-:W-:Y:S05]  /*2300*/  BRA `(.L_x_170) ;  /* 0x0000000000047947 */ /* 0x000fea0003800000 */
.L_x_168:
[----:B------:R1:W-:Y:S02]  /*2310*/  STS.128 [R197+0xa000], RZ ;  /* 0x00a000ffc5007388 */ /* 0x0003e40000000c00 */
.L_x_170:
[----:B------:R-:W-:Y:S05]  /*2320*/  BSYNC.RECONVERGENT B0 ;  /* 0x0000000000007941 */ /* 0x000fea0003800200 */
.L_x_167:
[-C--:B------:R-:W-:Y:S01]  /*2330*/  ISETP.GE.AND P5, PT, R28, R8.reuse, PT ;  /* 0x000000081c00720c */ /* 0x080fe20003fa6270 */
[----:B------:R-:W-:Y:S01]  /*2340*/  BSSY.RECONVERGENT B0, `(.L_x_171) ;  /* 0x0000016000007945 */ /* 0x000fe20003800200 */
[-C--:B------:R-:W-:Y:S02]  /*2350*/  ISETP.GE.AND P4, PT, R26, R8.reuse, PT ;  /* 0x000000081a00720c */ /* 0x080fe40003f86270 */
[----:B------:R-:W-:-:S09]  /*2360*/  ISETP.GE.AND P3, PT, R27, R8, PT ;  /* 0x000000081b00720c */ /* 0x000fd20003f66270 */
[----:B------:R4:W-:Y:S01]  /*2370*/  @P5 STS.128 [R197+0xb000], RZ ;  /* 0x00b000ffc5005388 */ /* 0x0009e20000000c00 */
[----:B------:R-:W-:Y:S05]  /*2380*/  @P5 BRA `(.L_x_172) ;  /* 0x0000000000445947 */ /* 0x000fea0003800000 */
[----:B------:R-:W5:Y:S02]  /*2390*/  LDCU UR4, c[0x0][0x440] ;  /* 0x00008800ff0477ac */ /* 0x000f640008000800 */
[----:B-----5:R-:W-:-:S13]  /*23a0*/  ISETP.GE.AND P0, PT, R198, UR4, PT ;  /* 0x00000004c6007c0c */ /* 0x020fda000bf06270 */
[----:B------:R1:W-:Y:S01]  /*23b0*/  @P0 STS.128 [R197+0xb000], RZ ;  /* 0x00b000ffc5000388 */ /* 0x0003e20000000c00 */
[----:B------:R-:W-:Y:S05]  /*23c0*/  @P0 BRA `(.L_x_172) ;  /* 0x0000000000340947 */ /* 0x000fea0003800000 */
[----:B------:R-:W2:Y:S01]  /*23d0*/  LDCU.64 UR4, c[0x0][0x390] ;  /* 0x00007200ff0477ac */ /* 0x000ea20008000a00 */
[----:B------:R-:W-:Y:S01]  /*23e0*/  MOV R26, R30 ;  /* 0x0000001e001a7202 */ /* 0x000fe20000000f00 */
[----:B------:R-:W-:Y:S01]  /*23f0*/  IMAD R8, R11, R4, RZ ;  /* 0x000000040b087224 */ /* 0x000fe200078e02ff */
[----:B------:R-:W-:-:S03]  /*2400*/  MOV R27, R17 ;  /* 0x00000011001b7202 */ /* 0x000fc60000000f00 */
[C---:B------:R-:W-:Y:S02]  /*2410*/  IMAD R8, R19.reuse, R5, R8 ;  /* 0x0000000513087224 */ /* 0x040fe400078e0208 */
[----:B------:R-:W-:-:S05]  /*2420*/  IMAD.WIDE.U32 R26, R19, R4, R26 ;  /* 0x00000004131a7225 */ /* 0x000fca00078e001a */
[----:B------:R-:W-:Y:S02]  /*2430*/  IADD3 R8, PT, PT, R27, R8, RZ ;  /* 0x000000081b087210 */ /* 0x000fe40007ffe0ff */
[----:B--2---:R-:W-:-:S04]  /*2440*/  LEA R32, P0, R26, UR4, 0x1 ;  /* 0x000000041a207c11 */ /* 0x004fc8000f8008ff */
[----:B------:R-:W-:-:S05]  /*2450*/  LEA.HI.X R33, R26, UR5, R8, 0x1, P0 ;  /* 0x000000051a217c11 */ /* 0x000fca00080f0c08 */
[----:B------:R-:W-:Y:S01]  /*2460*/  @!PT LDS RZ, [RZ] ;  /* 0x00000000fffff984 */ /* 0x000fe20000000800 */
[----:B------:R-:W-:Y:S01]  /*2470*/  @!PT LDS RZ, [RZ] ;  /* 0x00000000fffff984 */ /* 0x000fe20000000800 */
[----:B------:R-:W-:Y:S01]  /*2480*/  @!PT LDS RZ, [RZ] ;  /* 0x00000000fffff984 */ /* 0x000fe20000000800 */
[----:B------:R2:W-:Y:S04]  /*2490*/  LDGSTS.E.BYPASS.LTC128B.128 [R197+0xb000], desc[UR16][R32.64] ;  /* 0x0b00000020c57fae */ /* 0x0005e8000b981a10 */
.L_x_172:
[----:B------:R-:W-:Y:S05]  /*24a0*/  BSYNC.RECONVERGENT B0 ;  /* 0x0000000000007941 */ /* 0x000fea0003800200 */
.L_x_171:
[----:B------:R1:W-:Y:S01]  /*24b0*/  @P4 STS.128 [R197+0xc000], RZ ;  /* 0x00c000ffc5004388 */ /* 0x0003e20000000c00 */
[----:B------:R-:W-:Y:S04]  /*24c0*/  BSSY.RECONVERGENT B0, `(.L_x_173) ;  /* 0x0000013000007945 */ /* 0x000fe80003800200 */
        /* <DEDUP_REMOVED lines=18> */
.L_x_174:
[----:B------:R-:W-:Y:S05]  /*25f0*/  BSYNC.RECONVERGENT B0 ;  /* 0x0000000000007941 */ /* 0x000fea0003800200 */
.L_x_173:
        /* <DEDUP_REMOVED lines=9> */
[----:B------:R-:W-:Y:S01]  /*2690*/  IMAD R8, R23, R4, RZ ;  /* 0x0000000417087224 */ /* 0x000fe200078e02ff */
[----:B------:R-:W-:-:S03]  /*26a0*/  MOV R27, R17 ;  /* 0x00000011001b7202 */ /* 0x000fc60000000f00 */
[C---:B------:R-:W-:Y:S02]  /*26b0*/  IMAD R8, R22.reuse, R5, R8 ;  /* 0x0000000516087224 */ /* 0x040fe400078e0208 */
[----:B------:R-:W-:-:S05]  /*26c0*/  IMAD.WIDE.U32 R26, R22, R4, R26 ;  /* 0x00000004161a7225 */ /* 0x000fca00078e001a */
[----:B------:R-:W-:Y:S02]  /*26d0*/  IADD3 R8, PT, PT, R27, R8, RZ ;  /* 0x000000081b087210 */ /* 0x000fe40007ffe0ff */
[----:B-----5:R-:W-:-:S04]  /*26e0*/  LEA R4, P0, R26, UR4, 0x1 ;  /* 0x000000041a047c11 */ /* 0x020fc8000f8008ff */
[----:B------:R-:W-:-:S05]  /*26f0*/  LEA.HI.X R5, R26, UR5, R8, 0x1, P0 ;  /* 0x000000051a057c11 */ /* 0x000fca00080f0c08 */
[----:B------:R-:W-:Y:S01]  /*2700*/  @!PT LDS RZ, [RZ] ;  /* 0x00000000fffff984 */ /* 0x000fe20000000800 */
[----:B------:R-:W-:Y:S01]  /*2710*/  @!PT LDS RZ, [RZ] ;  /* 0x00000000fffff984 */ /* 0x000fe20000000800 */
[----:B------:R-:W-:Y:S01]  /*2720*/  @!PT LDS RZ, [RZ] ;  /* 0x00000000fffff984 */ /* 0x000fe20000000800 */
[----:B------:R1:W-:Y:S04]  /*2730*/  LDGSTS.E.BYPASS.LTC128B.128 [R197+0xd000], desc[UR16][R4.64] ;  /* 0x0d00000004c57fae */ /* 0x0003e8000b981a10 */
.L_x_176:
[----:B------:R-:W-:Y:S05]  /*2740*/  BSYNC.RECONVERGENT B0 ;  /* 0x0000000000007941 */ /* 0x000fea0003800200 */
.L_x_175:
[----:B------:R-:W-:Y:S01]  /*2750*/  IMAD R25, R25, -0x40, R222 ;  /* 0xffffffc019197824 */ /* 0x000fe200078e02de */
[----:B------:R-:W0:Y:S01]  /*2760*/  LDGDEPBAR ;  /* 0x00000000000079af */ /* 0x000e220000000000 */
[----:B------:R-:W-:Y:S03]  /*2770*/  BSSY.RECONVERGENT B0, `(.L_x_177) ;  /* 0x000000e000007945 */ /* 0x000fe60003800200 */
[----:B------:R-:W-:-:S13]  /*2780*/  ISETP.GE.AND P2, PT, R193, R25, PT ;  /* 0x00000019c100720c */ /* 0x000fda0003f46270 */
        /* <DEDUP_REMOVED lines=9> */
.L_x_179:
[----:B------:R1:W-:Y:S01]  /*2820*/  STS.128 [R197+0x4000], RZ ;  /* 0x004000ffc5007388 */ /* 0x0003e20000000c00 */
[----:B------:R-:W-:Y:S05]  /*2830*/  BRA `(.L_x_180) ;  /* 0x0000000000047947 */ /* 0x000fea0003800000 */
.L_x_178:
[----:B------:R1:W-:Y:S02]  /*2840*/  STS.128 [R197+0x4000], RZ ;  /* 0x004000ffc5007388 */ /* 0x0003e40000000c00 */
.L_x_180:
[----:B------:R-:W-:Y:S05]  /*2850*/  BSYNC.RECONVERGENT B0 ;  /* 0x0000000000007941 */ /* 0x000fea0003800200 */
.L_x_177:
[----:B------:R-:W-:Y:S01]  /*2860*/  ISETP.GE.AND P1, PT, R28, R25, PT ;  /* 0x000000191c00720c */ /* 0x000fe20003f26270 */
[----:B------:R-:W-:-:S12]  /*2870*/  BSSY.RECONVERGENT B0, `(.L_x_181) ;  /* 0x000000d000007945 */ /* 0x000fd80003800200 */
[----:B------:R1:W-:Y:S01]  /*2880*/  @P1 STS.128 [R197+0x5000], RZ ;  /* 0x005000ffc5001388 */ /* 0x0003e20000000c00 */
[----:B------:R-:W-:Y:S05]  /*2890*/  @P1 BRA `(.L_x_182) ;  /* 0x0000000000281947 */ /* 0x000fea0003800000 */
[----:B------:R-:W5:Y:S02]  /*28a0*/  LDCU UR4, c[0x0][0x440] ;  /* 0x00008800ff0477ac */ /* 0x000f640008000800 */
[----:B-----5:R-:W-:-:S13]  /*28b0*/  ISETP.GE.AND P0, PT, R198, UR4, PT ;  /* 0x00000004c6007c0c */ /* 0x020fda000bf06270 */
[----:B------:R1:W-:Y:S01]  /*28c0*/  @P0 STS.128 [R197+0x5000], RZ ;  /* 0x005000ffc5000388 */ /* 0x0003e20000000c00 */
[----:B------:R-:W-:Y:S05]  /*28d0*/  @P0 BRA `(.L_x_182) ;  /* 0x0000000000180947 */ /* 0x000fea0003800000 */
[----:B-1----:R-:W-:-:S04]  /*28e0*/  LEA R4, P0, R213, R218, 0x1 ;  /* 0x000000dad5047211 */ /* 0x002fc800078008ff */
[----:B------:R-:W-:-:S05]  /*28f0*/  LEA.HI.X R5, R213, R219, R212, 0x1, P0 ;  /* 0x000000dbd5057211 */ /* 0x000fca00000f0cd4 */
[----:B------:R-:W-:Y:S01]  /*2900*/  @!PT LDS RZ, [RZ] ;  /* 0x00000000fffff984 */ /* 0x000fe20000000800 */
[----:B------:R-:W-:Y:S01]  /*2910*/  @!PT LDS RZ, [RZ] ;  /* 0x00000000fffff984 */ /* 0x000fe20000000800 */
[----:B------:R-:W-:Y:S01]  /*2920*/  @!PT LDS RZ, [RZ] ;  /* 0x00000000fffff984 */ /* 0x000fe20000000800 */
[----:B------:R1:W-:Y:S04]  /*2930*/  LDGSTS.E.BYPASS.LTC128B.128 [R197+0x5000], desc[UR16][R4.64] ;  /* 0x0500000004c57fae */ /* 0x0003e8000b981a10 */
.L_x_182:
[----:B------:R-:W-:Y:S05]  /*2940*/  BSYNC.RECONVERGENT B0 ;  /* 0x0000000000007941 */ /* 0x000fea0003800200 */
.L_x_181:
        /* <DEDUP_REMOVED lines=11> */
.L_x_185:
[----:B------:R1:W-:Y:S01]  /*2a00*/  STS.128 [R227], RZ ;  /* 0x000000ffe3007388 */ /* 0x0003e20000000c00 */
[----:B------:R-:W-:Y:S05]  /*2a10*/  BRA `(.L_x_186) ;  /* 0x0000000000047947 */ /* 0x000fea0003800000 */
.L_x_184:
[----:B------:R1:W-:Y:S02]  /*2a20*/  STS.128 [R227], RZ ;  /* 0x000000ffe3007388 */ /* 0x0003e40000000c00 */
.L_x_186:
[----:B------:R-:W-:Y:S05]  /*2a30*/  BSYNC.RECONVERGENT B0 ;  /* 0x0000000000007941 */ /* 0x000fea0003800200 */
.L_x_183:
[C---:B-1----:R-:W-:Y:S01]  /*2a40*/  VIADD R4, R190.reuse, 0x8 ;  /* 0x00000008be047836 */ /* 0x042fe20000000000 */
[CC--:B------:R-:W-:Y:S01]  /*2a50*/  ISETP.GE.AND P2, PT, R190.reuse, R25.reuse, PT ;  /* 0x00000019be00720c */ /* 0x0c0fe20003f46270 */
[----:B------:R-:W-:Y:S01]  /*2a60*/  IMAD.MOV.U32 R226, RZ, RZ, 0x7f800000 ;  /* 0x7f800000ffe27424 */ /* 0x000fe200078e00ff */
[----:B------:R-:W-:Y:S01]  /*2a70*/  LOP3.LUT R8, R190, 0x20, RZ, 0xfc, !PT ;  /* 0x00000020be087812 */ /* 0x000fe200078efcff */
[----:B------:R-:W-:Y:S01]  /*2a80*/  IMAD.MOV.U32 R225, RZ, RZ, 0x7f800000 ;  /* 0x7f800000ffe17424 */ /* 0x000fe200078e00ff */
[----:B------:R-:W-:Y:S01]  /*2a90*/  ISETP.GE.AND P0, PT, R4, R25, PT ;  /* 0x000000190400720c */ /* 0x000fe20003f06270 */
[C---:B------:R-:W-:Y:S01]  /*2aa0*/  IMAD.WIDE.U32 R26, R190.reuse, 0x4, R236 ;  /* 0x00000004be1a7825 */ /* 0x040fe200078e00ec */
[----:B------:R-:W-:-:S07]  /*2ab0*/  IADD3 R4, PT, PT, R190, 0x28, RZ ;  /* 0x00000028be047810 */ /* 0x000fce0007ffe0ff */
[----:B------:R1:W5:Y:S01]  /*2ac0*/  @!P2 LDG.E R226, desc[UR16][R26.64] ;  /* 0x000000101ae2a981 */ /* 0x000362000c1e1900 */
[----:B------:R-:W-:-:S03]  /*2ad0*/  ISETP.GE.AND P2, PT, R8, R25, PT ;  /* 0x000000190800720c */ /* 0x000fc60003f46270 */
[----:B------:R1:W5:Y:S01]  /*2ae0*/  @!P0 LDG.E R225, desc[UR16][R26.64+0x20] ;  /* 0x000020101ae18981 */ /* 0x000362000c1e1900 */
[----:B------:R-:W-:Y:S01]  /*2af0*/  ISETP.GE.AND P0, PT, R4, R25, PT ;  /* 0x000000190400720c */ /* 0x000fe20003f06270 */
        /* <DEDUP_REMOVED lines=17> */
.L_x_188:
[----:B------:R-:W-:Y:S05]  /*2c10*/  BSYNC.RECONVERGENT B0 ;  /* 0x0000000000007941 */ /* 0x000fea0003800200 */
.L_x_187:
        /* <DEDUP_REMOVED lines=26> */
.L_x_191:
[----:B------:R3:W-:Y:S01]  /*2dc0*/  STS.128 [R197+0x6000], RZ ;  /* 0x006000ffc5007388 */ /* 0x0007e20000000c00 */
[----:B------:R-:W-:Y:S05]  /*2dd0*/  BRA `(.L_x_192) ;  /* 0x0000000000047947 */ /* 0x000fea0003800000 */
.L_x_190:
[----:B------:R1:W-:Y:S02]  /*2de0*/  STS.128 [R197+0x6000], RZ ;  /* 0x006000ffc5007388 */ /* 0x0003e40000000c00 */
.L_x_192:
[----:B------:R-:W-:Y:S05]  /*2df0*/  BSYNC.RECONVERGENT B0 ;  /* 0x0000000000007941 */ /* 0x000fea0003800200 */
.L_x_189:
[----:B------:R1:W-:Y:S01]  /*2e00*/  @P5 STS.128 [R197+0x7000], RZ ;  /* 0x007000ffc5005388 */ /* 0x0003e20000000c00 */
[----:B------:R-:W-:Y:S04]  /*2e10*/  BSSY.RECONVERGENT B0, `(.L_x_193) ;  /* 0x0000013000007945 */ /* 0x000fe80003800200 */
[----:B------:R-:W-:Y:S05]  /*2e20*/  @P5 BRA `(.L_x_194) ;  /* 0x0000000000445947 */ /* 0x000fea0003800000 */
[----:B------:R-:W2:Y:S02]  /*2e30*/  LDCU UR4, c[0x0][0x440] ;  /* 0x00008800ff0477ac */ /* 0x000ea40008000800 */
[----:B--2---:R-:W-:-:S13]  /*2e40*/  ISETP.GE.AND P0, PT, R198, UR4, PT ;  /* 0x00000004c6007c0c */ /* 0x004fda000bf06270 */
[----:B------:R2:W-:Y:S01]  /*2e50*/  @P0 STS.128 [R197+0x7000], RZ ;  /* 0x007000ffc5000388 */ /* 0x0005e20000000c00 */
[----:B------:R-:W-:Y:S05]  /*2e60*/  @P0 BRA `(.L_x_194) ;  /* 0x0000000000340947 */ /* 0x000fea0003800000 */
[----:B------:R-:W3:Y:S01]  /*2e70*/  LDCU.64 UR4, c[0x0][0x388] ;  /* 0x00007100ff0477ac */ /* 0x000ee20008000a00 */
[----:B-1----:R-:W-:Y:S01]  /*2e80*/  MOV R12, R8 ;  /* 0x00000008000c7202 */ /* 0x002fe20000000f00 */
[----:B------:R-:W-:Y:S01]  /*2e90*/  IMAD R4, R11, R2, RZ ;  /* 0x000000020b047224 */ /* 0x000fe200078e02ff */
[----:B------:R-:W-:-:S03]  /*2ea0*/  MOV R13, R5 ;  /* 0x00000005000d7202 */ /* 0x000fc60000000f00 */
[C---:B------:R-:W-:Y:S02]  /*2eb0*/  IMAD R4, R19.reuse, R3, R4 ;  /* 0x0000000313047224 */ /* 0x040fe400078e0204 */
[----:B------:R-:W-:-:S05]  /*2ec0*/  IMAD.WIDE.U32 R12, R19, R2, R12 ;  /* 0x00000002130c7225 */ /* 0x000fca00078e000c */
[----:B------:R-:W-:Y:S02]  /*2ed0*/  IADD3 R4, PT, PT, R13, R4, RZ ;  /* 0x000000040d047210 */ /* 0x000fe40007ffe0ff */
[----:B---3--:R-:W-:-:S04]  /*2ee0*/  LEA R16, P0, R12, UR4, 0x1 ;  /* 0x000000040c107c11 */ /* 0x008fc8000f8008ff */
[----:B------:R-:W-:-:S05]  /*2ef0*/  LEA.HI.X R17, R12, UR5, R4, 0x1, P0 ;  /* 0x000000050c117c11 */ /* 0x000fca00080f0c04 */
[----:B------:R-:W-:Y:S01]  /*2f00*/  @!PT LDS RZ, [RZ] ;  /* 0x00000000fffff984 */ /* 0x000fe20000000800 */
[----:B------:R-:W-:Y:S01]  /*2f10*/  @!PT LDS RZ, [RZ] ;  /* 0x00000000fffff984 */ /* 0x000fe20000000800 */
[----:B------:R-:W-:Y:S01]  /*2f20*/  @!PT LDS RZ, [RZ] ;  /* 0x00000000fffff984 */ /* 0x000fe20000000800 */
[----:B------:R1:W-:Y:S04]  /*2f30*/  LDGSTS.E.BYPASS.LTC128B.128 [R197+0x7000], desc[UR16][R16.64] ;  /* 0x0700000010c57fae */ /* 0x0003e8000b981a10 */
.L_x_194:
[----:B------:R-:W-:Y:S05]  /*2f40*/  BSYNC.RECONVERGENT B0 ;  /* 0x0000000000007941 */ /* 0x000fea0003800200 */
.L_x_193:
[----:B------:R1:W-:Y:S01]  /*2f50*/  @P4 STS.128 [R197+0x8000], RZ ;  /* 0x008000ffc5004388 */ /* 0x0003e20000000c00 */
[----:B------:R-:W-:Y:S04]  /*2f60*/  BSSY.RECONVERGENT B0, `(.L_x_195) ;  /* 0x0000013000007945 */ /* 0x000fe80003800200 */
[----:B------:R-:W-:Y:S05]  /*2f70*/  @P4 BRA `(.L_x_196) ;  /* 0x0000000000444947 */ /* 0x000fea0003800000 */
[----:B------:R-:W3:Y:S02]  /*2f80*/  LDCU UR4, c[0x0][0x440] ;  /* 0x00008800ff0477ac */ /* 0x000ee40008000800 */
[----:B---3--:R-:W-:-:S13]  /*2f90*/  ISETP.GE.AND P0, PT, R198, UR4, PT ;  /* 0x00000004c6007c0c */ /* 0x008fda000bf06270 */
[----:B------:R3:W-:Y:S01]  /*2fa0*/  @P0 STS.128 [R197+0x8000], RZ ;  /* 0x008000ffc5000388 */ /* 0x0007e20000000c00 */
[----:B------:R-:W-:Y:S05]  /*2fb0*/  @P0 BRA `(.L_x_196) ;  /* 0x0000000000340947 */ /* 0x000fea0003800000 */
[----:B------:R-:W2:Y:S01]  /*2fc0*/  LDCU.64 UR4, c[0x0][0x388] ;  /* 0x00007100ff0477ac */ /* 0x000ea20008000a00 */
[----:B------:R-:W-:Y:S01]  /*2fd0*/  IMAD R4, R7, R2, RZ ;  /* 0x0000000207047224 */ /* 0x000fe200078e02ff */
[----:B-1----:R-:W-:Y:S02]  /*2fe0*/  MOV R12, R8 ;  /* 0x00000008000c7202 */ /* 0x002fe40000000f00 */
[----:B------:R-:W-:Y:S01]  /*2ff0*/  MOV R13, R5 ;  /* 0x00000005000d7202 */ /* 0x000fe20000000f00 */
        /* <DEDUP_REMOVED lines=9> */
.L_x_196:
[----:B------:R-:W-:Y:S05]  /*3090*/  BSYNC.RECONVERGENT B0 ;  /* 0x0000000000007941 */ /* 0x000fea0003800200 */
.L_x_195:
[----:B------:R1:W-:Y:S01]  /*30a0*/  @P3 STS.128 [R197+0x9000], RZ ;  /* 0x009000ffc5003388 */ /* 0x0003e20000000c00 */
[----:B------:R-:W-:Y:S04]  /*30b0*/  BSSY.RECONVERGENT B0, `(.L_x_197) ;  /* 0x0000012000007945 */ /* 0x000fe80003800200 */
[----:B------:R-:W-:Y:S05]  /*30c0*/  @P3 BRA `(.L_x_198) ;  /* 0x0000000000403947 */ /* 0x000fea0003800000 */
[----:B------:R-:W2:Y:S02]  /*30d0*/  LDCU UR4, c[0x0][0x440] ;  /* 0x00008800ff0477ac */ /* 0x000ea40008000800 */
[----:B--2---:R-:W-:-:S13]  /*30e0*/  ISETP.GE.AND P0, PT, R198, UR4, PT ;  /* 0x00000004c6007c0c */ /* 0x004fda000bf06270 */
        /* <DEDUP_REMOVED lines=14> */
.L_x_198:
[----:B------:R-:W-:Y:S05]  /*31d0*/  BSYNC.RECONVERGENT B0 ;  /* 0x0000000000007941 */ /* 0x000fea0003800200 */
.L_x_197:
[----:B------:R-:W3:Y:S01]  /*31e0*/  LDCU.64 UR4, c[0x0][0x538] ;  /* 0x0000a700ff0477ac */ /* 0x000ee20008000a00 */
[----:B------:R-:W0:Y:S01]  /*31f0*/  LDGDEPBAR ;  /* 0x00000000000079af */ /* 0x000e220000000000 */
[C---:B------:R-:W-:Y:S02]  /*3200*/  IMAD.IADD R172, R180.reuse, 0x1, R178 ;  /* 0x00000001b4ac7824 */ /* 0x040fe400078e02b2 */
[----:B------:R-:W-:Y:S01]  /*3210*/  IMAD.SHL.U32 R7, R15, 0x2, RZ ;  /* 0x000000020f077824 */ /* 0x000fe200078e00ff */
[----:B------:R-:W-:Y:S01]  /*3220*/  SHF.R.U32.HI R210, RZ, 0x1, R15 ;  /* 0x00000001ffd27819 */ /* 0x000fe2000001160f */
[----:B------:R-:W-:Y:S01]  /*3230*/  IMAD.IADD R170, R180, 0x1, R179 ;  /* 0x00000001b4aa7824 */ /* 0x000fe200078e02b3 */
[----:B------:R-:W2:Y:S01]  /*3240*/  LDC R200, c[0x0][0x44c] ;  /* 0x00011300ffc87b82 */ /* 0x000ea20000000800 */
[----:B------:R-:W-:Y:S01]  /*3250*/  IMAD.MOV.U32 R202, RZ, RZ, RZ ;  /* 0x000000ffffca7224 */ /* 0x000fe200078e00ff */
[----:B------:R-:W1:Y:S01]  /*3260*/  LDCU UR6, c[0x0][0x3e0] ;  /* 0x00007c00ff0677ac */ /* 0x000e620008000800 */
[----:B------:R-:W1:Y:S01]  /*3270*/  LDCU UR7, c[0x0][0x45c] ;  /* 0x00008b80ff0777ac */ /* 0x000e620008000800 */
[----:B---3--:R-:W-:-:S04]  /*3280*/  ISETP.NE.U32.AND P1, PT, RZ, UR4, PT ;  /* 0x00000004ff007c0c */ /* 0x008fc8000bf25070 */
[----:B------:R-:W-:Y:S01]  /*3290*/  ISETP.NE.AND.EX P1, PT, RZ, UR5, PT, P1 ;  /* 0x00000005ff007c0c */ /* 0x000fe2000bf25310 */
[----:B------:R-:W-:-:S04]  /*32a0*/  DEPBAR.LE SB0, 0x1 ;  /* 0x000080400000791a */ /* 0x000fc80000000000 */
[----:B------:R-:W-:Y:S08]  /*32b0*/  BAR.SYNC.DEFER_BLOCKING 0x0 ;  /* 0x0000000000007b1d */ /* 0x000ff00000010000 */
[----:B-1----:R-:W1:Y:S01]  /*32c0*/  @P1 LDC.64 R2, c[0x0][0x540] ;  /* 0x00015000ff021b82 */ /* 0x002e620000000a00 */
[----:B------:R-:W-:Y:S02]  /*32d0*/  @P1 IMAD.MOV.U32 R4, RZ, RZ, R188 ;  /* 0x000000ffff041224 */ /* 0x000fe400078e00bc */
[----:B------:R-:W-:-:S02]  /*32e0*/  @P1 IMAD.MOV.U32 R5, RZ, RZ, RZ ;  /* 0x000000ffff051224 */ /* 0x000fc400078e00ff */
[----:B------:R-:W-:Y:S01]  /*32f0*/  IMAD.IADD R171, R179, 0x1, R172 ;  /* 0x00000001b3ab7824 */ /* 0x000fe200078e02ac */
[----:B------:R-:W-:Y:S01]  /*3300*/  LOP3.LUT R7, R7, 0x6, RZ, 0xc0, !PT ;  /* 0x0000000607077812 */ /* 0x000fe200078ec0ff */
[----:B------:R3:W1:Y:S04]  /*3310*/  LDSM.16.M88.4 R136, [R180] ;  /* 0x00000000b488783b */ /* 0x0006680000000200 */
[----:B------:R3:W2:Y:S01]  /*3320*/  LDSM.16.M88.4 R140, [R180+0x800] ;  /* 0x00080000b48c783b */ /* 0x0006a20000000200 */
[----:B-1----:R-:W-:-:S03]  /*3330*/  @P1 IMAD.WIDE.U32 R4, R185, R2, R4 ;  /* 0x00000002b9041225 */ /* 0x002fc600078e0004 */
[----:B------:R3:W1:Y:S01]  /*3340*/  LDSM.16.M88.4 R144, [R170] ;  /* 0x00000000aa90783b */ /* 0x0006620000000200 */
[----:B------:R-:W-:Y:S01]  /*3350*/  @P1 IMAD R3, R185, R3, R5 ;  /* 0x00000003b9031224 */ /* 0x000fe200078e0205 */
[C---:B------:R-:W-:Y:S02]  /*3360*/  @P1 LEA R8, P0, R4.reuse, UR4, 0x2 ;  /* 0x0000000404081c11 */ /* 0x040fe4000f8010ff */
[----:B------:R3:W1:Y:S04]  /*3370*/  LDSM.16.M88.4 R148, [R170+0x800] ;  /* 0x00080000aa94783b */ /* 0x0006680000000200 */
[----:B------:R3:W1:Y:S01]  /*3380*/  LDSM.16.M88.4 R152, [R172] ;  /* 0x00000000ac98783b */ /* 0x0006620000000200 */
[----:B------:R-:W-:Y:S01]  /*3390*/  @P1 LEA.HI.X R9, R4, UR5, R3, 0x2, P0 ;  /* 0x0000000504091c11 */ /* 0x000fe200080f1403 */
[----:B------:R-:W4:Y:S01]  /*33a0*/  LDCU UR4, c[0x0][0x590] ;  /* 0x0000b200ff0477ac */ /* 0x000f220008000800 */
[----:B------:R-:W2:Y:S01]  /*33b0*/  @P1 LDC R3, c[0x0][0x458] ;  /* 0x00011600ff031b82 */ /* 0x000ea20000000800 */
[----:B------:R3:W1:Y:S04]  /*33c0*/  LDSM.16.M88.4 R156, [R172+0x800] ;  /* 0x00080000ac9c783b */ /* 0x0006680000000200 */
[----:B------:R3:W1:Y:S04]  /*33d0*/  LDSM.16.M88.4 R160, [R171] ;  /* 0x00000000aba0783b */ /* 0x0006680000000200 */
[----:B------:R3:W1:Y:S01]  /*33e0*/  LDSM.16.M88.4 R164, [R171+0x800] ;  /* 0x00080000aba4783b */ /* 0x0006620000000200 */
[----:B------:R-:W4:Y:S01]  /*33f0*/  S2R R2, SR_TID.X ;  /* 0x0000000000027919 */ /* 0x000f220000002100 */
[----:B------:R-:W-:Y:S01]  /*3400*/  LOP3.LUT R210, R7, 0x1e0, R210, 0xf8, !PT ;  /* 0x000001e007d27812 */ /* 0x000fe200078ef8d2 */
[----:B------:R-:W-:Y:S01]  /*3410*/  IMAD.IADD R169, R182, 0x1, R168 ;  /* 0x00000001b6a97824 */ /* 0x000fe200078e02a8 */
[--C-:B------:R-:W-:Y:S01]  /*3420*/  IADD3 R5, PT, PT, R228, R190, R229.reuse ;  /* 0x000000bee4057210 */ /* 0x100fe20007ffe0e5 */
[----:B------:R3:W4:Y:S01]  /*3430*/  @P1 LDG.E R4, desc[UR16][R8.64] ;  /* 0x0000001008041981 */ /* 0x000722000c1e1900 */
[----:B------:R-:W-:Y:S01]  /*3440*/  IADD3 R209, PT, PT, R10, 0x80, -R229 ;  /* 0x000000800ad17810 */ /* 0x000fe20007ffe8e5 */
[----:B------:R-:W-:Y:S01]  /*3450*/  VIADD R210, R210, UR19 ;  /* 0x00000013d2d27c36 */ /* 0x000fe20008000000 */
[----:B------:R-:W-:Y:S01]  /*3460*/  IADD3 R222, PT, PT, R5, -0x1f, -R222 ;  /* 0xffffffe105de7810 */ /* 0x000fe20007ffe8de */
[----:B------:R-:W-:Y:S01]  /*3470*/  IMAD.SHL.U32 R220, R220, 0x8, RZ ;  /* 0x00000008dcdc7824 */ /* 0x000fe200078e00ff */
[----:B------:R-:W-:Y:S01]  /*3480*/  CS2R R94, SRZ ;  /* 0x00000000005e7805 */ /* 0x000fe2000001ff00 */
[C---:B------:R-:W-:Y:S01]  /*3490*/  VIADD R205, R210.reuse, 0x8 ;  /* 0x00000008d2cd7836 */ /* 0x040fe20000000000 */
[----:B--2---:R-:W2:Y:S01]  /*34a0*/  @P1 MUFU.RCP R3, R3 ;  /* 0x0000000300031308 */ /* 0x004ea20000001000 */
[C---:B------:R-:W-:Y:S01]  /*34b0*/  VIADD R7, R210.reuse, 0x9 ;  /* 0x00000009d2077836 */ /* 0x040fe20000000000 */
[----:B------:R-:W-:Y:S01]  /*34c0*/  I2FP.F32.S32 R207, R210 ;  /* 0x000000d200cf7245 */ /* 0x000fe20000201400 */
[C---:B------:R-:W-:Y:S01]  /*34d0*/  VIADD R203, R210.reuse, 0x10 ;  /* 0x00000010d2cb7836 */ /* 0x040fe20000000000 */
[----:B------:R-:W-:Y:S01]  /*34e0*/  I2FP.F32.S32 R205, R205 ;  /* 0x000000cd00cd7245 */ /* 0x000fe20000201400 */
[C---:B------:R-:W-:Y:S01]  /*34f0*/  VIADD R5, R210.reuse, 0x11 ;  /* 0x00000011d2057836 */ /* 0x040fe20000000000 */
[----:B------:R-:W-:Y:S01]  /*3500*/  I2FP.F32.S32 R7, R7 ;  /* 0x0000000700077245 */ /* 0x000fe20000201400 */
[----:B------:R-:W-:Y:S01]  /*3510*/  VIADD R201, R210, 0x18 ;  /* 0x00000018d2c97836 */ /* 0x000fe20000000000 */
[----:B------:R-:W-:Y:S01]  /*3520*/  I2FP.F32.S32 R203, R203 ;  /* 0x000000cb00cb7245 */ /* 0x000fe20000201400 */
[----:B------:R-:W-:Y:S01]  /*3530*/  IMAD.IADD R168, R183, 0x1, R168 ;  /* 0x00000001b7a87824 */ /* 0x000fe200078e02a8 */
[----:B------:R-:W-:Y:S01]  /*3540*/  I2FP.F32.S32 R5, R5 ;  /* 0x0000000500057245 */ /* 0x000fe20000201400 */
[----:B------:R-:W-:Y:S01]  /*3550*/  IMAD.MOV.U32 R221, RZ, RZ, R227 ;  /* 0x000000ffffdd7224 */ /* 0x000fe200078e00e3 */
[----:B------:R-:W-:-:S02]  /*3560*/  I2FP.F32.S32 R201, R201 ;  /* 0x000000c900c97245 */ /* 0x000fc40000201400 */
[----:B------:R-:W-:Y:S02]  /*3570*/  CS2R R92, SRZ ;  /* 0x00000000005c7805 */ /* 0x000fe4000001ff00 */
[----:B------:R-:W-:Y:S02]  /*3580*/  CS2R R98, SRZ ;  /* 0x0000000000627805 */ /* 0x000fe4000001ff00 */
[----:B------:R-:W-:Y:S02]  /*3590*/  CS2R R96, SRZ ;  /* 0x0000000000607805 */ /* 0x000fe4000001ff00 */
[----:B------:R-:W-:Y:S02]  /*35a0*/  CS2R R90, SRZ ;  /* 0x00000000005a7805 */ /* 0x000fe4000001ff00 */
[----:B------:R-:W-:Y:S01]  /*35b0*/  CS2R R88, SRZ ;  /* 0x0000000000587805 */ /* 0x000fe2000001ff00 */
[----:B---3--:R-:W-:Y:S01]  /*35c0*/  VIADD R9, R210, 0x1 ;  /* 0x00000001d2097836 */ /* 0x008fe20000000000 */
[----:B------:R-:W-:-:S02]  /*35d0*/  CS2R R86, SRZ ;  /* 0x0000000000567805 */ /* 0x000fc4000001ff00 */
[----:B------:R-:W-:Y:S02]  /*35e0*/  CS2R R84, SRZ ;  /* 0x0000000000547805 */ /* 0x000fe4000001ff00 */
[----:B----4-:R-:W-:Y:S01]  /*35f0*/  LOP3.LUT P0, RZ, R2, 0x4, RZ, 0xc0, !PT ;  /* 0x0000000402ff7812 */ /* 0x010fe2000780c0ff */
[----:B------:R-:W-:Y:S01]  /*3600*/  IMAD.IADD R2, R182, 0x1, R179 ;  /* 0x00000001b6027824 */ /* 0x000fe200078e02b3 */
[----:B------:R-:W-:Y:S02]  /*3610*/  I2FP.F32.S32 R9, R9 ;  /* 0x0000000900097245 */ /* 0x000fe40000201400 */
        /* <DEDUP_REMOVED lines=24> */
[----:B------:R-:W3:Y:S01]  /*37a0*/  LDCU UR5, c[0x0][0x440] ;  /* 0x00008800ff0577ac */ /* 0x000ee20008000800 */
[----:B------:R-:W-:Y:S02]  /*37b0*/  USHF.L.U32 UR4, UR4, 0x6, URZ ;  /* 0x0000000604047899 */ /* 0x000fe400080006ff */
[----:B------:R-:W-:Y:S01]  /*37c0*/  UIADD3 UR19, UPT, UPT, UR19, 0x80, URZ ;  /* 0x0000008013137890 */ /* 0x000fe2000fffe0ff */
[----:B--2---:R-:W-:Y:S01]  /*37d0*/  @P1 FMUL.FTZ R202, R4, R3 ;  /* 0x0000000304ca1220 */ /* 0x004fe20000410000 */
[----:B------:R-:W-:-:S03]  /*37e0*/  VIADD R3, R210, 0x19 ;  /* 0x00000019d2037836 */ /* 0x000fc60000000000 */
[-C--:B------:R-:W-:Y:S01]  /*37f0*/  FMUL.FTZ R208, R9, R202.reuse ;  /* 0x000000ca09d07220 */ /* 0x080fe20000410000 */
[-C--:B------:R-:W-:Y:S01]  /*3800*/  FMUL.FTZ R205, R205, R202.reuse ;  /* 0x000000cacdcd7220 */ /* 0x080fe20000410000 */
[----:B------:R-:W-:Y:S01]  /*3810*/  I2FP.F32.S32 R3, R3 ;  /* 0x0000000300037245 */ /* 0x000fe20000201400 */
[-C--:B------:R-:W-:Y:S01]  /*3820*/  FMUL.FTZ R206, R7, R202.reuse ;  /* 0x000000ca07ce7220 */ /* 0x080fe20000410000 */
[-C--:B------:R-:W-:Y:S01]  /*3830*/  FMUL.FTZ R203, R203, R202.reuse ;  /* 0x000000cacbcb7220 */ /* 0x080fe20000410000 */
[-C--:B------:R-:W-:Y:S01]  /*3840*/  FMUL.FTZ R204, R5, R202.reuse ;  /* 0x000000ca05cc7220 */ /* 0x080fe20000410000 */
[-C--:B------:R-:W-:Y:S01]  /*3850*/  FMUL.FTZ R201, R201, R202.reuse ;  /* 0x000000cac9c97220 */ /* 0x080fe20000410000 */
[-C--:B------:R-:W-:Y:S01]  /*3860*/  FMUL.FTZ R207, R207, R202.reuse ;  /* 0x000000cacfcf7220 */ /* 0x080fe20000410000 */
[----:B------:R-:W-:Y:S01]  /*3870*/  FMUL.FTZ R202, R3, R202 ;  /* 0x000000ca03ca7220 */ /* 0x000fe20000410000 */
[----:B-1-3--:R-:W-:-:S07]  /*3880*/  IMAD.IADD R3, R181, 0x1, R179 ;  /* 0x00000001b5037824 */ /* 0x00afce00078e02b3 */
.L_x_201:
[----:B------:R-:W0:Y:S01]  /*3890*/  LDGDEPBAR ;  /* 0x00000000000079af */ /* 0x000e220000000000 */
[--C-:B------:R-:W-:Y:S02]  /*38a0*/  IMAD.IADD R132, R179, 0x1, R169.reuse ;  /* 0x00000001b3847824 */ /* 0x100fe400078e02a9 */
[C---:B-----5:R-:W-:Y:S01]  /*38b0*/  FMUL.FTZ R238, R225.reuse, 1.4426950216293334961 ;  /* 0x3fb8aa3be1ee7820 */ /* 0x060fe20000410000 */
[----:B------:R-:W-:Y:S02]  /*38c0*/  IMAD.IADD R186, R178, 0x1, R169 ;  /* 0x00000001b2ba7824 */ /* 0x000fe400078e02a9 */
[----:B------:R-:W-:Y:S01]  /*38d0*/  FMUL.FTZ R240, R226, 1.4426950216293334961 ;  /* 0x3fb8aa3be2f07820 */ /* 0x000fe20000410000 */
[----:B------:R-:W-:Y:S02]  /*38e0*/  VIADD R228, R228, 0xffffffc0 ;  /* 0xffffffc0e4e47836 */ /* 0x000fe40000000000 */
[----:B------:R-:W-:Y:S01]  /*38f0*/  FMUL.FTZ R239, R224, 1.4426950216293334961 ;  /* 0x3fb8aa3be0ef7820 */ /* 0x000fe20000410000 */
[----:B------:R-:W-:Y:S01]  /*3900*/  FSETP.NEU.FTZ.AND P2, PT, R225, -INF , PT ;  /* 0xff800000e100780b */ /* 0x000fe20003f5d000 */
[----:B------:R-:W-:Y:S01]  /*3910*/  VIADD R230, R230, 0xffffffff ;  /* 0xffffffffe6e67836 */ /* 0x000fe20000000000 */
[----:B------:R-:W-:Y:S02]  /*3920*/  IADD3 R184, PT, PT, R179, R186, RZ ;  /* 0x000000bab3b87210 */ /* 0x000fe40007ffe0ff */
[----:B------:R-:W-:Y:S02]  /*3930*/  ISETP.GE.AND P6, PT, R228, R209, PT ;  /* 0x000000d1e400720c */ /* 0x000fe40003fc6270 */
[----:B------:R-:W-:Y:S02]  /*3940*/  FSETP.NEU.FTZ.AND P3, PT, R226, -INF , PT ;  /* 0xff800000e200780b */ /* 0x000fe40003f7d000 */
[----:B------:R-:W-:Y:S01]  /*3950*/  ISETP.GT.AND P6, PT, R229, UR19, P6 ;  /* 0x00000013e5007c0c */ /* 0x000fe2000b7c4270 */
[----:B------:R-:W-:Y:S04]  /*3960*/  DEPBAR.LE SB0, 0x0 ;  /* 0x000080000000791a */ /* 0x000fe80000000000 */
[----:B------:R-:W-:Y:S08]  /*3970*/  BAR.SYNC.DEFER_BLOCKING 0x0 ;  /* 0x0000000000007b1d */ /* 0x000ff00000010000 */
[C---:B------:R-:W-:Y:S01]  /*3980*/  @!P6 VIMNMX R251, PT, PT, R222.reuse, R229, PT ;  /* 0x000000e5defbe248 */ /* 0x040fe20003fe0100 */
[----:B------:R-:W-:Y:S08]  /*3990*/  LDSM.16.M88.4 R100, [R169] ;  /* 0x00000000a964783b */ /* 0x000ff00000000200 */
[----:B------:R-:W1:Y:S08]  /*39a0*/  LDSM.16.M88.4 R104, [R180+-0x4000] ;  /* 0xffc00000b468783b */ /* 0x000e700000000200 */
[----:B------:R-:W2:Y:S08]  /*39b0*/  LDSM.16.M88.4 R108, [R169+0x1000] ;  /* 0x00100000a96c783b */ /* 0x000eb00000000200 */
[----:B------:R-:W3:Y:S08]  /*39c0*/  LDSM.16.M88.4 R112, [R180+-0x3800] ;  /* 0xffc80000b470783b */ /* 0x000ef00000000200 */
[----:B------:R-:W-:Y:S08]  /*39d0*/  LDSM.16.M88.4 R116, [R132] ;  /* 0x000000008474783b */ /* 0x000ff00000000200 */
[----:B------:R-:W4:Y:S01]  /*39e0*/  LDSM.16.M88.4 R120, [R170+-0x4000] ;  /* 0xffc00000aa78783b */ /* 0x000f220000000200 */
[-C--:B-1----:R-:W-:Y:S07]  /*39f0*/  HMMA.16816.F32 R4, R100, R104.reuse, RZ ;  /* 0x000000686404723c */ /* 0x082fee00000018ff */
[----:B------:R-:W1:Y:S01]  /*3a00*/  LDSM.16.M88.4 R124, [R132+0x1000] ;  /* 0x00100000847c783b */ /* 0x000e620000000200 */
[C---:B--2---:R-:W-:Y:S07]  /*3a10*/  HMMA.16816.F32 R8, R108.reuse, R104, RZ ;  /* 0x000000686c08723c */ /* 0x044fee00000018ff */
[----:B------:R-:W2:Y:S01]  /*3a20*/  LDSM.16.M88.4 R128, [R170+-0x3800] ;  /* 0xffc80000aa80783b */ /* 0x000ea20000000200 */
[-C--:B------:R-:W-:Y:S07]  /*3a30*/  HMMA.16816.F32 R12, R108, R106.reuse, RZ ;  /* 0x0000006a6c0c723c */ /* 0x080fee00000018ff */
[----:B------:R-:W-:Y:S01]  /*3a40*/  LDSM.16.M88.4 R132, [R171+-0x4000] ;  /* 0xffc00000ab84783b */ /* 0x000fe20000000200 */
[C---:B------:R-:W-:Y:S07]  /*3a50*/  HMMA.16816.F32 R16, R100.reuse, R106, RZ ;  /* 0x0000006a6410723c */ /* 0x040fee00000018ff */
[----:B------:R-:W-:Y:S01]  /*3a60*/  LDSM.16.M88.4 R104, [R172+-0x4000] ;  /* 0xffc00000ac68783b */ /* 0x000fe20000000200 */
[-C--:B---3--:R-:W-:Y:S08]  /*3a70*/  HMMA.16816.F32 R20, R100, R112.reuse, RZ ;  /* 0x000000706414723c */ /* 0x088ff000000018ff */
[C---:B------:R-:W-:Y:S08]  /*3a80*/  HMMA.16816.F32 R24, R108.reuse, R112, RZ ;  /* 0x000000706c18723c */ /* 0x040ff000000018ff */
[-C--:B------:R-:W-:Y:S01]  /*3a90*/  HMMA.16816.F32 R28, R108, R114.reuse, RZ ;  /* 0x000000726c1c723c */ /* 0x080fe200000018ff */
[----:B------:R-:W-:Y:S07]  /*3aa0*/  LDSM.16.M88.4 R108, [R186+0x1000] ;  /* 0x00100000ba6c783b */ /* 0x000fee0000000200 */
[----:B------:R-:W-:Y:S01]  /*3ab0*/  HMMA.16816.F32 R32, R100, R114, RZ ;  /* 0x000000726420723c */ /* 0x000fe200000018ff */
[----:B------:R-:W3:Y:S07]  /*3ac0*/  LDSM.16.M88.4 R100, [R186] ;  /* 0x00000000ba64783b */ /* 0x000eee0000000200 */
[-C--:B----4-:R-:W-:Y:S01]  /*3ad0*/  HMMA.16816.F32 R4, R116, R120.reuse, R4 ;  /* 0x000000787404723c */ /* 0x090fe20000001804 */
[----:B------:R-:W4:Y:S07]  /*3ae0*/  LDSM.16.M88.4 R112, [R172+-0x3800] ;  /* 0xffc80000ac70783b */ /* 0x000f2e0000000200 */
[C---:B-1----:R-:W-:Y:S08]  /*3af0*/  HMMA.16816.F32 R8, R124.reuse, R120, R8 ;  /* 0x000000787c08723c */ /* 0x042ff00000001808 */
[-C--:B------:R-:W-:Y:S08]  /*3b00*/  HMMA.16816.F32 R12, R124, R122.reuse, R12 ;  /* 0x0000007a7c0c723c */ /* 0x080ff0000000180c */
[C---:B------:R-:W-:Y:S01]  /*3b10*/  HMMA.16816.F32 R16, R116.reuse, R122, R16 ;  /* 0x0000007a7410723c */ /* 0x040fe20000001810 */
[----:B------:R-:W1:Y:S07]  /*3b20*/  LDSM.16.M88.4 R120, [R184] ;  /* 0x00000000b878783b */ /* 0x000e6e0000000200 */
[-C--:B--2---:R-:W-:Y:S08]  /*3b30*/  HMMA.16816.F32 R20, R116, R128.reuse, R20 ;  /* 0x000000807414723c */ /* 0x084ff00000001814 */
[C---:B------:R-:W-:Y:S08]  /*3b40*/  HMMA.16816.F32 R24, R124.reuse, R128, R24 ;  /* 0x000000807c18723c */ /* 0x040ff00000001818 */
[-C--:B------:R-:W-:Y:S01]  /*3b50*/  HMMA.16816.F32 R28, R124, R130.reuse, R28 ;  /* 0x000000827c1c723c */ /* 0x080fe2000000181c */
[----:B------:R-:W2:Y:S07]  /*3b60*/  LDSM.16.M88.4 R124, [R184+0x1000] ;  /* 0x00100000b87c783b */ /* 0x000eae0000000200 */
[----:B------:R-:W-:Y:S04]  /*3b70*/  HMMA.16816.F32 R32, R116, R130, R32 ;  /* 0x000000827420723c */ /* 0x000fe80000001820 */
[--C-:B------:R-:W-:Y:S04]  /*3b80*/  @!P6 VIADDMNMX R131, R222, 0x8, R229.reuse, PT ;  /* 0x00000008de83e846 */ /* 0x100fe800038001e5 */
[-C--:B---3--:R-:W-:Y:S08]  /*3b90*/  HMMA.16816.F32 R4, R100, R104.reuse, R4 ;  /* 0x000000686404723c */ /* 0x088ff00000001804 */
[C---:B------:R-:W-:Y:S04]  /*3ba0*/  HMMA.16816.F32 R8, R108.reuse, R104, R8 ;  /* 0x000000686c08723c */ /* 0x040fe80000001808 */
[----:B------:R-:W-:Y:S02]  /*3bb0*/  FSEL R105, R238, RZ, P2 ;  /* 0x000000ffee697208 */ /* 0x000fe40001000000 */
[----:B------:R-:W-:Y:S02]  /*3bc0*/  @!P6 IADD3 R238, PT, PT, R210, 0x1, RZ ;  /* 0x00000001d2eee810 */ /* 0x000fe40007ffe0ff */
[-C--:B------:R-:W-:Y:S03]  /*3bd0*/  HMMA.16816.F32 R12, R108, R106.reuse, R12 ;  /* 0x0000006a6c0c723c */ /* 0x080fe6000000180c */
[----:B------:R-:W-:Y:S05]  /*3be0*/  @!P6 ISETP.GE.AND P2, PT, R238, R131, PT ;  /* 0x00000083ee00e20c */ /* 0x000fea0003f46270 */
[C---:B------:R-:W-:Y:S04]  /*3bf0*/  HMMA.16816.F32 R16, R100.reuse, R106, R16 ;  /* 0x0000006a6410723c */ /* 0x040fe80000001810 */
[----:B------:R-:W-:Y:S02]  /*3c00*/  FSEL R106, R240, RZ, P3 ;  /* 0x000000fff06a7208 */ /* 0x000fe40001800000 */
[----:B------:R-:W-:Y:S02]  /*3c10*/  @!P6 ISETP.GE.AND P3, PT, R238, R251, PT ;  /* 0x000000fbee00e20c */ /* 0x000fe40003f66270 */
[-C--:B----4-:R-:W-:Y:S08]  /*3c20*/  HMMA.16816.F32 R20, R100, R112.reuse, R20 ;  /* 0x000000706414723c */ /* 0x090ff00000001814 */
[C---:B------:R-:W-:Y:S04]  /*3c30*/  HMMA.16816.F32 R24, R108.reuse, R112, R24 ;  /* 0x000000706c18723c */ /* 0x040fe80000001818 */
[--C-:B------:R-:W-:Y:S04]  /*3c40*/  @!P6 VIADDMNMX R113, R222, 0xffffffe8, R229.reuse, PT ;  /* 0xffffffe8de71e846 */ /* 0x100fe800038001e5 */
[-C--:B------:R-:W-:Y:S03]  /*3c50*/  HMMA.16816.F32 R28, R108, R114.reuse, R28 ;  /* 0x000000726c1c723c */ /* 0x080fe6000000181c */
[----:B------:R-:W-:Y:S05]  /*3c60*/  @!P6 ISETP.GE.AND P4, PT, R238, R113, PT ;  /* 0x00000071ee00e20c */ /* 0x000fea0003f86270 */
[----:B------:R-:W-:Y:S01]  /*3c70*/  HMMA.16816.F32 R32, R100, R114, R32 ;  /* 0x000000726420723c */ /* 0x000fe20000001820 */
[----:B------:R-:W3:Y:S03]  /*3c80*/  LDSM.16.M88.4 R100, [R171+-0x3800] ;  /* 0xffc80000ab64783b */ /* 0x000ee60000000200 */
[C---:B------:R-:W-:Y:S04]  /*3c90*/  LEA R114, P1, R190.reuse, R214, 0x2 ;  /* 0x000000d6be727211 */ /* 0x040fe800078210ff */
[-C--:B-1----:R-:W-:Y:S05]  /*3ca0*/  HMMA.16816.F32 R4, R120, R132.reuse, R4 ;  /* 0x000000847804723c */ /* 0x082fea0000001804 */
[----:B------:R-:W-:Y:S02]  /*3cb0*/  LEA.HI.X R115, R190, R215, RZ, 0x2, P1 ;  /* 0x000000d7be737211 */ /* 0x000fe400008f14ff */
[----:B------:R-:W-:Y:S01]  /*3cc0*/  FSETP.NEU.FTZ.AND P1, PT, R224, -INF , PT ;  /* 0xff800000e000780b */ /* 0x000fe20003f3d000 */
[C---:B--2---:R-:W-:Y:S04]  /*3cd0*/  HMMA.16816.F32 R8, R124.reuse, R132, R8 ;  /* 0x000000847c08723c */ /* 0x044fe80000001808 */
[----:B------:R-:W-:Y:S02]  /*3ce0*/  @!P6 VIADDMNMX R133, R222, 0xffffffe0, R229, PT ;  /* 0xffffffe0de85e846 */ /* 0x000fe400038001e5 */
[----:B------:R-:W-:Y:S02]  /*3cf0*/  FSEL R107, R239, RZ, P1 ;  /* 0x000000ffef6b7208 */ /* 0x000fe40000800000 */
[-C--:B------:R-:W-:Y:S03]  /*3d00*/  HMMA.16816.F32 R12, R124, R134.reuse, R12 ;  /* 0x000000867c0c723c */ /* 0x080fe6000000180c */
[-C--:B------:R-:W-:Y:S01]  /*3d10*/  @!P6 ISETP.GE.AND P5, PT, R238, R133.reuse, PT ;  /* 0x00000085ee00e20c */ /* 0x080fe20003fa6270 */
[C---:B------:R-:W-:Y:S01]  /*3d20*/  FMUL.FTZ R238, R223.reuse, 1.4426950216293334961 ;  /* 0x3fb8aa3bdfee7820 */ /* 0x040fe20000410000 */
[----:B------:R-:W-:Y:S01]  /*3d30*/  FSETP.NEU.FTZ.AND P1, PT, R223, -INF , PT ;  /* 0xff800000df00780b */ /* 0x000fe20003f3d000 */
[----:B------:R-:W-:Y:S01]  /*3d40*/  FADD.FTZ R239, R208, R5 ;  /* 0x00000005d0ef7221 */ /* 0x000fe20000010000 */
[C---:B------:R-:W-:Y:S01]  /*3d50*/  FADD.FTZ R241, R207.reuse, R4 ;  /* 0x00000004cff17221 */ /* 0x040fe20000010000 */
[C---:B------:R-:W-:Y:S04]  /*3d60*/  HMMA.16816.F32 R16, R120.reuse, R134, R16 ;  /* 0x000000867810723c */ /* 0x040fe80000001810 */
[----:B------:R-:W-:Y:S01]  /*3d70*/  FSEL R5, R238, RZ, P1 ;  /* 0x000000ffee057208 */ /* 0x000fe20000800000 */
[C---:B------:R-:W-:Y:S01]  /*3d80*/  FADD.FTZ R240, R207.reuse, R6 ;  /* 0x00000006cff07221 */ /* 0x040fe20000010000 */
[----:B------:R-:W-:Y:S01]  /*3d90*/  @!P6 ISETP.GE.AND P1, PT, R210, R133, PT ;  /* 0x00000085d200e20c */ /* 0x000fe20003f26270 */
[----:B------:R-:W-:Y:S01]  /*3da0*/  FADD.FTZ R252, R207, R8 ;  /* 0x00000008cffc7221 */ /* 0x000fe20000010000 */
[C---:B------:R-:W-:Y:S01]  /*3db0*/  FADD.FTZ R246, R208.reuse, R9 ;  /* 0x00000009d0f67221 */ /* 0x040fe20000010000 */
[-C--:B---3--:R-:W-:Y:S03]  /*3dc0*/  HMMA.16816.F32 R20, R120, R100.reuse, R20 ;  /* 0x000000647814723c */ /* 0x088fe60000001814 */
[----:B------:R-:W-:Y:S01]  /*3dd0*/  @!P6 FSEL R241, R241, -INF , !P1 ;  /* 0xff800000f1f1e808 */ /* 0x000fe20004800000 */
[----:B------:R-:W-:Y:S01]  /*3de0*/  FADD.FTZ R248, R208, R7 ;  /* 0x00000007d0f87221 */ /* 0x000fe20000010000 */
[----:B------:R-:W-:Y:S01]  /*3df0*/  @!P6 ISETP.GE.AND P1, PT, R210, R113, PT ;  /* 0x00000071d200e20c */ /* 0x000fe20003f26270 */
[----:B------:R-:W-:Y:S01]  /*3e00*/  FADD.FTZ R242, R207, R10 ;  /* 0x0000000acff27221 */ /* 0x000fe20000010000 */
[----:B------:R-:W-:Y:S01]  /*3e10*/  @!P6 FSEL R239, R239, -INF , !P5 ;  /* 0xff800000efefe808 */ /* 0x000fe20006800000 */
[C---:B------:R-:W-:Y:S04]  /*3e20*/  HMMA.16816.F32 R24, R124.reuse, R100, R24 ;  /* 0x000000647c18723c */ /* 0x040fe80000001818 */
[----:B------:R-:W-:Y:S01]  /*3e30*/  @!P6 FSEL R240, R240, -INF , !P1 ;  /* 0xff800000f0f0e808 */ /* 0x000fe20004800000 */
[C---:B------:R-:W-:Y:S01]  /*3e40*/  @!P6 VIADD R238, R210.reuse, 0x8 ;  /* 0x00000008d2eee836 */ /* 0x040fe20000000000 */
[----:B------:R-:W-:Y:S01]  /*3e50*/  @!P6 ISETP.GE.AND P1, PT, R210, R131, PT ;  /* 0x00000083d200e20c */ /* 0x000fe20003f26270 */
[----:B------:R-:W-:Y:S01]  /*3e60*/  FADD.FTZ R244, R208, R11 ;  /* 0x0000000bd0f47221 */ /* 0x000fe20000010000 */
[-C--:B------:R-:W-:Y:S03]  /*3e70*/  HMMA.16816.F32 R28, R124, R102.reuse, R28 ;  /* 0x000000667c1c723c */ /* 0x080fe6000000181c */
[----:B------:R-:W-:Y:S01]  /*3e80*/  @!P6 ISETP.GE.AND P5, PT, R210, R251, PT ;  /* 0x000000fbd200e20c */ /* 0x000fe20003fa6270 */
[C---:B------:R-:W-:Y:S01]  /*3e90*/  FADD.FTZ R135, R205.reuse, R12 ;  /* 0x0000000ccd877221 */ /* 0x040fe20000010000 */
[----:B------:R-:W-:Y:S01]  /*3ea0*/  @!P6 FSEL R246, R246, -INF , !P3 ;  /* 0xff800000f6f6e808 */ /* 0x000fe20005800000 */
[----:B------:R-:W-:Y:S01]  /*3eb0*/  FADD.FTZ R249, R206, R13 ;  /* 0x0000000dcef97221 */ /* 0x000fe20000010000 */
[----:B------:R-:W-:Y:S01]  /*3ec0*/  @!P6 FSEL R242, R242, -INF , !P1 ;  /* 0xff800000f2f2e808 */ /* 0x000fe20004800000 */
[----:B------:R-:W-:Y:S04]  /*3ed0*/  HMMA.16816.F32 R32, R120, R102, R32 ;  /* 0x000000667820723c */ /* 0x000fe80000001820 */
[----:B------:R-:W-:Y:S01]  /*3ee0*/  @!P6 FSEL R248, R248, -INF , !P4 ;  /* 0xff800000f8f8e808 */ /* 0x000fe20006000000 */
[C---:B------:R-:W-:Y:S01]  /*3ef0*/  FADD.FTZ R134, R205.reuse, R14 ;  /* 0x0000000ecd867221 */ /* 0x040fe20000010000 */
[----:B------:R-:W-:Y:S01]  /*3f00*/  @!P6 FSEL R252, R252, -INF , !P5 ;  /* 0xff800000fcfce808 */ /* 0x000fe20006800000 */
[----:B------:R-:W-:Y:S01]  /*3f10*/  FADD.FTZ R250, R206, R15 ;  /* 0x0000000fcefa7221 */ /* 0x000fe20000010000 */
[C---:B------:R-:W-:Y:S01]  /*3f20*/  @!P6 ISETP.GE.AND P3, PT, R238.reuse, R133, PT ;  /* 0x00000085ee00e20c */ /* 0x040fe20003f66270 */
[C---:B------:R-:W-:Y:S01]  /*3f30*/  FADD.FTZ R7, R205.reuse, R16 ;  /* 0x00000010cd077221 */ /* 0x040fe20000010000 */
[----:B------:R-:W-:Y:S01]  /*3f40*/  @!P6 ISETP.GE.AND P1, PT, R238, R113, PT ;  /* 0x00000071ee00e20c */ /* 0x000fe20003f26270 */
[----:B------:R-:W-:Y:S01]  /*3f50*/  FADD.FTZ R184, R206, R17 ;  /* 0x00000011ceb87221 */ /* 0x000fe20000010000 */
[----:B------:R-:W-:Y:S01]  /*3f60*/  @!P6 ISETP.GE.AND P5, PT, R238, R131, PT ;  /* 0x00000083ee00e20c */ /* 0x000fe20003fa6270 */
[----:B------:R-:W-:Y:S01]  /*3f70*/  FFMA.FTZ R243, R252, UR7, -R107 ;  /* 0x00000007fcf37c23 */ /* 0x000fe2000801086b */
[-C--:B------:R-:W-:Y:S01]  /*3f80*/  @!P6 ISETP.GE.AND P4, PT, R238, R251.reuse, PT ;  /* 0x000000fbee00e20c */ /* 0x080fe20003f86270 */
[----:B------:R-:W-:Y:S01]  /*3f90*/  FADD.FTZ R18, R205, R18 ;  /* 0x00000012cd127221 */ /* 0x000fe20000010000 */
[----:B------:R-:W-:Y:S01]  /*3fa0*/  @!P6 IADD3 R238, PT, PT, R210, 0x9, RZ ;  /* 0x00000009d2eee810 */ /* 0x000fe20007ffe0ff */
[----:B------:R-:W-:Y:S01]  /*3fb0*/  FFMA.FTZ R245, R248, UR7, -R105 ;  /* 0x00000007f8f57c23 */ /* 0x000fe20008010869 */
[----:B------:R-:W-:Y:S01]  /*3fc0*/  @!P6 FSEL R244, R244, -INF , !P2 ;  /* 0xff800000f4f4e808 */ /* 0x000fe20005000000 */
[----:B------:R-:W-:Y:S01]  /*3fd0*/  FADD.FTZ R130, R206, R19 ;  /* 0x00000013ce827221 */ /* 0x000fe20000010000 */
[----:B------:R-:W-:Y:S01]  /*3fe0*/  @!P6 ISETP.GE.AND P2, PT, R238, R251, PT ;  /* 0x000000fbee00e20c */ /* 0x000fe20003f46270 */
[----:B------:R-:W-:Y:S01]  /*3ff0*/  FADD.FTZ R21, R204, R21 ;  /* 0x00000015cc157221 */ /* 0x000fe20000010000 */
[----:B------:R-:W-:Y:S01]  /*4000*/  @!P6 FSEL R135, R135, -INF , !P4 ;  /* 0xff8000008787e808 */ /* 0x000fe20006000000 */
[----:B------:R-:W-:Y:S01]  /*4010*/  FADD.FTZ R9, R203, R20 ;  /* 0x00000014cb097221 */ /* 0x000fe20000010000 */
[----:B------:R-:W-:Y:S01]  /*4020*/  @!P6 FSEL R249, R249, -INF , !P2 ;  /* 0xff800000f9f9e808 */ /* 0x000fe20005000000 */
[----:B------:R-:W-:Y:S01]  /*4030*/  FADD.FTZ R22, R203, R22 ;  /* 0x00000016cb167221 */ /* 0x000fe20000010000 */
[----:B------:R-:W-:Y:S01]  /*4040*/  @!P6 FSEL R134, R134, -INF , !P5 ;  /* 0xff8000008686e808 */ /* 0x000fe20006800000 */
[--C-:B------:R-:W-:Y:S01]  /*4050*/  FFMA.FTZ R252, R135, UR7, -R107.reuse ;  /* 0x0000000787fc7c23 */ /* 0x100fe2000801086b */
[C---:B------:R-:W-:Y:S01]  /*4060*/  @!P6 ISETP.GE.AND P2, PT, R238.reuse, R133, PT ;  /* 0x00000085ee00e20c */ /* 0x040fe20003f46270 */
[----:B------:R-:W-:Y:S01]  /*4070*/  FFMA.FTZ R248, R249, UR7, -R107 ;  /* 0x00000007f9f87c23 */ /* 0x000fe2000801086b */
[C---:B------:R-:W-:Y:S01]  /*4080*/  @!P6 ISETP.GE.AND P5, PT, R238.reuse, R113, PT ;  /* 0x00000071ee00e20c */ /* 0x040fe20003fa6270 */
[----:B------:R1:W-:Y:S01]  /*4090*/  MUFU.EX2 R249, R252 ;  /* 0x000000fc00f97308 */ /* 0x0003e20000000800 */
[----:B------:R-:W-:Y:S01]  /*40a0*/  @!P6 ISETP.GE.AND P4, PT, R238, R131, PT ;  /* 0x00000083ee00e20c */ /* 0x000fe20003f86270 */
[----:B------:R-:W-:Y:S01]  /*40b0*/  @!P6 VIADD R238, R210, 0x10 ;  /* 0x00000010d2eee836 */ /* 0x000fe20000000000 */
[----:B------:R-:W-:Y:S01]  /*40c0*/  @!P6 FSEL R7, R7, -INF , !P3 ;  /* 0xff8000000707e808 */ /* 0x000fe20005800000 */
[C---:B------:R-:W-:Y:S01]  /*40d0*/  FADD.FTZ R13, R203.reuse, R26 ;  /* 0x0000001acb0d7221 */ /* 0x040fe20000010000 */
[----:B------:R-:W-:Y:S01]  /*40e0*/  @!P6 FSEL R250, R250, -INF , !P4 ;  /* 0xff800000fafae808 */ /* 0x000fe20006000000 */
[----:B------:R-:W-:Y:S01]  /*40f0*/  FADD.FTZ R25, R204, R25 ;  /* 0x00000019cc197221 */ /* 0x000fe20000010000 */
[----:B------:R-:W-:Y:S01]  /*4100*/  @!P6 FSEL R18, R18, -INF , !P1 ;  /* 0xff8000001212e808 */ /* 0x000fe20004800000 */
[----:B------:R-:W-:Y:S01]  /*4110*/  FADD.FTZ R6, R204, R23 ;  /* 0x00000017cc067221 */ /* 0x000fe20000010000 */
[----:B------:R-:W-:Y:S01]  /*4120*/  @!P6 FSEL R184, R184, -INF , !P2 ;  /* 0xff800000b8b8e808 */ /* 0x000fe20005000000 */
[----:B------:R-:W-:Y:S01]  /*4130*/  @!P6 VIADD R14, R210, 0x18 ;  /* 0x00000018d20ee836 */ /* 0x000fe20000000000 */
[C---:B------:R-:W-:Y:S01]  /*4140*/  @!P6 ISETP.GE.AND P4, PT, R238.reuse, R133, PT ;  /* 0x00000085ee00e20c */ /* 0x040fe20003f86270 */
[----:B------:R-:W-:Y:S01]  /*4150*/  FADD.FTZ R11, R203, R24 ;  /* 0x00000018cb0b7221 */ /* 0x000fe20000010000 */
[----:B------:R-:W-:Y:S01]  /*4160*/  @!P6 ISETP.GE.AND P3, PT, R238, R113, PT ;  /* 0x00000071ee00e20c */ /* 0x000fe20003f66270 */
[----:B------:R-:W-:Y:S01]  /*4170*/  FFMA.FTZ R240, R240, UR7, -R105 ;  /* 0x00000007f0f07c23 */ /* 0x000fe20008010869 */
[C---:B------:R-:W-:Y:S01]  /*4180*/  @!P6 ISETP.GE.AND P2, PT, R238.reuse, R251, PT ;  /* 0x000000fbee00e20c */ /* 0x040fe20003f46270 */
[--C-:B-1----:R-:W-:Y:S01]  /*4190*/  FFMA.FTZ R252, R7, UR7, -R106.reuse ;  /* 0x0000000707fc7c23 */ /* 0x102fe2000801086a */
[----:B------:R-:W-:Y:S01]  /*41a0*/  @!P6 ISETP.GE.AND P1, PT, R238, R131, PT ;  /* 0x00000083ee00e20c */ /* 0x000fe20003f26270 */
[--C-:B------:R-:W-:Y:S01]  /*41b0*/  FFMA.FTZ R238, R241, UR7, -R106.reuse ;  /* 0x00000007f1ee7c23 */ /* 0x100fe2000801086a */
[----:B------:R-:W-:Y:S01]  /*41c0*/  @!P6 IADD3 R241, PT, PT, R210, 0x11, RZ ;  /* 0x00000011d2f1e810 */ /* 0x000fe20007ffe0ff */
[--C-:B------:R-:W-:Y:S01]  /*41d0*/  FFMA.FTZ R7, R184, UR7, -R106.reuse ;  /* 0x00000007b8077c23 */ /* 0x100fe2000801086a */
[----:B------:R-:W-:Y:S01]  /*41e0*/  @!P6 FSEL R130, R130, -INF , !P5 ;  /* 0xff8000008282e808 */ /* 0x000fe20006800000 */
[----:B------:R-:W-:Y:S01]  /*41f0*/  FFMA.FTZ R134, R134, UR7, -R5 ;  /* 0x0000000786867c23 */ /* 0x000fe20008010805 */
[----:B------:R-:W-:Y:S01]  /*4200*/  @!P6 ISETP.GE.AND P5, PT, R241, R133, PT ;  /* 0x00000085f100e20c */ /* 0x000fe20003fa6270 */
[----:B------:R-:W-:Y:S01]  /*4210*/  MUFU.EX2 R240, R240 ;  /* 0x000000f000f07308 */ /* 0x000fe20000000800 */
[----:B------:R-:W-:Y:S01]  /*4220*/  @!P6 FSEL R9, R9, -INF , !P4 ;  /* 0xff8000000909e808 */ /* 0x000fe20006000000 */
[----:B------:R-:W-:Y:S01]  /*4230*/  FFMA.FTZ R239, R239, UR7, -R106 ;  /* 0x00000007efef7c23 */ /* 0x000fe2000801086a */
[----:B------:R-:W-:Y:S07]  /*4240*/  @!P6 FSEL R21, R21, -INF , !P5 ;  /* 0xff8000001515e808 */ /* 0x000fee0006800000 */
[----:B------:R-:W-:Y:S01]  /*4250*/  MUFU.EX2 R245, R245 ;  /* 0x000000f500f57308 */ /* 0x000fe20000000800 */
[C---:B------:R-:W-:Y:S01]  /*4260*/  @!P6 ISETP.GE.AND P5, PT, R241.reuse, R251, PT ;  /* 0x000000fbf100e20c */ /* 0x040fe20003fa6270 */
[----:B------:R-:W-:Y:S01]  /*4270*/  FFMA.FTZ R135, R130, UR7, -R105 ;  /* 0x0000000782877c23 */ /* 0x000fe20008010869 */
[----:B------:R-:W-:Y:S07]  /*4280*/  @!P6 ISETP.GE.AND P4, PT, R241, R113, PT ;  /* 0x00000071f100e20c */ /* 0x000fee0003f86270 */
[----:B------:R-:W-:Y:S01]  /*4290*/  MUFU.EX2 R238, R238 ;  /* 0x000000ee00ee7308 */ /* 0x000fe20000000800 */
[----:B------:R-:W-:Y:S01]  /*42a0*/  @!P6 IADD3 R10, PT, PT, R210, 0x19, RZ ;  /* 0x00000019d20ae810 */ /* 0x000fe20007ffe0ff */
[----:B------:R-:W-:Y:S01]  /*42b0*/  FADD.FTZ R29, R202, R29 ;  /* 0x0000001dca1d7221 */ /* 0x000fe20000010000 */
[----:B------:R-:W-:Y:S07]  /*42c0*/  @!P6 FSEL R22, R22, -INF , !P3 ;  /* 0xff8000001616e808 */ /* 0x000fee0005800000 */
[----:B------:R-:W1:Y:S01]  /*42d0*/  MUFU.EX2 R239, R239 ;  /* 0x000000ef00ef7308 */ /* 0x000e620000000800 */
[----:B------:R-:W-:Y:S01]  /*42e0*/  @!P6 FSEL R25, R25, -INF , !P5 ;  /* 0xff8000001919e808 */ /* 0x000fe20006800000 */
[----:B------:R-:W-:Y:S01]  /*42f0*/  FFMA.FTZ R246, R246, UR7, -R107 ;  /* 0x00000007f6f67c23 */ /* 0x000fe2000801086b */
[----:B------:R-:W-:Y:S07]  /*4300*/  @!P6 FSEL R13, R13, -INF , !P1 ;  /* 0xff8000000d0de808 */ /* 0x000fee0004800000 */
[----:B------:R-:W-:Y:S01]  /*4310*/  MUFU.EX2 R252, R252 ;  /* 0x000000fc00fc7308 */ /* 0x000fe20000000800 */
[-C--:B------:R-:W-:Y:S01]  /*4320*/  @!P6 ISETP.GE.AND P3, PT, R241, R131.reuse, PT ;  /* 0x00000083f100e20c */ /* 0x080fe20003f66270 */
[----:B------:R-:W-:Y:S01]  /*4330*/  FFMA.FTZ R247, R242, UR7, -R5 ;  /* 0x00000007f2f77c23 */ /* 0x000fe20008010805 */
[-C--:B------:R-:W-:Y:S07]  /*4340*/  @!P6 ISETP.GE.AND P5, PT, R14, R131.reuse, PT ;  /* 0x000000830e00e20c */ /* 0x080fee0003fa6270 */
[----:B------:R-:W-:Y:S01]  /*4350*/  MUFU.EX2 R135, R135 ;  /* 0x0000008700877308 */ /* 0x000fe20000000800 */
[----:B------:R-:W-:Y:S01]  /*4360*/  @!P6 FSEL R6, R6, -INF , !P4 ;  /* 0xff8000000606e808 */ /* 0x000fe20006000000 */
[----:B------:R-:W-:Y:S01]  /*4370*/  FADD.FTZ R30, R201, R30 ;  /* 0x0000001ec91e7221 */ /* 0x000fe20000010000 */
[----:B------:R-:W-:Y:S01]  /*4380*/  @!P6 FSEL R11, R11, -INF , !P2 ;  /* 0xff8000000b0be808 */ /* 0x000fe20005000000 */
[----:B------:R-:W-:Y:S01]  /*4390*/  FADD.FTZ R34, R201, R34 ;  /* 0x00000022c9227221 */ /* 0x000fe20000010000 */
[----:B------:R-:W-:Y:S05]  /*43a0*/  @!P6 ISETP.GE.AND P1, PT, R10, R131, PT ;  /* 0x000000830a00e20c */ /* 0x000fea0003f26270 */
[----:B------:R-:W-:Y:S01]  /*43b0*/  MUFU.EX2 R242, R246 ;  /* 0x000000f600f27308 */ /* 0x000fe20000000800 */
[-C--:B------:R-:W-:Y:S01]  /*43c0*/  @!P6 ISETP.GE.AND P4, PT, R14, R251.reuse, PT ;  /* 0x000000fb0e00e20c */ /* 0x080fe20003f86270 */
[----:B------:R-:W-:Y:S01]  /*43d0*/  FADD.FTZ R26, R204, R27 ;  /* 0x0000001bcc1a7221 */ /* 0x000fe20000010000 */
[----:B------:R-:W-:Y:S07]  /*43e0*/  @!P6 ISETP.GE.AND P2, PT, R10, R251, PT ;  /* 0x000000fb0a00e20c */ /* 0x000fee0003f46270 */
[----:B------:R2:W-:Y:S01]  /*43f0*/  MUFU.EX2 R131, R7 ;  /* 0x0000000700837308 */ /* 0x0005e20000000800 */
[--C-:B------:R-:W-:Y:S01]  /*4400*/  FFMA.FTZ R251, R250, UR7, -R5.reuse ;  /* 0x00000007fafb7c23 */ /* 0x100fe20008010805 */
[----:B------:R-:W-:Y:S01]  /*4410*/  FFMA.FTZ R244, R244, UR7, -R5 ;  /* 0x00000007f4f47c23 */ /* 0x000fe20008010805 */
[----:B------:R-:W-:Y:S07]  /*4420*/  @!P6 FSEL R29, R29, -INF , !P2 ;  /* 0xff8000001d1de808 */ /* 0x000fee0005000000 */
[----:B------:R3:W-:Y:S01]  /*4430*/  MUFU.EX2 R250, R134 ;  /* 0x0000008600fa7308 */ /* 0x0007e20000000800 */
[-C--:B------:R-:W-:Y:S01]  /*4440*/  @!P6 ISETP.GE.AND P2, PT, R14, R113.reuse, PT ;  /* 0x000000710e00e20c */ /* 0x080fe20003f46270 */
[----:B------:R-:W-:Y:S01]  /*4450*/  FADD.FTZ R35, R202, R35 ;  /* 0x00000023ca237221 */ /* 0x000fe20000010000 */
[----:B------:R-:W-:Y:S07]  /*4460*/  @!P6 FSEL R30, R30, -INF , !P5 ;  /* 0xff8000001e1ee808 */ /* 0x000fee0006800000 */
[----:B------:R-:W-:Y:S01]  /*4470*/  MUFU.EX2 R243, R243 ;  /* 0x000000f300f37308 */ /* 0x000fe20000000800 */
[----:B------:R-:W-:Y:S01]  /*4480*/  @!P6 ISETP.GE.AND P5, PT, R10, R113, PT ;  /* 0x000000710a00e20c */ /* 0x000fe20003fa6270 */
[----:B------:R-:W-:Y:S01]  /*4490*/  FFMA.FTZ R184, R9, UR7, -R106 ;  /* 0x0000000709b87c23 */ /* 0x000fe2000801086a */
[----:B------:R-:W-:Y:S07]  /*44a0*/  @!P6 FSEL R34, R34, -INF , !P2 ;  /* 0xff8000002222e808 */ /* 0x000fee0005000000 */
[----:B------:R-:W-:Y:S01]  /*44b0*/  MUFU.EX2 R247, R247 ;  /* 0x000000f700f77308 */ /* 0x000fe20000000800 */
[----:B-1----:R-:W-:Y:S01]  /*44c0*/  F2FP.F16.F32.PACK_AB R9, R239, R238 ;  /* 0x000000eeef09723e */ /* 0x002fe200000000ff */
[----:B------:R-:W-:Y:S01]  /*44d0*/  VIADD R123, R196, 0x10 ;  /* 0x00000010c47b7836 */ /* 0x000fe20000000000 */
[----:B--2---:R-:W-:Y:S07]  /*44e0*/  F2FP.F16.F32.PACK_AB R7, R245, R240 ;  /* 0x000000f0f507723e */ /* 0x004fee00000000ff */
[----:B------:R-:W1:Y:S01]  /*44f0*/  MUFU.EX2 R244, R244 ;  /* 0x000000f400f47308 */ /* 0x000e620000000800 */
[----:B------:R-:W-:Y:S01]  /*4500*/  @!P6 FSEL R26, R26, -INF , !P3 ;  /* 0xff8000001a1ae808 */ /* 0x000fe20005800000 */
[----:B---3--:R-:W-:Y:S01]  /*4510*/  FFMA.FTZ R134, R18, UR7, -R105 ;  /* 0x0000000712867c23 */ /* 0x008fe20008010869 */
[----:B------:R-:W-:Y:S01]  /*4520*/  FADD.FTZ R18, R201, R28 ;  /* 0x0000001cc9127221 */ /* 0x000fe20000010000 */
[----:B------:R2:W-:Y:S01]  /*4530*/  STS [R196+0x400], R7 ;  /* 0x00040007c4007388 */ /* 0x0005e20000000800 */
[-C--:B------:R-:W-:Y:S05]  /*4540*/  @!P6 ISETP.GE.AND P3, PT, R14, R133.reuse, PT ;  /* 0x000000850e00e20c */ /* 0x080fea0003f66270 */
[----:B------:R-:W3:Y:S01]  /*4550*/  MUFU.EX2 R130, R134 ;  /* 0x0000008600827308 */ /* 0x000ee20000000800 */
[----:B------:R-:W-:Y:S01]  /*4560*/  @!P6 FSEL R35, R35, -INF , !P5 ;  /* 0xff8000002323e808 */ /* 0x000fe20006800000 */
[----:B------:R-:W-:Y:S01]  /*4570*/  FFMA.FTZ R14, R13, UR7, -R5 ;  /* 0x000000070d0e7c23 */ /* 0x000fe20008010805 */
[----:B------:R-:W-:Y:S01]  /*4580*/  @!P6 FSEL R18, R18, -INF , !P4 ;  /* 0xff8000001212e808 */ /* 0x000fe20006000000 */
[----:B------:R-:W-:Y:S01]  /*4590*/  FADD.FTZ R13, R201, R32 ;  /* 0x00000020c90d7221 */ /* 0x000fe20000010000 */
[----:B------:R-:W-:Y:S01]  /*45a0*/  @P0 IADD3 R123, PT, PT, R196, -0x10, RZ ;  /* 0xfffffff0c47b0810 */ /* 0x000fe20007ffe0ff */
[----:B------:R-:W-:Y:S01]  /*45b0*/  STS [R196], R9 ;  /* 0x00000009c4007388 */ /* 0x000fe20000000800 */
[----:B------:R-:W-:Y:S01]  /*45c0*/  FADD.FTZ R33, R202, R33 ;  /* 0x00000021ca217221 */ /* 0x000fe20000010000 */
[----:B------:R-:W-:Y:S01]  /*45d0*/  FFMA.FTZ R18, R18, UR7, -R107 ;  /* 0x0000000712127c23 */ /* 0x000fe2000801086b */
[----:B------:R-:W-:Y:S01]  /*45e0*/  @!P6 ISETP.GE.AND P4, PT, R10, R133, PT ;  /* 0x000000850a00e20c */ /* 0x000fe20003f86270 */
[--C-:B------:R-:W-:Y:S01]  /*45f0*/  FFMA.FTZ R22, R22, UR7, -R105.reuse ;  /* 0x0000000716167c23 */ /* 0x100fe20008010869 */
[----:B------:R-:W-:Y:S01]  /*4600*/  FFMA.FTZ R6, R6, UR7, -R105 ;  /* 0x0000000706067c23 */ /* 0x000fe20008010869 */
[----:B------:R4:W-:Y:S01]  /*4610*/  MUFU.EX2 R132, R18 ;  /* 0x0000001200847308 */ /* 0x0009e20000000800 */
[----:B------:R-:W-:Y:S01]  /*4620*/  @!P6 FSEL R13, R13, -INF , !P3 ;  /* 0xff8000000d0de808 */ /* 0x000fe20005800000 */
[--C-:B------:R-:W-:Y:S01]  /*4630*/  FFMA.FTZ R30, R30, UR7, -R5.reuse ;  /* 0x000000071e1e7c23 */ /* 0x100fe20008010805 */
[----:B------:R-:W-:Y:S01]  /*4640*/  @!P6 FSEL R33, R33, -INF , !P4 ;  /* 0xff8000002121e808 */ /* 0x000fe20006000000 */
[--C-:B------:R-:W-:Y:S06]  /*4650*/  FFMA.FTZ R129, R21, UR7, -R106.reuse ;  /* 0x0000000715817c23 */ /* 0x100fec000801086a */
[----:B------:R-:W4:Y:S01]  /*4660*/  MUFU.EX2 R248, R248 ;  /* 0x000000f800f87308 */ /* 0x000f220000000800 */
[--C-:B------:R-:W-:Y:S01]  /*4670*/  FFMA.FTZ R13, R13, UR7, -R106.reuse ;  /* 0x000000070d0d7c23 */ /* 0x100fe2000801086a */
[----:B------:R-:W-:Y:S01]  /*4680*/  FFMA.FTZ R26, R26, UR7, -R5 ;  /* 0x000000071a1a7c23 */ /* 0x000fe20008010805 */
[----:B------:R-:W-:Y:S01]  /*4690*/  FFMA.FTZ R106, R33, UR7, -R106 ;  /* 0x00000007216a7c23 */ /* 0x000fe2000801086a */
[----:B-1----:R-:W-:Y:S06]  /*46a0*/  F2FP.F16.F32.PACK_AB R33, R244, R247 ;  /* 0x000000f7f421723e */ /* 0x002fec00000000ff */
[----:B------:R-:W1:Y:S01]  /*46b0*/  MUFU.EX2 R251, R251 ;  /* 0x000000fb00fb7308 */ /* 0x000e620000000800 */
[--C-:B--2---:R-:W-:Y:S01]  /*46c0*/  FFMA.FTZ R7, R34, UR7, -R105.reuse ;  /* 0x0000000722077c23 */ /* 0x104fe20008010869 */
[----:B---3--:R-:W-:Y:S01]  /*46d0*/  F2FP.F16.F32.PACK_AB R34, R135, R130 ;  /* 0x000000828722723e */ /* 0x008fe200000000ff */
[----:B------:R-:W-:Y:S01]  /*46e0*/  FFMA.FTZ R105, R35, UR7, -R105 ;  /* 0x0000000723697c23 */ /* 0x000fe20008010869 */
[----:B----4-:R-:W-:Y:S06]  /*46f0*/  F2FP.F16.F32.PACK_AB R18, R131, R252 ;  /* 0x000000fc8312723e */ /* 0x010fec00000000ff */
[----:B------:R2:W-:Y:S01]  /*4700*/  MUFU.EX2 R119, R6 ;  /* 0x0000000600777308 */ /* 0x0005e20000000800 */
[----:B------:R-:W-:Y:S01]  /*4710*/  F2FP.F16.F32.PACK_AB R35, R242, R243 ;  /* 0x000000f3f223723e */ /* 0x000fe200000000ff */
[----:B------:R-:W-:Y:S01]  /*4720*/  STS [R123+0x400], R34 ;  /* 0x000400227b007388 */ /* 0x000fe20000000800 */
[----:B------:R-:W-:Y:S07]  /*4730*/  FADD.FTZ R10, R202, R31 ;  /* 0x0000001fca0a7221 */ /* 0x000fee0000010000 */
[----:B------:R1:W-:Y:S01]  /*4740*/  MUFU.EX2 R126, R30 ;  /* 0x0000001e007e7308 */ /* 0x0003e20000000800 */
[--C-:B------:R-:W-:Y:S01]  /*4750*/  FFMA.FTZ R11, R11, UR7, -R107.reuse ;  /* 0x000000070b0b7c23 */ /* 0x100fe2000801086b */
[----:B------:R-:W-:Y:S01]  /*4760*/  STS [R123], R18 ;  /* 0x000000127b007388 */ /* 0x000fe20000000800 */
[--C-:B------:R-:W-:Y:S07]  /*4770*/  FFMA.FTZ R25, R25, UR7, -R107.reuse ;  /* 0x0000000719197c23 */ /* 0x100fee000801086b */
[----:B------:R-:W-:Y:S01]  /*4780*/  MUFU.EX2 R184, R184 ;  /* 0x000000b800b87308 */ /* 0x000fe20000000800 */
[----:B------:R-:W-:Y:S01]  /*4790*/  @!P6 FSEL R10, R10, -INF , !P1 ;  /* 0xff8000000a0ae808 */ /* 0x000fe20004800000 */
[----:B------:R3:W-:Y:S01]  /*47a0*/  STS [R196+0x1000], R35 ;  /* 0x00100023c4007388 */ /* 0x0007e20000000800 */
[----:B------:R-:W-:Y:S07]  /*47b0*/  FFMA.FTZ R107, R29, UR7, -R107 ;  /* 0x000000071d6b7c23 */ /* 0x000fee000801086b */
[----:B------:R-:W-:Y:S01]  /*47c0*/  MUFU.EX2 R129, R129 ;  /* 0x0000008100817308 */ /* 0x000fe20000000800 */
[----:B------:R-:W-:Y:S01]  /*47d0*/  ISETP.GT.AND P3, PT, R230, R211, PT ;  /* 0x000000d3e600720c */ /* 0x000fe20003f64270 */
[----:B------:R4:W-:Y:S01]  /*47e0*/  STS [R196+0x1400], R33 ;  /* 0x00140021c4007388 */ /* 0x0009e20000000800 */
[----:B------:R-:W-:Y:S07]  /*47f0*/  FFMA.FTZ R5, R10, UR7, -R5 ;  /* 0x000000070a057c23 */ /* 0x000fee0008010805 */
[----:B------:R-:W3:Y:S01]  /*4800*/  MUFU.EX2 R122, R22 ;  /* 0x00000016007a7308 */ /* 0x000ee20000000800 */
[----:B--2---:R-:W-:Y:S01]  /*4810*/  F2FP.F16.F32.PACK_AB R6, R248, R249 ;  /* 0x000000f9f806723e */ /* 0x004fe200000000ff */
[----:B------:R-:W2:Y:S01]  /*4820*/  LDG.E R241, desc[UR16][R114.64] ;  /* 0x0000001072f17981 */ /* 0x000ea2000c1e1900 */
[----:B-1----:R-:W-:Y:S07]  /*4830*/  F2FP.F16.F32.PACK_AB R30, R251, R250 ;  /* 0x000000fafb1e723e */ /* 0x002fee00000000ff */
[----:B------:R3:W-:Y:S01]  /*4840*/  MUFU.EX2 R121, R14 ;  /* 0x0000000e00797308 */ /* 0x0007e20000000800 */
[----:B------:R-:W-:Y:S09]  /*4850*/  STS [R123+0x1000], R6 ;  /* 0x001000067b007388 */ /* 0x000ff20000000800 */
[----:B------:R1:W4:Y:S01]  /*4860*/  MUFU.EX2 R186, R26 ;  /* 0x0000001a00ba7308 */ /* 0x0003220000000800 */
[----:B------:R-:W-:Y:S09]  /*4870*/  STS [R123+0x1400], R30 ;  /* 0x0014001e7b007388 */ /* 0x000ff20000000800 */
[----:B------:R-:W-:Y:S01]  /*4880*/  MUFU.EX2 R120, R106 ;  /* 0x0000006a00787308 */ /* 0x000fe20000000800 */
[----:B------:R-:W2:Y:S09]  /*4890*/  LDG.E R246, desc[UR16][R114.64+0x20] ;  /* 0x0000201072f67981 */ /* 0x000eb2000c1e1900 */
[----:B------:R-:W-:Y:S01]  /*48a0*/  MUFU.EX2 R128, R105 ;  /* 0x0000006900807308 */ /* 0x000fe20000000800 */
[----:B---3--:R-:W-:Y:S01]  /*48b0*/  F2FP.F16.F32.PACK_AB R14, R119, R122 ;  /* 0x0000007a770e723e */ /* 0x008fe200000000ff */
[----:B------:R-:W5:Y:S08]  /*48c0*/  LDG.E R134, desc[UR16][R114.64+0x80] ;  /* 0x0000801072867981 */ /* 0x000f70000c1e1900 */
[----:B------:R-:W3:Y:S01]  /*48d0*/  MUFU.EX2 R124, R13 ;  /* 0x0000000d007c7308 */ /* 0x000ee20000000800 */
[----:B-1----:R-:W-:Y:S01]  /*48e0*/  F2FP.F16.F32.PACK_AB R26, R129, R184 ;  /* 0x000000b8811a723e */ /* 0x002fe200000000ff */
[----:B------:R-:W-:Y:S08]  /*48f0*/  STS [R199+0x400], R14 ;  /* 0x0004000ec7007388 */ /* 0x000ff00000000800 */
[----:B------:R-:W1:Y:S01]  /*4900*/  MUFU.EX2 R116, R7 ;  /* 0x0000000700747308 */ /* 0x000e620000000800 */
[----:B----4-:R-:W-:Y:S01]  /*4910*/  F2FP.F16.F32.PACK_AB R22, R186, R121 ;  /* 0x00000079ba16723e */ /* 0x010fe200000000ff */
[----:B------:R-:W-:Y:S08]  /*4920*/  STS [R199], R26 ;  /* 0x0000001ac7007388 */ /* 0x000ff00000000800 */
[----:B------:R-:W-:Y:S01]  /*4930*/  MUFU.EX2 R118, R11 ;  /* 0x0000000b00767308 */ /* 0x000fe20000000800 */
[----:B------:R4:W5:Y:S09]  /*4940*/  LDG.E R133, desc[UR16][R114.64+0xa0] ;  /* 0x0000a01072857981 */ /* 0x000972000c1e1900 */
[----:B------:R-:W4:Y:S01]  /*4950*/  MUFU.EX2 R117, R25 ;  /* 0x0000001900757308 */ /* 0x000f220000000800 */
[----:B---3--:R-:W-:Y:S09]  /*4960*/  F2FP.F16.F32.PACK_AB R10, R120, R124 ;  /* 0x0000007c780a723e */ /* 0x008ff200000000ff */
[----:B------:R-:W3:Y:S01]  /*4970*/  MUFU.EX2 R127, R107 ;  /* 0x0000006b007f7308 */ /* 0x000ee20000000800 */
[----:B-1----:R-:W-:Y:S01]  /*4980*/  F2FP.F16.F32.PACK_AB R35, R128, R116 ;  /* 0x000000748023723e */ /* 0x002fe200000000ff */
[----:B------:R-:W-:Y:S08]  /*4990*/  STS [R233], R10 ;  /* 0x0000000ae9007388 */ /* 0x000ff00000000800 */
[----:B------:R-:W1:Y:S01]  /*49a0*/  MUFU.EX2 R125, R5 ;  /* 0x00000005007d7308 */ /* 0x000e620000000800 */
[----:B------:R-:W-:Y:S01]  /*49b0*/  STS [R233+0x400], R35 ;  /* 0x00040023e9007388 */ /* 0x000fe20000000800 */
[----:B----4-:R-:W-:Y:S03]  /*49c0*/  F2FP.F16.F32.PACK_AB R18, R117, R118 ;  /* 0x000000767512723e */ /* 0x010fe600000000ff */
[----:B------:R-:W-:Y:S01]  /*49d0*/  STS [R199+0x1400], R22 ;  /* 0x00140016c7007388 */ /* 0x000fe20000000800 */
[----:B---3--:R-:W-:Y:S03]  /*49e0*/  F2FP.F16.F32.PACK_AB R33, R127, R132 ;  /* 0x000000847f21723e */ /* 0x008fe600000000ff */
[----:B------:R-:W-:Y:S01]  /*49f0*/  STS [R199+0x1000], R18 ;  /* 0x00100012c7007388 */ /* 0x000fe20000000800 */
[----:B-1----:R-:W-:Y:S03]  /*4a00*/  F2FP.F16.F32.PACK_AB R34, R125, R126 ;  /* 0x0000007e7d22723e */ /* 0x002fe600000000ff */
[----:B------:R-:W-:Y:S04]  /*4a10*/  STS [R233+0x1000], R33 ;  /* 0x00100021e9007388 */ /* 0x000fe80000000800 */
[----:B------:R-:W-:Y:S04]  /*4a20*/  STS [R233+0x1400], R34 ;  /* 0x00140022e9007388 */ /* 0x000fe80000000800 */
[----:B------:R-:W1:Y:S08]  /*4a30*/  LDSM.16.M88.4 R100, [R182+0x4000] ;  /* 0x00400000b664783b */ /* 0x000e700000000200 */
[----:B------:R-:W3:Y:S08]  /*4a40*/  LDSM.16.M88.4 R104, [R182+0x5000] ;  /* 0x00500000b668783b */ /* 0x000ef00000000200 */
[----:B------:R-:W4:Y:S08]  /*4a50*/  LDSM.16.M88.4 R108, [R2+0x4000] ;  /* 0x00400000026c783b */ /* 0x000f300000000200 */
[----:B------:R-:W4:Y:S01]  /*4a60*/  LDSM.16.M88.4 R112, [R2+0x5000] ;  /* 0x005000000270783b */ /* 0x000f220000000200 */
[-C--:B-1----:R-:W-:Y:S08]  /*4a70*/  HMMA.16816.F32 R4, R100, R136.reuse, RZ ;  /* 0x000000886404723c */ /* 0x082ff000000018ff */
[C---:B---3--:R-:W-:Y:S08]  /*4a80*/  HMMA.16816.F32 R8, R104.reuse, R136, RZ ;  /* 0x000000886808723c */ /* 0x048ff000000018ff */
[-C--:B------:R-:W-:Y:S08]  /*4a90*/  HMMA.16816.F32 R12, R104, R138.reuse, RZ ;  /* 0x0000008a680c723c */ /* 0x080ff000000018ff */
[C---:B------:R-:W-:Y:S08]  /*4aa0*/  HMMA.16816.F32 R16, R100.reuse, R138, RZ ;  /* 0x0000008a6410723c */ /* 0x040ff000000018ff */
[-C--:B------:R-:W-:Y:S08]  /*4ab0*/  HMMA.16816.F32 R20, R100, R140.reuse, RZ ;  /* 0x0000008c6414723c */ /* 0x080ff000000018ff */
[C---:B------:R-:W-:Y:S08]  /*4ac0*/  HMMA.16816.F32 R24, R104.reuse, R140, RZ ;  /* 0x0000008c6818723c */ /* 0x040ff000000018ff */
[-C--:B------:R-:W-:Y:S01]  /*4ad0*/  HMMA.16816.F32 R28, R104, R142.reuse, RZ ;  /* 0x0000008e681c723c */ /* 0x080fe200000018ff */
[----:B------:R-:W-:Y:S07]  /*4ae0*/  LDSM.16.M88.4 R104, [R177+0x5000] ;  /* 0x00500000b168783b */ /* 0x000fee0000000200 */
[----:B------:R-:W-:Y:S01]  /*4af0*/  HMMA.16816.F32 R32, R100, R142, RZ ;  /* 0x0000008e6420723c */ /* 0x000fe200000018ff */
[----:B------:R-:W1:Y:S07]  /*4b00*/  LDSM.16.M88.4 R100, [R177+0x4000] ;  /* 0x00400000b164783b */ /* 0x000e6e0000000200 */
[-C--:B----4-:R-:W-:Y:S08]  /*4b10*/  HMMA.16816.F32 R4, R108, R144.reuse, R4 ;  /* 0x000000906c04723c */ /* 0x090ff00000001804 */
[C---:B------:R-:W-:Y:S08]  /*4b20*/  HMMA.16816.F32 R8, R112.reuse, R144, R8 ;  /* 0x000000907008723c */ /* 0x040ff00000001808 */
[-C--:B------:R-:W-:Y:S08]  /*4b30*/  HMMA.16816.F32 R12, R112, R146.reuse, R12 ;  /* 0x00000092700c723c */ /* 0x080ff0000000180c */
[C---:B------:R-:W-:Y:S08]  /*4b40*/  HMMA.16816.F32 R16, R108.reuse, R146, R16 ;  /* 0x000000926c10723c */ /* 0x040ff00000001810 */
[-C--:B------:R-:W-:Y:S08]  /*4b50*/  HMMA.16816.F32 R20, R108, R148.reuse, R20 ;  /* 0x000000946c14723c */ /* 0x080ff00000001814 */
[C---:B------:R-:W-:Y:S08]  /*4b60*/  HMMA.16816.F32 R24, R112.reuse, R148, R24 ;  /* 0x000000947018723c */ /* 0x040ff00000001818 */
[-C--:B------:R-:W-:Y:S08]  /*4b70*/  HMMA.16816.F32 R28, R112, R150.reuse, R28 ;  /* 0x00000096701c723c */ /* 0x080ff0000000181c */
[----:B------:R-:W-:Y:S01]  /*4b80*/  HMMA.16816.F32 R32, R108, R150, R32 ;  /* 0x000000966c20723c */ /* 0x000fe20000001820 */
[----:B------:R-:W3:Y:S07]  /*4b90*/  LDSM.16.M88.4 R108, [R0+0x4000] ;  /* 0x00400000006c783b */ /* 0x000eee0000000200 */
[-C--:B-1----:R-:W-:Y:S08]  /*4ba0*/  HMMA.16816.F32 R4, R100, R152.reuse, R4 ;  /* 0x000000986404723c */ /* 0x082ff00000001804 */
[C---:B------:R-:W-:Y:S08]  /*4bb0*/  HMMA.16816.F32 R8, R104.reuse, R152, R8 ;  /* 0x000000986808723c */ /* 0x040ff00000001808 */
[-C--:B------:R-:W-:Y:S08]  /*4bc0*/  HMMA.16816.F32 R12, R104, R154.reuse, R12 ;  /* 0x0000009a680c723c */ /* 0x080ff0000000180c */
[C---:B------:R-:W-:Y:S08]  /*4bd0*/  HMMA.16816.F32 R16, R100.reuse, R154, R16 ;  /* 0x0000009a6410723c */ /* 0x040ff00000001810 */
[-C--:B------:R-:W-:Y:S08]  /*4be0*/  HMMA.16816.F32 R20, R100, R156.reuse, R20 ;  /* 0x0000009c6414723c */ /* 0x080ff00000001814 */
[C---:B------:R-:W-:Y:S08]  /*4bf0*/  HMMA.16816.F32 R24, R104.reuse, R156, R24 ;  /* 0x0000009c6818723c */ /* 0x040ff00000001818 */
[-C--:B------:R-:W-:Y:S01]  /*4c00*/  HMMA.16816.F32 R28, R104, R158.reuse, R28 ;  /* 0x0000009e681c723c */ /* 0x080fe2000000181c */
[----:B------:R-:W1:Y:S07]  /*4c10*/  LDSM.16.M88.4 R104, [R0+0x5000] ;  /* 0x005000000068783b */ /* 0x000e6e0000000200 */
[----:B------:R-:W-:Y:S08]  /*4c20*/  HMMA.16816.F32 R32, R100, R158, R32 ;  /* 0x0000009e6420723c */ /* 0x000ff00000001820 */
[-C--:B---3--:R-:W-:Y:S11]  /*4c30*/  HMMA.16816.F32 R4, R108, R160.reuse, R4 ;  /* 0x000000a06c04723c */ /* 0x088ff60000001804 */
[----:B------:R-:W-:Y:S08]  /*4c40*/  @!UPT UIADD3 URZ, UPT, UPT, URZ, URZ, URZ ;  /* 0x000000fffffff290 */ /* 0x000ff0000fffe0ff */
[----:B--2---:R-:W-:Y:S04]  /*4c50*/  FADD.FTZ R5, -R241, R5 ;  /* 0x00000005f1057221 */ /* 0x004fe80000010100 */
[----:B------:R-:W-:Y:S01]  /*4c60*/  FMUL.FTZ R239, R239, R5 ;  /* 0x00000005efef7220 */ /* 0x000fe20000410000 */
[C---:B-1----:R-:W-:Y:S08]  /*4c70*/  HMMA.16816.F32 R8, R104.reuse, R160, R8 ;  /* 0x000000a06808723c */ /* 0x042ff00000001808 */
        /* <DEDUP_REMOVED lines=8> */
[----:B------:R-:W-:Y:S01]  /*4d00*/  FMUL.FTZ R252, R252, R5 ;  /* 0x00000005fcfc7220 */ /* 0x000fe20000410000 */
[----:B------:R-:W-:Y:S02]  /*4d10*/  FADD.FTZ R21, -R241, R21 ;  /* 0x00000015f1157221 */ /* 0x000fe40000010100 */
[----:B------:R-:W-:Y:S01]  /*4d20*/  FMUL.FTZ R238, R238, R105 ;  /* 0x00000069eeee7220 */ /* 0x000fe20000410000 */
[----:B------:R-:W-:Y:S04]  /*4d30*/  HMMA.16816.F32 R32, R108, R166, R32 ;  /* 0x000000a66c20723c */ /* 0x000fe80000001820 */
[----:B------:R-:W-:Y:S01]  /*4d40*/  F2FP.F16.F32.PACK_AB R239, R239, R238 ;  /* 0x000000eeefef723e */ /* 0x000fe200000000ff */
[----:B------:R-:W-:Y:S01]  /*4d50*/  FMUL.FTZ R238, R131, R17 ;  /* 0x0000001183ee7220 */ /* 0x000fe20000410000 */
[C---:B------:R-:W-:Y:S04]  /*4d60*/  FADD.FTZ R131, -R241.reuse, R20 ;  /* 0x00000014f1837221 */ /* 0x040fe80000010100 */
[----:B------:R-:W-:Y:S09]  /*4d70*/  F2FP.F16.F32.PACK_AB R238, R238, R252 ;  /* 0x000000fceeee723e */ /* 0x000ff200000000ff */
[C---:B------:R-:W-:Y:S01]  /*4d80*/  FADD.FTZ R5, -R241.reuse, R32 ;  /* 0x00000020f1057221 */ /* 0x040fe20000010100 */
[----:B------:R-:W-:Y:S01]  /*4d90*/  FADD.FTZ R241, -R241, R33 ;  /* 0x00000021f1f17221 */ /* 0x000fe20000010100 */
[----:B------:R-:W-:Y:S01]  /*4da0*/  FMUL.FTZ R33, R184, R131 ;  /* 0x00000083b8217220 */ /* 0x000fe20000410000 */
[----:B------:R-:W-:Y:S01]  /*4db0*/  FMUL.FTZ R184, R129, R21 ;  /* 0x0000001581b87220 */ /* 0x000fe20000410000 */
[----:B------:R-:W-:Y:S01]  /*4dc0*/  FMUL.FTZ R131, R124, R5 ;  /* 0x000000057c837220 */ /* 0x000fe20000410000 */
[C---:B------:R-:W-:Y:S01]  /*4dd0*/  FADD.FTZ R5, -R246.reuse, R6 ;  /* 0x00000006f6057221 */ /* 0x040fe20000010100 */
[----:B------:R-:W-:Y:S01]  /*4de0*/  FADD.FTZ R6, -R246, R7 ;  /* 0x00000007f6067221 */ /* 0x000fe20000010100 */
[----:B------:R-:W-:Y:S01]  /*4df0*/  FMUL.FTZ R241, R120, R241 ;  /* 0x000000f178f17220 */ /* 0x000fe20000410000 */
[----:B------:R-:W-:Y:S01]  /*4e00*/  F2FP.F16.F32.PACK_AB R252, R184, R33 ;  /* 0x00000021b8fc723e */ /* 0x000fe200000000ff */
[----:B------:R-:W-:Y:S01]  /*4e10*/  FMUL.FTZ R240, R240, R5 ;  /* 0x00000005f0f07220 */ /* 0x000fe20000410000 */
[----:B------:R-:W-:Y:S01]  /*4e20*/  FMUL.FTZ R245, R245, R6 ;  /* 0x00000006f5f57220 */ /* 0x000fe20000410000 */
[C---:B------:R-:W-:Y:S01]  /*4e30*/  FADD.FTZ R33, -R246.reuse, R18 ;  /* 0x00000012f6217221 */ /* 0x040fe20000010100 */
[C---:B------:R-:W-:Y:S01]  /*4e40*/  FADD.FTZ R184, -R246.reuse, R19 ;  /* 0x00000013f6b87221 */ /* 0x040fe20000010100 */
[----:B------:R-:W-:Y:S01]  /*4e50*/  FADD.FTZ R34, -R246, R34 ;  /* 0x00000022f6227221 */ /* 0x000fe20000010100 */
[----:B------:R-:W-:Y:S02]  /*4e60*/  F2FP.F16.F32.PACK_AB R241, R241, R131 ;  /* 0x00000083f1f1723e */ /* 0x000fe400000000ff */
[----:B------:R-:W-:Y:S01]  /*4e70*/  F2FP.F16.F32.PACK_AB R245, R245, R240 ;  /* 0x000000f0f5f5723e */ /* 0x000fe200000000ff */
[----:B------:R-:W-:Y:S01]  /*4e80*/  FMUL.FTZ R240, R130, R33 ;  /* 0x0000002182f07220 */ /* 0x000fe20000410000 */
[C---:B------:R-:W-:Y:S01]  /*4e90*/  FADD.FTZ R33, -R246.reuse, R22 ;  /* 0x00000016f6217221 */ /* 0x040fe20000010100 */
[C---:B------:R-:W-:Y:S01]  /*4ea0*/  FADD.FTZ R130, -R246.reuse, R23 ;  /* 0x00000017f6827221 */ /* 0x040fe20000010100 */
[----:B------:R-:W-:Y:S01]  /*4eb0*/  FADD.FTZ R246, -R246, R35 ;  /* 0x00000023f6f67221 */ /* 0x000fe20000010100 */
[----:B------:R-:W-:Y:S01]  /*4ec0*/  FMUL.FTZ R135, R135, R184 ;  /* 0x000000b887877220 */ /* 0x000fe20000410000 */
        /* <DEDUP_REMOVED lines=20> */
[----:B------:R-:W-:Y:S01]  /*5010*/  IMAD.IADD R221, R221, 0x1, R6 ;  /* 0x00000001dddd7824 */ /* 0x000fe200078e0206 */
        /* <DEDUP_REMOVED lines=16> */
.L_x_199:
[C---:B-----5:R-:W-:Y:S01]  /*5120*/  FADD.FTZ R5, -R134.reuse, R24 ;  /* 0x0000001886057221 */ /* 0x060fe20000010100 */
[C---:B------:R-:W-:Y:S01]  /*5130*/  FADD.FTZ R4, -R134.reuse, R25 ;  /* 0x0000001986047221 */ /* 0x040fe20000010100 */
[C---:B------:R-:W-:Y:S01]  /*5140*/  FADD.FTZ R8, -R134.reuse, R8 ;  /* 0x0000000886087221 */ /* 0x040fe20000010100 */
[----:B------:R-:W-:Y:S01]  /*5150*/  FADD.FTZ R9, -R134, R9 ;  /* 0x0000000986097221 */ /* 0x000fe20000010100 */
[----:B------:R-:W-:Y:S01]  /*5160*/  FMUL.FTZ R5, R118, R5 ;  /* 0x0000000576057220 */ /* 0x000fe20000410000 */
[----:B------:R-:W-:Y:S01]  /*5170*/  FMUL.FTZ R4, R117, R4 ;  /* 0x0000000475047220 */ /* 0x000fe20000410000 */
[C---:B------:R-:W-:Y:S01]  /*5180*/  FADD.FTZ R10, -R133.reuse, R10 ;  /* 0x0000000a850a7221 */ /* 0x040fe20000010100 */
[C---:B------:R-:W-:Y:S01]  /*5190*/  FADD.FTZ R11, -R133.reuse, R11 ;  /* 0x0000000b850b7221 */ /* 0x040fe20000010100 */
[C---:B------:R-:W-:Y:S01]  /*51a0*/  FADD.FTZ R7, -R134.reuse, R28 ;  /* 0x0000001c86077221 */ /* 0x040fe20000010100 */
[----:B------:R-:W-:Y:S01]  /*51b0*/  FADD.FTZ R12, -R134, R12 ;  /* 0x0000000c860c7221 */ /* 0x000fe20000010100 */
[----:B------:R-:W-:Y:S01]  /*51c0*/  F2FP.F16.F32.PACK_AB R28, R4, R5 ;  /* 0x00000005041c723e */ /* 0x000fe200000000ff */
[C---:B------:R-:W-:Y:S01]  /*51d0*/  FADD.FTZ R5, -R133.reuse, R14 ;  /* 0x0000000e85057221 */ /* 0x040fe20000010100 */
[----:B------:R-:W-:Y:S01]  /*51e0*/  FADD.FTZ R4, -R133, R15 ;  /* 0x0000000f85047221 */ /* 0x000fe20000010100 */
[----:B------:R-:W-:Y:S01]  /*51f0*/  FMUL.FTZ R10, R247, R10 ;  /* 0x0000000af70a7220 */ /* 0x000fe20000410000 */
[----:B------:R-:W-:Y:S01]  /*5200*/  FADD.FTZ R13, -R134, R13 ;  /* 0x0000000d860d7221 */ /* 0x000fe20000010100 */
[----:B------:R-:W-:Y:S01]  /*5210*/  FMUL.FTZ R8, R243, R8 ;  /* 0x00000008f3087220 */ /* 0x000fe20000410000 */
[----:B------:R-:W-:Y:S01]  /*5220*/  FMUL.FTZ R9, R242, R9 ;  /* 0x00000009f2097220 */ /* 0x000fe20000410000 */
[----:B------:R-:W-:Y:S01]  /*5230*/  FMUL.FTZ R11, R244, R11 ;  /* 0x0000000bf40b7220 */ /* 0x000fe20000410000 */
        /* <DEDUP_REMOVED lines=8> */
[----:B------:R-:W-:Y:S01]  /*52c0*/  FADD.FTZ R134, -R134, R29 ;  /* 0x0000001d86867221 */ /* 0x000fe20000010100 */
[----:B------:R-:W-:Y:S01]  /*52d0*/  F2FP.F16.F32.PACK_AB R11, R11, R10 ;  /* 0x0000000a0b0b723e */ /* 0x000fe200000000ff */
[----:B------:R-:W-:Y:S01]  /*52e0*/  STS [R123+-0x4000], R238 ;  /* 0xffc000ee7b007388 */ /* 0x000fe20000000800 */
[----:B------:R-:W-:Y:S01]  /*52f0*/  F2FP.F16.F32.PACK_AB R12, R13, R12 ;  /* 0x0000000c0d0c723e */ /* 0x000fe200000000ff */
[----:B------:R-:W-:Y:S01]  /*5300*/  FMUL.FTZ R7, R132, R7 ;  /* 0x0000000784077220 */ /* 0x000fe20000410000 */
[----:B------:R-:W-:Y:S01]  /*5310*/  F2FP.F16.F32.PACK_AB R8, R4, R5 ;  /* 0x000000050408723e */ /* 0x000fe200000000ff */
[----:B------:R-:W-:Y:S01]  /*5320*/  STS [R123+-0x3c00], R240 ;  /* 0xffc400f07b007388 */ /* 0x000fe20000000800 */
[----:B------:R-:W-:Y:S01]  /*5330*/  FMUL.FTZ R134, R127, R134 ;  /* 0x000000867f867220 */ /* 0x000fe20000410000 */
[C---:B------:R-:W-:Y:S01]  /*5340*/  FADD.FTZ R26, -R133.reuse, R26 ;  /* 0x0000001a851a7221 */ /* 0x040fe20000010100 */
[----:B------:R-:W-:Y:S01]  /*5350*/  FADD.FTZ R27, -R133, R27 ;  /* 0x0000001b851b7221 */ /* 0x000fe20000010100 */
[----:B------:R-:W-:Y:S01]  /*5360*/  STS [R196+-0x3000], R9 ;  /* 0xffd00009c4007388 */ /* 0x000fe20000000800 */
[----:B-1----:R-:W-:Y:S01]  /*5370*/  F2FP.F16.F32.PACK_AB R16, R35, R33 ;  /* 0x000000212310723e */ /* 0x002fe200000000ff */
[C---:B------:R-:W-:Y:S01]  /*5380*/  FADD.FTZ R6, -R133.reuse, R31 ;  /* 0x0000001f85067221 */ /* 0x040fe20000010100 */
[----:B------:R-:W-:Y:S01]  /*5390*/  F2FP.F16.F32.PACK_AB R134, R134, R7 ;  /* 0x000000078686723e */ /* 0x000fe200000000ff */
[----:B------:R-:W-:Y:S01]  /*53a0*/  STS [R196+-0x2c00], R11 ;  /* 0xffd4000bc4007388 */ /* 0x000fe20000000800 */
[----:B------:R-:W-:Y:S01]  /*53b0*/  FADD.FTZ R7, -R133, R30 ;  /* 0x0000001e85077221 */ /* 0x000fe20000010100 */
[----:B------:R-:W-:Y:S01]  /*53c0*/  FMUL.FTZ R26, R121, R26 ;  /* 0x0000001a791a7220 */ /* 0x000fe20000410000 */
[----:B------:R-:W-:Y:S01]  /*53d0*/  FMUL.FTZ R27, R186, R27 ;  /* 0x0000001bba1b7220 */ /* 0x000fe20000410000 */
[----:B------:R-:W-:Y:S01]  /*53e0*/  STS [R123+-0x3000], R12 ;  /* 0xffd0000c7b007388 */ /* 0x000fe20000000800 */
[----:B------:R-:W-:Y:S01]  /*53f0*/  F2FP.F16.F32.PACK_AB R34, R246, R34 ;  /* 0x00000022f622723e */ /* 0x000fe200000000ff */
[----:B------:R-:W-:Y:S01]  /*5400*/  FMUL.FTZ R7, R126, R7 ;  /* 0x000000077e077220 */ /* 0x000fe20000410000 */
[----:B------:R-:W-:Y:S01]  /*5410*/  FMUL.FTZ R6, R125, R6 ;  /* 0x000000067d067220 */ /* 0x000fe20000410000 */
[----:B------:R-:W-:Y:S01]  /*5420*/  STS [R123+-0x2c00], R8 ;  /* 0xffd400087b007388 */ /* 0x000fe20000000800 */
[----:B------:R-:W-:Y:S01]  /*5430*/  F2FP.F16.F32.PACK_AB R32, R27, R26 ;  /* 0x0000001a1b20723e */ /* 0x000fe200000000ff */
[----:B------:R-:W-:Y:S02]  /*5440*/  IMAD R116, R200, UR6, RZ ;  /* 0x00000006c8747c24 */ /* 0x000fe4000f8e02ff */
[----:B------:R-:W-:Y:S01]  /*5450*/  STS [R199+-0x4000], R252 ;  /* 0xffc000fcc7007388 */ /* 0x000fe20000000800 */
[----:B------:R-:W-:Y:S03]  /*5460*/  F2FP.F16.F32.PACK_AB R100, R6, R7 ;  /* 0x000000070664723e */ /* 0x000fe600000000ff */
        /* <DEDUP_REMOVED lines=61> */
[----:B------:R-:W-:Y:S02]  /*5840*/  IADD3 R5, P1, PT, RZ, -UR21, RZ ;  /* 0x80000015ff057c10 */ /* 0x000fe4000ff3e0ff */
[C---:B------:R-:W-:Y:S02]  /*5850*/  ISETP.GE.AND P2, PT, R198.reuse, UR5, PT ;  /* 0x00000005c6007c0c */ /* 0x040fe4000bf46270 */
[----:B------:R-:W-:Y:S01]  /*5860*/  ISETP.GE.AND P4, PT, R198, UR5, PT ;  /* 0x00000005c6007c0c */ /* 0x000fe2000bf86270 */
[----:B------:R-:W-:Y:S05]  /*5870*/  IMAD.X R4, RZ, RZ, ~UR4, P1 ;  /* 0x80000004ff047e24 */ /* 0x000fea00088e06ff */
[----:B------:R-:W-:Y:S04]  /*5880*/  SHF.R.S64 R5, R5, 0x1f, R4 ;  /* 0x0000001f05057819 */ /* 0x000fe80000001004 */
[----:B------:R-:W-:Y:S04]  /*5890*/  IADD3 R218, P1, PT, R5, R218, RZ ;  /* 0x000000da05da7210 */ /* 0x000fe80007f3e0ff */
[----:B------:R-:W-:Y:S02]  /*58a0*/  LEA.HI.X.SX32 R219, R4, R219, 0x1, P1 ;  /* 0x000000db04db7211 */ /* 0x000fe400008f0eff */
[C---:B------:R-:W-:Y:S03]  /*58b0*/  @!P2 LEA R6, P1, R213.reuse, R218, 0x1 ;  /* 0x000000dad506a211 */ /* 0x040fe600078208ff */
        /* <DEDUP_REMOVED lines=12> */
.L_x_200:
        /* <DEDUP_REMOVED lines=73> */
[----:B------:R-:W-:Y:S01]  /*5e10*/  LEA.HI.X.SX32 R101, R116, R35, 0x5, P1 ;  /* 0x0000002374657211 */ /* 0x000fe200008f2eff */
        /* <DEDUP_REMOVED lines=85> */
[----:B------:R-:W-:Y:S01]  /*6370*/  VIADD R6, R168, 0xffffe000 ;  /* 0xffffe000a8067836 */ /* 0x000fe20000000000 */
        /* <DEDUP_REMOVED lines=125> */
.L_x_202:
[----:B-1----:R-:W1:Y:S01]  /*6b50*/  LDC.64 R4, c[0x0][0x5c0] ;  /* 0x00017000ff047b82 */ /* 0x002e620000000a00 */
[----:B------:R-:W-:-:S05]  /*6b60*/  IADD3 R12, PT, PT, R231, R232, RZ ;  /* 0x000000e8e70c7210 */ /* 0x000fca0007ffe0ff */
[C---:B-1----:R-:W-:Y:S02]  /*6b70*/  IMAD R6, R12.reuse, R5, RZ ;  /* 0x000000050c067224 */ /* 0x042fe400078e02ff */
[----:B------:R-:W-:-:S05]  /*6b80*/  IMAD.WIDE.U32 R12, R12, R4, RZ ;  /* 0x000000040c0c7225 */ /* 0x000fca00078e00ff */
[----:B------:R-:W-:Y:S02]  /*6b90*/  IADD3 R6, PT, PT, R13, R6, RZ ;  /* 0x000000060d067210 */ /* 0x000fe40007ffe0ff */
.L_x_203:
        /* <DEDUP_REMOVED lines=13> */
.L_x_204:
[----:B------:R-:W1:Y:S01]  /*6c70*/  LDC.64 R2, c[0x0][0x5c8] ;  /* 0x00017200ff027b82 */ /* 0x000e620000000a00 */
[----:B------:R-:W-:-:S05]  /*6c80*/  IADD3 R18, PT, PT, R231, R232, RZ ;  /* 0x000000e8e7127210 */ /* 0x000fca0007ffe0ff */
[C---:B-1----:R-:W-:Y:S02]  /*6c90*/  IMAD R16, R18.reuse, R3, RZ ;  /* 0x0000000312107224 */ /* 0x042fe400078e02ff */
[----:B------:R-:W-:-:S05]  /*6ca0*/  IMAD.WIDE.U32 R18, R18, R2, RZ ;  /* 0x0000000212127225 */ /* 0x000fca00078e00ff */
[----:B------:R-:W-:Y:S02]  /*6cb0*/  IADD3 R16, PT, PT, R19, R16, RZ ;  /* 0x0000001013107210 */ /* 0x000fe40007ffe0ff */
.L_x_205:
[----:B------:R-:W-:Y:S01]  /*6cc0*/  BAR.SYNC.DEFER_BLOCKING 0x0 ;  /* 0x0000000000007b1d */ /* 0x000fe20000010000 */
[----:B------:R-:W-:Y:S01]  /*6cd0*/  USHF.L.U32 UR6, UR15, 0x7, URZ ;  /* 0x000000070f067899 */ /* 0x000fe200080006ff */
[C---:B------:R-:W-:Y:S01]  /*6ce0*/  VIADD R13, R193.reuse, 0x20 ;  /* 0x00000020c10d7836 */ /* 0x040fe20000000000 */
[----:B------:R-:W-:Y:S01]  /*6cf0*/  USHF.L.U32 UR10, UR15, 0x7, URZ ;  /* 0x000000070f0a7899 */ /* 0x000fe200080006ff */
[C---:B------:R-:W-:Y:S01]  /*6d00*/  VIADD R7, R193.reuse, 0x40 ;  /* 0x00000040c1077836 */ /* 0x040fe20000000000 */
[----:B------:R-:W-:Y:S01]  /*6d10*/  USHF.R.S32.HI UR7, URZ, 0x1f, UR6 ;  /* 0x0000001fff077899 */ /* 0x000fe20008011406 */
[----:B------:R-:W-:Y:S01]  /*6d20*/  VIADD R14, R193, 0x60 ;  /* 0x00000060c10e7836 */ /* 0x000fe20000000000 */
[----:B------:R-:W1:Y:S01]  /*6d30*/  LDCU UR11, c[0x0][0x440] ;  /* 0x00008800ff0b77ac */ /* 0x000e620008000800 */
[----:B------:R-:W-:Y:S01]  /*6d40*/  IMAD.WIDE.U32 R24, R4, UR6, RZ ;  /* 0x0000000604187c25 */ /* 0x000fe2000f8e00ff */
[----:B------:R-:W-:Y:S01]  /*6d50*/  BSSY.RECONVERGENT B0, `(.L_x_206) ;  /* 0x000001e000007945 */ /* 0x000fe20003800200 */
[----:B------:R-:W2:Y:S02]  /*6d60*/  LDCU.64 UR4, c[0x0][0x5d8] ;  /* 0x0000bb00ff0477ac */ /* 0x000ea40008000a00 */
[----:B------:R-:W-:Y:S01]  /*6d70*/  VIADD R20, R229, -UR10 ;  /* 0x8000000ae5147c36 */ /* 0x000fe20008000000 */
[----:B------:R-:W-:Y:S01]  /*6d80*/  LOP3.LUT R17, R24, 0x38, R192, 0xf8, !PT ;  /* 0x0000003818117812 */ /* 0x000fe200078ef8c0 */
[----:B------:R-:W-:Y:S01]  /*6d90*/  IMAD R22, R4, UR7, RZ ;  /* 0x0000000704167c24 */ /* 0x000fe2000f8e02ff */
[----:B------:R-:W-:-:S02]  /*6da0*/  IADD3 R24, P2, PT, R193, 0x20, RZ ;  /* 0x00000020c1187810 */ /* 0x000fc40007f5e0ff */
[----:B------:R-:W-:Y:S01]  /*6db0*/  IADD3 R12, P0, PT, R12, R17, RZ ;  /* 0x000000110c0c7210 */ /* 0x000fe20007f1e0ff */
[----:B------:R-:W-:Y:S01]  /*6dc0*/  IMAD R15, R5, UR6, R22 ;  /* 0x00000006050f7c24 */ /* 0x000fe2000f8e0216 */
[----:B------:R3:W4:Y:S01]  /*6dd0*/  LDS.128 R8, [R197+0x7000] ;  /* 0x00700000c5087984 */ /* 0x0007220000000c00 */
[----:B-1----:R-:W-:-:S04]  /*6de0*/  ISETP.GE.AND P6, PT, R198, UR11, PT ;  /* 0x0000000bc6007c0c */ /* 0x002fc8000bfc6270 */
[-C--:B------:R-:W-:Y:S02]  /*6df0*/  ISETP.GE.OR P5, PT, R13, R20.reuse, P6 ;  /* 0x000000140d00720c */ /* 0x080fe400037a6670 */
[-C--:B------:R-:W-:Y:S02]  /*6e00*/  ISETP.GE.OR P4, PT, R7, R20.reuse, P6 ;  /* 0x000000140700720c */ /* 0x080fe40003786670 */
[-C--:B------:R-:W-:Y:S02]  /*6e10*/  ISETP.GE.OR P3, PT, R14, R20.reuse, P6 ;  /* 0x000000140e00720c */ /* 0x080fe40003766670 */
[C---:B------:R-:W-:Y:S02]  /*6e20*/  ISETP.GE.OR P6, PT, R193.reuse, R20, P6 ;  /* 0x00000014c100720c */ /* 0x040fe400037c6670 */
[----:B------:R-:W-:Y:S01]  /*6e30*/  IADD3.X R13, PT, PT, R6, R25, R15, P0, !PT ;  /* 0x00000019060d7210 */ /* 0x000fe200007fe40f */
[----:B------:R-:W-:Y:S01]  /*6e40*/  IMAD.X R25, RZ, RZ, RZ, P2 ;  /* 0x000000ffff197224 */ /* 0x000fe200010e06ff */
[----:B------:R-:W-:-:S02]  /*6e50*/  IADD3 R7, P1, PT, R193, 0x40, RZ ;  /* 0x00000040c1077810 */ /* 0x000fc40007f3e0ff */
[----:B------:R-:W-:Y:S01]  /*6e60*/  IADD3 R6, P0, PT, R193, 0x60, RZ ;  /* 0x00000060c1067810 */ /* 0x000fe20007f1e0ff */
[----:B--2---:R-:W-:-:S04]  /*6e70*/  IMAD.WIDE.U32 R20, R188, UR4, R12 ;  /* 0x00000004bc147c25 */ /* 0x004fc8000f8e000c */
[----:B------:R-:W-:Y:S02]  /*6e80*/  IMAD R17, R188, UR5, R21 ;  /* 0x00000005bc117c24 */ /* 0x000fe4000f8e0215 */
[----:B---3--:R-:W-:Y:S06]  /*6e90*/  @P6 BRA `(.L_x_207) ;  /* 0x0000000000246947 */ /* 0x008fec0003800000 */
        /* <DEDUP_REMOVED lines=9> */
.L_x_207:
[----:B------:R-:W-:Y:S05]  /*6f30*/  BSYNC.RECONVERGENT B0 ;  /* 0x0000000000007941 */ /* 0x000fea0003800200 */
.L_x_206:
        /* <DEDUP_REMOVED lines=12> */
.L_x_209:
[----:B------:R-:W-:Y:S05]  /*7000*/  BSYNC.RECONVERGENT B0 ;  /* 0x0000000000007941 */ /* 0x000fea0003800200 */
.L_x_208:
[----:B--2-4-:R2:W3:Y:S01]  /*7010*/  LDS.128 R8, [R197+0x8000] ;  /* 0x00800000c5087984 */ /* 0x0144e20000000c00 */
[----:B------:R-:W-:Y:S01]  /*7020*/  BSSY.RECONVERGENT B0, `(.L_x_210) ;  /* 0x000000d000007945 */ /* 0x000fe20003800200 */
[----:B------:R-:W-:-:S03]  /*7030*/  IADD3.X R27, PT, PT, RZ, RZ, RZ, P1, !PT ;  /* 0x000000ffff1b7210 */ /* 0x000fc60000ffe4ff */
        /* <DEDUP_REMOVED lines=11> */
.L_x_211:
[----:B------:R-:W-:Y:S05]  /*70f0*/  BSYNC.RECONVERGENT B0 ;  /* 0x0000000000007941 */ /* 0x000fea0003800200 */
.L_x_210:
[----:B---34-:R-:W-:Y:S01]  /*7100*/  MOV R8, R198 ;  /* 0x000000c600087202 */ /* 0x018fe20000000f00 */
[----:B------:R-:W-:Y:S01]  /*7110*/  BSSY.RECONVERGENT B0, `(.L_x_212) ;  /* 0x000000f000007945 */ /* 0x000fe20003800200 */
[----:B------:R-:W-:Y:S02]  /*7120*/  MOV R9, RZ ;  /* 0x000000ff00097202 */ /* 0x000fe40000000f00 */
[----:B------:R-:W-:Y:S01]  /*7130*/  IADD3.X R29, PT, PT, RZ, RZ, RZ, P0, !PT ;  /* 0x000000ffff1d7210 */ /* 0x000fe200007fe4ff */
[----:B-1----:R-:W-:-:S03]  /*7140*/  IMAD.WIDE.U32 R14, R2, UR6, R8 ;  /* 0x00000006020e7c25 */ /* 0x002fc6000f8e0008 */
[----:B------:R1:W3:Y:S01]  /*7150*/  LDS.128 R8, [R197+0x9000] ;  /* 0x00900000c5087984 */ /* 0x0002e20000000c00 */
[----:B------:R-:W-:Y:S05]  /*7160*/  @P3 BRA `(.L_x_213) ;  /* 0x0000000000243947 */ /* 0x000fea0003800000 */
[----:B------:R-:W4:Y:S01]  /*7170*/  LDCU.64 UR4, c[0x0][0x560] ;  /* 0x0000ac00ff0477ac */ /* 0x000f220008000a00 */
[----:B------:R-:W-:Y:S01]  /*7180*/  MOV R21, R17 ;  /* 0x0000001100157202 */ /* 0x000fe20000000f00 */
[-C--:B------:R-:W-:Y:S02]  /*7190*/  IMAD R12, R29, R4.reuse, RZ ;  /* 0x000000041d0c7224 */ /* 0x080fe400078e02ff */
[----:B------:R-:W-:-:S04]  /*71a0*/  IMAD.WIDE.U32 R20, R6, R4, R20 ;  /* 0x0000000406147225 */ /* 0x000fc800078e0014 */
[----:B------:R-:W-:-:S05]  /*71b0*/  IMAD R12, R6, R5, R12 ;  /* 0x00000005060c7224 */ /* 0x000fca00078e020c */
[----:B------:R-:W-:Y:S02]  /*71c0*/  IADD3 R12, PT, PT, R12, R21, RZ ;  /* 0x000000150c0c7210 */ /* 0x000fe40007ffe0ff */
[----:B----4-:R-:W-:-:S04]  /*71d0*/  LEA R4, P0, R20, UR4, 0x1 ;  /* 0x0000000414047c11 */ /* 0x010fc8000f8008ff */
[----:B------:R-:W-:-:S05]  /*71e0*/  LEA.HI.X R5, R20, UR5, R12, 0x1, P0 ;  /* 0x0000000514057c11 */ /* 0x000fca00080f0c0c */
[----:B---3--:R4:W-:Y:S04]  /*71f0*/  STG.E.128 desc[UR16][R4.64], R8 ;  /* 0x0000000804007986 */ /* 0x0089e8000c101d10 */
.L_x_213:
[----:B------:R-:W-:Y:S05]  /*7200*/  BSYNC.RECONVERGENT B0 ;  /* 0x0000000000007941 */ /* 0x000fea0003800200 */
.L_x_212:
[----:B------:R-:W2:Y:S01]  /*7210*/  LDCU.64 UR4, c[0x0][0x5e0] ;  /* 0x0000bc00ff0477ac */ /* 0x000ea20008000a00 */
[----:B------:R-:W1:Y:S01]  /*7220*/  LDS.128 R20, [R197+0xa000] ;  /* 0x00a00000c5147984 */ /* 0x000e620000000c00 */
[----:B----4-:R-:W-:Y:S01]  /*7230*/  IMAD R4, R2, UR7, RZ ;  /* 0x0000000702047c24 */ /* 0x010fe2000f8e02ff */
[----:B------:R-:W-:Y:S01]  /*7240*/  IADD3 R30, P0, PT, R18, R14, RZ ;  /* 0x0000000e121e7210 */ /* 0x000fe20007f1e0ff */
[----:B------:R-:W-:Y:S02]  /*7250*/  BSSY.RECONVERGENT B0, `(.L_x_214) ;  /* 0x000001a000007945 */ /* 0x000fe40003800200 */
[----:B---3--:R-:W-:Y:S02]  /*7260*/  IMAD R9, R3, UR6, R4 ;  /* 0x0000000603097c24 */ /* 0x008fe4000f8e0204 */
[----:B------:R-:W3:Y:S03]  /*7270*/  @!P6 LDC.64 R4, c[0x0][0x568] ;  /* 0x00015a00ff04eb82 */ /* 0x000ee60000000a00 */
[----:B------:R-:W-:-:S02]  /*7280*/  IADD3.X R31, PT, PT, R16, R15, R9, P0, !PT ;  /* 0x0000000f101f7210 */ /* 0x000fc400007fe409 */
[----:B------:R4:W1:Y:S04]  /*7290*/  LDS.128 R12, [R197+0xc000] ;  /* 0x00c00000c50c7984 */ /* 0x0008680000000c00 */
[----:B------:R4:W1:Y:S01]  /*72a0*/  LDS.128 R8, [R197+0xd000] ;  /* 0x00d00000c5087984 */ /* 0x0008620000000c00 */
[----:B--2---:R-:W-:-:S03]  /*72b0*/  IMAD.WIDE.U32 R30, R188, UR4, R30 ;  /* 0x00000004bc1e7c25 */ /* 0x004fc6000f8e001e */
[----:B------:R4:W2:Y:S01]  /*72c0*/  LDS.128 R16, [R197+0xb000] ;  /* 0x00b00000c5107984 */ /* 0x0008a20000000c00 */
[----:B------:R-:W-:Y:S01]  /*72d0*/  IMAD R33, R188, UR5, R31 ;  /* 0x00000005bc217c24 */ /* 0x000fe2000f8e021f */
[----:B------:R-:W-:-:S05]  /*72e0*/  @!P6 MOV R32, R30 ;  /* 0x0000001e0020e202 */ /* 0x000fca0000000f00 */
[----:B------:R-:W-:-:S04]  /*72f0*/  @!P6 IMAD.WIDE.U32 R34, R193, R2, R32 ;  /* 0x00000002c122e225 */ /* 0x000fc800078e0020 */
[----:B------:R-:W-:Y:S01]  /*7300*/  @!P6 IMAD R26, R193, R3, R35 ;  /* 0x00000003c11ae224 */ /* 0x000fe200078e0223 */
[----:B---3--:R-:W-:-:S04]  /*7310*/  @!P6 LEA R4, P0, R34, R4, 0x1 ;  /* 0x000000042204e211 */ /* 0x008fc800078008ff */
[----:B------:R-:W-:-:S05]  /*7320*/  @!P6 LEA.HI.X R5, R34, R5, R26, 0x1, P0 ;  /* 0x000000052205e211 */ /* 0x000fca00000f0c1a */
[----:B-1----:R4:W-:Y:S01]  /*7330*/  @!P6 STG.E.128 desc[UR16][R4.64], R20 ;  /* 0x000000140400e986 */ /* 0x0029e2000c101d10 */
        /* <DEDUP_REMOVED lines=11> */
.L_x_215:
[----:B------:R-:W-:Y:S05]  /*73f0*/  BSYNC.RECONVERGENT B0 ;  /* 0x0000000000007941 */ /* 0x000fea0003800200 */
.L_x_214:
        /* <DEDUP_REMOVED lines=12> */
.L_x_217:
[----:B------:R-:W-:Y:S05]  /*74c0*/  BSYNC.RECONVERGENT B0 ;  /* 0x0000000000007941 */ /* 0x000fea0003800200 */
.L_x_216:
        /* <DEDUP_REMOVED lines=11> */
.L_x_166:
[----:B------:R-:W-:Y:S05]  /*7580*/  BSYNC.RECONVERGENT B1 ;  /* 0x0000000000017941 */ /* 0x000fea0003800200 */
.L_x_140:
        /* <DEDUP_REMOVED lines=11> */
.L_x_219:
        /* <DEDUP_REMOVED lines=12> */
.L_x_1406:


//--------------------- .text._ZN5flash44flash_bwd_dq_dk_dv_loop_seqk_parallel_kernelI23Flash_bwd_kernel_traitsILi64ELi128ELi128ELi8ELi4ELi4ELi4ELb0ELb0EN7cutlass6half_tE19Flash_kernel_traitsILi64ELi128ELi128ELi8ES3_EELb0ELb1ELb0ELb0ELb0ELb0ELb0EEEvNS_16Flash_bwd_paramsE --------------------------
	.section	.text._ZN5flash44flash_bwd_dq_dk_dv_loop_seqk_parallel_kernelI23Flash_bwd_kernel_traitsILi64ELi128ELi128ELi8ELi4ELi4ELi4ELb0ELb0EN7cutlass6half_tE19Flash_kernel_traitsILi64ELi128ELi128ELi8ES3_EELb0ELb1ELb0ELb0ELb0ELb0ELb0EEEvNS_16Flash_bwd_paramsE,"ax",@progbits
	.align	128
        .global         _ZN5flash44flash_bwd_dq_dk_dv_loop_seqk_parallel_kernelI23Flash_bwd_kernel_traitsILi64ELi128ELi128ELi8ELi4ELi4ELi4ELb0ELb0EN7cutlass6half_tE19Flash_kernel_traitsILi64ELi128ELi128ELi8ES3_EELb0ELb1ELb0ELb0ELb0ELb0ELb0EEEvNS_16Flash_bwd_paramsE
        .type           _ZN5flash44flash_bwd_dq_dk_dv_loop_seqk_parallel_kernelI23Flash_bwd_kernel_traitsILi64ELi128ELi128ELi8ELi4ELi4ELi4ELb0ELb0EN7cutlass6half_tE19Flash_kernel_traitsILi64ELi128ELi128ELi8ES3_EELb0ELb1ELb0ELb0ELb0ELb0ELb0EEEvNS_16Flash_bwd_paramsE,@function
        .size           _ZN5flash44flash_bwd_dq_dk_dv_loop_seqk_parallel_kernelI23Flash_bwd_kernel_traitsILi64ELi128ELi128ELi8ELi4ELi4ELi4ELb0ELb0EN7cutlass6half_tE19Flash_kernel_traitsILi64ELi128ELi128ELi8ES3_EELb0ELb1ELb0ELb0ELb0ELb0ELb0EEEvNS_16Flash_bwd_paramsE,(.L_x_1407 - _ZN5flash44flash_bwd_dq_dk_dv_loop_seqk_parallel_kernelI23Flash_bwd_kernel_traitsILi64ELi128ELi128ELi8ELi4ELi4ELi4ELb0ELb0EN7cutlass6half_tE19Flash_kernel_traitsILi64ELi128ELi128ELi8ES3_EELb0ELb1ELb0ELb0ELb0ELb0ELb0EEEvNS_16Flash_bwd_paramsE)
        .other          _ZN5flash44flash_bwd_dq_dk_dv_loop_seqk_parallel_kernelI23Flash_bwd_kernel_traitsILi64ELi128ELi128ELi8ELi4ELi4ELi4ELb0ELb0EN7cutlass6half_tE19Flash_kernel_traitsILi64ELi128ELi128ELi8ES3_EELb0ELb1ELb0ELb0ELb0ELb0ELb0EEEvNS_16Flash_bwd_paramsE,@"STO_CUDA_ENTRY STV_DEFAULT"
_ZN5flash44flash_bwd_dq_dk_dv_loop_seqk_parallel_kernelI23Flash_bwd_kernel_traitsILi64ELi128ELi128ELi8ELi4ELi4ELi4ELb0ELb0EN7cutlass6half_tE19Flash_kernel_traitsILi64ELi128ELi128ELi8ES3_EELb0ELb1ELb0ELb0ELb0ELb0ELb0EEEvNS_16Flash_bwd_paramsE:
.text._ZN5flash44flash_bwd_dq_dk_dv_loop_seqk_parallel_kernelI23Flash_bwd_kernel_traitsILi64ELi128ELi128ELi8ELi4ELi4ELi4ELb0ELb0EN7cutlass6half_tE19Flash_kernel_traitsILi64ELi128ELi128ELi8ES3_EELb0ELb1ELb0ELb0ELb0ELb0ELb0EEEvNS_16Flash_bwd_paramsE:
[----:B------:R-:W1:Y:S08]  /*0000*/  LDC R1, c[0x0][0x37c] ;  /* 0x0000df00ff017b82 */ /* 0x000e700000000800 */
[----:B------:R-:W2:Y:S01]  /*0010*/  LDC R0, c[0x0][0x438] ;  /* 0x00010e00ff007b82 */ /* 0x000ea20000000800 */
[----:B-1----:R-:W-:-:S07]  /*0020*/  VIADD R1, R1, 0xfffffff8 ;  /* 0xfffffff801017836 */ /* 0x002fce0000000000 */
[----:B------:R-:W1:Y:S01]  /*0030*/  S2UR UR39, SR_CTAID.X ;  /* 0x00000000002779c3 */ /* 0x000e620000002500 */
[----:B--2---:R-:W-:-:S05]  /*0040*/  VIADD R0, R0, 0x7f ;  /* 0x0000007f00007836 */ /* 0x004fca0000000000 */
[----:B------:R-:W-:-:S04]  /*0050*/  SHF.R.S32.HI R2, RZ, 0x1f, R0 ;  /* 0x0000001fff027819 */ /* 0x000fc80000011400 */
[----:B------:R-:W-:-:S04]  /*0060*/  LEA.HI R0, R2, R0, RZ, 0x7 ;  /* 0x0000000002007211 */ /* 0x000fc800078f38ff */
[----:B------:R-:W-:-:S04]  /*0070*/  SHF.R.S32.HI R0, RZ, 0x7, R0 ;  /* 0x00000007ff007819 */ /* 0x000fc80000011400 */
[----:B-1----:R-:W-:-:S13]  /*0080*/  ISETP.LE.AND P0, PT, R0, UR39, PT ;  /* 0x0000002700007c0c */ /* 0x002fda000bf03270 */
[----:B------:R-:W-:Y:S05]  /*0090*/  @P0 EXIT ;  /* 0x000000000000094d */ /* 0x000fea0003800000 */
[----:B------:R-:W1:Y:S01]  /*00a0*/  S2UR UR46, SR_CTAID.Y ;  /* 0x00000000002e79c3 */ /* 0x000e620000002600 */
[----:B------:R-:W1:Y:S01]  /*00b0*/  LDCU.64 UR40, c[0x0][0x468] ;  /* 0x00008d00ff2877ac */ /* 0x000e620008000a00 */
[----:B------:R-:W2:Y:S06]  /*00c0*/  LDCU.64 UR6, c[0x0][0x460] ;  /* 0x00008c00ff0677ac */ /* 0x000eac0008000a00 */
[----:B------:R-:W-:Y:S01]  /*00d0*/  S2UR UR24, SR_CgaCtaId ;  /* 0x00000000001879c3 */ /* 0x000fe20000008800 */
[----:B------:R-:W3:Y:S01]  /*00e0*/  LDCU.64 UR4, c[0x0][0x468] ;  /* 0x00008d00ff0477ac */ /* 0x000ee20008000a00 */
[----:B------:R-:W4:Y:S06]  /*00f0*/  LDCU.U8 UR8, c[0x0][0x532] ;  /* 0x0000a640ff0877ac */ /* 0x000f2c0008000000 */
[----:B------:R-:W-:Y:S01]  /*0100*/  S2UR UR23, SR_CTAID.Z ;  /* 0x00000000001779c3 */ /* 0x000fe20000002700 */
[----:B------:R-:W4:Y:S01]  /*0110*/  LDCU UR10, c[0x0][0x438] ;  /* 0x00008700ff0a77ac */ /* 0x000f220008000800 */
[----:B------:R-:W4:Y:S06]  /*0120*/  LDCU.64 UR32, c[0x0][0x358] ;  /* 0x00006b00ff2077ac */ /* 0x000f2c0008000a00 */
[----:B------:R-:W-:Y:S01]  /*0130*/  S2UR UR21, SR_CTAID.X ;  /* 0x00000000001579c3 */ /* 0x000fe20000002500 */
[----:B-1----:R-:W-:-:S02]  /*0140*/  ULEA UR40, UP0, UR46, UR40, 0x2 ;  /* 0x000000282e287291 */ /* 0x002fc4000f8010ff */
[----:B--2---:R-:W-:Y:S02]  /*0150*/  UISETP.NE.U32.AND UP1, UPT, UR6, URZ, UPT ;  /* 0x000000ff0600728c */ /* 0x004fe4000bf25070 */
[----:B------:R-:W-:Y:S02]  /*0160*/  ULEA.HI.X UR41, UR46, UR41, URZ, 0x2, UP0 ;  /* 0x000000292e297291 */ /* 0x000fe400080f14ff */
[----:B------:R-:W-:Y:S01]  /*0170*/  UISETP.NE.U32.AND UP0, UPT, UR6, URZ, UPT ;  /* 0x000000ff0600728c */ /* 0x000fe2000bf05070 */
[----:B------:R-:W-:Y:S01]  /*0180*/  S2UR UR18, SR_CTAID.Y ;  /* 0x00000000001279c3 */ /* 0x000fe20000002600 */
[----:B---3--:R-:W-:Y:S02]  /*0190*/  UISETP.EQ.U32.AND UP2, UPT, UR4, URZ, UPT ;  /* 0x000000ff0400728c */ /* 0x008fe4000bf42070 */
[----:B------:R-:W-:Y:S02]  /*01a0*/  UISETP.NE.U32.AND UP6, UPT, UR4, URZ, UPT ;  /* 0x000000ff0400728c */ /* 0x000fe4000bfc5070 */
[----:B------:R-:W-:-:S02]  /*01b0*/  UISETP.NE.AND.EX UP5, UPT, UR7, URZ, UPT, UP1 ;  /* 0x000000ff0700728c */ /* 0x000fc4000bfa5310 */
[----:B------:R-:W-:Y:S01]  /*01c0*/  UISETP.NE.AND.EX UP4, UPT, UR7, URZ, UPT, UP0 ;  /* 0x000000ff0700728c */ /* 0x000fe2000bf85300 */
[----:B------:R-:W1:Y:S01]  /*01d0*/  S2UR UR4, SR_CgaCtaId ;  /* 0x00000000000479c3 */ /* 0x000e620000008800 */
[----:B------:R-:W2:Y:S01]  /*01e0*/  LDCU.64 UR6, c[0x0][0x470] ;  /* 0x00008e00ff0677ac */ /* 0x000ea20008000a00 */
[----:B----4-:R-:W-:Y:S02]  /*01f0*/  UISETP.NE.AND UP3, UPT, UR8, URZ, UPT ;  /* 0x000000ff0800728c */ /* 0x010fe4000bf65270 */
[----:B------:R-:W-:-:S04]  /*0200*/  UISETP.NE.AND.EX UP6, UPT, UR5, URZ, UPT, UP6 ;  /* 0x000000ff0500728c */ /* 0x000fc8000bfc5360 */
[----:B------:R-:W3:Y:S01]  /*0210*/  S2UR UR20, SR_CTAID.Z ;  /* 0x00000000001479c3 */ /* 0x000ee20000002700 */
[----:B------:R-:W-:Y:S01]  /*0220*/  UISETP.EQ.OR.EX UP0, UPT, UR5, URZ, !UP3, UP2 ;  /* 0x000000ff0500728c */ /* 0x000fe2000df02720 */
[----:B------:R-:W-:Y:S02]  /*0230*/  UMOV UR8, 0x400 ;  /* 0x0000040000087882 */ /* 0x000fe40000000000 */
[----:B------:R-:W-:Y:S01]  /*0240*/  UMOV UR5, 0x400 ;  /* 0x0000040000057882 */ /* 0x000fe20000000000 */
[----:B------:R-:W-:Y:S02]  /*0250*/  UP2UR UR26, UPR, URZ, 0x1 ;  /* 0x00000001ff1a7883 */ /* 0x000fe40008000000 */
[----:B------:R-:W-:Y:S01]  /*0260*/  UP2UR UR25, UPR, URZ, 0x8 ;  /* 0x00000008ff197883 */ /* 0x000fe20008000000 */
[----:B------:R-:W4:Y:S01]  /*0270*/  LDCU.64 UR28, c[0x0][0x460] ;  /* 0x00008c00ff1c77ac */ /* 0x000f220008000a00 */
[----:B--2---:R-:W-:Y:S01]  /*0280*/  UISETP.NE.U32.AND UP0, UPT, UR6, URZ, UPT ;  /* 0x000000ff0600728c */ /* 0x004fe2000bf05070 */
[----:B------:R-:W2:Y:S01]  /*0290*/  LDCU UR19, c[0x0][0x438] ;  /* 0x00008700ff1377ac */ /* 0x000ea20008000800 */
[----:B-1----:R-:W-:Y:S01]  /*02a0*/  ULEA UR4, UR4, UR5, 0x18 ;  /* 0x0000000504047291 */ /* 0x002fe2000f8ec0ff */
[----:B------:R-:W1:Y:S01]  /*02b0*/  @!UP4 LDCU UR22, c[0x0][0x434] ;  /* 0x00008680ff16c7ac */ /* 0x000e620008000800 */
[----:B------:R-:W-:-:S02]  /*02c0*/  ULEA UR24, UR24, UR8, 0x18 ;  /* 0x0000000818187291 */ /* 0x000fc4000f8ec0ff */
[----:B------:R-:W-:Y:S01]  /*02d0*/  UISETP.NE.AND.EX UP3, UPT, UR7, URZ, UPT, UP0 ;  /* 0x000000ff0700728c */ /* 0x000fe2000bf65300 */
[----:B------:R-:W-:Y:S01]  /*02e0*/  UMOV UR5, 0xffffc000 ;  /* 0xffffc00000057882 */ /* 0x000fe20000000000 */
[----:B------:R-:W-:Y:S01]  /*02f0*/  UMOV UR27, URZ ;  /* 0x000000ff001b7c82 */ /* 0x000fe20008000000 */
[----:B------:R-:W-:-:S08]  /*0300*/  UMOV UR30, URZ ;  /* 0x000000ff001e7c82 */ /* 0x000fd00008000000 */
.L_x_307:
[----:B-----5:R-:W5:Y:S01]  /*0310*/  LDCU.64 UR8, c[0x0][0x478] ;  /* 0x00008f00ff0877ac */ /* 0x020f620008000a00 */
[----:B------:R-:W-:Y:S02]  /*0320*/  PLOP3.LUT P1, PT, PT, PT, UP3, 0x80, 0x8 ;  /* 0x000000000008781c */ /* 0x000fe40003f2f038 */
[----:B------:R-:W-:Y:S01]  /*0330*/  PLOP3.LUT P4, PT, PT, PT, UP5, 0x80, 0x8 ;  /* 0x000000000008781c */ /* 0x000fe20003f8f058 */
[----:B------:R-:W-:Y:S01]  /*0340*/  @UP3 ULEA UR12, UP0, UR46, UR6, 0x2 ;  /* 0x000000062e0c3291 */ /* 0x000fe2000f8010ff */
[----:B------:R-:W-:Y:S01]  /*0350*/  PLOP3.LUT P2, PT, PT, PT, UP4, 0x80, 0x8 ;  /* 0x000000000008781c */ /* 0x000fe20003f4f048 */
[----:B------:R-:W-:Y:S02]  /*0360*/  UISETP.NE.AND UP2, UPT, UR26, URZ, UPT ;  /* 0x000000ff1a00728c */ /* 0x000fe4000bf45270 */
[----:B------:R-:W-:Y:S02]  /*0370*/  @UP3 ULEA.HI.X UR13, UR46, UR7, URZ, 0x2, UP0 ;  /* 0x000000072e0d3291 */ /* 0x000fe400080f14ff */
[----:B---3--:R-:W-:-:S04]  /*0380*/  IMAD.U32 R4, RZ, RZ, UR12 ;  /* 0x0000000cff047e24 */ /* 0x008fc8000f8e00ff */
[----:B------:R-:W-:Y:S01]  /*0390*/  IMAD.U32 R5, RZ, RZ, UR13 ;  /* 0x0000000dff057e24 */ /* 0x000fe2000f8e00ff */
[----:B----4-:R-:W-:Y:S02]  /*03a0*/  UIMAD.WIDE.U32 UR12, UR46, 0x4, UR28 ;  /* 0x000000042e0c78a5 */ /* 0x010fe4000f8e001c */
[----:B-----5:R-:W-:Y:S02]  /*03b0*/  UISETP.NE.U32.AND UP0, UPT, UR8, URZ, UPT ;  /* 0x000000ff0800728c */ /* 0x020fe4000bf05070 */
[----:B------:R-:W4:Y:S02]  /*03c0*/  @P1 LDG.E R6, desc[UR32][R4.64] ;  /* 0x0000002004061981 */ /* 0x000f24000c1e1900 */
[----:B------:R-:W-:-:S06]  /*03d0*/  UISETP.NE.AND.EX UP0, UPT, UR9, URZ, UPT, UP0 ;  /* 0x000000ff0900728c */ /* 0x000fcc000bf05300 */
[----:B------:R-:W-:-:S05]  /*03e0*/  PLOP3.LUT P0, PT, PT, PT, UP0, 0x80, 0x8 ;  /* 0x000000000008781c */ /* 0x000fca0003f0f008 */
[----:B------:R-:W-:Y:S01]  /*03f0*/  @UP0 ULEA UR14, UP1, UR46, UR8, 0x2 ;  /* 0x000000082e0e0291 */ /* 0x000fe2000f8210ff */
[----:B------:R-:W-:Y:S01]  /*0400*/  PLOP3.LUT P3, PT, PT, PT, UP2, 0x80, 0x8 ;  /* 0x000000000008781c */ /* 0x000fe20003f6f028 */
[----:B------:R-:W5:Y:S02]  /*0410*/  @!UP0 LDCU UR11, c[0x0][0x43c] ;  /* 0x00008780ff0b87ac */ /* 0x000f640008000800 */
[----:B------:R-:W-:Y:S02]  /*0420*/  @UP0 ULEA.HI.X UR15, UR46, UR9, URZ, 0x2, UP1 ;  /* 0x000000092e0f0291 */ /* 0x000fe400088f14ff */
[----:B------:R-:W-:Y:S01]  /*0430*/  IMAD.U32 R2, RZ, RZ, UR14 ;  /* 0x0000000eff027e24 */ /* 0x000fe2000f8e00ff */
[----:B------:R-:W2:Y:S03]  /*0440*/  @!UP0 LDCU.64 UR8, c[0x0][0x488] ;  /* 0x00009100ff0887ac */ /* 0x000ea60008000a00 */
[----:B------:R-:W-:-:S05]  /*0450*/  IMAD.U32 R3, RZ, RZ, UR15 ;  /* 0x0000000fff037e24 */ /* 0x000fca000f8e00ff */
[----:B------:R3:W4:Y:S01]  /*0460*/  @P0 LDG.E R4, desc[UR32][R2.64] ;  /* 0x0000002002040981 */ /* 0x000722000c1e1900 */
[----:B------:R-:W-:Y:S01]  /*0470*/  UMOV UR36, URZ ;  /* 0x000000ff00247c82 */ /* 0x000fe20008000000 */
[----:B------:R-:W-:Y:S01]  /*0480*/  UMOV UR42, 0xffffffff ;  /* 0xffffffff002a7882 */ /* 0x000fe20000000000 */
[----:B------:R-:W-:Y:S01]  /*0490*/  UMOV UR38, 0xffffffff ;  /* 0xffffffff00267882 */ /* 0x000fe20000000000 */
[----:B--2---:R-:W-:-:S04]  /*04a0*/  @!UP0 UISETP.NE.U32.AND UP1, UPT, UR8, URZ, UPT ;  /* 0x000000ff0800828c */ /* 0x004fc8000bf25070 */
[----:B------:R-:W-:Y:S02]  /*04b0*/  @!UP0 UISETP.NE.AND.EX UP1, UPT, UR9, URZ, UPT, UP1 ;  /* 0x000000ff0900828c */ /* 0x000fe4000bf25310 */
[----:B------:R-:W-:Y:S02]  /*04c0*/  USHF.L.U32 UR44, UR39, 0x7, URZ ;  /* 0x00000007272c7899 */ /* 0x000fe400080006ff */
[----:B-----5:R-:W-:Y:S01]  /*04d0*/  @!UP0 USEL UR9, UR11, URZ, UP1 ;  /* 0x000000ff0b098287 */ /* 0x020fe20008800000 */
[----:B---3--:R-:W-:Y:S02]  /*04e0*/  IMAD.U32 R2, RZ, RZ, UR12 ;  /* 0x0000000cff027e24 */ /* 0x008fe4000f8e00ff */
[----:B------:R-:W-:-:S05]  /*04f0*/  IMAD.U32 R3, RZ, RZ, UR13 ;  /* 0x0000000dff037e24 */ /* 0x000fca000f8e00ff */
[----:B------:R-:W2:Y:S04]  /*0500*/  @P4 LDG.E R5, desc[UR32][R2.64] ;  /* 0x0000002002054981 */ /* 0x000ea8000c1e1900 */
[----:B------:R3:W5:Y:S02]  /*0510*/  @P2 LDG.E R0, desc[UR32][R2.64+0x4] ;  /* 0x0000042002002981 */ /* 0x000764000c1e1900 */
[----:B---3--:R-:W-:Y:S02]  /*0520*/  IMAD.U32 R2, RZ, RZ, UR40 ;  /* 0x00000028ff027e24 */ /* 0x008fe4000f8e00ff */
[----:B------:R-:W-:-:S05]  /*0530*/  IMAD.U32 R3, RZ, RZ, UR41 ;  /* 0x00000029ff037e24 */ /* 0x000fca000f8e00ff */
[----:B------:R-:W3:Y:S01]  /*0540*/  @!P3 LDG.E R2, desc[UR32][R2.64] ;  /* 0x000000200202b981 */ /* 0x000ee2000c1e1900 */
[----:B----4-:R-:W-:Y:S02]  /*0550*/  @P1 R2UR UR36, R6 ;  /* 0x00000000062412ca */ /* 0x010fe400000e0000 */
[----:B------:R-:W-:-:S13]  /*0560*/  @P0 R2UR UR35, R4 ;  /* 0x00000000042302ca */ /* 0x000fda00000e0000 */
[----:B------:R-:W-:Y:S01]  /*0570*/  @UP0 UIADD3 UR35, UPT, UPT, UR35, -UR36, URZ ;  /* 0x8000002423230290 */ /* 0x000fe2000fffe0ff */
[----:B--2---:R-:W-:Y:S02]  /*0580*/  @P4 R2UR UR42, R5 ;  /* 0x00000000052a42ca */ /* 0x004fe400000e0000 */
[----:B-----5:R-:W-:Y:S02]  /*0590*/  @P2 R2UR UR8, R0 ;  /* 0x00000000000822ca */ /* 0x020fe400000e0000 */
[----:B---3--:R-:W-:Y:S01]  /*05a0*/  @!P3 R2UR UR38, R2 ;  /* 0x000000000226b2ca */ /* 0x008fe200000e0000 */
[----:B------:R-:W-:-:S14]  /*05b0*/  BRA.U !UP6, `(.L_x_220) ;  /* 0x000000010e247547 */ /* 0x000fdc000b800000 */
[----:B------:R-:W-:Y:S01]  /*05c0*/  UISETP.NE.AND UP1, UPT, UR25, URZ, UPT ;  /* 0x000000ff1900728c */ /* 0x000fe2000bf25270 */
[----:B------:R-:W-:Y:S02]  /*05d0*/  IMAD.U32 R2, RZ, RZ, UR40 ;  /* 0x00000028ff027e24 */ /* 0x000fe4000f8e00ff */
[----:B------:R-:W-:-:S03]  /*05e0*/  IMAD.U32 R3, RZ, RZ, UR41 ;  /* 0x00000029ff037e24 */ /* 0x000fc6000f8e00ff */
[----:B------:R-:W-:-:S13]  /*05f0*/  PLOP3.LUT P0, PT, PT, PT, UP1, 0x80, 0x8 ;  /* 0x000000000008781c */ /* 0x000fda0003f0f018 */
[----:B------:R-:W2:Y:S04]  /*0600*/  @P0 LDG.E R0, desc[UR32][R2.64+0x4] ;  /* 0x0000042002000981 */ /* 0x000ea8000c1e1900 */
[----:B------:R-:W3:Y:S01]  /*0610*/  @!P0 LDG.E R2, desc[UR32][R2.64] ;  /* 0x0000002002028981 */ /* 0x000ee2000c1e1900 */
[----:B--2---:R-:W-:-:S13]  /*0620*/  @P0 R2UR UR10, R0 ;  /* 0x00000000000a02ca */ /* 0x004fda00000e0000 */
[----:B------:R-:W-:-:S07]  /*0630*/  @UP1 UIADD3 UR10, UPT, UPT, UR10, -UR38, URZ ;  /* 0x800000260a0a1290 */ /* 0x000fce000fffe0ff */
[----:B---3--:R-:W-:-:S15]  /*0640*/  @!P0 R2UR UR10, R2 ;  /* 0x00000000020a82ca */ /* 0x008fde00000e0000 */
.L_x_220:
[----:B------:R-:W-:Y:S01]  /*0650*/  @!UP0 UIADD3 UR35, UPT, UPT, UR9, UR10, -UR36 ;  /* 0x0000000a09238290 */ /* 0x000fe2000fffe824 */
[----:B-1----:R-:W-:Y:S01]  /*0660*/  @!UP4 UMOV UR37, UR22 ;  /* 0x000000160025cc82 */ /* 0x002fe20008000000 */
[----:B------:R-:W-:Y:S02]  /*0670*/  @UP4 UIADD3 UR37, UPT, UPT, UR8, -UR42, URZ ;  /* 0x8000002a08254290 */ /* 0x000fe4000fffe0ff */
[----:B------:R-:W-:-:S09]  /*0680*/  UISETP.GT.AND UP0, UPT, UR35, UR44, UPT ;  /* 0x0000002c2300728c */ /* 0x000fd2000bf04270 */
[----:B------:R-:W-:Y:S05]  /*0690*/  BRA.U !UP0, `(.L_x_221) ;  /* 0x0000009908647547 */ /* 0x000fea000b800000 */
[----:B------:R-:W-:Y:S02]  /*06a0*/  UISETP.NE.AND UP1, UPT, UR42, -0x1, UPT ;  /* 0xffffffff2a00788c */ /* 0x000fe4000bf25270 */
[----:B------:R-:W-:Y:S02]  /*06b0*/  UIADD3 UR12, UPT, UPT, UR37, 0x7f, URZ ;  /* 0x0000007f250c7890 */ /* 0x000fe4000fffe0ff */
[----:B------:R-:W-:Y:S02]  /*06c0*/  UISETP.NE.AND UP2, UPT, UR38, -0x1, UPT ;  /* 0xffffffff2600788c */ /* 0x000fe4000bf45270 */
[----:B------:R-:W-:-:S04]  /*06d0*/  USHF.R.S32.HI UR34, URZ, 0x1f, UR12 ;  /* 0x0000001fff227899 */ /* 0x000fc8000801140c */
[----:B------:R-:W-:Y:S01]  /*06e0*/  ULEA.HI UR34, UR34, UR12, URZ, 0x7 ;  /* 0x0000000c22227291 */ /* 0x000fe2000f8f38ff */
[----:B------:R-:W1:Y:S01]  /*06f0*/  @!UP1 LDCU.64 UR10, c[0x0][0x398] ;  /* 0x00007300ff0a97ac */ /* 0x000e620008000a00 */
[----:B------:R-:W2:Y:S02]  /*0700*/  @UP1 LDCU.64 UR8, c[0x0][0x3b0] ;  /* 0x00007600ff0817ac */ /* 0x000ea40008000a00 */
[----:B------:R-:W-:-:S04]  /*0710*/  USHF.R.S32.HI UR34, URZ, 0x7, UR34 ;  /* 0x00000007ff227899 */ /* 0x000fc80008011422 */
[----:B------:R-:W-:-:S04]  /*0720*/  USHF.L.U32 UR31, UR34, 0x7, URZ ;  /* 0x00000007221f7899 */ /* 0x000fc800080006ff */
[----:B------:R-:W-:Y:S02]  /*0730*/  UIADD3 UR12, UPT, UPT, UR31, -0x80, URZ ;  /* 0xffffff801f0c7890 */ /* 0x000fe4000fffe0ff */
[----:B-1----:R-:W-:Y:S02]  /*0740*/  @!UP1 UIMAD.WIDE.U32 UR52, UR46, UR10, URZ ;  /* 0x0000000a2e3492a5 */ /* 0x002fe4000f8e00ff */
[----:B------:R-:W-:Y:S02]  /*0750*/  USHF.R.S32.HI UR49, URZ, 0x1f, UR12 ;  /* 0x0000001fff317899 */ /* 0x000fe4000801140c */
[----:B--2---:R-:W-:Y:S02]  /*0760*/  @UP1 UIMAD.WIDE.U32 UR14, UR42, UR8, URZ ;  /* 0x000000082a0e12a5 */ /* 0x004fe4000f8e00ff */
[----:B------:R-:W-:Y:S02]  /*0770*/  @!UP1 UIMAD UR13, UR46, UR11, UR53 ;  /* 0x0000000b2e0d92a4 */ /* 0x000fe4000f8e0235 */
[----:B------:R-:W-:-:S03]  /*0780*/  @UP1 UIMAD UR13, UR42, UR9, UR15 ;  /* 0x000000092a0d12a4 */ /* 0x000fc6000f8e020f */
[----:B------:R-:W-:Y:S01]  /*0790*/  @UP1 UMOV UR52, UR14 ;  /* 0x0000000e00341c82 */ /* 0x000fe20008000000 */
[----:B------:R-:W-:Y:S08]  /*07a0*/  BRA.U UP2, `(.L_x_222) ;  /* 0x0000000102307547 */ /* 0x000ff0000b800000 */
[----:B------:R-:W1:Y:S01]  /*07b0*/  LDCU.64 UR16, c[0x0][0x3b8] ;  /* 0x00007700ff1077ac */ /* 0x000e620008000a00 */
[----:B------:R-:W2:Y:S01]  /*07c0*/  LDCU.64 UR8, c[0x0][0x3a0] ;  /* 0x00007400ff0877ac */ /* 0x000ea20008000a00 */
[----:B------:R-:W-:-:S04]  /*07d0*/  USHF.R.S32.HI UR10, URZ, 0x1f, UR36 ;  /* 0x0000001fff0a7899 */ /* 0x000fc80008011424 */
[----:B-1----:R-:W-:Y:S02]  /*07e0*/  UIMAD UR10, UR10, UR16, URZ ;  /* 0x000000100a0a72a4 */ /* 0x002fe4000f8e02ff */
[----:B------:R-:W-:Y:S02]  /*07f0*/  UIMAD.WIDE.U32 UR14, UR36, UR16, URZ ;  /* 0x00000010240e72a5 */ /* 0x000fe4000f8e00ff */
[----:B------:R-:W-:-:S04]  /*0800*/  UIMAD UR10, UR36, UR17, UR10 ;  /* 0x00000011240a72a4 */ /* 0x000fc8000f8e020a */
[----:B------:R-:W-:-:S03]  /*0810*/  UIADD3 UR11, UPT, UPT, UR15, UR10, URZ ;  /* 0x0000000a0f0b7290 */ /* 0x000fc6000fffe0ff */
[----:B------:R-:W-:Y:S02]  /*0820*/  UMOV UR10, UR14 ;  /* 0x0000000e000a7c82 */ /* 0x000fe40008000000 */
[----:B--2---:R-:W-:-:S04]  /*0830*/  UIMAD.WIDE.U32 UR50, UR46, UR8, UR10 ;  /* 0x000000082e3272a5 */ /* 0x004fc8000f8e000a */
[----:B------:R-:W-:-:S06]  /*0840*/  UIMAD UR9, UR46, UR9, UR51 ;  /* 0x000000092e0972a4 */ /* 0x000fcc000f8e0233 */
[----:B------:R-:W-:Y:S01]  /*0850*/  MOV R21, UR9 ;  /* 0x0000000900157c02 */ /* 0x000fe20008000f00 */
[----:B------:R-:W-:Y:S05]  /*0860*/  BRA `(.L_x_223) ;  /* 0x0000000000187947 */ /* 0x000fea0003800000 */
.L_x_222:
[----:B------:R-:W1:Y:S01]  /*0870*/  LDCU.64 UR16, c[0x0][0x3b8] ;  /* 0x00007700ff1077ac */ /* 0x000e620008000a00 */
[----:B------:R-:W-:-:S04]  /*0880*/  UIADD3 UR8, UPT, UPT, UR36, UR38, URZ ;  /* 0x0000002624087290 */ /* 0x000fc8000fffe0ff */
[----:B-1----:R-:W-:Y:S02]  /*0890*/  UIMAD.WIDE.U32 UR50, UR8, UR16, URZ ;  /* 0x00000010083272a5 */ /* 0x002fe4000f8e00ff */
[----:B------:R-:W-:-:S04]  /*08a0*/  UIMAD UR8, UR8, UR17, URZ ;  /* 0x00000011080872a4 */ /* 0x000fc8000f8e02ff */
[----:B------:R-:W-:-:S06]  /*08b0*/  UIADD3 UR8, UPT, UPT, UR51, UR8, URZ ;  /* 0x0000000833087290 */ /* 0x000fcc000fffe0ff */
[----:B------:R-:W-:Y:S02]  /*08c0*/  MOV R21, UR8 ;  /* 0x0000000800157c02 */ /* 0x000fe40008000f00 */
.L_x_223:
[----:B------:R-:W1:Y:S01]  /*08d0*/  LDC R5, c[0x0][0x3e8] ;  /* 0x0000fa00ff057b82 */ /* 0x000e620000000800 */
[----:B------:R-:W2:Y:S01]  /*08e0*/  S2R R6, SR_CTAID.Z ;  /* 0x0000000000067919 */ /* 0x000ea20000002700 */
[----:B------:R-:W-:Y:S01]  /*08f0*/  USHF.R.S32.HI UR45, URZ, 0x1f, UR44 ;  /* 0x0000001fff2d7899 */ /* 0x000fe2000801142c */
[----:B-1----:R-:W-:-:S05]  /*0900*/  IABS R0, R5 ;  /* 0x0000000500007213 */ /* 0x002fca0000000000 */
[----:B------:R-:W-:-:S04]  /*0910*/  IMAD.MOV.U32 R4, RZ, RZ, R0 ;  /* 0x000000ffff047224 */ /* 0x000fc800078e0000 */
[----:B------:R-:W1:Y:S01]  /*0920*/  I2F.RP R2, R4 ;  /* 0x0000000400027306 */ /* 0x000e620000209400 */
[----:B--2---:R-:W-:-:S07]  /*0930*/  IABS R6, R6 ;  /* 0x0000000600067213 */ /* 0x004fce0000000000 */
[----:B-1----:R-:W1:Y:S02]  /*0940*/  MUFU.RCP R2, R2 ;  /* 0x0000000200027308 */ /* 0x002e640000001000 */
[----:B-1----:R-:W-:-:S06]  /*0950*/  VIADD R2, R2, 0xffffffe ;  /* 0x0ffffffe02027836 */ /* 0x002fcc0000000000 */
[----:B------:R-:W1:Y:S02]  /*0960*/  F2I.FTZ.U32.TRUNC.NTZ R3, R2 ;  /* 0x0000000200037305 */ /* 0x000e64000021f000 */
[----:B-1----:R-:W-:Y:S01]  /*0970*/  IADD3 R0, PT, PT, RZ, -R3, RZ ;  /* 0x80000003ff007210 */ /* 0x002fe20007ffe0ff */
[----:B------:R-:W-:-:S04]  /*0980*/  IMAD.MOV.U32 R2, RZ, RZ, RZ ;  /* 0x000000ffff027224 */ /* 0x000fc800078e00ff */
[----:B------:R-:W-:-:S04]  /*0990*/  IMAD R0, R0, R4, RZ ;  /* 0x0000000400007224 */ /* 0x000fc800078e02ff */
[----:B------:R-:W-:-:S04]  /*09a0*/  IMAD.HI.U32 R0, R3, R0, R2 ;  /* 0x0000000003007227 */ /* 0x000fc800078e0002 */
[----:B------:R-:W-:-:S04]  /*09b0*/  IMAD.MOV.U32 R3, RZ, RZ, R6 ;  /* 0x000000ffff037224 */ /* 0x000fc800078e0006 */
[----:B------:R-:W-:-:S05]  /*09c0*/  IMAD.HI.U32 R0, R0, R3, RZ ;  /* 0x0000000300007227 */ /* 0x000fca00078e00ff */
[----:B------:R-:W-:-:S05]  /*09d0*/  IADD3 R2, PT, PT, -R0, RZ, RZ ;  /* 0x000000ff00027210 */ /* 0x000fca0007ffe1ff */
[----:B------:R-:W-:-:S05]  /*09e0*/  IMAD R2, R4, R2, R3 ;  /* 0x0000000204027224 */ /* 0x000fca00078e0203 */
[----:B------:R-:W-:-:S13]  /*09f0*/  ISETP.GT.U32.AND P1, PT, R4, R2, PT ;  /* 0x000000020400720c */ /* 0x000fda0003f24070 */
[----:B------:R-:W-:Y:S02]  /*0a00*/  @!P1 IMAD.IADD R2, R2, 0x1, -R4 ;  /* 0x0000000102029824 */ /* 0x000fe400078e0a04 */
[----:B------:R-:W-:Y:S01]  /*0a10*/  @!P1 VIADD R0, R0, 0x1 ;  /* 0x0000000100009836 */ /* 0x000fe20000000000 */
[C---:B------:R-:W-:Y:S02]  /*0a20*/  ISETP.NE.AND P1, PT, R5.reuse, RZ, PT ;  /* 0x000000ff0500720c */ /* 0x040fe40003f25270 */
[----:B------:R-:W-:Y:S02]  /*0a30*/  ISETP.GE.U32.AND P2, PT, R2, R4, PT ;  /* 0x000000040200720c */ /* 0x000fe40003f46070 */
[----:B------:R-:W-:-:S04]  /*0a40*/  LOP3.LUT R2, R5, UR23, RZ, 0x3c, !PT ;  /* 0x0000001705027c12 */ /* 0x000fc8000f8e3cff */
[----:B------:R-:W-:-:S07]  /*0a50*/  ISETP.GE.AND P0, PT, R2, RZ, PT ;  /* 0x000000ff0200720c */ /* 0x000fce0003f06270 */
[----:B------:R-:W-:-:S05]  /*0a60*/  @P2 IADD3 R0, PT, PT, R0, 0x1, RZ ;  /* 0x0000000100002810 */ /* 0x000fca0007ffe0ff */
[----:B------:R-:W-:-:S05]  /*0a70*/  IMAD.MOV.U32 R16, RZ, RZ, R0 ;  /* 0x000000ffff107224 */ /* 0x000fca00078e0000 */
[----:B------:R-:W-:Y:S02]  /*0a80*/  @!P0 IADD3 R16, PT, PT, -R16, RZ, RZ ;  /* 0x000000ff10108210 */ /* 0x000fe40007ffe1ff */
[----:B------:R-:W-:-:S04]  /*0a90*/  @!P1 LOP3.LUT R16, RZ, R5, RZ, 0x33, !PT ;  /* 0x00000005ff109212 */ /* 0x000fc800078e33ff */
[----:B------:R-:W-:Y:S01]  /*0aa0*/  SHF.R.S32.HI R24, RZ, 0x1f, R16 ;  /* 0x0000001fff187819 */ /* 0x000fe20000011410 */
[----:B------:R-:W-:Y:S05]  /*0ab0*/  BRA.U UP2, `(.L_x_224) ;  /* 0x0000000102347547 */ /* 0x000fea000b800000 */
        /* <DEDUP_REMOVED lines=9> */
[----:B------:R-:W-:-:S03]  /*0b50*/  UIMAD UR9, UR46, UR9, UR11 ;  /* 0x000000092e0972a4 */ /* 0x000fc6000f8e020b */
[----:B------:R-:W-:-:S03]  /*0b60*/  UMOV UR48, UR10 ;  /* 0x0000000a00307c82 */ /* 0x000fc60008000000 */
[----:B------:R-:W-:Y:S01]  /*0b70*/  MOV R25, UR9 ;  /* 0x0000000900197c02 */ /* 0x000fe20008000f00 */
[----:B------:R-:W-:Y:S06]  /*0b80*/  BRA `(.L_x_225) ;  /* 0x00000000001c7947 */ /* 0x000fec0003800000 */
.L_x_224:
[----:B------:R-:W1:Y:S01]  /*0b90*/  LDCU.64 UR14, c[0x0][0x3c0] ;  /* 0x00007800ff0e77ac */ /* 0x000e620008000a00 */
[----:B------:R-:W-:-:S04]  /*0ba0*/  UIADD3 UR8, UPT, UPT, UR36, UR38, URZ ;  /* 0x0000002624087290 */ /* 0x000fc8000fffe0ff */
[----:B-1----:R-:W-:Y:S02]  /*0bb0*/  UIMAD.WIDE.U32 UR10, UR8, UR14, URZ ;  /* 0x0000000e080a72a5 */ /* 0x002fe4000f8e00ff */
[----:B------:R-:W-:-:S04]  /*0bc0*/  UIMAD UR8, UR8, UR15, URZ ;  /* 0x0000000f080872a4 */ /* 0x000fc8000f8e02ff */
[----:B------:R-:W-:Y:S01]  /*0bd0*/  UIADD3 UR8, UPT, UPT, UR11, UR8, URZ ;  /* 0x000000080b087290 */ /* 0x000fe2000fffe0ff */
[----:B------:R-:W-:-:S05]  /*0be0*/  UMOV UR48, UR10 ;  /* 0x0000000a00307c82 */ /* 0x000fca0008000000 */
[----:B------:R-:W-:-:S07]  /*0bf0*/  MOV R25, UR8 ;  /* 0x0000000800197c02 */ /* 0x000fce0008000f00 */
.L_x_225:
[----:B------:R-:W1:Y:S01]  /*0c00*/  @!UP1 LDCU.64 UR10, c[0x0][0x588] ;  /* 0x0000b100ff0a97ac */ /* 0x000e620008000a00 */
[----:B------:R-:W2:Y:S01]  /*0c10*/  @UP1 LDCU.64 UR8, c[0x0][0x590] ;  /* 0x0000b200ff0817ac */ /* 0x000ea20008000a00 */
[----:B------:R-:W3:Y:S01]  /*0c20*/  LDCU UR57, c[0x0][0x3e0] ;  /* 0x00007c00ff3977ac */ /* 0x000ee20008000800 */
[----:B------:R-:W3:Y:S01]  /*0c30*/  LDCU UR56, c[0x0][0x44c] ;  /* 0x00008980ff3877ac */ /* 0x000ee20008000800 */
[----:B-1----:R-:W-:Y:S02]  /*0c40*/  @!UP1 UIMAD.WIDE.U32 UR58, UR46, UR10, URZ ;  /* 0x0000000a2e3a92a5 */ /* 0x002fe4000f8e00ff */
[----:B--2---:R-:W-:Y:S02]  /*0c50*/  @UP1 UIMAD.WIDE.U32 UR54, UR42, UR8, URZ ;  /* 0x000000082a3612a5 */ /* 0x004fe4000f8e00ff */
[----:B------:R-:W-:Y:S02]  /*0c60*/  @!UP1 UIMAD UR11, UR46, UR11, UR59 ;  /* 0x0000000b2e0b92a4 */ /* 0x000fe4000f8e023b */
[----:B------:R-:W-:-:S03]  /*0c70*/  @UP1 UIMAD UR11, UR42, UR9, UR55 ;  /* 0x000000092a0b12a4 */ /* 0x000fc6000f8e0237 */
[----:B------:R-:W-:Y:S01]  /*0c80*/  @UP1 UMOV UR58, UR54 ;  /* 0x00000036003a1c82 */ /* 0x000fe20008000000 */
[----:B---3--:R-:W-:Y:S01]  /*0c90*/  UIMAD.WIDE UR62, UR57, UR56, URZ ;  /* 0x00000038393e72a5 */ /* 0x008fe2000f8e02ff */
[----:B------:R-:W-:Y:S11]  /*0ca0*/  BRA.U UP1, `(.L_x_226) ;  /* 0x0000000101447547 */ /* 0x000ff6000b800000 */
[----:B------:R-:W1:Y:S01]  /*0cb0*/  LDCU UR60, c[0x0][0x444] ;  /* 0x00008880ff3c77ac */ /* 0x000e620008000800 */
[----:B------:R-:W-:Y:S02]  /*0cc0*/  USHF.R.S32.HI UR9, URZ, 0x1f, UR57 ;  /* 0x0000001fff097899 */ /* 0x000fe40008011439 */
[----:B-1----:R-:W-:Y:S02]  /*0cd0*/  USHF.R.S32.HI UR8, URZ, 0x1f, UR60 ;  /* 0x0000001fff087899 */ /* 0x002fe4000801143c */
[----:B------:R-:W-:Y:S02]  /*0ce0*/  UIMAD.WIDE.U32 UR60, UR46, UR60, URZ ;  /* 0x0000003c2e3c72a5 */ /* 0x000fe4000f8e00ff */
[----:B------:R-:W-:Y:S02]  /*0cf0*/  UIMAD UR8, UR8, UR46, URZ ;  /* 0x0000002e080872a4 */ /* 0x000fe4000f8e02ff */
[----:B------:R-:W-:Y:S02]  /*0d00*/  UIMAD.WIDE.U32 UR54, UR60, UR57, URZ ;  /* 0x000000393c3672a5 */ /* 0x000fe4000f8e00ff */
[----:B------:R-:W-:-:S04]  /*0d10*/  UIADD3 UR8, UPT, UPT, UR61, UR8, URZ ;  /* 0x000000083d087290 */ /* 0x000fc8000fffe0ff */
[----:B------:R-:W-:-:S04]  /*0d20*/  UIMAD UR8, UR8, UR57, URZ ;  /* 0x00000039080872a4 */ /* 0x000fc8000f8e02ff */
[----:B------:R-:W-:Y:S02]  /*0d30*/  UIMAD UR8, UR9, UR60, UR8 ;  /* 0x0000003c090872a4 */ /* 0x000fe4000f8e0208 */
[----:B------:R-:W-:Y:S02]  /*0d40*/  USHF.R.S32.HI UR9, URZ, 0x1f, UR56 ;  /* 0x0000001fff097899 */ /* 0x000fe40008011438 */
[----:B------:R-:W-:Y:S02]  /*0d50*/  UIADD3 UR8, UPT, UPT, UR55, UR8, URZ ;  /* 0x0000000837087290 */ /* 0x000fe4000fffe0ff */
[----:B------:R-:W-:Y:S02]  /*0d60*/  UIMAD.WIDE.U32 UR60, UR54, UR56, URZ ;  /* 0x00000038363c72a5 */ /* 0x000fe4000f8e00ff */
[----:B------:R-:W-:-:S04]  /*0d70*/  UIMAD UR8, UR8, UR56, URZ ;  /* 0x00000038080872a4 */ /* 0x000fc8000f8e02ff */
[----:B------:R-:W-:-:S03]  /*0d80*/  UIMAD UR8, UR9, UR54, UR8 ;  /* 0x00000036090872a4 */ /* 0x000fc6000f8e0208 */
[----:B------:R-:W-:Y:S01]  /*0d90*/  UMOV UR54, UR60 ;  /* 0x0000003c00367c82 */ /* 0x000fe20008000000 */
[----:B------:R-:W-:Y:S01]  /*0da0*/  UIADD3 UR8, UPT, UPT, UR61, UR8, URZ ;  /* 0x000000083d087290 */ /* 0x000fe2000fffe0ff */
[----:B------:R-:W-:Y:S11]  /*0db0*/  BRA `(.L_x_227) ;  /* 0x00000000000c7947 */ /* 0x000ff60003800000 */
.L_x_226:
[----:B------:R-:W-:Y:S02]  /*0dc0*/  UIMAD.WIDE.U32 UR54, UR62, UR42, URZ ;  /* 0x0000002a3e3672a5 */ /* 0x000fe4000f8e00ff */
[----:B------:R-:W-:-:S04]  /*0dd0*/  UIMAD UR8, UR63, UR42, URZ ;  /* 0x0000002a3f0872a4 */ /* 0x000fc8000f8e02ff */
[----:B------:R-:W-:Y:S02]  /*0de0*/  UIADD3 UR8, UPT, UPT, UR55, UR8, URZ ;  /* 0x0000000837087290 */ /* 0x000fe4000fffe0ff */
.L_x_227:
[----:B------:R-:W1:Y:S01]  /*0df0*/  LDCU.U8 UR43, c[0x0][0x548] ;  /* 0x0000a900ff2b77ac */ /* 0x000e620008000000 */
[----:B------:R-:W-:Y:S01]  /*0e00*/  USHF.L.U32 UR59, UR46, 0x7, URZ ;  /* 0x000000072e3b7899 */ /* 0x000fe200080006ff */
[----:B------:R-:W2:Y:S03]  /*0e10*/  LDCU.U8 UR10, c[0x0][0x5f0] ;  /* 0x0000be00ff0a77ac */ /* 0x000ea60008000000 */
[----:B------:R-:W-:-:S04]  /*0e20*/  USEL UR9, UR59, URZ, UP5 ;  /* 0x000000ff3b097287 */ /* 0x000fc8000a800000 */
[----:B------:R-:W-:Y:S02]  /*0e30*/  UIADD3 UR9, UP0, UPT, UR12, UR9, URZ ;  /* 0x000000090c097290 */ /* 0x000fe4000ff1e0ff */
[----:B-1----:R-:W-:Y:S02]  /*0e40*/  UISETP.NE.AND UP1, UPT, UR43, URZ, UPT ;  /* 0x000000ff2b00728c */ /* 0x002fe4000bf25270 */
[----:B------:R-:W-:Y:S02]  /*0e50*/  UIADD3.X UR53, UPT, UPT, URZ, UR49, URZ, UP0, !UPT ;  /* 0x00000031ff357290 */ /* 0x000fe400087fe4ff */
[----:B------:R-:W-:Y:S02]  /*0e60*/  UIMAD.WIDE.U32 UR60, UR9, UR62, URZ ;  /* 0x0000003e093c72a5 */ /* 0x000fe4000f8e00ff */
[----:B------:R-:W-:-:S04]  /*0e70*/  UIMAD UR53, UR53, UR62, URZ ;  /* 0x0000003e353572a4 */ /* 0x000fc8000f8e02ff */
[----:B------:R-:W-:Y:S02]  /*0e80*/  UIMAD UR53, UR63, UR9, UR53 ;  /* 0x000000093f3572a4 */ /* 0x000fe4000f8e0235 */
[----:B------:R-:W-:Y:S02]  /*0e90*/  UIMAD UR9, UR23, UR56, URZ ;  /* 0x00000038170972a4 */ /* 0x000fe4000f8e02ff */
[----:B------:R-:W-:Y:S01]  /*0ea0*/  UIADD3 UR53, UPT, UPT, UR61, UR53, URZ ;  /* 0x000000353d357290 */ /* 0x000fe2000fffe0ff */
[----:B--2---:R-:W-:Y:S11]  /*0eb0*/  BRA.U !UP1, `(.L_x_228) ;  /* 0x00000001091c7547 */ /* 0x004ff6000b800000 */
[----:B------:R-:W1:Y:S01]  /*0ec0*/  LDCU UR43, c[0x0][0x434] ;  /* 0x00008680ff2b77ac */ /* 0x000e620008000800 */
[----:B------:R-:W2:Y:S01]  /*0ed0*/  LDCU UR51, c[0x0][0x454] ;  /* 0x00008a80ff3377ac */ /* 0x000ea20008000800 */
[----:B------:R-:W-:Y:S02]  /*0ee0*/  UISETP.NE.AND UP0, UPT, UR42, -0x1, UPT ;  /* 0xffffffff2a00788c */ /* 0x000fe4000bf05270 */
[----:B-1----:R-:W-:-:S04]  /*0ef0*/  UIMAD UR43, UR46, UR43, URZ ;  /* 0x0000002b2e2b72a4 */ /* 0x002fc8000f8e02ff */
[----:B------:R-:W-:-:S04]  /*0f00*/  USEL UR43, UR43, UR42, !UP0 ;  /* 0x0000002a2b2b7287 */ /* 0x000fc8000c000000 */
[----:B--2---:R-:W-:Y:S01]  /*0f10*/  UIMAD UR51, UR23, UR51, UR43 ;  /* 0x00000033173372a4 */ /* 0x004fe2000f8e022b */
[----:B------:R-:W-:Y:S05]  /*0f20*/  BRA `(.L_x_229) ;  /* 0x00000000000c7947 */ /* 0x000fea0003800000 */
.L_x_228:
[----:B------:R-:W1:Y:S01]  /*0f30*/  LDCU UR51, c[0x0][0x434] ;  /* 0x00008680ff3377ac */ /* 0x000e620008000800 */
[----:B------:R-:W-:-:S04]  /*0f40*/  UIMAD UR43, UR46, UR57, UR23 ;  /* 0x000000392e2b72a4 */ /* 0x000fc8000f8e0217 */
[----:B-1----:R-:W-:Y:S02]  /*0f50*/  UIMAD UR51, UR43, UR51, URZ ;  /* 0x000000332b3372a4 */ /* 0x002fe4000f8e02ff */
.L_x_229:
[----:B------:R-:W-:Y:S01]  /*0f60*/  UIADD3 UR47, UPT, UPT, UR34, -0x1, URZ ;  /* 0xffffffff222f7890 */ /* 0x000fe2000fffe0ff */
[----:B------:R-:W-:Y:S09]  /*0f70*/  BRA.U !UP1, `(.L_x_230) ;  /* 0x0000000109247547 */ /* 0x000ff2000b800000 */
[----:B------:R-:W1:Y:S01]  /*0f80*/  LDCU UR43, c[0x0][0x444] ;  /* 0x00008880ff2b77ac */ /* 0x000e620008000800 */
[----:B------:R-:W-:Y:S01]  /*0f90*/  UISETP.NE.AND UP0, UPT, UR42, -0x1, UPT ;  /* 0xffffffff2a00788c */ /* 0x000fe2000bf05270 */
[----:B------:R-:W2:Y:S10]  /*0fa0*/  LDCU UR55, c[0x0][0x430] ;  /* 0x00008600ff3777ac */ /* 0x000eb40008000800 */
[----:B-1----:R-:W-:Y:S01]  /*0fb0*/  @!UP0 UIMAD UR42, UR46, UR43, URZ ;  /* 0x0000002b2e2a82a4 */ /* 0x002fe2000f8e02ff */
[----:B------:R-:W2:Y:S03]  /*0fc0*/  LDCU UR43, c[0x0][0x454] ;  /* 0x00008a80ff2b77ac */ /* 0x000ea60008000800 */
[----:B------:R-:W-:-:S02]  /*0fd0*/  UIADD3 UR42, UPT, UPT, UR59, UR42, URZ ;  /* 0x0000002a3b2a7290 */ /* 0x000fc4000fffe0ff */
[----:B--2---:R-:W-:-:S04]  /*0fe0*/  ULEA UR55, UR55, UR43, 0x7 ;  /* 0x0000002b37377291 */ /* 0x004fc8000f8e38ff */
[----:B------:R-:W-:Y:S01]  /*0ff0*/  UIMAD UR55, UR55, UR23, UR42 ;  /* 0x00000017373772a4 */ /* 0x000fe2000f8e022a */
[----:B------:R-:W-:Y:S11]  /*1000*/  BRA `(.L_x_231) ;  /* 0x00000000000c7947 */ /* 0x000ff60003800000 */
.L_x_230:
[----:B------:R-:W1:Y:S01]  /*1010*/  LDCU UR55, c[0x0][0x444] ;  /* 0x00008880ff3777ac */ /* 0x000e620008000800 */
[----:B------:R-:W-:-:S04]  /*1020*/  UIMAD UR42, UR46, UR57, UR23 ;  /* 0x000000392e2a72a4 */ /* 0x000fc8000f8e0217 */
[----:B-1----:R-:W-:-:S12]  /*1030*/  UIMAD UR55, UR42, UR55, URZ ;  /* 0x000000372a3772a4 */ /* 0x002fd8000f8e02ff */
.L_x_231:
[----:B------:R-:W-:Y:S01]  /*1040*/  USHF.R.S32.HI UR42, URZ, 0x1f, UR9 ;  /* 0x0000001fff2a7899 */ /* 0x000fe20008011409 */
[----:B------:R-:W1:Y:S01]  /*1050*/  S2R R31, SR_TID.X ;  /* 0x00000000001f7919 */ /* 0x000e620000002100 */
[----:B------:R-:W-:Y:S01]  /*1060*/  UIADD3 UR54, UP1, UP0, UR60, UR54, UR9 ;  /* 0x000000363c367290 */ /* 0x000fe2000f83e009 */
[----:B------:R-:W2:Y:S01]  /*1070*/  LDC.64 R14, c[0x0][0x3b0] ;  /* 0x0000ec00ff0e7b82 */ /* 0x000ea20000000a00 */
[----:B------:R-:W3:Y:S01]  /*1080*/  LDCU UR9, c[0x0][0x508] ;  /* 0x0000a100ff0977ac */ /* 0x000ee20008000800 */
[----:B------:R-:W-:Y:S01]  /*1090*/  IMAD.MOV.U32 R13, RZ, RZ, RZ ;  /* 0x000000ffff0d7224 */ /* 0x000fe200078e00ff */
[----:B------:R-:W-:Y:S01]  /*10a0*/  ISETP.NE.AND P3, PT, RZ, UR10, PT ;  /* 0x0000000aff007c0c */ /* 0x000fe2000bf65270 */
[----:B------:R-:W-:Y:S01]  /*10b0*/  BSSY.RECONVERGENT B1, `(.L_x_221) ;  /* 0x00008f7000017945 */ /* 0x000fe20003800200 */
[----:B------:R-:W-:Y:S02]  /*10c0*/  UIADD3 UR43, UPT, UPT, UR44, UR37, URZ ;  /* 0x000000252c2b7290 */ /* 0x000fe4000fffe0ff */
[----:B------:R-:W-:Y:S01]  /*10d0*/  UIADD3.X UR53, UPT, UPT, UR53, UR8, UR42, UP1, UP0 ;  /* 0x0000000835357290 */ /* 0x000fe20008fe042a */
[----:B------:R-:W4:Y:S01]  /*10e0*/  LDC.64 R10, c[0x0][0x590] ;  /* 0x00016400ff0a7b82 */ /* 0x000f220000000a00 */
[----:B------:R-:W-:Y:S01]  /*10f0*/  UIMAD UR56, UR57, UR56, URZ ;  /* 0x00000038393872a4 */ /* 0x000fe2000f8e02ff */
[----:B------:R-:W5:Y:S01]  /*1100*/  LDCU.64 UR60, c[0x0][0x420] ;  /* 0x00008400ff3c77ac */ /* 0x000f620008000a00 */
[----:B------:R-:W-:-:S05]  /*1110*/  ULEA UR55, UR47, UR55, 0x7 ;  /* 0x000000372f377291 */ /* 0x000fca000f8e38ff */
[----:B------:R-:W5:Y:S01]  /*1120*/  LDC.64 R8, c[0x0][0x5f8] ;  /* 0x00017e00ff087b82 */ /* 0x000f620000000a00 */
[----:B------:R-:W-:Y:S02]  /*1130*/  ULEA UR51, UR47, UR51, 0x7 ;  /* 0x000000332f337291 */ /* 0x000fe4000f8e38ff */
[----:B---3--:R-:W-:-:S04]  /*1140*/  UIADD3 UR9, UPT, UPT, UR43, -UR9, -UR35 ;  /* 0x800000092b097290 */ /* 0x008fc8000fffe823 */
[----:B------:R-:W-:Y:S01]  /*1150*/  USHF.R.S32.HI UR8, URZ, 0x1f, UR9 ;  /* 0x0000001fff087899 */ /* 0x000fe20008011409 */
[----:B--2---:R-:W-:Y:S01]  /*1160*/  IMAD R0, R14, UR49, RZ ;  /* 0x000000310e007c24 */ /* 0x004fe2000f8e02ff */
[----:B------:R-:W2:Y:S02]  /*1170*/  LDC.64 R18, c[0x0][0x598] ;  /* 0x00016600ff127b82 */ /* 0x000ea40000000a00 */
[----:B------:R-:W-:Y:S01]  /*1180*/  ULEA.HI UR8, UR8, UR9, URZ, 0x7 ;  /* 0x0000000908087291 */ /* 0x000fe2000f8f38ff */
[----:B------:R-:W-:Y:S02]  /*1190*/  IMAD R0, R15, UR12, R0 ;  /* 0x0000000c0f007c24 */ /* 0x000fe4000f8e0200 */
[----:B-1----:R-:W-:Y:S01]  /*11a0*/  IMAD.SHL.U32 R27, R31, 0x8, RZ ;  /* 0x000000081f1b7824 */ /* 0x002fe200078e00ff */
[----:B------:R-:W-:Y:S01]  /*11b0*/  USHF.R.S32.HI UR42, URZ, 0x7, UR8 ;  /* 0x00000007ff2a7899 */ /* 0x000fe20008011408 */
[----:B----4-:R-:W-:Y:S01]  /*11c0*/  IMAD R7, R10, UR49, RZ ;  /* 0x000000310a077c24 */ /* 0x010fe2000f8e02ff */
[----:B------:R-:W-:-:S02]  /*11d0*/  SHF.R.U32.HI R20, RZ, 0x5, R31 ;  /* 0x00000005ff147819 */ /* 0x000fc4000001161f */
[----:B------:R-:W-:Y:S01]  /*11e0*/  LOP3.LUT R12, R27, 0x38, RZ, 0xc0, !PT ;  /* 0x000000381b0c7812 */ /* 0x000fe200078ec0ff */
[----:B------:R-:W-:Y:S01]  /*11f0*/  UISETP.LT.AND UP0, UPT, URZ, UR42, UPT ;  /* 0x0000002aff00728c */ /* 0x000fe2000bf01270 */
[----:B------:R-:W-:Y:S01]  /*1200*/  LOP3.LUT R17, R31, 0x1f, RZ, 0xc0, !PT ;  /* 0x0000001f1f117812 */ /* 0x000fe200078ec0ff */
[----:B------:R-:W1:Y:S01]  /*1210*/  LDCU.64 UR8, c[0x0][0x3c8] ;  /* 0x00007900ff0877ac */ /* 0x000e620008000a00 */
[----:B------:R-:W-:Y:S01]  /*1220*/  SHF.R.U32.HI R26, RZ, 0x3, R31 ;  /* 0x00000003ff1a7819 */ /* 0x000fe2000001161f */
[----:B------:R-:W-:Y:S01]  /*1230*/  IMAD.WIDE.U32 R2, R14, UR12, R12 ;  /* 0x0000000c0e027c25 */ /* 0x000fe2000f8e000c */
[----:B------:R-:W-:Y:S02]  /*1240*/  USEL UR42, URZ, UR42, !UP0 ;  /* 0x0000002aff2a7287 */ /* 0x000fe4000c000000 */
[C---:B------:R-:W-:Y:S01]  /*1250*/  IADD3 R28, PT, PT, R26.reuse, 0x20, RZ ;  /* 0x000000201a1c7810 */ /* 0x040fe20007ffe0ff */
[----:B------:R-:W-:Y:S01]  /*1260*/  VIADD R30, R26, 0x40 ;  /* 0x000000401a1e7836 */ /* 0x000fe20000000000 */
[----:B------:R-:W-:Y:S01]  /*1270*/  IADD3 R4, P0, PT, R2, UR52, RZ ;  /* 0x0000003402047c10 */ /* 0x000fe2000ff1e0ff */
[----:B------:R-:W-:Y:S01]  /*1280*/  UISETP.GT.AND UP0, UPT, UR34, UR42, UPT ;  /* 0x0000002a2200728c */ /* 0x000fe2000bf04270 */
[----:B------:R-:W-:-:S02]  /*1290*/  VIADD R29, R26, 0x60 ;  /* 0x000000601a1d7836 */ /* 0x000fc40000000000 */
[----:B------:R-:W-:Y:S02]  /*12a0*/  IADD3.X R5, PT, PT, R3, UR13, R0, P0, !PT ;  /* 0x0000000d03057c10 */ /* 0x000fe400087fe400 */
[----:B------:R-:W-:Y:S01]  /*12b0*/  IADD3 R2, P0, PT, R12, UR58, RZ ;  /* 0x0000003a0c027c10 */ /* 0x000fe2000ff1e0ff */
[----:B------:R-:W3:Y:S03]  /*12c0*/  LDCU.64 UR58, c[0x0][0x5e8] ;  /* 0x0000bd00ff3a77ac */ /* 0x000ee60008000a00 */
[----:B------:R-:W-:Y:S01]  /*12d0*/  IADD3.X R3, PT, PT, RZ, UR11, RZ, P0, !PT ;  /* 0x0000000bff037c10 */ /* 0x000fe200087fe4ff */
[----:B-1----:R-:W-:Y:S01]  /*12e0*/  IMAD.U32 R0, RZ, RZ, UR8 ;  /* 0x00000008ff007e24 */ /* 0x002fe2000f8e00ff */
[----:B------:R-:W1:Y:S01]  /*12f0*/  LDCU.64 UR10, c[0x0][0x550] ;  /* 0x0000aa00ff0a77ac */ /* 0x000e620008000a00 */
[----:B------:R-:W-:Y:S02]  /*1300*/  IMAD.U32 R6, RZ, RZ, UR9 ;  /* 0x00000009ff067e24 */ /* 0x000fe4000f8e00ff */
[----:B------:R-:W-:Y:S01]  /*1310*/  IMAD.WIDE.U32 R4, R0, UR23, R4 ;  /* 0x0000001700047c25 */ /* 0x000fe2000f8e0004 */
[----:B------:R-:W4:Y:S03]  /*1320*/  LDCU.64 UR8, c[0x0][0x570] ;  /* 0x0000ae00ff0877ac */ /* 0x000f260008000a00 */
[----:B------:R-:W-:-:S02]  /*1330*/  IMAD R0, R11, UR12, R7 ;  /* 0x0000000c0b007c24 */ /* 0x000fc4000f8e0207 */
[----:B------:R-:W-:Y:S01]  /*1340*/  IMAD.WIDE.U32 R2, R10, UR12, R2 ;  /* 0x0000000c0a027c25 */ /* 0x000fe2000f8e0002 */
[----:B------:R-:W3:Y:S03]  /*1350*/  LDCU.64 UR12, c[0x0][0x380] ;  /* 0x00007000ff0c77ac */ /* 0x000ee60008000a00 */
[----:B------:R-:W-:Y:S01]  /*1360*/  IMAD R7, R6, UR23, R5 ;  /* 0x0000001706077c24 */ /* 0x000fe2000f8e0205 */
[----:B------:R-:W-:Y:S01]  /*1370*/  MOV R6, R4 ;  /* 0x0000000400067202 */ /* 0x000fe20000000f00 */
[----:B-----5:R-:W-:-:S04]  /*1380*/  IMAD.WIDE.U32 R4, R8, UR21, RZ ;  /* 0x0000001508047c25 */ /* 0x020fc8000f8e00ff */
[----:B------:R-:W-:Y:S01]  /*1390*/  IMAD.IADD R3, R3, 0x1, R0 ;  /* 0x0000000103037824 */ /* 0x000fe200078e0200 */
[----:B------:R-:W-:Y:S01]  /*13a0*/  SEL R4, R4, RZ, P3 ;  /* 0x000000ff04047207 */ /* 0x000fe20001800000 */
[----:B------:R-:W-:Y:S01]  /*13b0*/  IMAD R0, R20, UR56, R17 ;  /* 0x0000003814007c24 */ /* 0x000fe2000f8e0211 */
[----:B------:R-:W-:Y:S01]  /*13c0*/  USHF.L.U32 UR56, UR56, 0x7, URZ ;  /* 0x0000000738387899 */ /* 0x000fe200080006ff */
[----:B------:R-:W-:Y:S02]  /*13d0*/  IMAD R5, R9, UR21, R5 ;  /* 0x0000001509057c24 */ /* 0x000fe4000f8e0205 */
[----:B--2---:R-:W-:Y:S01]  /*13e0*/  IMAD.WIDE.U32 R2, R18, UR23, R2 ;  /* 0x0000001712027c25 */ /* 0x004fe2000f8e0002 */
[----:B------:R-:W-:Y:S02]  /*13f0*/  IADD3 R9, P1, P0, R0, UR54, R4 ;  /* 0x0000003600097c10 */ /* 0x000fe4000f83e004 */
[----:B------:R-:W-:Y:S01]  /*1400*/  SHF.R.S32.HI R8, RZ, 0x1f, R0 ;  /* 0x0000001fff087819 */ /* 0x000fe20000011400 */
[----:B------:R-:W-:Y:S01]  /*1410*/  IMAD R3, R19, UR23, R3 ;  /* 0x0000001713037c24 */ /* 0x000fe2000f8e0203 */
[----:B------:R-:W-:Y:S01]  /*1420*/  SEL R0, R5, RZ, P3 ;  /* 0x000000ff05007207 */ /* 0x000fe20001800000 */
[C---:B------:R-:W-:Y:S01]  /*1430*/  IMAD.WIDE.U32 R4, R26.reuse, R14, R6 ;  /* 0x0000000e1a047225 */ /* 0x040fe200078e0006 */
[----:B------:R-:W-:-:S02]  /*1440*/  IADD3 R19, P2, PT, R26, 0x60, RZ ;  /* 0x000000601a137810 */ /* 0x000fc40007f5e0ff */
[----:B------:R-:W-:Y:S01]  /*1450*/  IADD3.X R7, PT, PT, R8, UR53, R0, P1, P0 ;  /* 0x0000003508077c10 */ /* 0x000fe20008fe0400 */
[----:B------:R-:W-:Y:S01]  /*1460*/  IMAD R6, R26, R15, R5 ;  /* 0x0000000f1a067224 */ /* 0x000fe200078e0205 */
[----:B---3--:R-:W-:Y:S01]  /*1470*/  LEA R246, P1, R4, UR12, 0x1 ;  /* 0x0000000c04f67c11 */ /* 0x008fe2000f8208ff */
[----:B------:R-:W-:Y:S01]  /*1480*/  IMAD.U32 R0, RZ, RZ, UR56 ;  /* 0x00000038ff007e24 */ /* 0x000fe2000f8e00ff */
[----:B------:R-:W-:Y:S01]  /*1490*/  IADD3 R5, P0, PT, R9, UR56, RZ ;  /* 0x0000003809057c10 */ /* 0x000fe2000ff1e0ff */
[----:B------:R-:W-:Y:S01]  /*14a0*/  IMAD.WIDE.U32 R2, R26, R10, R2 ;  /* 0x0000000a1a027225 */ /* 0x000fe200078e0002 */
[----:B------:R-:W-:Y:S01]  /*14b0*/  LEA.HI.X R245, R4, UR13, R6, 0x1, P1 ;  /* 0x0000000d04f57c11 */ /* 0x000fe200088f0c06 */
[----:B------:R-:W-:Y:S01]  /*14c0*/  UIMAD.WIDE UR52, UR51, 0x4, UR60 ;  /* 0x00000004333478a5 */ /* 0x000fe2000f8e023c */
[----:B------:R-:W-:Y:S01]  /*14d0*/  LEA.HI.X.SX32 R4, R0, R7, 0x1, P0 ;  /* 0x0000000700047211 */ /* 0x000fe200000f0eff */
[----:B------:R-:W-:Y:S01]  /*14e0*/  IMAD R0, R26, R11, R3 ;  /* 0x0000000b1a007224 */ /* 0x000fe200078e0203 */
[----:B-1----:R-:W-:Y:S01]  /*14f0*/  LEA R244, P1, R2, UR10, 0x1 ;  /* 0x0000000a02f47c11 */ /* 0x002fe2000f8208ff */
[----:B------:R-:W-:Y:S01]  /*1500*/  IMAD.SHL.U32 R6, R14, 0x20, RZ ;  /* 0x000000200e067824 */ /* 0x000fe200078e00ff */
[C---:B----4-:R-:W-:Y:S01]  /*1510*/  LEA R222, P0, R5.reuse, UR8, 0x2 ;  /* 0x0000000805de7c11 */ /* 0x050fe2000f8010ff */
[----:B------:R-:W-:Y:S01]  /*1520*/  IMAD.X R23, RZ, RZ, RZ, P2 ;  /* 0x000000ffff177224 */ /* 0x000fe200010e06ff */
[----:B------:R-:W-:Y:S01]  /*1530*/  LEA.HI.X R243, R2, UR11, R0, 0x1, P1 ;  /* 0x0000000b02f37c11 */ /* 0x000fe200088f0c00 */
[----:B------:R-:W-:Y:S01]  /*1540*/  UIMAD.WIDE UR10, UR55, 0x4, UR58 ;  /* 0x00000004370a78a5 */ /* 0x000fe2000f8e023a */
[----:B------:R-:W-:-:S02]  /*1550*/  LEA.HI.X R223, R5, UR9, R4, 0x2, P0 ;  /* 0x0000000905df7c11 */ /* 0x000fc400080f1404 */
[C---:B------:R-:W-:Y:S02]  /*1560*/  IADD3 R17, P1, PT, R26.reuse, 0x20, RZ ;  /* 0x000000201a117810 */ /* 0x040fe40007f3e0ff */
[----:B------:R-:W-:Y:S02]  /*1570*/  IADD3 R18, P0, PT, R26, 0x40, RZ ;  /* 0x000000401a127810 */ /* 0x000fe40007f1e0ff */
[----:B------:R-:W-:Y:S01]  /*1580*/  SHF.L.U64.HI R7, R14, 0x5, R15 ;  /* 0x000000050e077819 */ /* 0x000fe2000001020f */
[----:B------:R-:W-:Y:S01]  /*1590*/  IMAD.X R20, RZ, RZ, RZ, P1 ;  /* 0x000000ffff147224 */ /* 0x000fe200008e06ff */
[C---:B------:R-:W-:Y:S02]  /*15a0*/  SHF.L.U64.HI R5, R10.reuse, 0x5, R11 ;  /* 0x000000050a057819 */ /* 0x040fe4000001020b */
[----:B------:R-:W-:Y:S02]  /*15b0*/  SHF.L.U32 R4, R10, 0x5, RZ ;  /* 0x000000050a047819 */ /* 0x000fe400000006ff */
[----:B------:R-:W-:Y:S01]  /*15c0*/  IADD3.X R22, PT, PT, RZ, RZ, RZ, P0, !PT ;  /* 0x000000ffff167210 */ /* 0x000fe200007fe4ff */
[----:B------:R-:W-:Y:S06]  /*15d0*/  BRA.U UP0, `(.L_x_232) ;  /* 0x0000000900787547 */ /* 0x000fec000b800000 */
        /* <DEDUP_REMOVED lines=13> */
.L_x_233:
[----:B------:R-:W1:Y:S01]  /*16b0*/  LDCU.64 UR10, c[0x0][0x5c0] ;  /* 0x0000b800ff0a77ac */ /* 0x000e620008000a00 */
[----:B------:R-:W-:-:S04]  /*16c0*/  UIADD3 UR8, UPT, UPT, UR36, UR38, URZ ;  /* 0x0000002624087290 */ /* 0x000fc8000fffe0ff */
[----:B-1----:R-:W-:Y:S02]  /*16d0*/  UIMAD.WIDE.U32 UR16, UR8, UR10, URZ ;  /* 0x0000000a081072a5 */ /* 0x002fe4000f8e00ff */
[----:B------:R-:W-:-:S04]  /*16e0*/  UIMAD UR8, UR8, UR11, URZ ;  /* 0x0000000b080872a4 */ /* 0x000fc8000f8e02ff */
[----:B------:R-:W-:-:S06]  /*16f0*/  UIADD3 UR8, UPT, UPT, UR17, UR8, URZ ;  /* 0x0000000811087290 */ /* 0x000fcc000fffe0ff */
[----:B------:R-:W-:Y:S02]  /*1700*/  MOV R0, UR8 ;  /* 0x0000000800007c02 */ /* 0x000fe40008000f00 */
.L_x_234:
        /* <DEDUP_REMOVED lines=12> */
[----:B------:R-:W-:Y:S06]  /*17d0*/  BRA `(.L_x_236) ;  /* 0x0000000000187947 */ /* 0x000fec0003800000 */
.L_x_235:
[----:B------:R-:W1:Y:S01]  /*17e0*/  LDCU.64 UR8, c[0x0][0x5c8] ;  /* 0x0000b900ff0877ac */ /* 0x000e620008000a00 */
[----:B------:R-:W-:-:S04]  /*17f0*/  UIADD3 UR36, UPT, UPT, UR36, UR38, URZ ;  /* 0x0000002624247290 */ /* 0x000fc8000fffe0ff */
[----:B-1----:R-:W-:Y:S02]  /*1800*/  UIMAD.WIDE.U32 UR14, UR36, UR8, URZ ;  /* 0x00000008240e72a5 */ /* 0x002fe4000f8e00ff */
[----:B------:R-:W-:-:S04]  /*1810*/  UIMAD UR36, UR36, UR9, URZ ;  /* 0x00000009242472a4 */ /* 0x000fc8000f8e02ff */
[----:B------:R-:W-:-:S06]  /*1820*/  UIADD3 UR36, UPT, UPT, UR15, UR36, URZ ;  /* 0x000000240f247290 */ /* 0x000fcc000fffe0ff */
[----:B------:R-:W-:-:S07]  /*1830*/  MOV R10, UR36 ;  /* 0x00000024000a7c02 */ /* 0x000fce0008000f00 */
.L_x_236:
[----:B------:R-:W1:Y:S01]  /*1840*/  LDCU UR12, c[0x0][0x440] ;  /* 0x00008800ff0c77ac */ /* 0x000e620008000800 */
[----:B------:R-:W-:Y:S01]  /*1850*/  IMAD.U32 R2, RZ, RZ, UR10 ;  /* 0x0000000aff027e24 */ /* 0x000fe2000f8e00ff */
[----:B------:R-:W-:Y:S01]  /*1860*/  BSSY.RECONVERGENT B0, `(.L_x_237) ;  /* 0x0000023000007945 */ /* 0x000fe20003800200 */
[----:B------:R-:W-:Y:S02]  /*1870*/  UIADD3 UR35, UPT, UPT, -UR44, UR35, URZ ;  /* 0x000000232c237290 */ /* 0x000fe4000fffe1ff */
[----:B------:R-:W-:Y:S01]  /*1880*/  IMAD.WIDE.U32 R2, R2, UR44, R12 ;  /* 0x0000002c02027c25 */ /* 0x000fe2000f8e000c */
[----:B------:R-:W-:-:S04]  /*1890*/  UIMAD UR15, UR45, UR10, URZ ;  /* 0x0000000a2d0f72a4 */ /* 0x000fc8000f8e02ff */
[----:B------:R-:W-:Y:S01]  /*18a0*/  UIMAD UR15, UR44, UR11, UR15 ;  /* 0x0000000b2c0f72a4 */ /* 0x000fe2000f8e020f */
[----:B------:R-:W-:-:S05]  /*18b0*/  IADD3 R2, P1, PT, R2, UR16, RZ ;  /* 0x0000001002027c10 */ /* 0x000fca000ff3e0ff */
[----:B------:R-:W-:Y:S02]  /*18c0*/  IADD3.X R3, PT, PT, R0, UR15, R3, P1, !PT ;  /* 0x0000000f00037c10 */ /* 0x000fe40008ffe403 */
[----:B-1----:R-:W-:Y:S01]  /*18d0*/  ISETP.GE.AND P0, PT, R12, UR12, PT ;  /* 0x0000000c0c007c0c */ /* 0x002fe2000bf06270 */
[----:B------:R-:W1:Y:S03]  /*18e0*/  LDCU.64 UR12, c[0x0][0x5d8] ;  /* 0x0000bb00ff0c77ac */ /* 0x000e660008000a00 */
[----:B------:R-:W-:Y:S02]  /*18f0*/  ISETP.GE.OR P3, PT, R26, UR35, P0 ;  /* 0x000000231a007c0c */ /* 0x000fe40008766670 */
[----:B------:R-:W-:Y:S02]  /*1900*/  ISETP.GE.OR P2, PT, R28, UR35, P0 ;  /* 0x000000231c007c0c */ /* 0x000fe40008746670 */
[----:B------:R-:W-:-:S02]  /*1910*/  ISETP.GE.OR P1, PT, R30, UR35, P0 ;  /* 0x000000231e007c0c */ /* 0x000fc40008726670 */
[----:B------:R-:W-:-:S07]  /*1920*/  ISETP.GE.OR P0, PT, R29, UR35, P0 ;  /* 0x000000231d007c0c */ /* 0x000fce0008706670 */
[----:B------:R-:W2:Y:S01]  /*1930*/  @!P3 LDC.64 R4, c[0x0][0x560] ;  /* 0x00015800ff04bb82 */ /* 0x000ea20000000a00 */
[----:B-1----:R-:W-:Y:S02]  /*1940*/  IMAD.U32 R0, RZ, RZ, UR12 ;  /* 0x0000000cff007e24 */ /* 0x002fe4000f8e00ff */
[----:B------:R-:W-:Y:S02]  /*1950*/  IMAD.U32 R6, RZ, RZ, UR13 ;  /* 0x0000000dff067e24 */ /* 0x000fe4000f8e00ff */
[----:B------:R-:W-:-:S04]  /*1960*/  IMAD.WIDE.U32 R8, R0, UR23, R2 ;  /* 0x0000001700087c25 */ /* 0x000fc8000f8e0002 */
[----:B------:R-:W-:Y:S02]  /*1970*/  IMAD R7, R6, UR23, R9 ;  /* 0x0000001706077c24 */ /* 0x000fe4000f8e0209 */
[----:B------:R-:W-:-:S04]  /*1980*/  @!P3 IMAD.MOV.U32 R6, RZ, RZ, R8 ;  /* 0x000000ffff06b224 */ /* 0x000fc800078e0008 */
[----:B------:R-:W-:-:S04]  /*1990*/  @!P3 IMAD.WIDE.U32 R2, R26, UR10, R6 ;  /* 0x0000000a1a02bc25 */ /* 0x000fc8000f8e0006 */
[----:B------:R-:W-:Y:S01]  /*19a0*/  @!P3 IMAD R0, R26, UR11, R3 ;  /* 0x0000000b1a00bc24 */ /* 0x000fe2000f8e0203 */
[----:B--2---:R-:W-:-:S04]  /*19b0*/  @!P3 LEA R4, P4, R2, R4, 0x1 ;  /* 0x000000040204b211 */ /* 0x004fc800078808ff */
[----:B------:R-:W-:-:S05]  /*19c0*/  @!P3 LEA.HI.X R5, R2, R5, R0, 0x1, P4 ;  /* 0x000000050205b211 */ /* 0x000fca00020f0c00 */
[----:B------:R1:W-:Y:S01]  /*19d0*/  @!P3 STG.E.128 desc[UR32][R4.64], RZ ;  /* 0x000000ff0400b986 */ /* 0x0003e2000c101d20 */
[----:B------:R-:W-:Y:S05]  /*19e0*/  @P2 BRA `(.L_x_238) ;  /* 0x0000000000282947 */ /* 0x000fea0003800000 */
[----:B------:R-:W1:Y:S01]  /*19f0*/  LDCU.64 UR12, c[0x0][0x560] ;  /* 0x0000ac00ff0c77ac */ /* 0x000e620008000a00 */
[----:B------:R-:W-:Y:S01]  /*1a00*/  MOV R2, R8 ;  /* 0x0000000800027202 */ /* 0x000fe20000000f00 */
[----:B------:R-:W-:Y:S01]  /*1a10*/  IMAD R0, R20, UR10, RZ ;  /* 0x0000000a14007c24 */ /* 0x000fe2000f8e02ff */
[----:B------:R-:W-:-:S03]  /*1a20*/  MOV R3, R7 ;  /* 0x0000000700037202 */ /* 0x000fc60000000f00 */
[C---:B------:R-:W-:Y:S02]  /*1a30*/  IMAD R0, R17.reuse, UR11, R0 ;  /* 0x0000000b11007c24 */ /* 0x040fe4000f8e0200 */
[----:B------:R-:W-:-:S05]  /*1a40*/  IMAD.WIDE.U32 R2, R17, UR10, R2 ;  /* 0x0000000a11027c25 */ /* 0x000fca000f8e0002 */
[----:B------:R-:W-:Y:S02]  /*1a50*/  IADD3 R0, PT, PT, R3, R0, RZ ;  /* 0x0000000003007210 */ /* 0x000fe40007ffe0ff */
[----:B-1----:R-:W-:-:S04]  /*1a60*/  LEA R4, P4, R2, UR12, 0x1 ;  /* 0x0000000c02047c11 */ /* 0x002fc8000f8808ff */
[----:B------:R-:W-:-:S05]  /*1a70*/  LEA.HI.X R5, R2, UR13, R0, 0x1, P4 ;  /* 0x0000000d02057c11 */ /* 0x000fca000a0f0c00 */
[----:B------:R2:W-:Y:S04]  /*1a80*/  STG.E.128 desc[UR32][R4.64], RZ ;  /* 0x000000ff04007986 */ /* 0x0005e8000c101d20 */
.L_x_238:
[----:B------:R-:W-:Y:S05]  /*1a90*/  BSYNC.RECONVERGENT B0 ;  /* 0x0000000000007941 */ /* 0x000fea0003800200 */
.L_x_237:
[----:B------:R-:W-:Y:S04]  /*1aa0*/  BSSY.RECONVERGENT B0, `(.L_x_239) ;  /* 0x000000c000007945 */ /* 0x000fe80003800200 */
        /* <DEDUP_REMOVED lines=8> */
[----:B-12---:R-:W-:-:S04]  /*1b30*/  LEA R4, P4, R2, UR12, 0x1 ;  /* 0x0000000c02047c11 */ /* 0x006fc8000f8808ff */
[----:B------:R-:W-:-:S05]  /*1b40*/  LEA.HI.X R5, R2, UR13, R0, 0x1, P4 ;  /* 0x0000000d02057c11 */ /* 0x000fca000a0f0c00 */
[----:B------:R3:W-:Y:S04]  /*1b50*/  STG.E.128 desc[UR32][R4.64], RZ ;  /* 0x000000ff04007986 */ /* 0x0007e8000c101d20 */
.L_x_240:
[----:B------:R-:W-:Y:S05]  /*1b60*/  BSYNC.RECONVERGENT B0 ;  /* 0x0000000000007941 */ /* 0x000fea0003800200 */
.L_x_239:
[----:B------:R-:W-:Y:S04]  /*1b70*/  BSSY.RECONVERGENT B0, `(.L_x_241) ;  /* 0x000000c000007945 */ /* 0x000fe80003800200 */
[----:B------:R-:W-:Y:S05]  /*1b80*/  @P0 BRA `(.L_x_242) ;  /* 0x0000000000280947 */ /* 0x000fea0003800000 */
[----:B------:R-:W4:Y:S01]  /*1b90*/  LDCU.64 UR12, c[0x0][0x560] ;  /* 0x0000ac00ff0c77ac */ /* 0x000f220008000a00 */
[----:B------:R-:W-:Y:S01]  /*1ba0*/  MOV R2, R8 ;  /* 0x0000000800027202 */ /* 0x000fe20000000f00 */
[----:B------:R-:W-:Y:S01]  /*1bb0*/  IMAD R0, R23, UR10, RZ ;  /* 0x0000000a17007c24 */ /* 0x000fe2000f8e02ff */
[----:B------:R-:W-:-:S03]  /*1bc0*/  MOV R3, R7 ;  /* 0x0000000700037202 */ /* 0x000fc60000000f00 */
[C---:B------:R-:W-:Y:S02]  /*1bd0*/  IMAD R0, R19.reuse, UR11, R0 ;  /* 0x0000000b13007c24 */ /* 0x040fe4000f8e0200 */
[----:B-123--:R-:W-:-:S05]  /*1be0*/  IMAD.WIDE.U32 R4, R19, UR10, R2 ;  /* 0x0000000a13047c25 */ /* 0x00efca000f8e0002 */
[----:B------:R-:W-:Y:S02]  /*1bf0*/  IADD3 R0, PT, PT, R5, R0, RZ ;  /* 0x0000000005007210 */ /* 0x000fe40007ffe0ff */
[----:B----4-:R-:W-:-:S04]  /*1c00*/  LEA R2, P4, R4, UR12, 0x1 ;  /* 0x0000000c04027c11 */ /* 0x010fc8000f8808ff */
[----:B------:R-:W-:-:S05]  /*1c10*/  LEA.HI.X R3, R4, UR13, R0, 0x1, P4 ;  /* 0x0000000d04037c11 */ /* 0x000fca000a0f0c00 */
[----:B------:R4:W-:Y:S04]  /*1c20*/  STG.E.128 desc[UR32][R2.64], RZ ;  /* 0x000000ff02007986 */ /* 0x0009e8000c101d20 */
.L_x_242:
[----:B------:R-:W-:Y:S05]  /*1c30*/  BSYNC.RECONVERGENT B0 ;  /* 0x0000000000007941 */ /* 0x000fea0003800200 */
.L_x_241:
[----:B------:R-:W5:Y:S01]  /*1c40*/  LDCU.64 UR10, c[0x0][0x5e0] ;  /* 0x0000bc00ff0a77ac */ /* 0x000f620008000a00 */
[----:B----4-:R-:W-:Y:S01]  /*1c50*/  MOV R2, UR8 ;  /* 0x0000000800027c02 */ /* 0x010fe20008000f00 */
[----:B-123--:R-:W1:Y:S01]  /*1c60*/  @!P3 LDC.64 R4, c[0x0][0x568] ;  /* 0x00015a00ff04bb82 */ /* 0x00ee620000000a00 */
[----:B------:R-:W-:Y:S01]  /*1c70*/  BSSY.RECONVERGENT B0, `(.L_x_243) ;  /* 0x000001b000007945 */ /* 0x000fe20003800200 */
[----:B------:R-:W-:Y:S02]  /*1c80*/  UIMAD UR45, UR45, UR8, URZ ;  /* 0x000000082d2d72a4 */ /* 0x000fe4000f8e02ff */
[----:B------:R-:W-:Y:S02]  /*1c90*/  IMAD.WIDE.U32 R2, R2, UR44, R12 ;  /* 0x0000002c02027c25 */ /* 0x000fe4000f8e000c */
[----:B------:R-:W-:Y:S01]  /*1ca0*/  UIMAD UR45, UR44, UR9, UR45 ;  /* 0x000000092c2d72a4 */ /* 0x000fe2000f8e022d */
[----:B------:R-:W-:-:S05]  /*1cb0*/  IADD3 R2, P4, PT, R2, UR14, RZ ;  /* 0x0000000e02027c10 */ /* 0x000fca000ff9e0ff */
[----:B------:R-:W-:Y:S02]  /*1cc0*/  IADD3.X R3, PT, PT, R10, UR45, R3, P4, !PT ;  /* 0x0000002d0a037c10 */ /* 0x000fe4000a7fe403 */
[----:B-----5:R-:W-:Y:S02]  /*1cd0*/  MOV R0, UR10 ;  /* 0x0000000a00007c02 */ /* 0x020fe40008000f00 */
[----:B------:R-:W-:-:S03]  /*1ce0*/  MOV R6, UR11 ;  /* 0x0000000b00067c02 */ /* 0x000fc60008000f00 */
[----:B------:R-:W-:-:S04]  /*1cf0*/  IMAD.WIDE.U32 R8, R0, UR23, R2 ;  /* 0x0000001700087c25 */ /* 0x000fc8000f8e0002 */
[----:B------:R-:W-:Y:S01]  /*1d00*/  IMAD R7, R6, UR23, R9 ;  /* 0x0000001706077c24 */ /* 0x000fe2000f8e0209 */
[----:B------:R-:W-:-:S05]  /*1d10*/  @!P3 MOV R6, R8 ;  /* 0x000000080006b202 */ /* 0x000fca0000000f00 */
[----:B------:R-:W-:-:S04]  /*1d20*/  @!P3 IMAD.WIDE.U32 R2, R26, UR8, R6 ;  /* 0x000000081a02bc25 */ /* 0x000fc8000f8e0006 */
[----:B------:R-:W-:Y:S01]  /*1d30*/  @!P3 IMAD R0, R26, UR9, R3 ;  /* 0x000000091a00bc24 */ /* 0x000fe2000f8e0203 */
[----:B-1----:R-:W-:-:S04]  /*1d40*/  @!P3 LEA R4, P4, R2, R4, 0x1 ;  /* 0x000000040204b211 */ /* 0x002fc800078808ff */
        /* <DEDUP_REMOVED lines=13> */
.L_x_244:
[----:B------:R-:W-:Y:S05]  /*1e20*/  BSYNC.RECONVERGENT B0 ;  /* 0x0000000000007941 */ /* 0x000fea0003800200 */
.L_x_243:
        /* <DEDUP_REMOVED lines=12> */
.L_x_246:
[----:B------:R-:W-:Y:S05]  /*1ef0*/  BSYNC.RECONVERGENT B0 ;  /* 0x0000000000007941 */ /* 0x000fea0003800200 */
.L_x_245:
        /* <DEDUP_REMOVED lines=10> */
[----:B------:R1:W-:Y:S01]  /*1fa0*/  STG.E.128 desc[UR32][R2.64], RZ ;  /* 0x000000ff02007986 */ /* 0x0003e2000c101d20 */
[----:B------:R-:W-:Y:S05]  /*1fb0*/  BRA `(.L_x_247) ;  /* 0x0000008000187947 */ /* 0x000fea0003800000 */
.L_x_232:
[----:B------:R-:W-:Y:S01]  /*1fc0*/  ULOP3.LUT UR8, UR47, 0x80000001, URZ, 0xc0, !UPT ;  /* 0x800000012f087892 */ /* 0x000fe2000f8ec0ff */
[----:B------:R-:W-:Y:S01]  /*1fd0*/  LOP3.LUT R0, R27, 0x1f8, RZ, 0xc0, !PT ;  /* 0x000001f81b007812 */ /* 0x000fe200078ec0ff */
[----:B------:R-:W-:Y:S01]  /*1fe0*/  UIMAD UR47, UR47, -0x80, UR37 ;  /* 0xffffff802f2f78a4 */ /* 0x000fe2000f8e0225 */
[----:B------:R-:W-:Y:S01]  /*1ff0*/  @P3 BAR.SYNC.DEFER_BLOCKING 0x0 ;  /* 0x0000000000003b1d */ /* 0x000fe20000010000 */
[----:B------:R-:W-:Y:S01]  /*2000*/  UISETP.NE.AND UP0, UPT, UR8, 0x1, UPT ;  /* 0x000000010800788c */ /* 0x000fe2000bf05270 */
[----:B------:R-:W-:-:S03]  /*2010*/  LOP3.LUT R0, R0, 0x38, R31, 0x78, !PT ;  /* 0x0000003800007812 */ /* 0x000fc600078e781f */
[----:B------:R-:W-:Y:S01]  /*2020*/  ISETP.GE.AND P1, PT, R26, UR47, PT ;  /* 0x0000002f1a007c0c */ /* 0x000fe2000bf26270 */
[----:B------:R-:W-:Y:S01]  /*2030*/  USEL UR12, URZ, 0x4000, UP0 ;  /* 0x00004000ff0c7887 */ /* 0x000fe20008000000 */
[----:B------:R-:W-:Y:S01]  /*2040*/  LOP3.LUT R0, R0, 0x1e00, R27, 0xf8, !PT ;  /* 0x00001e0000007812 */ /* 0x000fe200078ef81b */
[----:B------:R-:W-:Y:S03]  /*2050*/  BSSY.RECONVERGENT B0, `(.L_x_248) ;  /* 0x0000010000007945 */ /* 0x000fe60003800200 */
[----:B------:R-:W-:-:S07]  /*2060*/  LEA R8, R0, UR24, 0x1 ;  /* 0x0000001800087c11 */ /* 0x000fce000f8e08ff */
[----:B------:R-:W-:Y:S05]  /*2070*/  @P1 BRA `(.L_x_249) ;  /* 0x0000000000301947 */ /* 0x000fea0003800000 */
[----:B------:R-:W1:Y:S02]  /*2080*/  LDCU UR8, c[0x0][0x440] ;  /* 0x00008800ff0877ac */ /* 0x000e640008000800 */
[----:B-1----:R-:W-:-:S13]  /*2090*/  ISETP.GE.AND P0, PT, R12, UR8, PT ;  /* 0x000000080c007c0c */ /* 0x002fda000bf06270 */
[----:B------:R-:W-:Y:S05]  /*20a0*/  @P0 BRA `(.L_x_250) ;  /* 0x00000000001c0947 */ /* 0x000fea0003800000 */
[----:B------:R-:W-:Y:S02]  /*20b0*/  MOV R2, R244 ;  /* 0x000000f400027202 */ /* 0x000fe40000000f00 */
[----:B------:R-:W-:-:S05]  /*20c0*/  MOV R3, R243 ;  /* 0x000000f300037202 */ /* 0x000fca0000000f00 */
[----:B------:R-:W-:Y:S01]  /*20d0*/  @!PT LDS RZ, [RZ] ;  /* 0x00000000fffff984 */ /* 0x000fe20000000800 */
[----:B------:R-:W-:Y:S01]  /*20e0*/  @!PT LDS RZ, [RZ] ;  /* 0x00000000fffff984 */ /* 0x000fe20000000800 */
[----:B------:R-:W-:Y:S01]  /*20f0*/  @!PT LDS RZ, [RZ] ;  /* 0x00000000fffff984 */ /* 0x000fe20000000800 */
[----:B------:R2:W-:Y:S01]  /*2100*/  LDGSTS.E.BYPASS.LTC128B.128 [R8+0x8000], desc[UR32][R2.64] ;  /* 0x0800000002087fae */ /* 0x0005e2000b981a20 */
[----:B------:R-:W-:Y:S05]  /*2110*/  BRA `(.L_x_251) ;  /* 0x00000000000c7947 */ /* 0x000fea0003800000 */
.L_x_250:
[----:B------:R3:W-:Y:S01]  /*2120*/  STS.128 [R8+0x8000], RZ ;  /* 0x008000ff08007388 */ /* 0x0007e20000000c00 */
[----:B------:R-:W-:Y:S05]  /*2130*/  BRA `(.L_x_251) ;  /* 0x0000000000047947 */ /* 0x000fea0003800000 */
.L_x_249:
[----:B------:R1:W-:Y:S02]  /*2140*/  STS.128 [R8+0x8000], RZ ;  /* 0x008000ff08007388 */ /* 0x0003e40000000c00 */
.L_x_251:
[----:B------:R-:W-:Y:S05]  /*2150*/  BSYNC.RECONVERGENT B0 ;  /* 0x0000000000007941 */ /* 0x000fea0003800200 */
.L_x_248:
[----:B------:R-:W-:Y:S01]  /*2160*/  ISETP.GE.AND P6, PT, R28, UR47, PT ;  /* 0x0000002f1c007c0c */ /* 0x000fe2000bfc6270 */
[----:B------:R-:W-:Y:S01]  /*2170*/  BSSY.RECONVERGENT B0, `(.L_x_252) ;  /* 0x000000f000007945 */ /* 0x000fe20003800200 */
[----:B--2---:R-:W-:Y:S02]  /*2180*/  LEA R2, P0, R4, R244, 0x1 ;  /* 0x000000f404027211 */ /* 0x004fe400078008ff */
[----:B------:R-:W-:Y:S02]  /*2190*/  ISETP.GE.AND P5, PT, R30, UR47, PT ;  /* 0x0000002f1e007c0c */ /* 0x000fe4000bfa6270 */
[----:B------:R-:W-:Y:S02]  /*21a0*/  ISETP.GE.AND P4, PT, R29, UR47, PT ;  /* 0x0000002f1d007c0c */ /* 0x000fe4000bf86270 */
[----:B------:R-:W-:-:S05]  /*21b0*/  LEA.HI.X R3, R4, R243, R5, 0x1, P0 ;  /* 0x000000f304037211 */ /* 0x000fca00000f0c05 */
[----:B------:R2:W-:Y:S01]  /*21c0*/  @P6 STS.128 [R8+0x9000], RZ ;  /* 0x009000ff08006388 */ /* 0x0005e20000000c00 */
[----:B------:R-:W-:Y:S05]  /*21d0*/  @P6 BRA `(.L_x_253) ;  /* 0x0000000000206947 */ /* 0x000fea0003800000 */
[----:B------:R-:W4:Y:S02]  /*21e0*/  LDCU UR8, c[0x0][0x440] ;  /* 0x00008800ff0877ac */ /* 0x000f240008000800 */
[----:B----4-:R-:W-:-:S13]  /*21f0*/  ISETP.GE.AND P0, PT, R12, UR8, PT ;  /* 0x000000080c007c0c */ /* 0x010fda000bf06270 */
[----:B------:R4:W-:Y:S01]  /*2200*/  @P0 STS.128 [R8+0x9000], RZ ;  /* 0x009000ff08000388 */ /* 0x0009e20000000c00 */
[----:B------:R-:W-:Y:S05]  /*2210*/  @P0 BRA `(.L_x_253) ;  /* 0x0000000000100947 */ /* 0x000fea0003800000 */
[----:B------:R-:W-:Y:S01]  /*2220*/  @!PT LDS RZ, [RZ] ;  /* 0x00000000fffff984 */ /* 0x000fe20000000800 */
[----:B------:R-:W-:Y:S01]  /*2230*/  @!PT LDS RZ, [RZ] ;  /* 0x00000000fffff984 */ /* 0x000fe20000000800 */
[----:B------:R-:W-:Y:S01]  /*2240*/  @!PT LDS RZ, [RZ] ;  /* 0x00000000fffff984 */ /* 0x000fe20000000800 */
[----:B------:R1:W-:Y:S02]  /*2250*/  LDGSTS.E.BYPASS.LTC128B.128 [R8+0x9000], desc[UR32][R2.64] ;  /* 0x0900000002087fae */ /* 0x0003e4000b981a20 */
.L_x_253:
[----:B------:R-:W-:Y:S05]  /*2260*/  BSYNC.RECONVERGENT B0 ;  /* 0x0000000000007941 */ /* 0x000fea0003800200 */
.L_x_252:
[----:B------:R1:W-:Y:S01]  /*2270*/  @P5 STS.128 [R8+0xa000], RZ ;  /* 0x00a000ff08005388 */ /* 0x0003e20000000c00 */
[----:B------:R-:W-:Y:S04]  /*2280*/  BSSY.RECONVERGENT B0, `(.L_x_254) ;  /* 0x000000c000007945 */ /* 0x000fe80003800200 */
[----:B------:R-:W-:Y:S05]  /*2290*/  @P5 BRA `(.L_x_255) ;  /* 0x0000000000285947 */ /* 0x000fea0003800000 */
[----:B------:R-:W5:Y:S02]  /*22a0*/  LDCU UR8, c[0x0][0x440] ;  /* 0x00008800ff0877ac */ /* 0x000f640008000800 */
[----:B-----5:R-:W-:-:S13]  /*22b0*/  ISETP.GE.AND P0, PT, R12, UR8, PT ;  /* 0x000000080c007c0c */ /* 0x020fda000bf06270 */
        /* <DEDUP_REMOVED lines=8> */
.L_x_255:
[----:B------:R-:W-:Y:S05]  /*2340*/  BSYNC.RECONVERGENT B0 ;  /* 0x0000000000007941 */ /* 0x000fea0003800200 */
.L_x_254:
[----:B------:R1:W-:Y:S01]  /*2350*/  @P4 STS.128 [R8+0xb000], RZ ;  /* 0x00b000ff08004388 */ /* 0x0003e20000000c00 */
[----:B------:R-:W-:Y:S04]  /*2360*/  BSSY.RECONVERGENT B0, `(.L_x_256) ;  /* 0x000000c000007945 */ /* 0x000fe80003800200 */
        /* <DEDUP_REMOVED lines=11> */
.L_x_257:
[----:B------:R-:W-:Y:S05]  /*2420*/  BSYNC.RECONVERGENT B0 ;  /* 0x0000000000007941 */ /* 0x000fea0003800200 */
.L_x_256:
[----:B------:R-:W-:Y:S01]  /*2430*/  BSSY.RECONVERGENT B0, `(.L_x_258) ;  /* 0x0000010000007945 */ /* 0x000fe20003800200 */
[----:B------:R-:W-:-:S03]  /*2440*/  IADD3 R190, PT, PT, R8, UR12, RZ ;  /* 0x0000000c08be7c10 */ /* 0x000fc6000fffe0ff */
[----:B------:R-:W-:Y:S05]  /*2450*/  @P1 BRA `(.L_x_259) ;  /* 0x0000000000301947 */ /* 0x000fea0003800000 */
[----:B------:R-:W5:Y:S02]  /*2460*/  LDCU UR8, c[0x0][0x440] ;  /* 0x00008800ff0877ac */ /* 0x000f640008000800 */
[----:B-----5:R-:W-:-:S13]  /*2470*/  ISETP.GE.AND P0, PT, R12, UR8, PT ;  /* 0x000000080c007c0c */ /* 0x020fda000bf06270 */
[----:B------:R-:W-:Y:S05]  /*2480*/  @P0 BRA `(.L_x_260) ;  /* 0x00000000001c0947 */ /* 0x000fea0003800000 */
[----:B-1----:R-:W-:Y:S02]  /*2490*/  MOV R2, R246 ;  /* 0x000000f600027202 */ /* 0x002fe40000000f00 */
[----:B------:R-:W-:-:S05]  /*24a0*/  MOV R3, R245 ;  /* 0x000000f500037202 */ /* 0x000fca0000000f00 */
[----:B------:R-:W-:Y:S01]  /*24b0*/  @!PT LDS RZ, [RZ] ;  /* 0x00000000fffff984 */ /* 0x000fe20000000800 */
[----:B------:R-:W-:Y:S01]  /*24c0*/  @!PT LDS RZ, [RZ] ;  /* 0x00000000fffff984 */ /* 0x000fe20000000800 */
[----:B------:R-:W-:Y:S01]  /*24d0*/  @!PT LDS RZ, [RZ] ;  /* 0x00000000fffff984 */ /* 0x000fe20000000800 */
[----:B------:R1:W-:Y:S01]  /*24e0*/  LDGSTS.E.BYPASS.LTC128B.128 [R190], desc[UR32][R2.64] ;  /* 0x0000000002be7fae */ /* 0x0003e2000b981a20 */
[----:B------:R-:W-:Y:S05]  /*24f0*/  BRA `(.L_x_261) ;  /* 0x00000000000c7947 */ /* 0x000fea0003800000 */
.L_x_260:
[----:B------:R1:W-:Y:S01]  /*2500*/  STS.128 [R190], RZ ;  /* 0x000000ffbe007388 */ /* 0x0003e20000000c00 */
[----:B------:R-:W-:Y:S05]  /*2510*/  BRA `(.L_x_261) ;  /* 0x0000000000047947 */ /* 0x000fea0003800000 */
.L_x_259:
[----:B------:R1:W-:Y:S02]  /*2520*/  STS.128 [R190], RZ ;  /* 0x000000ffbe007388 */ /* 0x0003e40000000c00 */
.L_x_261:
[----:B------:R-:W-:Y:S05]  /*2530*/  BSYNC.RECONVERGENT B0 ;  /* 0x0000000000007941 */ /* 0x000fea0003800200 */
.L_x_258:
[--C-:B------:R-:W-:Y:S01]  /*2540*/  SHF.R.U32.HI R11, RZ, 0x1, R31.reuse ;  /* 0x00000001ff0b7819 */ /* 0x100fe2000001161f */
[----:B------:R-:W-:Y:S01]  /*2550*/  IMAD.MOV.U32 R250, RZ, RZ, 0x7f800000 ;  /* 0x7f800000fffa7424 */ /* 0x000fe200078e00ff */
[----:B------:R-:W-:Y:S01]  /*2560*/  SHF.R.U32.HI R0, RZ, 0x2, R31 ;  /* 0x00000002ff007819 */ /* 0x000fe2000001161f */
[----:B------:R-:W-:Y:S01]  /*2570*/  IMAD.MOV.U32 R249, RZ, RZ, 0x7f800000 ;  /* 0x7f800000fff97424 */ /* 0x000fe200078e00ff */
[----:B------:R-:W-:Y:S01]  /*2580*/  LOP3.LUT R240, R11, 0x30, RZ, 0xc0, !PT ;  /* 0x000000300bf07812 */ /* 0x000fe200078ec0ff */
[----:B------:R-:W-:Y:S02]  /*2590*/  IMAD.MOV.U32 R248, RZ, RZ, 0x7f800000 ;  /* 0x7f800000fff87424 */ /* 0x000fe400078e00ff */
[----:B------:R-:W-:Y:S01]  /*25a0*/  IMAD.MOV.U32 R247, RZ, RZ, 0x7f800000 ;  /* 0x7f800000fff77424 */ /* 0x000fe200078e00ff */
[----:B------:R-:W-:Y:S01]  /*25b0*/  LOP3.LUT R240, R240, 0x7, R0, 0xf8, !PT ;  /* 0x00000007f0f07812 */ /* 0x000fe200078ef800 */
[----:B------:R2:W-:Y:S03]  /*25c0*/  @P6 STS.128 [R190+0x1000], RZ ;  /* 0x001000ffbe006388 */ /* 0x0005e60000000c00 */
[C---:B-1----:R-:W-:Y:S01]  /*25d0*/  LOP3.LUT R2, R240.reuse, 0x40, RZ, 0xfc, !PT ;  /* 0x00000040f0027812 */ /* 0x042fe200078efcff */
[C---:B------:R-:W-:Y:S01]  /*25e0*/  VIADD R3, R240.reuse, 0x8 ;  /* 0x00000008f0037836 */ /* 0x040fe20000000000 */
[C---:B------:R-:W-:Y:S01]  /*25f0*/  ISETP.GE.AND P3, PT, R240.reuse, UR47, PT ;  /* 0x0000002ff0007c0c */ /* 0x040fe2000bf66270 */
[----:B------:R-:W-:Y:S01]  /*2600*/  VIADD R0, R240, 0x48 ;  /* 0x00000048f0007836 */ /* 0x000fe20000000000 */
[----:B------:R-:W-:Y:S01]  /*2610*/  ISETP.GE.AND P1, PT, R2, UR47, PT ;  /* 0x0000002f02007c0c */ /* 0x000fe2000bf26270 */
[----:B------:R-:W-:Y:S01]  /*2620*/  IMAD.MOV.U32 R2, RZ, RZ, 0x4 ;  /* 0x00000004ff027424 */ /* 0x000fe200078e00ff */
[----:B------:R-:W-:-:S02]  /*2630*/  ISETP.GE.AND P2, PT, R3, UR47, PT ;  /* 0x0000002f03007c0c */ /* 0x000fc4000bf46270 */
[----:B------:R-:W-:Y:S01]  /*2640*/  ISETP.GE.AND P0, PT, R0, UR47, PT ;  /* 0x0000002f00007c0c */ /* 0x000fe2000bf06270 */
[----:B------:R-:W-:Y:S01]  /*2650*/  IMAD.WIDE.U32 R2, R240, R2, UR52 ;  /* 0x00000034f0027e25 */ /* 0x000fe2000f8e0002 */
[----:B------:R-:W-:Y:S05]  /*2660*/  BSSY.RECONVERGENT B0, `(.L_x_262) ;  /* 0x0000010000007945 */ /* 0x000fea0003800200 */
[----:B------:R-:W5:Y:S04]  /*2670*/  @!P3 LDG.E R250, desc[UR32][R2.64] ;  /* 0x0000002002fab981 */ /* 0x000f68000c1e1900 */
[----:B------:R-:W5:Y:S04]  /*2680*/  @!P2 LDG.E R249, desc[UR32][R2.64+0x20] ;  /* 0x0000202002f9a981 */ /* 0x000f68000c1e1900 */
[----:B------:R-:W5:Y:S04]  /*2690*/  @!P1 LDG.E R248, desc[UR32][R2.64+0x100] ;  /* 0x0001002002f89981 */ /* 0x000f68000c1e1900 */
[----:B------:R1:W5:Y:S02]  /*26a0*/  @!P0 LDG.E R247, desc[UR32][R2.64+0x120] ;  /* 0x0001202002f78981 */ /* 0x000364000c1e1900 */
[----:B-1----:R-:W-:-:S04]  /*26b0*/  LEA R2, P0, R6, R246, 0x1 ;  /* 0x000000f606027211 */ /* 0x002fc800078008ff */
[----:B------:R-:W-:Y:S01]  /*26c0*/  LEA.HI.X R3, R6, R245, R7, 0x1, P0 ;  /* 0x000000f506037211 */ /* 0x000fe200000f0c07 */
[----:B--2---:R-:W-:Y:S08]  /*26d0*/  @P6 BRA `(.L_x_263) ;  /* 0x0000000000206947 */ /* 0x004ff00003800000 */
[----:B------:R-:W1:Y:S02]  /*26e0*/  LDCU UR8, c[0x0][0x440] ;  /* 0x00008800ff0877ac */ /* 0x000e640008000800 */
[----:B-1----:R-:W-:-:S13]  /*26f0*/  ISETP.GE.AND P0, PT, R12, UR8, PT ;  /* 0x000000080c007c0c */ /* 0x002fda000bf06270 */
[----:B------:R1:W-:Y:S01]  /*2700*/  @P0 STS.128 [R190+0x1000], RZ ;  /* 0x001000ffbe000388 */ /* 0x0003e20000000c00 */
[----:B------:R-:W-:Y:S05]  /*2710*/  @P0 BRA `(.L_x_263) ;  /* 0x0000000000100947 */ /* 0x000fea0003800000 */
[----:B------:R-:W-:Y:S01]  /*2720*/  @!PT LDS RZ, [RZ] ;  /* 0x00000000fffff984 */ /* 0x000fe20000000800 */
[----:B------:R-:W-:Y:S01]  /*2730*/  @!PT LDS RZ, [RZ] ;  /* 0x00000000fffff984 */ /* 0x000fe20000000800 */
[----:B------:R-:W-:Y:S01]  /*2740*/  @!PT LDS RZ, [RZ] ;  /* 0x00000000fffff984 */ /* 0x000fe20000000800 */
[----:B------:R2:W-:Y:S02]  /*2750*/  LDGSTS.E.BYPASS.LTC128B.128 [R190+0x1000], desc[UR32][R2.64] ;  /* 0x0100000002be7fae */ /* 0x0005e4000b981a20 */
.L_x_263:
[----:B------:R-:W-:Y:S05]  /*2760*/  BSYNC.RECONVERGENT B0 ;  /* 0x0000000000007941 */ /* 0x000fea0003800200 */
.L_x_262:
[----:B------:R1:W-:Y:S01]  /*2770*/  @P5 STS.128 [R190+0x2000], RZ ;  /* 0x002000ffbe005388 */ /* 0x0003e20000000c00 */
[----:B------:R-:W-:Y:S04]  /*2780*/  BSSY.RECONVERGENT B0, `(.L_x_264) ;  /* 0x000000c000007945 */ /* 0x000fe80003800200 */
[----:B------:R-:W-:Y:S05]  /*2790*/  @P5 BRA `(.L_x_265) ;  /* 0x0000000000285947 */ /* 0x000fea0003800000 */
[----:B------:R-:W3:Y:S02]  /*27a0*/  LDCU UR8, c[0x0][0x440] ;  /* 0x00008800ff0877ac */ /* 0x000ee40008000800 */
[----:B---3--:R-:W-:-:S13]  /*27b0*/  ISETP.GE.AND P0, PT, R12, UR8, PT ;  /* 0x000000080c007c0c */ /* 0x008fda000bf06270 */
        /* <DEDUP_REMOVED lines=8> */
.L_x_265:
[----:B------:R-:W-:Y:S05]  /*2840*/  BSYNC.RECONVERGENT B0 ;  /* 0x0000000000007941 */ /* 0x000fea0003800200 */
.L_x_264:
[----:B------:R1:W-:Y:S01]  /*2850*/  @P4 STS.128 [R190+0x3000], RZ ;  /* 0x003000ffbe004388 */ /* 0x0003e20000000c00 */
[----:B------:R-:W-:Y:S04]  /*2860*/  BSSY.RECONVERGENT B0, `(.L_x_266) ;  /* 0x000000c000007945 */ /* 0x000fe80003800200 */
        /* <DEDUP_REMOVED lines=11> */
.L_x_267:
[----:B------:R-:W-:Y:S05]  /*2920*/  BSYNC.RECONVERGENT B0 ;  /* 0x0000000000007941 */ /* 0x000fea0003800200 */
.L_x_266:
[----:B------:R-:W3:Y:S01]  /*2930*/  LDCU.64 UR8, c[0x0][0x3d0] ;  /* 0x00007a00ff0877ac */ /* 0x000ee20008000a00 */
[----:B-12---:R-:W-:Y:S01]  /*2940*/  MOV R2, UR16 ;  /* 0x0000001000027c02 */ /* 0x006fe20008000f00 */
[----:B------:R-:W-:Y:S01]  /*2950*/  BSSY.RECONVERGENT B0, `(.L_x_268) ;  /* 0x000001f000007945 */ /* 0x000fe20003800200 */
[----:B------:R-:W-:Y:S02]  /*2960*/  UIADD3 UR13, UPT, UPT, -UR44, UR35, URZ ;  /* 0x000000232c0d7290 */ /* 0x000fe4000fffe1ff */
[----:B------:R-:W-:Y:S01]  /*2970*/  UIMAD UR46, UR45, UR16, URZ ;  /* 0x000000102d2e72a4 */ /* 0x000fe2000f8e02ff */
[----:B------:R-:W-:-:S03]  /*2980*/  IMAD.WIDE.U32 R2, R2, UR44, R12 ;  /* 0x0000002c02027c25 */ /* 0x000fc6000f8e000c */
[----:B------:R-:W-:Y:S01]  /*2990*/  UIMAD UR46, UR44, UR17, UR46 ;  /* 0x000000112c2e72a4 */ /* 0x000fe2000f8e022e */
[----:B------:R-:W-:Y:S02]  /*29a0*/  ISETP.GE.AND P4, PT, R26, UR13, PT ;  /* 0x0000000d1a007c0c */ /* 0x000fe4000bf86270 */
[----:B------:R-:W-:-:S04]  /*29b0*/  IADD3 R2, P0, PT, R2, UR50, RZ ;  /* 0x0000003202027c10 */ /* 0x000fc8000ff1e0ff */
[----:B------:R-:W-:Y:S01]  /*29c0*/  IADD3.X R3, PT, PT, R21, UR46, R3, P0, !PT ;  /* 0x0000002e15037c10 */ /* 0x000fe200087fe403 */
[----:B---3--:R-:W-:-:S04]  /*29d0*/  IMAD R0, R24, UR8, RZ ;  /* 0x0000000818007c24 */ /* 0x008fc8000f8e02ff */
[C---:B------:R-:W-:Y:S02]  /*29e0*/  IMAD R0, R16.reuse, UR9, R0 ;  /* 0x0000000910007c24 */ /* 0x040fe4000f8e0200 */
[----:B------:R-:W-:-:S05]  /*29f0*/  IMAD.WIDE.U32 R6, R16, UR8, R2 ;  /* 0x0000000810067c25 */ /* 0x000fca000f8e0002 */
        /* <DEDUP_REMOVED lines=8> */
[----:B------:R-:W-:-:S04]  /*2a80*/  IMAD.WIDE.U32 R2, R26, UR16, R2 ;  /* 0x000000101a027c25 */ /* 0x000fc8000f8e0002 */
[----:B------:R-:W-:Y:S01]  /*2a90*/  IMAD R0, R26, UR17, R3 ;  /* 0x000000111a007c24 */ /* 0x000fe2000f8e0203 */
[----:B-1----:R-:W-:-:S04]  /*2aa0*/  LEA R4, P0, R2, UR8, 0x1 ;  /* 0x0000000802047c11 */ /* 0x002fc8000f8008ff */
[----:B------:R-:W-:-:S05]  /*2ab0*/  LEA.HI.X R5, R2, UR9, R0, 0x1, P0 ;  /* 0x0000000902057c11 */ /* 0x000fca00080f0c00 */
[----:B------:R-:W-:Y:S01]  /*2ac0*/  @!PT LDS RZ, [RZ] ;  /* 0x00000000fffff984 */ /* 0x000fe20000000800 */
[----:B------:R-:W-:Y:S01]  /*2ad0*/  @!PT LDS RZ, [RZ] ;  /* 0x00000000fffff984 */ /* 0x000fe20000000800 */
[----:B------:R-:W-:Y:S01]  /*2ae0*/  @!PT LDS RZ, [RZ] ;  /* 0x00000000fffff984 */ /* 0x000fe20000000800 */
[----:B------:R1:W-:Y:S01]  /*2af0*/  LDGSTS.E.BYPASS.LTC128B.128 [R8+0xc000], desc[UR32][R4.64] ;  /* 0x0c00000004087fae */ /* 0x0003e2000b981a20 */
[----:B------:R-:W-:Y:S05]  /*2b00*/  BRA `(.L_x_271) ;  /* 0x00000000000c7947 */ /* 0x000fea0003800000 */
.L_x_270:
[----:B------:R2:W-:Y:S01]  /*2b10*/  STS.128 [R8+0xc000], RZ ;  /* 0x00c000ff08007388 */ /* 0x0005e20000000c00 */
[----:B------:R-:W-:Y:S05]  /*2b20*/  BRA `(.L_x_271) ;  /* 0x0000000000047947 */ /* 0x000fea0003800000 */
.L_x_269:
[----:B------:R3:W-:Y:S02]  /*2b30*/  STS.128 [R8+0xc000], RZ ;  /* 0x00c000ff08007388 */ /* 0x0007e40000000c00 */
.L_x_271:
[----:B------:R-:W-:Y:S05]  /*2b40*/  BSYNC.RECONVERGENT B0 ;  /* 0x0000000000007941 */ /* 0x000fea0003800200 */
.L_x_268:
[----:B------:R-:W-:Y:S01]  /*2b50*/  ISETP.GE.AND P3, PT, R28, UR13, PT ;  /* 0x0000000d1c007c0c */ /* 0x000fe2000bf66270 */
[----:B------:R-:W-:Y:S01]  /*2b60*/  BSSY.RECONVERGENT B0, `(.L_x_272) ;  /* 0x0000016000007945 */ /* 0x000fe20003800200 */
[----:B------:R-:W-:Y:S02]  /*2b70*/  ISETP.GE.AND P2, PT, R30, UR13, PT ;  /* 0x0000000d1e007c0c */ /* 0x000fe4000bf46270 */
[----:B------:R-:W-:-:S09]  /*2b80*/  ISETP.GE.AND P1, PT, R29, UR13, PT ;  /* 0x0000000d1d007c0c */ /* 0x000fd2000bf26270 */
[----:B------:R1:W-:Y:S01]  /*2b90*/  @P3 STS.128 [R8+0xd000], RZ ;  /* 0x00d000ff08003388 */ /* 0x0003e20000000c00 */
[----:B------:R-:W-:Y:S05]  /*2ba0*/  @P3 BRA `(.L_x_273) ;  /* 0x0000000000443947 */ /* 0x000fea0003800000 */
[----:B------:R-:W2:Y:S02]  /*2bb0*/  LDCU UR8, c[0x0][0x440] ;  /* 0x00008800ff0877ac */ /* 0x000ea40008000800 */
[----:B--2---:R-:W-:-:S13]  /*2bc0*/  ISETP.GE.AND P0, PT, R12, UR8, PT ;  /* 0x000000080c007c0c */ /* 0x004fda000bf06270 */
[----:B------:R2:W-:Y:S01]  /*2bd0*/  @P0 STS.128 [R8+0xd000], RZ ;  /* 0x00d000ff08000388 */ /* 0x0005e20000000c00 */
        /* <DEDUP_REMOVED lines=10> */
[----:B------:R-:W-:Y:S01]  /*2c80*/  @!PT LDS RZ, [RZ] ;  /* 0x00000000fffff984 */ /* 0x000fe20000000800 */
[----:B------:R-:W-:Y:S01]  /*2c90*/  @!PT LDS RZ, [RZ] ;  /* 0x00000000fffff984 */ /* 0x000fe20000000800 */
[----:B------:R-:W-:Y:S01]  /*2ca0*/  @!PT LDS RZ, [RZ] ;  /* 0x00000000fffff984 */ /* 0x000fe20000000800 */
[----:B------:R1:W-:Y:S04]  /*2cb0*/  LDGSTS.E.BYPASS.LTC128B.128 [R8+0xd000], desc[UR32][R4.64] ;  /* 0x0d00000004087fae */ /* 0x0003e8000b981a20 */
.L_x_273:
[----:B------:R-:W-:Y:S05]  /*2cc0*/  BSYNC.RECONVERGENT B0 ;  /* 0x0000000000007941 */ /* 0x000fea0003800200 */
.L_x_272:
        /* <DEDUP_REMOVED lines=20> */
.L_x_275:
[----:B------:R-:W-:Y:S05]  /*2e10*/  BSYNC.RECONVERGENT B0 ;  /* 0x0000000000007941 */ /* 0x000fea0003800200 */
.L_x_274:
        /* <DEDUP_REMOVED lines=8> */
[----:B------:R-:W-:Y:S01]  /*2ea0*/  MOV R2, R6 ;  /* 0x0000000600027202 */ /* 0x000fe20000000f00 */
[----:B------:R-:W-:Y:S01]  /*2eb0*/  IMAD R0, R23, UR16, RZ ;  /* 0x0000001017007c24 */ /* 0x000fe2000f8e02ff */
[----:B------:R-:W-:-:S03]  /*2ec0*/  MOV R3, R9 ;  /* 0x0000000900037202 */ /* 0x000fc60000000f00 */
[C---:B------:R-:W-:Y:S02]  /*2ed0*/  IMAD R0, R19.reuse, UR17, R0 ;  /* 0x0000001113007c24 */ /* 0x040fe4000f8e0200 */
[----:B-1----:R-:W-:-:S05]  /*2ee0*/  IMAD.WIDE.U32 R4, R19, UR16, R2 ;  /* 0x0000001013047c25 */ /* 0x002fca000f8e0002 */
[----:B------:R-:W-:Y:S02]  /*2ef0*/  IADD3 R0, PT, PT, R5, R0, RZ ;  /* 0x0000000005007210 */ /* 0x000fe40007ffe0ff */
[----:B---3--:R-:W-:-:S04]  /*2f00*/  LEA R2, P0, R4, UR8, 0x1 ;  /* 0x0000000804027c11 */ /* 0x008fc8000f8008ff */
[----:B------:R-:W-:-:S05]  /*2f10*/  LEA.HI.X R3, R4, UR9, R0, 0x1, P0 ;  /* 0x0000000904037c11 */ /* 0x000fca00080f0c00 */
[----:B------:R-:W-:Y:S01]  /*2f20*/  @!PT LDS RZ, [RZ] ;  /* 0x00000000fffff984 */ /* 0x000fe20000000800 */
[----:B------:R-:W-:Y:S01]  /*2f30*/  @!PT LDS RZ, [RZ] ;  /* 0x00000000fffff984 */ /* 0x000fe20000000800 */
[----:B------:R-:W-:Y:S01]  /*2f40*/  @!PT LDS RZ, [RZ] ;  /* 0x00000000fffff984 */ /* 0x000fe20000000800 */
[----:B------:R1:W-:Y:S04]  /*2f50*/  LDGSTS.E.BYPASS.LTC128B.128 [R8+0xf000], desc[UR32][R2.64] ;  /* 0x0f00000002087fae */ /* 0x0003e8000b981a20 */
.L_x_277:
[----:B------:R-:W-:Y:S05]  /*2f60*/  BSYNC.RECONVERGENT B0 ;  /* 0x0000000000007941 */ /* 0x000fea0003800200 */
.L_x_276:
[----:B------:R-:W3:Y:S01]  /*2f70*/  LDCU.64 UR8, c[0x0][0x3d8] ;  /* 0x00007b00ff0877ac */ /* 0x000ee20008000a00 */
[----:B-1----:R-:W-:Y:S01]  /*2f80*/  MOV R2, UR14 ;  /* 0x0000000e00027c02 */ /* 0x002fe20008000f00 */
[----:B------:R-:W-:Y:S01]  /*2f90*/  BSSY.RECONVERGENT B0, `(.L_x_278) ;  /* 0x000001d000007945 */ /* 0x000fe20003800200 */
[----:B------:R-:W-:-:S03]  /*2fa0*/  UIMAD UR45, UR45, UR14, URZ ;  /* 0x0000000e2d2d72a4 */ /* 0x000fc6000f8e02ff */
[----:B------:R-:W-:Y:S01]  /*2fb0*/  IMAD.WIDE.U32 R2, R2, UR44, R12 ;  /* 0x0000002c02027c25 */ /* 0x000fe2000f8e000c */
[----:B------:R-:W-:Y:S02]  /*2fc0*/  UIMAD UR45, UR44, UR15, UR45 ;  /* 0x0000000f2c2d72a4 */ /* 0x000fe4000f8e022d */
[----:B------:R-:W-:-:S04]  /*2fd0*/  IADD3 R2, P0, PT, R2, UR48, RZ ;  /* 0x0000003002027c10 */ /* 0x000fc8000ff1e0ff */
[----:B------:R-:W-:Y:S01]  /*2fe0*/  IADD3.X R3, PT, PT, R25, UR45, R3, P0, !PT ;  /* 0x0000002d19037c10 */ /* 0x000fe200087fe403 */
        /* <DEDUP_REMOVED lines=20> */
.L_x_280:
[----:B------:R3:W-:Y:S01]  /*3130*/  STS.128 [R8+0x10000], RZ ;  /* 0x010000ff08007388 */ /* 0x0007e20000000c00 */
[----:B------:R-:W-:Y:S05]  /*3140*/  BRA `(.L_x_281) ;  /* 0x0000000000047947 */ /* 0x000fea0003800000 */
.L_x_279:
[----:B------:R1:W-:Y:S02]  /*3150*/  STS.128 [R8+0x10000], RZ ;  /* 0x010000ff08007388 */ /* 0x0003e40000000c00 */
.L_x_281:
[----:B------:R-:W-:Y:S05]  /*3160*/  BSYNC.RECONVERGENT B0 ;  /* 0x0000000000007941 */ /* 0x000fea0003800200 */
.L_x_278:
[----:B------:R-:W1:Y:S01]  /*3170*/  S2R R183, SR_TID.X ;  /* 0x0000000000b77919 */ /* 0x000e620000002100 */
[----:B------:R-:W-:Y:S01]  /*3180*/  IMAD.SHL.U32 R176, R31, 0x40, RZ ;  /* 0x000000401fb07824 */ /* 0x000fe200078e00ff */
[----:B------:R-:W-:Y:S01]  /*3190*/  BSSY.RECONVERGENT B0, `(.L_x_282) ;  /* 0x0000016000007945 */ /* 0x000fe20003800200 */
[----:B------:R-:W-:Y:S01]  /*31a0*/  SHF.R.U32.HI R9, RZ, 0x4, R31 ;  /* 0x00000004ff097819 */ /* 0x000fe2000001161f */
[----:B------:R1:W-:Y:S02]  /*31b0*/  @P3 STS.128 [R8+0x11000], RZ ;  /* 0x011000ff08003388 */ /* 0x0003e40000000c00 */
[----:B------:R-:W-:Y:S01]  /*31c0*/  LOP3.LUT R10, R176, 0x1c0, RZ, 0xc0, !PT ;  /* 0x000001c0b00a7812 */ /* 0x000fe200078ec0ff */
        /* <DEDUP_REMOVED lines=18> */
.L_x_283:
[----:B------:R-:W-:Y:S05]  /*32f0*/  BSYNC.RECONVERGENT B0 ;  /* 0x0000000000007941 */ /* 0x000fea0003800200 */
.L_x_282:
[----:B------:R-:W-:Y:S01]  /*3300*/  LOP3.LUT R2, R9, 0x8, RZ, 0xc0, !PT ;  /* 0x0000000809027812 */ /* 0x000fe200078ec0ff */
[----:B------:R-:W-:Y:S01]  /*3310*/  IMAD.U32 R0, RZ, RZ, UR31 ;  /* 0x0000001fff007e24 */ /* 0x000fe2000f8e00ff */
[----:B------:R-:W-:Y:S01]  /*3320*/  LOP3.LUT R10, R10, 0x38, R27, 0xf8, !PT ;  /* 0x000000380a0a7812 */ /* 0x000fe200078ef81b */
[----:B------:R-:W-:Y:S01]  /*3330*/  IMAD.SHL.U32 R151, R31, 0x20, RZ ;  /* 0x000000201f977824 */ /* 0x000fe200078e00ff */
[--C-:B------:R-:W-:Y:S01]  /*3340*/  LOP3.LUT R2, R2, 0x10, R31.reuse, 0xf8, !PT ;  /* 0x0000001002027812 */ /* 0x100fe200078ef81f */
[----:B------:R2:W-:Y:S01]  /*3350*/  @P2 STS.128 [R8+0x12000], RZ ;  /* 0x012000ff08002388 */ /* 0x0005e20000000c00 */
[----:B-1----:R-:W-:Y:S01]  /*3360*/  LOP3.LUT R4, R176, 0x200, RZ, 0xc0, !PT ;  /* 0x00000200b0047812 */ /* 0x002fe200078ec0ff */
[----:B------:R-:W-:Y:S01]  /*3370*/  IMAD.U32 R9, RZ, RZ, UR37 ;  /* 0x00000025ff097e24 */ /* 0x000fe2000f8e00ff */
[----:B------:R-:W-:Y:S01]  /*3380*/  IADD3 R5, PT, PT, R0, UR35, R240 ;  /* 0x0000002300057c10 */ /* 0x000fe2000fffe0f0 */
[C---:B------:R-:W-:Y:S01]  /*3390*/  IMAD.SHL.U32 R15, R183.reuse, 0x2, RZ ;  /* 0x00000002b70f7824 */ /* 0x040fe200078e00ff */
[----:B------:R-:W-:Y:S01]  /*33a0*/  LOP3.LUT R2, R2, R10, RZ, 0x3c, !PT ;  /* 0x0000000a02027212 */ /* 0x000fe200078e3cff */
[C---:B------:R-:W-:Y:S01]  /*33b0*/  IMAD.SHL.U32 R251, R183.reuse, 0x20, RZ ;  /* 0x00000020b7fb7824 */ /* 0x040fe200078e00ff */
[----:B------:R-:W-:Y:S01]  /*33c0*/  LOP3.LUT R0, R10, 0x8, R31, 0x78, !PT ;  /* 0x000000080a007812 */ /* 0x000fe200078e781f */
[C---:B------:R-:W-:Y:S01]  /*33d0*/  IMAD.SHL.U32 R182, R183.reuse, 0x8, RZ ;  /* 0x00000008b7b67824 */ /* 0x040fe200078e00ff */
[--C-:B------:R-:W-:Y:S01]  /*33e0*/  LOP3.LUT R4, R4, 0xc00, R151.reuse, 0xf8, !PT ;  /* 0x00000c0004047812 */ /* 0x100fe200078ef897 */
[----:B------:R-:W1:Y:S01]  /*33f0*/  LDCU UR13, c[0x0][0x440] ;  /* 0x00008800ff0d77ac */ /* 0x000e620008000800 */
[----:B------:R-:W-:Y:S01]  /*3400*/  LOP3.LUT R176, R2, 0x200, R176, 0xf8, !PT ;  /* 0x0000020002b07812 */ /* 0x000fe200078ef8b0 */
[C---:B------:R-:W-:Y:S01]  /*3410*/  IMAD.SHL.U32 R2, R183.reuse, 0x10, RZ ;  /* 0x00000010b7027824 */ /* 0x040fe200078e00ff */
[----:B------:R-:W-:Y:S01]  /*3420*/  LOP3.LUT R151, R0, 0x7200, R151, 0xf8, !PT ;  /* 0x0000720000977812 */ /* 0x000fe200078ef897 */
[----:B------:R-:W-:Y:S01]  /*3430*/  IMAD.SHL.U32 R0, R183, 0x40, RZ ;  /* 0x00000040b7007824 */ /* 0x000fe200078e00ff */
[----:B------:R-:W-:Y:S01]  /*3440*/  LOP3.LUT R3, R10, 0x8, R11, 0x78, !PT ;  /* 0x000000080a037812 */ /* 0x000fe200078e780b */
[----:B------:R-:W1:Y:S01]  /*3450*/  LDCU UR16, c[0x0][0x3e0] ;  /* 0x00007c00ff1077ac */ /* 0x000e620008000800 */
[----:B------:R-:W-:Y:S01]  /*3460*/  IADD3 R221, PT, PT, R5, -0x3f, -R9 ;  /* 0xffffffc105dd7810 */ /* 0x000fe20007ffe809 */
[----:B------:R-:W-:Y:S01]  /*3470*/  BSSY.RECONVERGENT B0, `(.L_x_284) ;  /* 0x0000020000007945 */ /* 0x000fe20003800200 */
[----:B------:R-:W-:-:S02]  /*3480*/  LOP3.LUT R180, R4, R3, RZ, 0xfc, !PT ;  /* 0x0000000304b47212 */ /* 0x000fc400078efcff */
[----:B------:R-:W-:Y:S02]  /*3490*/  LOP3.LUT R3, R15, 0xe006, R0, 0xc8, !PT ;  /* 0x0000e0060f037812 */ /* 0x000fe400078ec800 */
[----:B------:R-:W-:Y:S02]  /*34a0*/  LOP3.LUT R2, R2, 0x1c0, RZ, 0xc0, !PT ;  /* 0x000001c002027812 */ /* 0x000fe400078ec0ff */
[C---:B------:R-:W-:Y:S02]  /*34b0*/  LOP3.LUT R5, R0.reuse, 0x1c0, RZ, 0xc0, !PT ;  /* 0x000001c000057812 */ /* 0x040fe400078ec0ff */
[----:B------:R-:W-:Y:S02]  /*34c0*/  LOP3.LUT R4, R0, 0x200, RZ, 0xc0, !PT ;  /* 0x0000020000047812 */ /* 0x000fe400078ec0ff */
[----:B------:R-:W-:Y:S02]  /*34d0*/  LOP3.LUT R3, R3, 0xc00, R251, 0xf8, !PT ;  /* 0x00000c0003037812 */ /* 0x000fe400078ef8fb */
[----:B------:R-:W-:-:S02]  /*34e0*/  LOP3.LUT R2, R2, 0x38, R15, 0xf8, !PT ;  /* 0x0000003802027812 */ /* 0x000fc400078ef80f */
[----:B------:R-:W-:Y:S02]  /*34f0*/  LOP3.LUT R0, R5, 0x38, R182, 0xf8, !PT ;  /* 0x0000003805007812 */ /* 0x000fe400078ef8b6 */
[--C-:B------:R-:W-:Y:S02]  /*3500*/  SHF.R.U32.HI R10, RZ, 0x1, R183.reuse ;  /* 0x00000001ff0a7819 */ /* 0x100fe400000116b7 */
[----:B------:R-:W-:Y:S02]  /*3510*/  LOP3.LUT R252, R3, R2, RZ, 0xfc, !PT ;  /* 0x0000000203fc7212 */ /* 0x000fe400078efcff */
[----:B------:R-:W-:Y:S02]  /*3520*/  LOP3.LUT R9, R0, 0x8, R183, 0x78, !PT ;  /* 0x0000000800097812 */ /* 0x000fe400078e78b7 */
[----:B------:R-:W-:Y:S02]  /*3530*/  LOP3.LUT R2, R4, 0xc00, R251, 0xf8, !PT ;  /* 0x00000c0004027812 */ /* 0x000fe400078ef8fb */
[----:B------:R-:W-:Y:S01]  /*3540*/  LOP3.LUT R0, R0, 0x8, R10, 0x78, !PT ;  /* 0x0000000800007812 */ /* 0x000fe200078e780a */
[----:B-12---:R-:W-:Y:S05]  /*3550*/  @P2 BRA `(.L_x_285) ;  /* 0x0000000000442947 */ /* 0x006fea0003800000 */
[----:B------:R-:W1:Y:S02]  /*3560*/  LDCU UR8, c[0x0][0x440] ;  /* 0x00008800ff0877ac */ /* 0x000e640008000800 */
[----:B-1----:R-:W-:-:S13]  /*3570*/  ISETP.GE.AND P0, PT, R12, UR8, PT ;  /* 0x000000080c007c0c */ /* 0x002fda000bf06270 */
[----:B------:R1:W-:Y:S01]  /*3580*/  @P0 STS.128 [R8+0x12000], RZ ;  /* 0x012000ff08000388 */ /* 0x0003e20000000c00 */
[----:B------:R-:W-:Y:S05]  /*3590*/  @P0 BRA `(.L_x_285) ;  /* 0x0000000000340947 */ /* 0x000fea0003800000 */
[----:B------:R-:W2:Y:S01]  /*35a0*/  LDCU.64 UR8, c[0x0][0x390] ;  /* 0x00007200ff0877ac */ /* 0x000ea20008000a00 */
[----:B------:R-:W-:Y:S01]  /*35b0*/  MOV R4, R6 ;  /* 0x0000000600047202 */ /* 0x000fe20000000f00 */
[----:B------:R-:W-:Y:S01]  /*35c0*/  IMAD R3, R22, UR14, RZ ;  /* 0x0000000e16037c24 */ /* 0x000fe2000f8e02ff */
[----:B------:R-:W-:-:S03]  /*35d0*/  MOV R5, R14 ;  /* 0x0000000e00057202 */ /* 0x000fc60000000f00 */
[C---:B------:R-:W-:Y:S02]  /*35e0*/  IMAD R3, R18.reuse, UR15, R3 ;  /* 0x0000000f12037c24 */ /* 0x040fe4000f8e0203 */
[----:B------:R-:W-:-:S05]  /*35f0*/  IMAD.WIDE.U32 R4, R18, UR14, R4 ;  /* 0x0000000e12047c25 */ /* 0x000fca000f8e0004 */
[----:B------:R-:W-:Y:S02]  /*3600*/  IADD3 R3, PT, PT, R5, R3, RZ ;  /* 0x0000000305037210 */ /* 0x000fe40007ffe0ff */
[----:B--2---:R-:W-:-:S04]  /*3610*/  LEA R10, P0, R4, UR8, 0x1 ;  /* 0x00000008040a7c11 */ /* 0x004fc8000f8008ff */
[----:B------:R-:W-:-:S05]  /*3620*/  LEA.HI.X R11, R4, UR9, R3, 0x1, P0 ;  /* 0x00000009040b7c11 */ /* 0x000fca00080f0c03 */
[----:B------:R-:W-:Y:S01]  /*3630*/  @!PT LDS RZ, [RZ] ;  /* 0x00000000fffff984 */ /* 0x000fe20000000800 */
[----:B------:R-:W-:Y:S01]  /*3640*/  @!PT LDS RZ, [RZ] ;  /* 0x00000000fffff984 */ /* 0x000fe20000000800 */
[----:B------:R-:W-:Y:S01]  /*3650*/  @!PT LDS RZ, [RZ] ;  /* 0x00000000fffff984 */ /* 0x000fe20000000800 */
[----:B------:R2:W-:Y:S04]  /*3660*/  LDGSTS.E.BYPASS.LTC128B.128 [R8+0x12000], desc[UR32][R10.64] ;  /* 0x120000000a087fae */ /* 0x0005e8000b981a20 */
.L_x_285:
[----:B------:R-:W-:Y:S05]  /*3670*/  BSYNC.RECONVERGENT B0 ;  /* 0x0000000000007941 */ /* 0x000fea0003800200 */
.L_x_284:
[----:B------:R1:W-:Y:S01]  /*3680*/  @P1 STS.128 [R8+0x13000], RZ ;  /* 0x013000ff08001388 */ /* 0x0003e20000000c00 */
[----:B------:R-:W-:Y:S01]  /*3690*/  BSSY.RECONVERGENT B0, `(.L_x_286) ;  /* 0x0000015000007945 */ /* 0x000fe20003800200 */
[----:B------:R-:W-:Y:S02]  /*36a0*/  LOP3.LUT R251, R9, 0x7200, R251, 0xf8, !PT ;  /* 0x0000720009fb7812 */ /* 0x000fe400078ef8fb */
[----:B------:R-:W-:Y:S01]  /*36b0*/  LOP3.LUT R181, R2, R0, RZ, 0xfc, !PT ;  /* 0x0000000002b57212 */ /* 0x000fe200078efcff */
        /* <DEDUP_REMOVED lines=18> */
.L_x_287:
[----:B------:R-:W-:Y:S05]  /*37e0*/  BSYNC.RECONVERGENT B0 ;  /* 0x0000000000007941 */ /* 0x000fea0003800200 */
.L_x_286:
[----:B------:R-:W-:Y:S01]  /*37f0*/  R2P PR, R31, 0x6 ;  /* 0x000000061f007804 */ /* 0x000fe20000000000 */
[----:B------:R-:W-:Y:S01]  /*3800*/  IMAD.MOV.U32 R0, RZ, RZ, 0x10 ;  /* 0x00000010ff007424 */ /* 0x000fe200078e00ff */
[C---:B------:R-:W-:Y:S01]  /*3810*/  LOP3.LUT P0, RZ, R183.reuse, 0x4, RZ, 0xc0, !PT ;  /* 0x00000004b7ff7812 */ /* 0x040fe2000780c0ff */
[----:B-1----:R-:W-:Y:S01]  /*3820*/  IMAD.MOV.U32 R2, RZ, RZ, 0x20 ;  /* 0x00000020ff027424 */ /* 0x002fe200078e00ff */
[----:B------:R-:W-:Y:S01]  /*3830*/  LOP3.LUT P5, RZ, R183, 0x8, RZ, 0xc0, !PT ;  /* 0x00000008b7ff7812 */ /* 0x000fe200078ac0ff */
[----:B------:R-:W1:Y:S01]  /*3840*/  LDC R225, c[0x0][0x44c] ;  /* 0x00011300ffe17b82 */ /* 0x000e620000000800 */
[----:B------:R-:W-:Y:S01]  /*3850*/  SEL R3, R0, 0xfffffff0, !P0 ;  /* 0xfffffff000037807 */ /* 0x000fe20004000000 */
[----:B------:R-:W0:Y:S01]  /*3860*/  LDGDEPBAR ;  /* 0x00000000000079af */ /* 0x000e220000000000 */
[----:B------:R-:W-:Y:S01]  /*3870*/  SEL R0, R2, 0xffffffe0, !P5 ;  /* 0xffffffe002007807 */ /* 0x000fe20006800000 */
[----:B------:R-:W-:Y:S01]  /*3880*/  IMAD.MOV.U32 R157, RZ, RZ, 0x40 ;  /* 0x00000040ff9d7424 */ /* 0x000fe200078e00ff */
[----:B------:R-:W-:Y:S01]  /*3890*/  LEA R151, R151, UR24, 0x1 ;  /* 0x0000001897977c11 */ /* 0x000fe2000f8e08ff */
[----:B------:R-:W-:Y:S01]  /*38a0*/  IMAD.MOV.U32 R179, RZ, RZ, 0x20 ;  /* 0x00000020ffb37424 */ /* 0x000fe200078e00ff */
[----:B------:R-:W-:Y:S01]  /*38b0*/  LEA R180, R180, UR24, 0x1 ;  /* 0x00000018b4b47c11 */ /* 0x000fe2000f8e08ff */
[----:B------:R1:W-:Y:S01]  /*38c0*/  STL [R1], R0 ;  /* 0x0000000001007387 */ /* 0x0003e20000100800 */
[----:B------:R-:W-:Y:S01]  /*38d0*/  SEL R157, R157, 0xffffffc0, !P2 ;  /* 0xffffffc09d9d7807 */ /* 0x000fe20005000000 */
[----:B------:R-:W-:Y:S01]  /*38e0*/  IMAD.MOV.U32 R224, RZ, RZ, R190 ;  /* 0x000000ffffe07224 */ /* 0x000fe200078e00be */
[----:B------:R-:W-:-:S02]  /*38f0*/  LEA R176, R176, UR24, 0x1 ;  /* 0x00000018b0b07c11 */ /* 0x000fc4000f8e08ff */
[----:B------:R-:W-:Y:S02]  /*3900*/  CS2R R126, SRZ ;  /* 0x00000000007e7805 */ /* 0x000fe4000001ff00 */
[----:B------:R-:W-:Y:S01]  /*3910*/  SEL R179, R179, 0xffffffe0, !P1 ;  /* 0xffffffe0b3b37807 */ /* 0x000fe20004800000 */
[----:B------:R-:W-:Y:S01]  /*3920*/  IMAD.IADD R177, R157, 0x1, R151 ;  /* 0x000000019db17824 */ /* 0x000fe200078e0297 */
        /* <DEDUP_REMOVED lines=31> */
[C---:B------:R-:W-:Y:S01]  /*3b20*/  LOP3.LUT P3, RZ, R183.reuse, 0x2, RZ, 0xc0, !PT ;  /* 0x00000002b7ff7812 */ /* 0x040fe2000786c0ff */
[----:B------:R-:W-:Y:S01]  /*3b30*/  VIADD R180, R180, UR12 ;  /* 0x0000000cb4b47c36 */ /* 0x000fe20008000000 */
[----:B------:R-:W-:Y:S01]  /*3b40*/  LOP3.LUT P4, RZ, R183, 0x10, RZ, 0xc0, !PT ;  /* 0x00000010b7ff7812 */ /* 0x000fe2000788c0ff */
[----:B------:R-:W-:Y:S01]  /*3b50*/  VIADD R176, R176, UR12 ;  /* 0x0000000cb0b07c36 */ /* 0x000fe20008000000 */
[----:B------:R-:W-:Y:S01]  /*3b60*/  LOP3.LUT R226, R182, 0x38, RZ, 0xc0, !PT ;  /* 0x00000038b6e27812 */ /* 0x000fe200078ec0ff */
[C---:B------:R-:W-:Y:S01]  /*3b70*/  IMAD.IADD R156, R179.reuse, 0x1, R151 ;  /* 0x00000001b39c7824 */ /* 0x040fe200078e0297 */
[----:B------:R-:W1:Y:S01]  /*3b80*/  LDCU UR8, c[0x0][0x45c] ;  /* 0x00008b80ff0877ac */ /* 0x000e620008000800 */
[----:B------:R-:W-:Y:S01]  /*3b90*/  IMAD.IADD R178, R179, 0x1, R177 ;  /* 0x00000001b3b27824 */ /* 0x000fe200078e02b1 */
[----:B------:R-:W-:-:S12]  /*3ba0*/  UIADD3 UR43, UPT, UPT, UR43, 0x80, -UR35 ;  /* 0x000000802b2b7890 */ /* 0x000fd8000fffe823 */
.L_x_290:
[----:B------:R-:W0:Y:S01]  /*3bb0*/  LDGDEPBAR ;  /* 0x00000000000079af */ /* 0x000e220000000000 */
[C---:B------:R-:W-:Y:S01]  /*3bc0*/  IMAD.IADD R144, R180.reuse, 0x1, R179 ;  /* 0x00000001b4907824 */ /* 0x040fe200078e02b3 */
[----:B------:R-:W-:Y:S01]  /*3bd0*/  UIADD3 UR31, UPT, UPT, UR31, -0x80, URZ ;  /* 0xffffff801f1f7890 */ /* 0x000fe2000fffe0ff */
[----:B-1----:R-:W-:Y:S01]  /*3be0*/  IMAD.IADD R0, R180, 0x1, R157 ;  /* 0x00000001b4007824 */ /* 0x002fe200078e029d */
[----:B------:R-:W-:Y:S01]  /*3bf0*/  USHF.L.U32 UR9, UR39, 0x7, URZ ;  /* 0x0000000727097899 */ /* 0x000fe200080006ff */
[----:B------:R-:W-:Y:S01]  /*3c00*/  IMAD.SHL.U32 R2, R183, 0x2, RZ ;  /* 0x00000002b7027824 */ /* 0x000fe200078e00ff */
[----:B------:R-:W-:Y:S01]  /*3c10*/  UISETP.GE.AND UP0, UPT, UR31, UR43, UPT ;  /* 0x0000002b1f00728c */ /* 0x000fe2000bf06270 */
[----:B------:R-:W-:Y:S01]  /*3c20*/  SHF.R.U32.HI R184, RZ, 0x1, R183 ;  /* 0x00000001ffb87819 */ /* 0x000fe200000116b7 */
[----:B------:R-:W-:Y:S01]  /*3c30*/  UIADD3 UR9, UPT, UPT, UR9, 0x80, URZ ;  /* 0x0000008009097890 */ /* 0x000fe2000fffe0ff */
[----:B-----5:R-:W-:Y:S01]  /*3c40*/  FSETP.NEU.FTZ.AND P2, PT, R250, -INF , PT ;  /* 0xff800000fa00780b */ /* 0x020fe20003f5d000 */
[----:B------:R-:W-:Y:S01]  /*3c50*/  IMAD.MOV.U32 R185, RZ, RZ, 0x40 ;  /* 0x00000040ffb97424 */ /* 0x000fe200078e00ff */
[----:B------:R-:W-:Y:S01]  /*3c60*/  FSETP.NEU.FTZ.AND P6, PT, R249, -INF , PT ;  /* 0xff800000f900780b */ /* 0x000fe20003fdd000 */
[----:B------:R-:W-:Y:S01]  /*3c70*/  UISETP.LT.AND UP0, UPT, UR9, UR35, UP0 ;  /* 0x000000230900728c */ /* 0x000fe20008701270 */
[----:B------:R-:W-:Y:S01]  /*3c80*/  FSETP.NEU.FTZ.AND P5, PT, R248, -INF , PT ;  /* 0xff800000f800780b */ /* 0x000fe20003fbd000 */
[----:B------:R-:W-:Y:S04]  /*3c90*/  UIADD3 UR34, UPT, UPT, UR34, -0x1, URZ ;  /* 0xffffffff22227890 */ /* 0x000fe8000fffe0ff */
[----:B------:R-:W-:Y:S01]  /*3ca0*/  PLOP3.LUT P1, PT, PT, PT, UP0, 0x80, 0x8 ;  /* 0x000000000008781c */ /* 0x000fe20003f2f008 */
[----:B------:R-:W-:Y:S01]  /*3cb0*/  UISETP.GT.AND UP0, UPT, UR34, UR42, UPT ;  /* 0x0000002a2200728c */ /* 0x000fe2000bf04270 */
[----:B------:R-:W-:Y:S04]  /*3cc0*/  DEPBAR.LE SB0, 0x0 ;  /* 0x000080000000791a */ /* 0x000fe80000000000 */
[----:B------:R-:W-:Y:S06]  /*3cd0*/  BAR.SYNC.DEFER_BLOCKING 0x0 ;  /* 0x0000000000007b1d */ /* 0x000fec0000010000 */
[----:B------:R-:W-:Y:S08]  /*3ce0*/  LDSM.16.M88.4 R64, [R180] ;  /* 0x00000000b440783b */ /* 0x000ff00000000200 */
[----:B------:R-:W1:Y:S08]  /*3cf0*/  LDSM.16.M88.4 R16, [R151+0xc000] ;  /* 0x00c000009710783b */ /* 0x000e700000000200 */
[----:B------:R-:W2:Y:S08]  /*3d00*/  LDSM.16.M88.4 R60, [R180+0x2000] ;  /* 0x00200000b43c783b */ /* 0x000eb00000000200 */
[----:B------:R-:W2:Y:S08]  /*3d10*/  LDSM.16.M88.4 R32, [R151+0xc800] ;  /* 0x00c800009720783b */ /* 0x000eb00000000200 */
[----:B------:R-:W2:Y:S08]  /*3d20*/  LDSM.16.M88.4 R48, [R151+0xd000] ;  /* 0x00d000009730783b */ /* 0x000eb00000000200 */
[----:B------:R-:W2:Y:S01]  /*3d30*/  LDSM.16.M88.4 R132, [R151+0xd800] ;  /* 0x00d800009784783b */ /* 0x000ea20000000200 */
[-C--:B-1----:R-:W-:Y:S07]  /*3d40*/  HMMA.16816.F32 R4, R64, R16.reuse, RZ ;  /* 0x000000104004723c */ /* 0x082fee00000018ff */
[----:B------:R-:W-:Y:S01]  /*3d50*/  LDSM.16.M88.4 R136, [R144] ;  /* 0x000000009088783b */ /* 0x000fe20000000200 */
[C---:B--234-:R-:W-:Y:S07]  /*3d60*/  HMMA.16816.F32 R8, R60.reuse, R16, RZ ;  /* 0x000000103c08723c */ /* 0x05cfee00000018ff */
[----:B------:R-:W1:Y:S01]  /*3d70*/  LDSM.16.M88.4 R140, [R156+0xc000] ;  /* 0x00c000009c8c783b */ /* 0x000e620000000200 */
[-C--:B------:R-:W-:Y:S07]  /*3d80*/  HMMA.16816.F32 R12, R60, R18.reuse, RZ ;  /* 0x000000123c0c723c */ /* 0x080fee00000018ff */
[----:B------:R-:W2:Y:S01]  /*3d90*/  LDSM.16.M88.4 R144, [R144+0x2000] ;  /* 0x002000009090783b */ /* 0x000ea20000000200 */
[C---:B------:R-:W-:Y:S07]  /*3da0*/  HMMA.16816.F32 R16, R64.reuse, R18, RZ ;  /* 0x000000124010723c */ /* 0x040fee00000018ff */
[----:B------:R-:W3:Y:S01]  /*3db0*/  LDSM.16.M88.4 R148, [R156+0xc800] ;  /* 0x00c800009c94783b */ /* 0x000ee20000000200 */
[-C--:B------:R-:W-:Y:S07]  /*3dc0*/  HMMA.16816.F32 R20, R64, R32.reuse, RZ ;  /* 0x000000204014723c */ /* 0x080fee00000018ff */
[----:B------:R-:W4:Y:S01]  /*3dd0*/  LDSM.16.M88.4 R152, [R156+0xd000] ;  /* 0x00d000009c98783b */ /* 0x000f220000000200 */
[C---:B------:R-:W-:Y:S07]  /*3de0*/  HMMA.16816.F32 R24, R60.reuse, R32, RZ ;  /* 0x000000203c18723c */ /* 0x040fee00000018ff */
[----:B------:R-:W4:Y:S01]  /*3df0*/  LDSM.16.M88.4 R156, [R156+0xd800] ;  /* 0x00d800009c9c783b */ /* 0x000f220000000200 */
[-C--:B------:R-:W-:Y:S07]  /*3e00*/  HMMA.16816.F32 R28, R60, R34.reuse, RZ ;  /* 0x000000223c1c723c */ /* 0x080fee00000018ff */
[----:B------:R-:W-:Y:S01]  /*3e10*/  LDSM.16.M88.4 R160, [R0] ;  /* 0x0000000000a0783b */ /* 0x000fe20000000200 */
[C---:B------:R-:W-:Y:S07]  /*3e20*/  HMMA.16816.F32 R32, R64.reuse, R34, RZ ;  /* 0x000000224020723c */ /* 0x040fee00000018ff */
[----:B------:R-:W4:Y:S01]  /*3e30*/  LDSM.16.M88.4 R164, [R177+0xc000] ;  /* 0x00c00000b1a4783b */ /* 0x000f220000000200 */
[-C--:B------:R-:W-:Y:S07]  /*3e40*/  HMMA.16816.F32 R36, R64, R48.reuse, RZ ;  /* 0x000000304024723c */ /* 0x080fee00000018ff */
[----:B------:R4:W4:Y:S01]  /*3e50*/  LDSM.16.M88.4 R168, [R0+0x2000] ;  /* 0x0020000000a8783b */ /* 0x0009220000000200 */
[C---:B------:R-:W-:Y:S07]  /*3e60*/  HMMA.16816.F32 R40, R60.reuse, R48, RZ ;  /* 0x000000303c28723c */ /* 0x040fee00000018ff */
[----:B------:R-:W4:Y:S01]  /*3e70*/  LDSM.16.M88.4 R172, [R177+0xc800] ;  /* 0x00c80000b1ac783b */ /* 0x000f220000000200 */
[-C--:B------:R-:W-:Y:S08]  /*3e80*/  HMMA.16816.F32 R44, R60, R50.reuse, RZ ;  /* 0x000000323c2c723c */ /* 0x080ff000000018ff */
[C---:B------:R-:W-:Y:S08]  /*3e90*/  HMMA.16816.F32 R48, R64.reuse, R50, RZ ;  /* 0x000000324030723c */ /* 0x040ff000000018ff */
[-C--:B------:R-:W-:Y:S08]  /*3ea0*/  HMMA.16816.F32 R52, R64, R132.reuse, RZ ;  /* 0x000000844034723c */ /* 0x080ff000000018ff */
[C---:B------:R-:W-:Y:S08]  /*3eb0*/  HMMA.16816.F32 R56, R60.reuse, R132, RZ ;  /* 0x000000843c38723c */ /* 0x040ff000000018ff */
[-C--:B------:R-:W-:Y:S08]  /*3ec0*/  HMMA.16816.F32 R60, R60, R134.reuse, RZ ;  /* 0x000000863c3c723c */ /* 0x080ff000000018ff */
[----:B------:R-:W-:Y:S01]  /*3ed0*/  HMMA.16816.F32 R64, R64, R134, RZ ;  /* 0x000000864040723c */ /* 0x000fe200000018ff */
[----:B------:R-:W4:Y:S07]  /*3ee0*/  LDSM.16.M88.4 R132, [R177+0xd000] ;  /* 0x00d00000b184783b */ /* 0x000f2e0000000200 */
[-C--:B-1----:R-:W-:Y:S08]  /*3ef0*/  HMMA.16816.F32 R4, R136, R140.reuse, R4 ;  /* 0x0000008c8804723c */ /* 0x082ff00000001804 */
[C---:B--2---:R-:W-:Y:S08]  /*3f00*/  HMMA.16816.F32 R8, R144.reuse, R140, R8 ;  /* 0x0000008c9008723c */ /* 0x044ff00000001808 */
[-C--:B------:R-:W-:Y:S08]  /*3f10*/  HMMA.16816.F32 R12, R144, R142.reuse, R12 ;  /* 0x0000008e900c723c */ /* 0x080ff0000000180c */
[C---:B------:R-:W-:Y:S08]  /*3f20*/  HMMA.16816.F32 R16, R136.reuse, R142, R16 ;  /* 0x0000008e8810723c */ /* 0x040ff00000001810 */
[-C--:B---3--:R-:W-:Y:S08]  /*3f30*/  HMMA.16816.F32 R20, R136, R148.reuse, R20 ;  /* 0x000000948814723c */ /* 0x088ff00000001814 */
[C---:B------:R-:W-:Y:S04]  /*3f40*/  HMMA.16816.F32 R24, R144.reuse, R148, R24 ;  /* 0x000000949018723c */ /* 0x040fe80000001818 */
[----:B------:R-:W-:Y:S01]  /*3f50*/  IMAD.IADD R148, R179, 0x1, R0 ;  /* 0x00000001b3947824 */ /* 0x000fe200078e0200 */
[----:B----4-:R-:W-:Y:S01]  /*3f60*/  @!P1 LOP3.LUT R0, R2, 0x6, RZ, 0xc0, !PT ;  /* 0x0000000602009812 */ /* 0x010fe200078ec0ff */
[----:B------:R-:W-:Y:S02]  /*3f70*/  IMAD.U32 R2, RZ, RZ, UR39 ;  /* 0x00000027ff027e24 */ /* 0x000fe4000f8e00ff */
[-C--:B------:R-:W-:Y:S01]  /*3f80*/  HMMA.16816.F32 R28, R144, R150.reuse, R28 ;  /* 0x00000096901c723c */ /* 0x080fe2000000181c */
[----:B------:R-:W-:Y:S02]  /*3f90*/  LDSM.16.M88.4 R140, [R148] ;  /* 0x00000000948c783b */ /* 0x000fe40000000200 */
[----:B------:R-:W-:Y:S01]  /*3fa0*/  @!P1 LOP3.LUT R0, R0, 0x1c0, R184, 0xf8, !PT ;  /* 0x000001c000009812 */ /* 0x000fe200078ef8b8 */
[----:B------:R-:W-:Y:S04]  /*3fb0*/  IMAD.MOV.U32 R184, RZ, RZ, 0x38 ;  /* 0x00000038ffb87424 */ /* 0x000fe800078e00ff */
[C---:B------:R-:W-:Y:S01]  /*3fc0*/  HMMA.16816.F32 R32, R136.reuse, R150, R32 ;  /* 0x000000968820723c */ /* 0x040fe20000001820 */
[----:B------:R-:W-:Y:S03]  /*3fd0*/  LDSM.16.M88.4 R148, [R148+0x2000] ;  /* 0x002000009494783b */ /* 0x000fe60000000200 */
[----:B------:R-:W-:Y:S02]  /*3fe0*/  @!P1 IMAD R0, R2, 0x80, R0 ;  /* 0x0000008002009824 */ /* 0x000fe400078e0200 */
[----:B------:R-:W-:Y:S02]  /*3ff0*/  FMUL.FTZ R2, R249, 1.4426950216293334961 ;  /* 0x3fb8aa3bf9027820 */ /* 0x000fe40000410000 */
[-C--:B------:R-:W-:Y:S08]  /*4000*/  HMMA.16816.F32 R36, R136, R152.reuse, R36 ;  /* 0x000000988824723c */ /* 0x080ff00000001824 */
[C---:B------:R-:W-:Y:S04]  /*4010*/  HMMA.16816.F32 R40, R144.reuse, R152, R40 ;  /* 0x000000989028723c */ /* 0x040fe80000001828 */
[C---:B------:R-:W-:Y:S01]  /*4020*/  @!P1 VIADDMNMX R153, R221.reuse, -R184, UR35, PT ;  /* 0x00000023dd999e46 */ /* 0x040fe2000b8009b8 */
[----:B------:R-:W-:Y:S01]  /*4030*/  IMAD.MOV.U32 R184, RZ, RZ, 0x8 ;  /* 0x00000008ffb87424 */ /* 0x000fe200078e00ff */
[C---:B------:R-:W-:Y:S02]  /*4040*/  @!P1 VIMNMX R152, PT, PT, R221.reuse, UR35, PT ;  /* 0x00000023dd989c48 */ /* 0x040fe4000bfe0100 */
[-C--:B------:R-:W-:Y:S08]  /*4050*/  HMMA.16816.F32 R44, R144, R154.reuse, R44 ;  /* 0x0000009a902c723c */ /* 0x080ff0000000182c */
[C---:B------:R-:W-:Y:S04]  /*4060*/  HMMA.16816.F32 R48, R136.reuse, R154, R48 ;  /* 0x0000009a8830723c */ /* 0x040fe80000001830 */
[----:B------:R-:W-:Y:S01]  /*4070*/  @!P1 VIADDMNMX R154, R221, -R185, UR35, PT ;  /* 0x00000023dd9a9e46 */ /* 0x000fe2000b8009b9 */
[----:B------:R-:W-:Y:S03]  /*4080*/  FMUL.FTZ R155, R250, 1.4426950216293334961 ;  /* 0x3fb8aa3bfa9b7820 */ /* 0x000fe60000410000 */
[-C--:B------:R-:W-:Y:S03]  /*4090*/  HMMA.16816.F32 R52, R136, R156.reuse, R52 ;  /* 0x0000009c8834723c */ /* 0x080fe60000001834 */
[----:B------:R-:W-:Y:S02]  /*40a0*/  FSEL R155, R155, RZ, P2 ;  /* 0x000000ff9b9b7208 */ /* 0x000fe40001000000 */
[C---:B------:R-:W-:Y:S03]  /*40b0*/  FSETP.NEU.FTZ.AND P2, PT, R247.reuse, -INF , PT ;  /* 0xff800000f700780b */ /* 0x040fe60003f5d000 */
[C---:B------:R-:W-:Y:S01]  /*40c0*/  HMMA.16816.F32 R56, R144.reuse, R156, R56 ;  /* 0x0000009c9038723c */ /* 0x040fe20000001838 */
[----:B------:R-:W2:Y:S01]  /*40d0*/  LDL R157, [R1] ;  /* 0x00000000019d7983 */ /* 0x000ea20000100800 */
[----:B------:R-:W-:Y:S05]  /*40e0*/  IMAD.MOV.U32 R156, RZ, RZ, 0x10 ;  /* 0x00000010ff9c7424 */ /* 0x000fea00078e00ff */
[----:B------:R-:W-:Y:S01]  /*40f0*/  SEL R156, R156, 0xfffffff0, !P0 ;  /* 0xfffffff09c9c7807 */ /* 0x000fe20004000000 */
[-C--:B------:R-:W-:Y:S01]  /*4100*/  HMMA.16816.F32 R60, R144, R158.reuse, R60 ;  /* 0x0000009e903c723c */ /* 0x080fe2000000183c */
[----:B------:R-:W-:Y:S07]  /*4110*/  LDSM.16.M88.4 R144, [R178+0xc000] ;  /* 0x00c00000b290783b */ /* 0x000fee0000000200 */
[----:B------:R-:W-:Y:S01]  /*4120*/  HMMA.16816.F32 R64, R136, R158, R64 ;  /* 0x0000009e8840723c */ /* 0x000fe20000001840 */
[----:B------:R-:W1:Y:S03]  /*4130*/  LDSM.16.M88.4 R136, [R177+0xd800] ;  /* 0x00d80000b188783b */ /* 0x000e660000000200 */
[----:B------:R-:W-:Y:S04]  /*4140*/  LEA R158, R252, UR4, 0x1 ;  /* 0x00000004fc9e7c11 */ /* 0x000fe8000f8e08ff */
[-C--:B------:R-:W-:Y:S05]  /*4150*/  HMMA.16816.F32 R4, R160, R164.reuse, R4 ;  /* 0x000000a4a004723c */ /* 0x080fea0000001804 */
[C---:B------:R-:W-:Y:S03]  /*4160*/  VIADD R3, R158.reuse, 0x1c000 ;  /* 0x0001c0009e037836 */ /* 0x040fe60000000000 */
[C---:B------:R-:W-:Y:S08]  /*4170*/  HMMA.16816.F32 R8, R168.reuse, R164, R8 ;  /* 0x000000a4a808723c */ /* 0x040ff00000001808 */
[-C--:B------:R-:W-:Y:S08]  /*4180*/  HMMA.16816.F32 R12, R168, R166.reuse, R12 ;  /* 0x000000a6a80c723c */ /* 0x080ff0000000180c */
        /* <DEDUP_REMOVED lines=8> */
[C---:B------:R-:W-:Y:S01]  /*4210*/  HMMA.16816.F32 R48, R160.reuse, R134, R48 ;  /* 0x00000086a030723c */ /* 0x040fe20000001830 */
[----:B------:R-:W3:Y:S07]  /*4220*/  LDSM.16.M88.4 R132, [R178+0xc800] ;  /* 0x00c80000b284783b */ /* 0x000eee0000000200 */
[-C--:B-1----:R-:W-:Y:S08]  /*4230*/  HMMA.16816.F32 R52, R160, R136.reuse, R52 ;  /* 0x00000088a034723c */ /* 0x082ff00000001834 */
[C---:B------:R-:W-:Y:S04]  /*4240*/  HMMA.16816.F32 R56, R168.reuse, R136, R56 ;  /* 0x00000088a838723c */ /* 0x040fe80000001838 */
[----:B------:R-:W-:Y:S04]  /*4250*/  FMUL.FTZ R136, R247, 1.4426950216293334961 ;  /* 0x3fb8aa3bf7887820 */ /* 0x000fe80000410000 */
[-C--:B------:R-:W-:Y:S08]  /*4260*/  HMMA.16816.F32 R60, R168, R138.reuse, R60 ;  /* 0x0000008aa83c723c */ /* 0x080ff0000000183c */
[----:B------:R-:W-:Y:S04]  /*4270*/  HMMA.16816.F32 R64, R160, R138, R64 ;  /* 0x0000008aa040723c */ /* 0x000fe80000001840 */
[C---:B------:R-:W-:Y:S02]  /*4280*/  IMAD.IADD R162, R158.reuse, 0x1, R156 ;  /* 0x000000019ea27824 */ /* 0x040fe400078e029c */
[----:B------:R-:W-:Y:S02]  /*4290*/  VIADD R160, R158, 0x1c040 ;  /* 0x0001c0409ea07836 */ /* 0x000fe40000000000 */
[-C--:B------:R-:W-:Y:S05]  /*42a0*/  HMMA.16816.F32 R4, R140, R144.reuse, R4 ;  /* 0x000000908c04723c */ /* 0x080fea0000001804 */
[----:B------:R-:W-:Y:S02]  /*42b0*/  @P4 VIADD R160, R3, 0xffffffc0 ;  /* 0xffffffc003a04836 */ /* 0x000fe40000000000 */
[----:B------:R-:W-:Y:S01]  /*42c0*/  FMUL.FTZ R3, R248, 1.4426950216293334961 ;  /* 0x3fb8aa3bf8037820 */ /* 0x000fe20000410000 */
[C---:B------:R-:W-:Y:S04]  /*42d0*/  HMMA.16816.F32 R8, R148.reuse, R144, R8 ;  /* 0x000000909408723c */ /* 0x040fe80000001808 */
[----:B------:R-:W-:Y:S01]  /*42e0*/  FSEL R144, R2, RZ, P6 ;  /* 0x000000ff02907208 */ /* 0x000fe20003000000 */
[----:B------:R-:W-:Y:S01]  /*42f0*/  IMAD.IADD R159, R156, 0x1, R160 ;  /* 0x000000019c9f7824 */ /* 0x000fe200078e02a0 */
[----:B------:R-:W-:Y:S01]  /*4300*/  FSEL R2, R136, RZ, P2 ;  /* 0x000000ff88027208 */ /* 0x000fe20001000000 */
[C---:B------:R-:W-:Y:S01]  /*4310*/  @!P1 VIADD R136, R0.reuse, 0x1 ;  /* 0x0000000100889836 */ /* 0x040fe20000000000 */
[-C--:B------:R-:W-:Y:S03]  /*4320*/  HMMA.16816.F32 R12, R148, R146.reuse, R12 ;  /* 0x00000092940c723c */ /* 0x080fe6000000180c */
[-C--:B------:R-:W-:Y:S02]  /*4330*/  @!P1 ISETP.GE.AND P2, PT, R0, R154.reuse, PT ;  /* 0x0000009a0000920c */ /* 0x080fe40003f46270 */
[----:B------:R-:W-:Y:S02]  /*4340*/  FSEL R3, R3, RZ, P5 ;  /* 0x000000ff03037208 */ /* 0x000fe40002800000 */
[----:B------:R-:W-:Y:S01]  /*4350*/  @!P1 ISETP.GE.AND P5, PT, R136, R154, PT ;  /* 0x0000009a8800920c */ /* 0x000fe20003fa6270 */
[C---:B------:R-:W-:Y:S04]  /*4360*/  HMMA.16816.F32 R16, R140.reuse, R146, R16 ;  /* 0x000000928c10723c */ /* 0x040fe80000001810 */
[----:B------:R-:W-:Y:S01]  /*4370*/  @!P1 FSEL R4, R4, -INF , !P2 ;  /* 0xff80000004049808 */ /* 0x000fe20005000000 */
[C---:B------:R-:W-:Y:S01]  /*4380*/  @!P1 VIADD R146, R0.reuse, 0x9 ;  /* 0x0000000900929836 */ /* 0x040fe20000000000 */
[-C--:B------:R-:W-:Y:S02]  /*4390*/  @!P1 ISETP.GE.AND P6, PT, R0, R153.reuse, PT ;  /* 0x000000990000920c */ /* 0x080fe40003fc6270 */
[-C--:B---3--:R-:W-:Y:S03]  /*43a0*/  HMMA.16816.F32 R20, R140, R132.reuse, R20 ;  /* 0x000000848c14723c */ /* 0x088fe60000001814 */
[----:B------:R-:W-:Y:S01]  /*43b0*/  @!P1 ISETP.GE.AND P2, PT, R136, R153, PT ;  /* 0x000000998800920c */ /* 0x000fe20003f46270 */
[--C-:B------:R-:W-:Y:S01]  /*43c0*/  FFMA.FTZ R4, R4, UR8, -R155.reuse ;  /* 0x0000000804047c23 */ /* 0x100fe2000801089b */
[----:B------:R-:W-:Y:S02]  /*43d0*/  @!P1 FSEL R5, R5, -INF , !P5 ;  /* 0xff80000005059808 */ /* 0x000fe40006800000 */
[----:B------:R-:W-:Y:S01]  /*43e0*/  @!P1 VIADDMNMX R145, R221, R184, UR35, PT ;  /* 0x00000023dd919e46 */ /* 0x000fe2000b8001b8 */
[C---:B------:R-:W-:Y:S01]  /*43f0*/  HMMA.16816.F32 R24, R148.reuse, R132, R24 ;  /* 0x000000849418723c */ /* 0x040fe20000001818 */
[----:B------:R1:W-:Y:S03]  /*4400*/  MUFU.EX2 R166, R4 ;  /* 0x0000000400a67308 */ /* 0x0003e60000000800 */
[CC--:B------:R-:W-:Y:S01]  /*4410*/  @!P1 ISETP.GE.AND P5, PT, R0.reuse, R152.reuse, PT ;  /* 0x000000980000920c */ /* 0x0c0fe20003fa6270 */
[----:B------:R-:W-:Y:S01]  /*4420*/  @!P1 VIADD R132, R0, 0x10 ;  /* 0x0000001000849836 */ /* 0x000fe20000000000 */
[----:B------:R-:W-:Y:S01]  /*4430*/  @!P1 FSEL R6, R6, -INF , !P6 ;  /* 0xff80000006069808 */ /* 0x000fe20007000000 */
[----:B------:R-:W-:Y:S01]  /*4440*/  @!P1 VIADD R133, R0, 0x11 ;  /* 0x0000001100859836 */ /* 0x000fe20000000000 */
[-C--:B------:R-:W-:Y:S03]  /*4450*/  HMMA.16816.F32 R28, R148, R134.reuse, R28 ;  /* 0x00000086941c723c */ /* 0x080fe6000000181c */
[----:B------:R-:W-:Y:S01]  /*4460*/  @!P1 FSEL R7, R7, -INF , !P2 ;  /* 0xff80000007079808 */ /* 0x000fe20005000000 */
[----:B------:R-:W-:Y:S01]  /*4470*/  FFMA.FTZ R5, R5, UR8, -R155 ;  /* 0x0000000805057c23 */ /* 0x000fe2000801089b */
[-C--:B------:R-:W-:Y:S01]  /*4480*/  @!P1 ISETP.GE.AND P2, PT, R136, R145.reuse, PT ;  /* 0x000000918800920c */ /* 0x080fe20003f46270 */
[--C-:B------:R-:W-:Y:S01]  /*4490*/  FFMA.FTZ R6, R6, UR8, -R144.reuse ;  /* 0x0000000806067c23 */ /* 0x100fe20008010890 */
[-C--:B------:R-:W-:Y:S01]  /*44a0*/  @!P1 ISETP.GE.AND P6, PT, R136, R152.reuse, PT ;  /* 0x000000988800920c */ /* 0x080fe20003fc6270 */
[C---:B------:R-:W-:Y:S01]  /*44b0*/  HMMA.16816.F32 R32, R140.reuse, R134, R32 ;  /* 0x000000868c20723c */ /* 0x040fe20000001820 */
[----:B------:R-:W-:Y:S03]  /*44c0*/  MUFU.EX2 R163, R5 ;  /* 0x0000000500a37308 */ /* 0x000fe60000000800 */
[----:B------:R-:W-:Y:S01]  /*44d0*/  @!P1 FSEL R8, R8, -INF , !P5 ;  /* 0xff80000008089808 */ /* 0x000fe20006800000 */
[C---:B------:R-:W-:Y:S01]  /*44e0*/  @!P1 VIADD R136, R0.reuse, 0x8 ;  /* 0x0000000800889836 */ /* 0x040fe20000000000 */
[-C--:B------:R-:W-:Y:S01]  /*44f0*/  @!P1 ISETP.GE.AND P5, PT, R0, R145.reuse, PT ;  /* 0x000000910000920c */ /* 0x080fe20003fa6270 */
[----:B------:R-:W-:Y:S01]  /*4500*/  FFMA.FTZ R7, R7, UR8, -R144 ;  /* 0x0000000807077c23 */ /* 0x000fe20008010890 */
[----:B------:R-:W-:Y:S03]  /*4510*/  @!P1 FSEL R9, R9, -INF , !P6 ;  /* 0xff80000009099808 */ /* 0x000fe60007000000 */
[----:B------:R-:W-:Y:S01]  /*4520*/  MUFU.EX2 R235, R6 ;  /* 0x0000000600eb7308 */ /* 0x000fe20000000800 */
[----:B------:R-:W-:Y:S01]  /*4530*/  @!P1 FSEL R10, R10, -INF , !P5 ;  /* 0xff8000000a0a9808 */ /* 0x000fe20006800000 */
[----:B-1----:R-:W-:Y:S01]  /*4540*/  @!P1 VIADD R4, R0, 0x20 ;  /* 0x0000002000049836 */ /* 0x002fe20000000000 */
[-C--:B------:R-:W-:Y:S07]  /*4550*/  @!P1 ISETP.GE.AND P6, PT, R136, R152.reuse, PT ;  /* 0x000000988800920c */ /* 0x080fee0003fc6270 */
[----:B------:R-:W1:Y:S01]  /*4560*/  MUFU.EX2 R208, R7 ;  /* 0x0000000700d07308 */ /* 0x000e620000000800 */
[----:B------:R-:W-:Y:S01]  /*4570*/  @!P1 ISETP.GE.AND P5, PT, R146, R152, PT ;  /* 0x000000989200920c */ /* 0x000fe20003fa6270 */
[--C-:B------:R-:W-:Y:S01]  /*4580*/  FFMA.FTZ R8, R8, UR8, -R3.reuse ;  /* 0x0000000808087c23 */ /* 0x100fe20008010803 */
[----:B------:R-:W-:Y:S01]  /*4590*/  @!P1 FSEL R11, R11, -INF , !P2 ;  /* 0xff8000000b0b9808 */ /* 0x000fe20005000000 */
[--C-:B------:R-:W-:Y:S01]  /*45a0*/  FFMA.FTZ R9, R9, UR8, -R3.reuse ;  /* 0x0000000809097c23 */ /* 0x100fe20008010803 */
[----:B------:R-:W-:Y:S05]  /*45b0*/  @!P1 FSEL R12, R12, -INF , !P6 ;  /* 0xff8000000c0c9808 */ /* 0x000fea0007000000 */
[----:B------:R3:W-:Y:S01]  /*45c0*/  MUFU.EX2 R216, R8 ;  /* 0x0000000800d87308 */ /* 0x0007e20000000800 */
[----:B------:R-:W-:Y:S01]  /*45d0*/  @!P1 FSEL R13, R13, -INF , !P5 ;  /* 0xff8000000d0d9808 */ /* 0x000fe20006800000 */
[--C-:B------:R-:W-:Y:S01]  /*45e0*/  FFMA.FTZ R10, R10, UR8, -R2.reuse ;  /* 0x000000080a0a7c23 */ /* 0x100fe20008010802 */
[C---:B------:R-:W-:Y:S07]  /*45f0*/  @!P1 ISETP.GE.AND P2, PT, R136.reuse, R145, PT ;  /* 0x000000918800920c */ /* 0x040fee0003f46270 */
[----:B------:R4:W-:Y:S01]  /*4600*/  MUFU.EX2 R215, R9 ;  /* 0x0000000900d77308 */ /* 0x0009e20000000800 */
[CC--:B------:R-:W-:Y:S01]  /*4610*/  @!P1 ISETP.GE.AND P6, PT, R136.reuse, R154.reuse, PT ;  /* 0x0000009a8800920c */ /* 0x0c0fe20003fc6270 */
[--C-:B------:R-:W-:Y:S01]  /*4620*/  FFMA.FTZ R11, R11, UR8, -R2.reuse ;  /* 0x000000080b0b7c23 */ /* 0x100fe20008010802 */
[----:B------:R-:W-:Y:S07]  /*4630*/  @!P1 ISETP.GE.AND P5, PT, R136, R153, PT ;  /* 0x000000998800920c */ /* 0x000fee0003fa6270 */
[----:B------:R-:W-:Y:S01]  /*4640*/  MUFU.EX2 R220, R10 ;  /* 0x0000000a00dc7308 */ /* 0x000fe20000000800 */
[----:B------:R-:W1:Y:S01]  /*4650*/  LDSM.16.M88.4 R136, [R178+0xd000] ;  /* 0x00d00000b288783b */ /* 0x000e620000000200 */
[----:B------:R-:W-:Y:S01]  /*4660*/  @!P1 FSEL R14, R14, -INF , !P2 ;  /* 0xff8000000e0e9808 */ /* 0x000fe20005000000 */
[--C-:B------:R-:W-:Y:S01]  /*4670*/  FFMA.FTZ R12, R12, UR8, -R3.reuse ;  /* 0x000000080c0c7c23 */ /* 0x100fe20008010803 */
[----:B------:R-:W-:Y:S06]  /*4680*/  @!P1 ISETP.GE.AND P2, PT, R146, R145, PT ;  /* 0x000000919200920c */ /* 0x000fec0003f46270 */
[----:B------:R-:W-:Y:S01]  /*4690*/  MUFU.EX2 R219, R11 ;  /* 0x0000000b00db7308 */ /* 0x000fe20000000800 */
[----:B------:R-:W-:Y:S01]  /*46a0*/  @!P1 FSEL R16, R16, -INF , !P6 ;  /* 0xff80000010109808 */ /* 0x000fe20007000000 */
[----:B---3--:R-:W-:Y:S01]  /*46b0*/  @!P1 VIADD R8, R0, 0x29 ;  /* 0x0000002900089836 */ /* 0x008fe20000000000 */
[----:B------:R-:W-:Y:S01]  /*46c0*/  @!P1 FSEL R15, R15, -INF , !P2 ;  /* 0xff8000000f0f9808 */ /* 0x000fe20005000000 */
[----:B------:R-:W-:Y:S01]  /*46d0*/  FFMA.FTZ R13, R13, UR8, -R3 ;  /* 0x000000080d0d7c23 */ /* 0x000fe20008010803 */
[-C--:B------:R-:W-:Y:S01]  /*46e0*/  @!P1 ISETP.GE.AND P2, PT, R146, R154.reuse, PT ;  /* 0x0000009a9200920c */ /* 0x080fe20003f46270 */
[--C-:B------:R-:W-:Y:S01]  /*46f0*/  FFMA.FTZ R16, R16, UR8, -R155.reuse ;  /* 0x0000000810107c23 */ /* 0x100fe2000801089b */
[-C--:B------:R-:W-:Y:S01]  /*4700*/  @!P1 ISETP.GE.AND P6, PT, R146, R153.reuse, PT ;  /* 0x000000999200920c */ /* 0x080fe20003fc6270 */
[----:B----4-:R-:W-:Y:S01]  /*4710*/  @!P1 VIADD R9, R0, 0x28 ;  /* 0x0000002800099836 */ /* 0x010fe20000000000 */
[----:B------:R-:W-:Y:S01]  /*4720*/  @!P1 FSEL R17, R17, -INF , !P2 ;  /* 0xff80000011119808 */ /* 0x000fe20005000000 */
[----:B------:R-:W-:Y:S01]  /*4730*/  MUFU.EX2 R242, R16 ;  /* 0x0000001000f27308 */ /* 0x000fe20000000800 */
[-C--:B------:R-:W-:Y:S01]  /*4740*/  @!P1 ISETP.GE.AND P2, PT, R132, R154.reuse, PT ;  /* 0x0000009a8400920c */ /* 0x080fe20003f46270 */
[----:B------:R-:W-:Y:S01]  /*4750*/  FFMA.FTZ R14, R14, UR8, -R2 ;  /* 0x000000080e0e7c23 */ /* 0x000fe20008010802 */
[----:B------:R-:W-:Y:S01]  /*4760*/  @!P1 FSEL R18, R18, -INF , !P5 ;  /* 0xff80000012129808 */ /* 0x000fe20006800000 */
[--C-:B------:R-:W-:Y:S01]  /*4770*/  FFMA.FTZ R17, R17, UR8, -R155.reuse ;  /* 0x0000000811117c23 */ /* 0x100fe2000801089b */
[----:B------:R-:W-:Y:S05]  /*4780*/  @!P1 ISETP.GE.AND P5, PT, R133, R154, PT ;  /* 0x0000009a8500920c */ /* 0x000fea0003fa6270 */
[----:B------:R-:W-:Y:S01]  /*4790*/  MUFU.EX2 R214, R12 ;  /* 0x0000000c00d67308 */ /* 0x000fe20000000800 */
[----:B------:R-:W-:Y:S01]  /*47a0*/  @!P1 FSEL R19, R19, -INF , !P6 ;  /* 0xff80000013139808 */ /* 0x000fe20007000000 */
[--C-:B------:R-:W-:Y:S01]  /*47b0*/  FFMA.FTZ R18, R18, UR8, -R144.reuse ;  /* 0x0000000812127c23 */ /* 0x100fe20008010890 */
[-C--:B------:R-:W-:Y:S07]  /*47c0*/  @!P1 ISETP.GE.AND P6, PT, R132, R153.reuse, PT ;  /* 0x000000998400920c */ /* 0x080fee0003fc6270 */
[----:B------:R-:W3:Y:S01]  /*47d0*/  MUFU.EX2 R241, R17 ;  /* 0x0000001100f17308 */ /* 0x000ee20000000800 */
[----:B------:R-:W-:Y:S01]  /*47e0*/  @!P1 FSEL R20, R20, -INF , !P2 ;  /* 0xff80000014149808 */ /* 0x000fe20005000000 */
[----:B------:R-:W-:Y:S01]  /*47f0*/  FFMA.FTZ R19, R19, UR8, -R144 ;  /* 0x0000000813137c23 */ /* 0x000fe20008010890 */
[----:B------:R-:W-:Y:S07]  /*4800*/  @!P1 ISETP.GE.AND P2, PT, R133, R153, PT ;  /* 0x000000998500920c */ /* 0x000fee0003f46270 */
[----:B------:R-:W-:Y:S01]  /*4810*/  MUFU.EX2 R201, R18 ;  /* 0x0000001200c97308 */ /* 0x000fe20000000800 */
[----:B------:R-:W-:Y:S01]  /*4820*/  @!P1 FSEL R21, R21, -INF , !P5 ;  /* 0xff80000015159808 */ /* 0x000fe20006800000 */
[----:B------:R-:W-:Y:S01]  /*4830*/  FFMA.FTZ R15, R15, UR8, -R2 ;  /* 0x000000080f0f7c23 */ /* 0x000fe20008010802 */
[-C--:B------:R-:W-:Y:S07]  /*4840*/  @!P1 ISETP.GE.AND P5, PT, R132, R152.reuse, PT ;  /* 0x000000988400920c */ /* 0x080fee0003fa6270 */
[----:B------:R-:W-:Y:S01]  /*4850*/  MUFU.EX2 R200, R19 ;  /* 0x0000001300c87308 */ /* 0x000fe20000000800 */
[----:B------:R-:W-:Y:S01]  /*4860*/  @!P1 FSEL R22, R22, -INF , !P6 ;  /* 0xff80000016169808 */ /* 0x000fe20007000000 */
[--C-:B------:R-:W-:Y:S01]  /*4870*/  FFMA.FTZ R20, R20, UR8, -R155.reuse ;  /* 0x0000000814147c23 */ /* 0x100fe2000801089b */
[-C--:B------:R-:W-:Y:S01]  /*4880*/  @!P1 ISETP.GE.AND P6, PT, R132, R145.reuse, PT ;  /* 0x000000918400920c */ /* 0x080fe20003fc6270 */
[----:B------:R-:W-:Y:S01]  /*4890*/  @!P1 VIADD R132, R0, 0x18 ;  /* 0x0000001800849836 */ /* 0x000fe20000000000 */
[----:B------:R-:W-:Y:S05]  /*48a0*/  @!P1 FSEL R23, R23, -INF , !P2 ;  /* 0xff80000017179808 */ /* 0x000fea0005000000 */
[----:B------:R-:W-:Y:S01]  /*48b0*/  MUFU.EX2 R213, R13 ;  /* 0x0000000d00d57308 */ /* 0x000fe20000000800 */
[-C--:B------:R-:W-:Y:S01]  /*48c0*/  @!P1 ISETP.GE.AND P2, PT, R133, R152.reuse, PT ;  /* 0x000000988500920c */ /* 0x080fe20003f46270 */
[-C--:B-1----:R-:W-:Y:S08]  /*48d0*/  HMMA.16816.F32 R36, R140, R136.reuse, R36 ;  /* 0x000000888c24723c */ /* 0x082ff00000001824 */
[----:B------:R-:W-:Y:S01]  /*48e0*/  MUFU.EX2 R218, R14 ;  /* 0x0000000e00da7308 */ /* 0x000fe20000000800 */
[----:B------:R-:W-:Y:S01]  /*48f0*/  @!P1 FSEL R24, R24, -INF , !P5 ;  /* 0xff80000018189808 */ /* 0x000fe20006800000 */
[----:B------:R-:W-:Y:S01]  /*4900*/  FFMA.FTZ R21, R21, UR8, -R155 ;  /* 0x0000000815157c23 */ /* 0x000fe2000801089b */
[-C--:B------:R-:W-:Y:S01]  /*4910*/  @!P1 ISETP.GE.AND P5, PT, R133, R145.reuse, PT ;  /* 0x000000918500920c */ /* 0x080fe20003fa6270 */
[----:B------:R-:W-:Y:S01]  /*4920*/  @!P1 VIADD R133, R0, 0x19 ;  /* 0x0000001900859836 */ /* 0x000fe20000000000 */
[----:B------:R-:W-:Y:S01]  /*4930*/  @!P1 FSEL R25, R25, -INF , !P2 ;  /* 0xff80000019199808 */ /* 0x000fe20005000000 */
[C---:B------:R-:W-:Y:S04]  /*4940*/  HMMA.16816.F32 R40, R148.reuse, R136, R40 ;  /* 0x000000889428723c */ /* 0x040fe80000001828 */
[----:B------:R-:W-:Y:S01]  /*4950*/  MUFU.EX2 R217, R15 ;  /* 0x0000000f00d97308 */ /* 0x000fe20000000800 */
[-C--:B------:R-:W-:Y:S09]  /*4960*/  @!P1 ISETP.GE.AND P2, PT, R132, R152.reuse, PT ;  /* 0x000000988400920c */ /* 0x080ff20003f46270 */
[----:B------:R-:W-:Y:S01]  /*4970*/  MUFU.EX2 R239, R20 ;  /* 0x0000001400ef7308 */ /* 0x000fe20000000800 */
[----:B------:R-:W-:Y:S01]  /*4980*/  @!P1 FSEL R26, R26, -INF , !P6 ;  /* 0xff8000001a1a9808 */ /* 0x000fe20007000000 */
[--C-:B------:R-:W-:Y:S01]  /*4990*/  FFMA.FTZ R22, R22, UR8, -R144.reuse ;  /* 0x0000000816167c23 */ /* 0x100fe20008010890 */
[-C--:B------:R-:W-:Y:S07]  /*49a0*/  HMMA.16816.F32 R44, R148, R138.reuse, R44 ;  /* 0x0000008a942c723c */ /* 0x080fee000000182c */
[----:B------:R-:W-:Y:S01]  /*49b0*/  MUFU.EX2 R238, R21 ;  /* 0x0000001500ee7308 */ /* 0x000fe20000000800 */
[----:B------:R-:W-:Y:S01]  /*49c0*/  @!P1 FSEL R27, R27, -INF , !P5 ;  /* 0xff8000001b1b9808 */ /* 0x000fe20006800000 */
[----:B------:R-:W-:Y:S01]  /*49d0*/  FFMA.FTZ R23, R23, UR8, -R144 ;  /* 0x0000000817177c23 */ /* 0x000fe20008010890 */
[C---:B------:R-:W-:Y:S07]  /*49e0*/  @!P1 ISETP.GE.AND P6, PT, R133.reuse, R152, PT ;  /* 0x000000988500920c */ /* 0x040fee0003fc6270 */
[----:B------:R-:W-:Y:S01]  /*49f0*/  MUFU.EX2 R197, R22 ;  /* 0x0000001600c57308 */ /* 0x000fe20000000800 */
[-C--:B------:R-:W-:Y:S01]  /*4a00*/  @!P1 ISETP.GE.AND P5, PT, R132, R145.reuse, PT ;  /* 0x000000918400920c */ /* 0x080fe20003fa6270 */
[C---:B------:R-:W-:Y:S08]  /*4a10*/  HMMA.16816.F32 R48, R140.reuse, R138, R48 ;  /* 0x0000008a8c30723c */ /* 0x040ff00000001830 */
[----:B------:R-:W-:Y:S01]  /*4a20*/  MUFU.EX2 R196, R23 ;  /* 0x0000001700c47308 */ /* 0x000fe20000000800 */
[----:B------:R-:W-:Y:S01]  /*4a30*/  @!P1 FSEL R28, R28, -INF , !P2 ;  /* 0xff8000001c1c9808 */ /* 0x000fe20005000000 */
[--C-:B------:R-:W-:Y:S01]  /*4a40*/  FFMA.FTZ R24, R24, UR8, -R3.reuse ;  /* 0x0000000818187c23 */ /* 0x100fe20008010803 */
[----:B------:R-:W-:Y:S01]  /*4a50*/  @!P1 ISETP.GE.AND P2, PT, R133, R145, PT ;  /* 0x000000918500920c */ /* 0x000fe20003f46270 */
[--C-:B------:R-:W-:Y:S01]  /*4a60*/  FFMA.FTZ R25, R25, UR8, -R3.reuse ;  /* 0x0000000819197c23 */ /* 0x100fe20008010803 */
[----:B------:R-:W-:Y:S01]  /*4a70*/  @!P1 FSEL R29, R29, -INF , !P6 ;  /* 0xff8000001d1d9808 */ /* 0x000fe20007000000 */
[--C-:B------:R-:W-:Y:S01]  /*4a80*/  FFMA.FTZ R26, R26, UR8, -R2.reuse ;  /* 0x000000081a1a7c23 */ /* 0x100fe20008010802 */
[----:B------:R-:W-:Y:S01]  /*4a90*/  @!P1 FSEL R30, R30, -INF , !P5 ;  /* 0xff8000001e1e9808 */ /* 0x000fe20006800000 */
[----:B------:R-:W-:Y:S01]  /*4aa0*/  FFMA.FTZ R27, R27, UR8, -R2 ;  /* 0x000000081b1b7c23 */ /* 0x000fe20008010802 */
[CC--:B------:R-:W-:Y:S01]  /*4ab0*/  @!P1 ISETP.GE.AND P6, PT, R132.reuse, R154.reuse, PT ;  /* 0x0000009a8400920c */ /* 0x0c0fe20003fc6270 */
[----:B------:R-:W-:Y:S01]  /*4ac0*/  MUFU.EX2 R207, R24 ;  /* 0x0000001800cf7308 */ /* 0x000fe20000000800 */
[-C--:B------:R-:W-:Y:S01]  /*4ad0*/  @!P1 ISETP.GE.AND P5, PT, R132, R153.reuse, PT ;  /* 0x000000998400920c */ /* 0x080fe20003fa6270 */
[----:B------:R-:W-:Y:S01]  /*4ae0*/  @!P1 VIADD R132, R0, 0x21 ;  /* 0x0000002100849836 */ /* 0x000fe20000000000 */
[----:B------:R-:W-:Y:S07]  /*4af0*/  @!P1 FSEL R31, R31, -INF , !P2 ;  /* 0xff8000001f1f9808 */ /* 0x000fee0005000000 */
[----:B------:R-:W-:Y:S01]  /*4b00*/  MUFU.EX2 R206, R25 ;  /* 0x0000001900ce7308 */ /* 0x000fe20000000800 */
[-C--:B------:R-:W-:Y:S01]  /*4b10*/  @!P1 ISETP.GE.AND P2, PT, R133, R154.reuse, PT ;  /* 0x0000009a8500920c */ /* 0x080fe20003f46270 */
[--C-:B------:R-:W-:Y:S01]  /*4b20*/  FFMA.FTZ R28, R28, UR8, -R3.reuse ;  /* 0x000000081c1c7c23 */ /* 0x100fe20008010803 */
[----:B------:R-:W-:Y:S07]  /*4b30*/  @!P1 FSEL R32, R32, -INF , !P6 ;  /* 0xff80000020209808 */ /* 0x000fee0007000000 */
[----:B------:R-:W-:Y:S01]  /*4b40*/  MUFU.EX2 R212, R26 ;  /* 0x0000001a00d47308 */ /* 0x000fe20000000800 */
[----:B------:R-:W-:Y:S01]  /*4b50*/  @!P1 FSEL R33, R33, -INF , !P2 ;  /* 0xff80000021219808 */ /* 0x000fe20005000000 */
[----:B------:R-:W-:Y:S01]  /*4b60*/  FFMA.FTZ R29, R29, UR8, -R3 ;  /* 0x000000081d1d7c23 */ /* 0x000fe20008010803 */
[----:B------:R-:W-:Y:S01]  /*4b70*/  @!P1 FSEL R34, R34, -INF , !P5 ;  /* 0xff80000022229808 */ /* 0x000fe20006800000 */
[--C-:B------:R-:W-:Y:S01]  /*4b80*/  FFMA.FTZ R32, R32, UR8, -R155.reuse ;  /* 0x0000000820207c23 */ /* 0x100fe2000801089b */
[-C--:B------:R-:W-:Y:S01]  /*4b90*/  @!P1 ISETP.GE.AND P6, PT, R133, R153.reuse, PT ;  /* 0x000000998500920c */ /* 0x080fe20003fc6270 */
[--C-:B------:R-:W-:Y:S01]  /*4ba0*/  FFMA.FTZ R33, R33, UR8, -R155.reuse ;  /* 0x0000000821217c23 */ /* 0x100fe2000801089b */
[-C--:B------:R-:W-:Y:S03]  /*4bb0*/  @!P1 ISETP.GE.AND P2, PT, R4, R154.reuse, PT ;  /* 0x0000009a0400920c */ /* 0x080fe60003f46270 */
[----:B------:R-:W-:Y:S01]  /*4bc0*/  MUFU.EX2 R237, R32 ;  /* 0x0000002000ed7308 */ /* 0x000fe20000000800 */
[----:B------:R-:W-:Y:S01]  /*4bd0*/  @!P1 ISETP.GE.AND P5, PT, R132, R154, PT ;  /* 0x0000009a8400920c */ /* 0x000fe20003fa6270 */
[----:B------:R-:W-:Y:S01]  /*4be0*/  FFMA.FTZ R34, R34, UR8, -R144 ;  /* 0x0000000822227c23 */ /* 0x000fe20008010890 */
[----:B------:R-:W-:Y:S07]  /*4bf0*/  @!P1 FSEL R35, R35, -INF , !P6 ;  /* 0xff80000023239808 */ /* 0x000fee0007000000 */
[----:B------:R-:W-:Y:S01]  /*4c00*/  MUFU.EX2 R236, R33 ;  /* 0x0000002100ec7308 */ /* 0x000fe20000000800 */
[----:B------:R-:W-:Y:S01]  /*4c10*/  @!P1 FSEL R36, R36, -INF , !P2 ;  /* 0xff80000024249808 */ /* 0x000fe20005000000 */
[----:B------:R-:W-:Y:S01]  /*4c20*/  FFMA.FTZ R30, R30, UR8, -R2 ;  /* 0x000000081e1e7c23 */ /* 0x000fe20008010802 */
[----:B------:R-:W-:Y:S01]  /*4c30*/  @!P1 FSEL R37, R37, -INF , !P5 ;  /* 0xff80000025259808 */ /* 0x000fe20006800000 */
[----:B------:R-:W-:Y:S01]  /*4c40*/  FFMA.FTZ R35, R35, UR8, -R144 ;  /* 0x0000000823237c23 */ /* 0x000fe20008010890 */
[C---:B------:R-:W-:Y:S05]  /*4c50*/  @!P1 ISETP.GE.AND P6, PT, R4.reuse, R153, PT ;  /* 0x000000990400920c */ /* 0x040fea0003fc6270 */
[----:B------:R-:W-:Y:S01]  /*4c60*/  MUFU.EX2 R187, R34 ;  /* 0x0000002200bb7308 */ /* 0x000fe20000000800 */
[CC--:B------:R-:W-:Y:S01]  /*4c70*/  @!P1 ISETP.GE.AND P2, PT, R4.reuse, R152.reuse, PT ;  /* 0x000000980400920c */ /* 0x0c0fe20003f46270 */
[----:B------:R-:W-:Y:S01]  /*4c80*/  FFMA.FTZ R31, R31, UR8, -R2 ;  /* 0x000000081f1f7c23 */ /* 0x000fe20008010802 */
        /* <DEDUP_REMOVED lines=8> */
[----:B------:R-:W-:Y:S01]  /*4d10*/  FFMA.FTZ R37, R37, UR8, -R155 ;  /* 0x0000000825257c23 */ /* 0x000fe2000801089b */
[----:B------:R-:W-:Y:S07]  /*4d20*/  @!P1 FSEL R39, R39, -INF , !P6 ;  /* 0xff80000027279808 */ /* 0x000fee0007000000 */
[----:B------:R-:W-:Y:S01]  /*4d30*/  MUFU.EX2 R204, R28 ;  /* 0x0000001c00cc7308 */ /* 0x000fe20000000800 */
[-C--:B------:R-:W-:Y:S01]  /*4d40*/  @!P1 ISETP.GE.AND P6, PT, R132, R152.reuse, PT ;  /* 0x000000988400920c */ /* 0x080fe20003fc6270 */
[--C-:B------:R-:W-:Y:S01]  /*4d50*/  FFMA.FTZ R38, R38, UR8, -R144.reuse ;  /* 0x0000000826267c23 */ /* 0x100fe20008010890 */
[-C--:B------:R-:W-:Y:S07]  /*4d60*/  @!P1 ISETP.GE.AND P5, PT, R8, R152.reuse, PT ;  /* 0x000000980800920c */ /* 0x080fee0003fa6270 */
[----:B------:R-:W-:Y:S01]  /*4d70*/  MUFU.EX2 R203, R29 ;  /* 0x0000001d00cb7308 */ /* 0x000fe20000000800 */
[----:B------:R-:W-:Y:S01]  /*4d80*/  @!P1 FSEL R40, R40, -INF , !P2 ;  /* 0xff80000028289808 */ /* 0x000fe20005000000 */
[----:B------:R-:W-:Y:S01]  /*4d90*/  FFMA.FTZ R39, R39, UR8, -R144 ;  /* 0x0000000827277c23 */ /* 0x000fe20008010890 */
[-C--:B------:R-:W-:Y:S07]  /*4da0*/  @!P1 ISETP.GE.AND P2, PT, R132, R145.reuse, PT ;  /* 0x000000918400920c */ /* 0x080fee0003f46270 */
[----:B------:R-:W-:Y:S01]  /*4db0*/  MUFU.EX2 R210, R30 ;  /* 0x0000001e00d27308 */ /* 0x000fe20000000800 */
[----:B------:R-:W-:Y:S01]  /*4dc0*/  @!P1 FSEL R41, R41, -INF , !P6 ;  /* 0xff80000029299808 */ /* 0x000fe20007000000 */
[--C-:B------:R-:W-:Y:S01]  /*4dd0*/  FFMA.FTZ R40, R40, UR8, -R3.reuse ;  /* 0x0000000828287c23 */ /* 0x100fe20008010803 */
[----:B------:R-:W-:Y:S07]  /*4de0*/  @!P1 ISETP.GE.AND P6, PT, R9, R152, PT ;  /* 0x000000980900920c */ /* 0x000fee0003fc6270 */
[----:B------:R-:W-:Y:S01]  /*4df0*/  MUFU.EX2 R209, R31 ;  /* 0x0000001f00d17308 */ /* 0x000fe20000000800 */
[----:B------:R-:W-:Y:S01]  /*4e00*/  @!P1 FSEL R45, R45, -INF , !P5 ;  /* 0xff8000002d2d9808 */ /* 0x000fe20006800000 */
[--C-:B------:R-:W-:Y:S01]  /*4e10*/  FFMA.FTZ R41, R41, UR8, -R3.reuse ;  /* 0x0000000829297c23 */ /* 0x100fe20008010803 */
[-C--:B------:R-:W-:Y:S07]  /*4e20*/  @!P1 ISETP.GE.AND P5, PT, R9, R154.reuse, PT ;  /* 0x0000009a0900920c */ /* 0x080fee0003fa6270 */
[----:B------:R-:W-:Y:S01]  /*4e30*/  MUFU.EX2 R234, R36 ;  /* 0x0000002400ea7308 */ /* 0x000fe20000000800 */
[----:B------:R-:W-:Y:S01]  /*4e40*/  @!P1 FSEL R43, R43, -INF , !P2 ;  /* 0xff8000002b2b9808 */ /* 0x000fe20005000000 */
[--C-:B------:R-:W-:Y:S01]  /*4e50*/  FFMA.FTZ R42, R42, UR8, -R2.reuse ;  /* 0x000000082a2a7c23 */ /* 0x100fe20008010802 */
[-C--:B------:R-:W-:Y:S07]  /*4e60*/  @!P1 ISETP.GE.AND P2, PT, R9, R145.reuse, PT ;  /* 0x000000910900920c */ /* 0x080fee0003f46270 */
[----:B------:R-:W-:Y:S01]  /*4e70*/  MUFU.EX2 R233, R37 ;  /* 0x0000002500e97308 */ /* 0x000fe20000000800 */
[----:B------:R-:W-:Y:S01]  /*4e80*/  @!P1 FSEL R44, R44, -INF , !P6 ;  /* 0xff8000002c2c9808 */ /* 0x000fe20007000000 */
[--C-:B------:R-:W-:Y:S01]  /*4e90*/  FFMA.FTZ R43, R43, UR8, -R2.reuse ;  /* 0x000000082b2b7c23 */ /* 0x100fe20008010802 */
        /* <DEDUP_REMOVED lines=8> */
[----:B------:R-:W-:Y:S01]  /*4f20*/  @!P1 FSEL R47, R47, -INF , !P6 ;  /* 0xff8000002f2f9808 */ /* 0x000fe20007000000 */
[-C--:B-1----:R-:W-:Y:S06]  /*4f30*/  HMMA.16816.F32 R52, R140, R4.reuse, R52 ;  /* 0x000000048c34723c */ /* 0x082fec0000001834 */
[----:B------:R-:W-:Y:S01]  /*4f40*/  MUFU.EX2 R195, R40 ;  /* 0x0000002800c37308 */ /* 0x000fe20000000800 */
[-C--:B------:R-:W-:Y:S01]  /*4f50*/  @!P1 ISETP.GE.AND P2, PT, R9, R153.reuse, PT ;  /* 0x000000990900920c */ /* 0x080fe20003f46270 */
[--C-:B------:R-:W-:Y:S08]  /*4f60*/  FFMA.FTZ R46, R46, UR8, -R2.reuse ;  /* 0x000000082e2e7c23 */ /* 0x100ff00008010802 */
[----:B------:R-:W-:Y:S01]  /*4f70*/  MUFU.EX2 R232, R48 ;  /* 0x0000003000e87308 */ /* 0x000fe20000000800 */
[-C--:B------:R-:W-:Y:S01]  /*4f80*/  @!P1 ISETP.GE.AND P6, PT, R8, R154.reuse, PT ;  /* 0x0000009a0800920c */ /* 0x080fe20003fc6270 */
[----:B------:R-:W-:Y:S01]  /*4f90*/  FFMA.FTZ R47, R47, UR8, -R2 ;  /* 0x000000082f2f7c23 */ /* 0x000fe20008010802 */
[C---:B------:R-:W-:Y:S07]  /*4fa0*/  HMMA.16816.F32 R56, R148.reuse, R4, R56 ;  /* 0x000000049438723c */ /* 0x040fee0000001838 */
[----:B------:R-:W-:Y:S01]  /*4fb0*/  MUFU.EX2 R194, R41 ;  /* 0x0000002900c27308 */ /* 0x000fe20000000800 */
[C---:B------:R-:W-:Y:S01]  /*4fc0*/  @!P1 VIADD R4, R0.reuse, 0x30 ;  /* 0x0000003000049836 */ /* 0x040fe20000000000 */
[----:B------:R-:W-:Y:S01]  /*4fd0*/  @!P1 FSEL R51, R51, -INF , !P5 ;  /* 0xff80000033339808 */ /* 0x000fe20006800000 */
[----:B------:R-:W-:Y:S01]  /*4fe0*/  @!P1 VIADD R5, R0, 0x31 ;  /* 0x0000003100059836 */ /* 0x000fe20000000000 */
[----:B------:R-:W-:Y:S01]  /*4ff0*/  @!P1 FSEL R49, R49, -INF , !P6 ;  /* 0xff80000031319808 */ /* 0x000fe20007000000 */
[-C--:B------:R-:W-:Y:S01]  /*5000*/  HMMA.16816.F32 R60, R148, R6.reuse, R60 ;  /* 0x00000006943c723c */ /* 0x080fe2000000183c */
[----:B------:R-:W-:Y:S04]  /*5010*/  IMAD.MOV.U32 R149, RZ, RZ, 0x40 ;  /* 0x00000040ff957424 */ /* 0x000fe800078e00ff */
[----:B------:R-:W-:Y:S01]  /*5020*/  MUFU.EX2 R205, R42 ;  /* 0x0000002a00cd7308 */ /* 0x000fe20000000800 */
[-C--:B------:R-:W-:Y:S01]  /*5030*/  @!P1 ISETP.GE.AND P5, PT, R4, R153.reuse, PT ;  /* 0x000000990400920c */ /* 0x080fe20003fa6270 */
[----:B------:R-:W-:Y:S01]  /*5040*/  FFMA.FTZ R49, R49, UR8, -R155 ;  /* 0x0000000831317c23 */ /* 0x000fe2000801089b */
[----:B------:R-:W-:Y:S01]  /*5050*/  @!P1 FSEL R50, R50, -INF , !P2 ;  /* 0xff80000032329808 */ /* 0x000fe20005000000 */
[--C-:B------:R-:W-:Y:S01]  /*5060*/  FFMA.FTZ R51, R51, UR8, -R144.reuse ;  /* 0x0000000833337c23 */ /* 0x100fe20008010890 */
[-C--:B------:R-:W-:Y:S01]  /*5070*/  @!P1 ISETP.GE.AND P6, PT, R4, R154.reuse, PT ;  /* 0x0000009a0400920c */ /* 0x080fe20003fc6270 */
[----:B------:R-:W-:Y:S04]  /*5080*/  HMMA.16816.F32 R64, R140, R6, R64 ;  /* 0x000000068c40723c */ /* 0x000fe80000001840 */
[----:B------:R-:W-:Y:S01]  /*5090*/  MUFU.EX2 R231, R49 ;  /* 0x0000003100e77308 */ /* 0x000fe20000000800 */
[C---:B------:R-:W-:Y:S01]  /*50a0*/  @!P1 ISETP.GE.AND P2, PT, R5.reuse, R154, PT ;  /* 0x0000009a0500920c */ /* 0x040fe20003f46270 */
[--C-:B------:R-:W-:Y:S01]  /*50b0*/  FFMA.FTZ R50, R50, UR8, -R144.reuse ;  /* 0x0000000832327c23 */ /* 0x100fe20008010890 */
[----:B------:R-:W-:Y:S07]  /*50c0*/  @!P1 FSEL R54, R54, -INF , !P5 ;  /* 0xff80000036369808 */ /* 0x000fee0006800000 */
[----:B------:R-:W-:Y:S01]  /*50d0*/  MUFU.EX2 R169, R51 ;  /* 0x0000003300a97308 */ /* 0x000fe20000000800 */
[----:B------:R-:W-:Y:S01]  /*50e0*/  @!P1 ISETP.GE.AND P5, PT, R5, R153, PT ;  /* 0x000000990500920c */ /* 0x000fe20003fa6270 */
[----:B------:R-:W-:Y:S01]  /*50f0*/  FFMA.FTZ R45, R45, UR8, -R3 ;  /* 0x000000082d2d7c23 */ /* 0x000fe20008010803 */
[----:B------:R-:W-:Y:S07]  /*5100*/  @!P1 FSEL R52, R52, -INF , !P6 ;  /* 0xff80000034349808 */ /* 0x000fee0007000000 */
[----:B------:R-:W-:Y:S01]  /*5110*/  MUFU.EX2 R170, R50 ;  /* 0x0000003200aa7308 */ /* 0x000fe20000000800 */
[----:B------:R-:W-:Y:S01]  /*5120*/  @!P1 FSEL R53, R53, -INF , !P2 ;  /* 0xff80000035359808 */ /* 0x000fe20005000000 */
[--C-:B------:R-:W-:Y:S01]  /*5130*/  FFMA.FTZ R54, R54, UR8, -R144.reuse ;  /* 0x0000000836367c23 */ /* 0x100fe20008010890 */
[CC--:B------:R-:W-:Y:S07]  /*5140*/  @!P1 ISETP.GE.AND P2, PT, R4.reuse, R145.reuse, PT ;  /* 0x000000910400920c */ /* 0x0c0fee0003f46270 */
[----:B------:R-:W-:Y:S01]  /*5150*/  MUFU.EX2 R202, R43 ;  /* 0x0000002b00ca7308 */ /* 0x000fe20000000800 */
[-C--:B------:R-:W-:Y:S01]  /*5160*/  @!P1 ISETP.GE.AND P6, PT, R4, R152.reuse, PT ;  /* 0x000000980400920c */ /* 0x080fe20003fc6270 */
[C---:B------:R-:W-:Y:S01]  /*5170*/  @!P1 VIADD R4, R0.reuse, 0x38 ;  /* 0x0000003800049836 */ /* 0x040fe20000000000 */
[----:B------:R-:W-:Y:S01]  /*5180*/  @!P1 FSEL R55, R55, -INF , !P5 ;  /* 0xff80000037379808 */ /* 0x000fe20006800000 */
[----:B------:R-:W-:Y:S01]  /*5190*/  @!P1 VIADD R0, R0, 0x39 ;  /* 0x0000003900009836 */ /* 0x000fe20000000000 */
[-C--:B------:R-:W-:Y:S05]  /*51a0*/  @!P1 ISETP.GE.AND P5, PT, R5, R152.reuse, PT ;  /* 0x000000980500920c */ /* 0x080fea0003fa6270 */
[----:B------:R-:W-:Y:S01]  /*51b0*/  MUFU.EX2 R199, R46 ;  /* 0x0000002e00c77308 */ /* 0x000fe20000000800 */
[----:B------:R-:W-:Y:S01]  /*51c0*/  @!P1 FSEL R56, R56, -INF , !P6 ;  /* 0xff80000038389808 */ /* 0x000fe20007000000 */
[----:B------:R-:W-:Y:S01]  /*51d0*/  FFMA.FTZ R52, R52, UR8, -R155 ;  /* 0x0000000834347c23 */ /* 0x000fe2000801089b */
[----:B------:R-:W-:Y:S07]  /*51e0*/  @!P1 FSEL R57, R57, -INF , !P5 ;  /* 0xff80000039399808 */ /* 0x000fee0006800000 */
[----:B------:R-:W-:Y:S01]  /*51f0*/  MUFU.EX2 R198, R47 ;  /* 0x0000002f00c67308 */ /* 0x000fe20000000800 */
[-C--:B------:R-:W-:Y:S01]  /*5200*/  @!P1 ISETP.GE.AND P5, PT, R4, R152.reuse, PT ;  /* 0x000000980400920c */ /* 0x080fe20003fa6270 */
[--C-:B------:R-:W-:Y:S01]  /*5210*/  FFMA.FTZ R56, R56, UR8, -R3.reuse ;  /* 0x0000000838387c23 */ /* 0x100fe20008010803 */
[----:B------:R-:W-:Y:S01]  /*5220*/  @!P1 FSEL R58, R58, -INF , !P2 ;  /* 0xff8000003a3a9808 */ /* 0x000fe20005000000 */
[----:B------:R-:W-:Y:S01]  /*5230*/  FFMA.FTZ R57, R57, UR8, -R3 ;  /* 0x0000000839397c23 */ /* 0x000fe20008010803 */
[----:B------:R-:W-:Y:S05]  /*5240*/  @!P1 FSEL R60, R60, -INF , !P5 ;  /* 0xff8000003c3c9808 */ /* 0x000fea0006800000 */
[----:B------:R-:W-:Y:S01]  /*5250*/  MUFU.EX2 R191, R44 ;  /* 0x0000002c00bf7308 */ /* 0x000fe20000000800 */
[-C--:B------:R-:W-:Y:S01]  /*5260*/  @!P1 ISETP.GE.AND P6, PT, R5, R145.reuse, PT ;  /* 0x000000910500920c */ /* 0x080fe20003fc6270 */
[----:B------:R-:W-:Y:S01]  /*5270*/  FFMA.FTZ R53, R53, UR8, -R155 ;  /* 0x0000000835357c23 */ /* 0x000fe2000801089b */
[----:B------:R-:W-:Y:S01]  /*5280*/  @!P1 ISETP.GE.AND P2, PT, R0, R152, PT ;  /* 0x000000980000920c */ /* 0x000fe20003f46270 */
[--C-:B------:R-:W-:Y:S01]  /*5290*/  FFMA.FTZ R60, R60, UR8, -R3.reuse ;  /* 0x000000083c3c7c23 */ /* 0x100fe20008010803 */
[-C--:B------:R-:W-:Y:S05]  /*52a0*/  @!P1 ISETP.GE.AND P5, PT, R0, R154.reuse, PT ;  /* 0x0000009a0000920c */ /* 0x080fea0003fa6270 */
[----:B------:R-:W1:Y:S01]  /*52b0*/  MUFU.EX2 R189, R45 ;  /* 0x0000002d00bd7308 */ /* 0x000e620000000800 */
[----:B------:R-:W-:Y:S01]  /*52c0*/  @!P1 FSEL R61, R61, -INF , !P2 ;  /* 0xff8000003d3d9808 */ /* 0x000fe20005000000 */
[----:B------:R-:W-:Y:S01]  /*52d0*/  FFMA.FTZ R55, R55, UR8, -R144 ;  /* 0x0000000837377c23 */ /* 0x000fe20008010890 */
[----:B------:R-:W-:Y:S01]  /*52e0*/  @!P1 FSEL R65, R65, -INF , !P5 ;  /* 0xff80000041419808 */ /* 0x000fe20006800000 */
[--C-:B------:R-:W-:Y:S01]  /*52f0*/  FFMA.FTZ R58, R58, UR8, -R2.reuse ;  /* 0x000000083a3a7c23 */ /* 0x100fe20008010802 */
[----:B------:R-:W-:Y:S01]  /*5300*/  @!P1 FSEL R59, R59, -INF , !P6 ;  /* 0xff8000003b3b9808 */ /* 0x000fe20007000000 */
[----:B------:R-:W-:Y:S01]  /*5310*/  FFMA.FTZ R3, R61, UR8, -R3 ;  /* 0x000000083d037c23 */ /* 0x000fe20008010803 */
[C---:B------:R-:W-:Y:S03]  /*5320*/  @!P1 ISETP.GE.AND P5, PT, R4.reuse, R145, PT ;  /* 0x000000910400920c */ /* 0x040fe60003fa6270 */
[----:B------:R-:W-:Y:S01]  /*5330*/  MUFU.EX2 R230, R52 ;  /* 0x0000003400e67308 */ /* 0x000fe20000000800 */
[C---:B------:R-:W-:Y:S01]  /*5340*/  @!P1 ISETP.GE.AND P6, PT, R4.reuse, R154, PT ;  /* 0x0000009a0400920c */ /* 0x040fe20003fc6270 */
[----:B------:R-:W-:Y:S01]  /*5350*/  FFMA.FTZ R59, R59, UR8, -R2 ;  /* 0x000000083b3b7c23 */ /* 0x000fe20008010802 */
[----:B------:R-:W-:Y:S07]  /*5360*/  @!P1 ISETP.GE.AND P2, PT, R4, R153, PT ;  /* 0x000000990400920c */ /* 0x000fee0003f46270 */
[----:B------:R1:W-:Y:S01]  /*5370*/  MUFU.EX2 R171, R3 ;  /* 0x0000000300ab7308 */ /* 0x0003e20000000800 */
[----:B------:R-:W-:Y:S01]  /*5380*/  F2FP.F16.F32.PACK_AB R4, R208, R235 ;  /* 0x000000ebd004723e */ /* 0x000fe200000000ff */
[----:B--2---:R-:W-:Y:S01]  /*5390*/  IMAD.IADD R152, R157, 0x1, R160 ;  /* 0x000000019d987824 */ /* 0x004fe200078e02a0 */
[----:B------:R-:W-:Y:S07]  /*53a0*/  F2FP.F16.F32.PACK_AB R5, R163, R166 ;  /* 0x000000a6a305723e */ /* 0x000fee00000000ff */
[----:B------:R-:W-:Y:S01]  /*53b0*/  MUFU.EX2 R229, R53 ;  /* 0x0000003500e57308 */ /* 0x000fe20000000800 */
[----:B------:R-:W-:Y:S01]  /*53c0*/  @!P1 FSEL R64, R64, -INF , !P6 ;  /* 0xff80000040409808 */ /* 0x000fe20007000000 */
[----:B------:R2:W-:Y:S01]  /*53d0*/  STS [R158+0x1c400], R4 ;  /* 0x01c400049e007388 */ /* 0x0005e20000000800 */
[----:B------:R-:W-:Y:S07]  /*53e0*/  @!P1 FSEL R66, R66, -INF , !P2 ;  /* 0xff80000042429808 */ /* 0x000fee0005000000 */
[----:B------:R-:W-:Y:S01]  /*53f0*/  MUFU.EX2 R168, R54 ;  /* 0x0000003600a87308 */ /* 0x000fe20000000800 */
[C---:B------:R-:W-:Y:S01]  /*5400*/  @!P1 ISETP.GE.AND P2, PT, R0.reuse, R145, PT ;  /* 0x000000910000920c */ /* 0x040fe20003f46270 */
[----:B------:R4:W-:Y:S01]  /*5410*/  STS [R158+0x1c000], R5 ;  /* 0x01c000059e007388 */ /* 0x0009e20000000800 */
[----:B------:R-:W-:Y:S01]  /*5420*/  @!P1 ISETP.GE.AND P6, PT, R0, R153, PT ;  /* 0x000000990000920c */ /* 0x000fe20003fc6270 */
[----:B------:R-:W-:Y:S01]  /*5430*/  IMAD.IADD R153, R158, 0x1, R157 ;  /* 0x000000019e997824 */ /* 0x000fe200078e029d */
[----:B---3--:R-:W-:Y:S01]  /*5440*/  F2FP.F16.F32.PACK_AB R0, R241, R242 ;  /* 0x000000f2f100723e */ /* 0x008fe200000000ff */
[----:B------:R-:W-:Y:S01]  /*5450*/  FFMA.FTZ R64, R64, UR8, -R155 ;  /* 0x0000000840407c23 */ /* 0x000fe2000801089b */
[----:B-1----:R-:W-:Y:S01]  /*5460*/  F2FP.F16.F32.PACK_AB R3, R189, R191 ;  /* 0x000000bfbd03723e */ /* 0x002fe200000000ff */
[----:B------:R-:W-:Y:S01]  /*5470*/  IMAD.IADD R161, R156, 0x1, R153 ;  /* 0x000000019ca17824 */ /* 0x000fe200078e0299 */
[----:B------:R-:W-:Y:S01]  /*5480*/  @!P1 FSEL R62, R62, -INF , !P5 ;  /* 0xff8000003e3e9808 */ /* 0x000fe20006800000 */
[----:B------:R1:W-:Y:S01]  /*5490*/  STS [R162+0x1c000], R0 ;  /* 0x01c00000a2007388 */ /* 0x0003e20000000800 */
[----:B------:R-:W-:Y:S01]  /*54a0*/  @!P1 FSEL R67, R67, -INF , !P6 ;  /* 0xff80000043439808 */ /* 0x000fe20007000000 */
[----:B------:R-:W-:Y:S01]  /*54b0*/  FFMA.FTZ R66, R66, UR8, -R144 ;  /* 0x0000000842427c23 */ /* 0x000fe20008010890 */
[----:B------:R-:W-:Y:S01]  /*54c0*/  @!P1 FSEL R63, R63, -INF , !P2 ;  /* 0xff8000003f3f9808 */ /* 0x000fe20005000000 */
[----:B------:R-:W-:Y:S01]  /*54d0*/  FFMA.FTZ R62, R62, UR8, -R2 ;  /* 0x000000083e3e7c23 */ /* 0x000fe20008010802 */
[----:B------:R-:W-:Y:S01]  /*54e0*/  FFMA.FTZ R155, R65, UR8, -R155 ;  /* 0x00000008419b7c23 */ /* 0x000fe2000801089b */
[----:B------:R-:W-:Y:S01]  /*54f0*/  FFMA.FTZ R144, R67, UR8, -R144 ;  /* 0x0000000843907c23 */ /* 0x000fe20008010890 */
[----:B------:R-:W-:Y:S01]  /*5500*/  MUFU.EX2 R167, R55 ;  /* 0x0000003700a77308 */ /* 0x000fe20000000800 */
[----:B------:R-:W-:Y:S01]  /*5510*/  FFMA.FTZ R2, R63, UR8, -R2 ;  /* 0x000000083f027c23 */ /* 0x000fe20008010802 */
[----:B------:R-:W-:Y:S01]  /*5520*/  IMAD.IADD R154, R156, 0x1, R152 ;  /* 0x000000019c9a7824 */ /* 0x000fe200078e0298 */
[----:B------:R-:W-:Y:S07]  /*5530*/  LEA R148, R181, UR4, 0x1 ;  /* 0x00000004b5947c11 */ /* 0x000fee000f8e08ff */
[----:B------:R-:W-:Y:S01]  /*5540*/  MUFU.EX2 R228, R64 ;  /* 0x0000004000e47308 */ /* 0x000fe20000000800 */
[----:B------:R-:W-:Y:S02]  /*5550*/  LEA R151, R251, UR4, 0x1 ;  /* 0x00000004fb977c11 */ /* 0x000fe4000f8e08ff */
[----:B--2---:R-:W-:Y:S07]  /*5560*/  F2FP.F16.F32.PACK_AB R4, R200, R201 ;  /* 0x000000c9c804723e */ /* 0x004fee00000000ff */
[----:B------:R-:W-:Y:S01]  /*5570*/  MUFU.EX2 R165, R66 ;  /* 0x0000004200a57308 */ /* 0x000fe20000000800 */
[----:B------:R-:W-:Y:S02]  /*5580*/  SEL R157, R149, 0xffffffc0, !P0 ;  /* 0xffffffc0959d7807 */ /* 0x000fe40004000000 */
[----:B----4-:R-:W-:Y:S01]  /*5590*/  F2FP.F16.F32.PACK_AB R5, R215, R216 ;  /* 0x000000d8d705723e */ /* 0x010fe200000000ff */
[----:B------:R2:W-:Y:S06]  /*55a0*/  STS [R162+0x1c400], R4 ;  /* 0x01c40004a2007388 */ /* 0x0005ec0000000800 */
[----:B------:R-:W-:Y:S01]  /*55b0*/  MUFU.EX2 R164, R144 ;  /* 0x0000009000a47308 */ /* 0x000fe20000000800 */
[----:B------:R-:W-:Y:S01]  /*55c0*/  IMAD.IADD R149, R148, 0x1, R157 ;  /* 0x0000000194957824 */ /* 0x000fe200078e029d */
[----:B------:R3:W-:Y:S08]  /*55d0*/  STS [R158+0x1e000], R5 ;  /* 0x01e000059e007388 */ /* 0x0007f00000000800 */
[----:B------:R-:W4:Y:S01]  /*55e0*/  MUFU.EX2 R227, R155 ;  /* 0x0000009b00e37308 */ /* 0x000f220000000800 */
[----:B-1----:R-:W-:Y:S01]  /*55f0*/  F2FP.F16.F32.PACK_AB R0, R219, R220 ;  /* 0x000000dcdb00723e */ /* 0x002fe200000000ff */
[----:B------:R-:W-:Y:S08]  /*5600*/  IMAD.IADD R177, R157, 0x1, R151 ;  /* 0x000000019db17824 */ /* 0x000ff000078e0297 */
[----:B------:R4:W-:Y:S01]  /*5610*/  MUFU.EX2 R185, R2 ;  /* 0x0000000200b97308 */ /* 0x0009e20000000800 */
[----:B------:R1:W-:Y:S09]  /*5620*/  STS [R158+0x1e400], R0 ;  /* 0x01e400009e007388 */ /* 0x0003f20000000800 */
[----:B------:R3:W-:Y:S10]  /*5630*/  MUFU.EX2 R174, R56 ;  /* 0x0000003800ae7308 */ /* 0x0007f40000000800 */
[----:B------:R-:W1:Y:S10]  /*5640*/  MUFU.EX2 R173, R57 ;  /* 0x0000003900ad7308 */ /* 0x000e740000000800 */
[----:B------:R-:W-:Y:S01]  /*5650*/  MUFU.EX2 R193, R58 ;  /* 0x0000003a00c17308 */ /* 0x000fe20000000800 */
[----:B----4-:R-:W-:Y:S02]  /*5660*/  F2FP.F16.F32.PACK_AB R2, R227, R228 ;  /* 0x000000e4e302723e */ /* 0x010fe400000000ff */
[----:B--2---:R-:W-:Y:S07]  /*5670*/  F2FP.F16.F32.PACK_AB R4, R217, R218 ;  /* 0x000000dad904723e */ /* 0x004fee00000000ff */
[----:B------:R-:W-:Y:S01]  /*5680*/  MUFU.EX2 R192, R59 ;  /* 0x0000003b00c07308 */ /* 0x000fe20000000800 */
[----:B---3--:R-:W-:Y:S01]  /*5690*/  IMAD.MOV.U32 R56, RZ, RZ, 0x20 ;  /* 0x00000020ff387424 */ /* 0x008fe200078e00ff */
[----:B------:R-:W-:Y:S01]  /*56a0*/  F2FP.F16.F32.PACK_AB R5, R213, R214 ;  /* 0x000000d6d505723e */ /* 0x000fe200000000ff */
[----:B------:R2:W-:Y:S07]  /*56b0*/  STS [R162+0x1e400], R4 ;  /* 0x01e40004a2007388 */ /* 0x0005ee0000000800 */
[----:B------:R-:W3:Y:S01]  /*56c0*/  MUFU.EX2 R172, R60 ;  /* 0x0000003c00ac7308 */ /* 0x000ee20000000800 */
[----:B------:R-:W-:Y:S01]  /*56d0*/  SEL R179, R56, 0xffffffe0, !P3 ;  /* 0xffffffe038b37807 */ /* 0x000fe20005800000 */
[----:B------:R4:W-:Y:S08]  /*56e0*/  STS [R162+0x1e000], R5 ;  /* 0x01e00005a2007388 */ /* 0x0009f00000000800 */
[----:B------:R-:W3:Y:S01]  /*56f0*/  MUFU.EX2 R188, R62 ;  /* 0x0000003e00bc7308 */ /* 0x000ee20000000800 */
[----:B-1----:R-:W-:Y:S01]  /*5700*/  F2FP.F16.F32.PACK_AB R0, R238, R239 ;  /* 0x000000efee00723e */ /* 0x002fe200000000ff */
[----:B------:R-:W-:Y:S02]  /*5710*/  IMAD.IADD R150, R148, 0x1, R179 ;  /* 0x0000000194967824 */ /* 0x000fe400078e02b3 */
[C---:B------:R-:W-:Y:S02]  /*5720*/  IMAD.IADD R156, R179.reuse, 0x1, R151 ;  /* 0x00000001b39c7824 */ /* 0x040fe400078e0297 */
[----:B------:R1:W-:Y:S01]  /*5730*/  STS [R153+0x1c000], R0 ;  /* 0x01c0000099007388 */ /* 0x0003e20000000800 */
[----:B------:R-:W-:Y:S01]  /*5740*/  IMAD.IADD R178, R179, 0x1, R177 ;  /* 0x00000001b3b27824 */ /* 0x000fe200078e02b1 */
[----:B--2---:R-:W-:Y:S02]  /*5750*/  F2FP.F16.F32.PACK_AB R4, R236, R237 ;  /* 0x000000edec04723e */ /* 0x004fe400000000ff */
[----:B----4-:R-:W-:Y:S05]  /*5760*/  F2FP.F16.F32.PACK_AB R5, R196, R197 ;  /* 0x000000c5c405723e */ /* 0x010fea00000000ff */
[----:B------:R2:W-:Y:S01]  /*5770*/  STS [R153+0x1c400], R5 ;  /* 0x01c4000599007388 */ /* 0x0005e20000000800 */
[----:B-1----:R-:W-:Y:S03]  /*5780*/  F2FP.F16.F32.PACK_AB R0, R186, R187 ;  /* 0x000000bbba00723e */ /* 0x002fe600000000ff */
[----:B------:R1:W-:Y:S04]  /*5790*/  STS [R161+0x1c000], R4 ;  /* 0x01c00004a1007388 */ /* 0x0003e80000000800 */
[----:B------:R4:W-:Y:S01]  /*57a0*/  STS [R161+0x1c400], R0 ;  /* 0x01c40000a1007388 */ /* 0x0009e20000000800 */
[----:B--2---:R-:W-:Y:S02]  /*57b0*/  F2FP.F16.F32.PACK_AB R5, R206, R207 ;  /* 0x000000cfce05723e */ /* 0x004fe400000000ff */
[----:B-1----:R-:W-:Y:S03]  /*57c0*/  F2FP.F16.F32.PACK_AB R4, R211, R212 ;  /* 0x000000d4d304723e */ /* 0x002fe600000000ff */
[----:B------:R1:W-:Y:S01]  /*57d0*/  STS [R153+0x1e000], R5 ;  /* 0x01e0000599007388 */ /* 0x0003e20000000800 */
[----:B----4-:R-:W-:Y:S03]  /*57e0*/  F2FP.F16.F32.PACK_AB R0, R203, R204 ;  /* 0x000000cccb00723e */ /* 0x010fe600000000ff */
[----:B------:R2:W-:Y:S04]  /*57f0*/  STS [R153+0x1e400], R4 ;  /* 0x01e4000499007388 */ /* 0x0005e80000000800 */
[----:B------:R4:W-:Y:S01]  /*5800*/  STS [R161+0x1e000], R0 ;  /* 0x01e00000a1007388 */ /* 0x0009e20000000800 */
[----:B-1----:R-:W-:Y:S02]  /*5810*/  F2FP.F16.F32.PACK_AB R5, R209, R210 ;  /* 0x000000d2d105723e */ /* 0x002fe400000000ff */
[----:B--2---:R-:W-:Y:S03]  /*5820*/  F2FP.F16.F32.PACK_AB R4, R233, R234 ;  /* 0x000000eae904723e */ /* 0x004fe600000000ff */
[----:B------:R1:W-:Y:S01]  /*5830*/  STS [R161+0x1e400], R5 ;  /* 0x01e40005a1007388 */ /* 0x0003e20000000800 */
[----:B----4-:R-:W-:Y:S03]  /*5840*/  F2FP.F16.F32.PACK_AB R0, R175, R184 ;  /* 0x000000b8af00723e */ /* 0x010fe600000000ff */
[----:B------:R2:W-:Y:S04]  /*5850*/  STS [R160], R4 ;  /* 0x00000004a0007388 */ /* 0x0005e80000000800 */
[----:B------:R4:W-:Y:S01]  /*5860*/  STS [R160+0x400], R0 ;  /* 0x00040000a0007388 */ /* 0x0009e20000000800 */
[----:B-1----:R-:W-:Y:S02]  /*5870*/  F2FP.F16.F32.PACK_AB R5, R231, R232 ;  /* 0x000000e8e705723e */ /* 0x002fe400000000ff */
[----:B--2---:R-:W-:Y:S03]  /*5880*/  F2FP.F16.F32.PACK_AB R4, R169, R170 ;  /* 0x000000aaa904723e */ /* 0x004fe600000000ff */
[----:B------:R1:W-:Y:S01]  /*5890*/  STS [R159], R5 ;  /* 0x000000059f007388 */ /* 0x0003e20000000800 */
[----:B----4-:R-:W-:Y:S03]  /*58a0*/  F2FP.F16.F32.PACK_AB R0, R194, R195 ;  /* 0x000000c3c200723e */ /* 0x010fe600000000ff */
[----:B------:R2:W-:Y:S04]  /*58b0*/  STS [R159+0x400], R4 ;  /* 0x000400049f007388 */ /* 0x0005e80000000800 */
[----:B------:R4:W-:Y:S01]  /*58c0*/  STS [R160+0x2000], R0 ;  /* 0x00200000a0007388 */ /* 0x0009e20000000800 */
[----:B-1----:R-:W-:Y:S02]  /*58d0*/  F2FP.F16.F32.PACK_AB R5, R229, R230 ;  /* 0x000000e6e505723e */ /* 0x002fe400000000ff */
[----:B--2---:R-:W-:Y:S02]  /*58e0*/  F2FP.F16.F32.PACK_AB R4, R202, R205 ;  /* 0x000000cdca04723e */ /* 0x004fe400000000ff */
[----:B----4-:R-:W-:Y:S03]  /*58f0*/  F2FP.F16.F32.PACK_AB R0, R198, R199 ;  /* 0x000000c7c600723e */ /* 0x010fe600000000ff */
[----:B------:R1:W-:Y:S04]  /*5900*/  STS [R160+0x2400], R4 ;  /* 0x00240004a0007388 */ /* 0x0003e80000000800 */
[----:B------:R2:W-:Y:S04]  /*5910*/  STS [R159+0x2400], R0 ;  /* 0x002400009f007388 */ /* 0x0005e80000000800 */
[----:B------:R4:W-:Y:S04]  /*5920*/  STS [R159+0x2000], R3 ;  /* 0x002000039f007388 */ /* 0x0009e80000000800 */
[----:B------:R-:W-:Y:S01]  /*5930*/  STS [R152], R5 ;  /* 0x0000000598007388 */ /* 0x000fe20000000800 */
[----:B-1----:R-:W-:Y:S02]  /*5940*/  F2FP.F16.F32.PACK_AB R4, R167, R168 ;  /* 0x000000a8a704723e */ /* 0x002fe400000000ff */
[----:B--2---:R-:W-:Y:S03]  /*5950*/  F2FP.F16.F32.PACK_AB R0, R164, R165 ;  /* 0x000000a5a400723e */ /* 0x004fe600000000ff */
[----:B------:R-:W-:Y:S01]  /*5960*/  STS [R152+0x400], R4 ;  /* 0x0004000498007388 */ /* 0x000fe20000000800 */
[----:B----4-:R-:W-:Y:S03]  /*5970*/  F2FP.F16.F32.PACK_AB R3, R173, R174 ;  /* 0x000000aead03723e */ /* 0x010fe600000000ff */
[----:B------:R3:W-:Y:S04]  /*5980*/  STS [R154], R2 ;  /* 0x000000029a007388 */ /* 0x0007e80000000800 */
[----:B------:R1:W-:Y:S04]  /*5990*/  STS [R154+0x400], R0 ;  /* 0x000400009a007388 */ /* 0x0003e80000000800 */
[----:B------:R2:W-:Y:S01]  /*59a0*/  STS [R152+0x2000], R3 ;  /* 0x0020000398007388 */ /* 0x0005e20000000800 */
[----:B---3--:R-:W-:Y:S02]  /*59b0*/  F2FP.F16.F32.PACK_AB R2, R171, R172 ;  /* 0x000000acab02723e */ /* 0x008fe400000000ff */
[----:B-1----:R-:W-:Y:S02]  /*59c0*/  F2FP.F16.F32.PACK_AB R0, R185, R188 ;  /* 0x000000bcb900723e */ /* 0x002fe400000000ff */
[----:B--2---:R-:W-:Y:S05]  /*59d0*/  F2FP.F16.F32.PACK_AB R3, R192, R193 ;  /* 0x000000c1c003723e */ /* 0x004fea00000000ff */
[----:B------:R1:W-:Y:S04]  /*59e0*/  STS [R152+0x2400], R3 ;  /* 0x0024000398007388 */ /* 0x0003e80000000800 */
[----:B------:R2:W-:Y:S04]  /*59f0*/  STS [R154+0x2000], R2 ;  /* 0x002000029a007388 */ /* 0x0005e80000000800 */
[----:B------:R3:W-:Y:S04]  /*5a00*/  STS [R154+0x2400], R0 ;  /* 0x002400009a007388 */ /* 0x0007e80000000800 */
[----:B------:R-:W-:Y:S08]  /*5a10*/  LDSM.16.M88.4 R64, [R148+0x8000] ;  /* 0x008000009440783b */ /* 0x000ff00000000200 */
[----:B------:R-:W4:Y:S01]  /*5a20*/  LDSM.16.M88.4 R16, [R151+0x10000] ;  /* 0x010000009710783b */ /* 0x000f220000000200 */
[----:B-1----:R-:W-:Y:S07]  /*5a30*/  IMAD.U32 R3, RZ, RZ, UR11 ;  /* 0x0000000bff037e24 */ /* 0x002fee000f8e00ff */
[----:B------:R-:W1:Y:S01]  /*5a40*/  LDSM.16.M88.4 R60, [R148+0xa000] ;  /* 0x00a00000943c783b */ /* 0x000e620000000200 */
[----:B--2---:R-:W-:Y:S02]  /*5a50*/  IMAD.U32 R2, RZ, RZ, UR10 ;  /* 0x0000000aff027e24 */ /* 0x004fe4000f8e00ff */
[----:B---3--:R-:W-:Y:S03]  /*5a60*/  IMAD.IADD R0, R179, 0x1, R149 ;  /* 0x00000001b3007824 */ /* 0x008fe600078e0295 */
[C---:B------:R-:W-:Y:S02]  /*5a70*/  LEA R2, P1, R240.reuse, R2, 0x2 ;  /* 0x00000002f0027211 */ /* 0x040fe400078210ff */
[----:B------:R-:W2:Y:S02]  /*5a80*/  LDSM.16.M88.4 R32, [R151+0x10800] ;  /* 0x010800009720783b */ /* 0x000ea40000000200 */
[----:B------:R-:W-:Y:S06]  /*5a90*/  LEA.HI.X R3, R240, R3, RZ, 0x2, P1 ;  /* 0x00000003f0037211 */ /* 0x000fec00008f14ff */
[----:B------:R-:W3:Y:S08]  /*5aa0*/  LDSM.16.M88.4 R48, [R151+0x11000] ;  /* 0x011000009730783b */ /* 0x000ef00000000200 */
[----:B------:R-:W3:Y:S01]  /*5ab0*/  LDSM.16.M88.4 R132, [R151+0x11800] ;  /* 0x011800009784783b */ /* 0x000ee20000000200 */
[-C--:B----4-:R-:W-:Y:S07]  /*5ac0*/  HMMA.16816.F32 R4, R64, R16.reuse, RZ ;  /* 0x000000104004723c */ /* 0x090fee00000018ff */
[----:B------:R-:W-:Y:S01]  /*5ad0*/  LDSM.16.M88.4 R136, [R150+0x8000] ;  /* 0x008000009688783b */ /* 0x000fe20000000200 */
[C---:B-1----:R-:W-:Y:S07]  /*5ae0*/  HMMA.16816.F32 R8, R60.reuse, R16, RZ ;  /* 0x000000103c08723c */ /* 0x042fee00000018ff */
[----:B------:R-:W1:Y:S01]  /*5af0*/  LDSM.16.M88.4 R140, [R156+0x10000] ;  /* 0x010000009c8c783b */ /* 0x000e620000000200 */
[-C--:B------:R-:W-:Y:S07]  /*5b00*/  HMMA.16816.F32 R12, R60, R18.reuse, RZ ;  /* 0x000000123c0c723c */ /* 0x080fee00000018ff */
[----:B------:R-:W4:Y:S01]  /*5b10*/  LDSM.16.M88.4 R144, [R150+0xa000] ;  /* 0x00a000009690783b */ /* 0x000f220000000200 */
[C---:B------:R-:W-:Y:S08]  /*5b20*/  HMMA.16816.F32 R16, R64.reuse, R18, RZ ;  /* 0x000000124010723c */ /* 0x040ff000000018ff */
[-C--:B--2---:R-:W-:Y:S08]  /*5b30*/  HMMA.16816.F32 R20, R64, R32.reuse, RZ ;  /* 0x000000204014723c */ /* 0x084ff000000018ff */
[C---:B------:R-:W-:Y:S08]  /*5b40*/  HMMA.16816.F32 R24, R60.reuse, R32, RZ ;  /* 0x000000203c18723c */ /* 0x040ff000000018ff */
[-C--:B------:R-:W-:Y:S08]  /*5b50*/  HMMA.16816.F32 R28, R60, R34.reuse, RZ ;  /* 0x000000223c1c723c */ /* 0x080ff000000018ff */
[C---:B------:R-:W-:Y:S08]  /*5b60*/  HMMA.16816.F32 R32, R64.reuse, R34, RZ ;  /* 0x000000224020723c */ /* 0x040ff000000018ff */
[-C--:B---3--:R-:W-:Y:S08]  /*5b70*/  HMMA.16816.F32 R36, R64, R48.reuse, RZ ;  /* 0x000000304024723c */ /* 0x088ff000000018ff */
[C---:B------:R-:W-:Y:S08]  /*5b80*/  HMMA.16816.F32 R40, R60.reuse, R48, RZ ;  /* 0x000000303c28723c */ /* 0x040ff000000018ff */
[-C--:B------:R-:W-:Y:S08]  /*5b90*/  HMMA.16816.F32 R44, R60, R50.reuse, RZ ;  /* 0x000000323c2c723c */ /* 0x080ff000000018ff */
[C---:B------:R-:W-:Y:S08]  /*5ba0*/  HMMA.16816.F32 R48, R64.reuse, R50, RZ ;  /* 0x000000324030723c */ /* 0x040ff000000018ff */
[-C--:B------:R-:W-:Y:S08]  /*5bb0*/  HMMA.16816.F32 R52, R64, R132.reuse, RZ ;  /* 0x000000844034723c */ /* 0x080ff000000018ff */
[C---:B------:R-:W-:Y:S08]  /*5bc0*/  HMMA.16816.F32 R56, R60.reuse, R132, RZ ;  /* 0x000000843c38723c */ /* 0x040ff000000018ff */
[-C--:B------:R-:W-:Y:S08]  /*5bd0*/  HMMA.16816.F32 R60, R60, R134.reuse, RZ ;  /* 0x000000863c3c723c */ /* 0x080ff000000018ff */
[----:B------:R-:W-:Y:S01]  /*5be0*/  HMMA.16816.F32 R64, R64, R134, RZ ;  /* 0x000000864040723c */ /* 0x000fe200000018ff */
[----:B------:R-:W2:Y:S07]  /*5bf0*/  LDSM.16.M88.4 R132, [R156+0x10800] ;  /* 0x010800009c84783b */ /* 0x000eae0000000200 */
[-C--:B-1----:R-:W-:Y:S08]  /*5c00*/  HMMA.16816.F32 R4, R136, R140.reuse, R4 ;  /* 0x0000008c8804723c */ /* 0x082ff00000001804 */
[C---:B----4-:R-:W-:Y:S08]  /*5c10*/  HMMA.16816.F32 R8, R144.reuse, R140, R8 ;  /* 0x0000008c9008723c */ /* 0x050ff00000001808 */
[-C--:B------:R-:W-:Y:S08]  /*5c20*/  HMMA.16816.F32 R12, R144, R142.reuse, R12 ;  /* 0x0000008e900c723c */ /* 0x080ff0000000180c */
[C---:B------:R-:W-:Y:S01]  /*5c30*/  HMMA.16816.F32 R16, R136.reuse, R142, R16 ;  /* 0x0000008e8810723c */ /* 0x040fe20000001810 */
[----:B------:R-:W1:Y:S07]  /*5c40*/  LDSM.16.M88.4 R140, [R156+0x11000] ;  /* 0x011000009c8c783b */ /* 0x000e6e0000000200 */
[-C--:B--2---:R-:W-:Y:S08]  /*5c50*/  HMMA.16816.F32 R20, R136, R132.reuse, R20 ;  /* 0x000000848814723c */ /* 0x084ff00000001814 */
[C---:B------:R-:W-:Y:S08]  /*5c60*/  HMMA.16816.F32 R24, R144.reuse, R132, R24 ;  /* 0x000000849018723c */ /* 0x040ff00000001818 */
[-C--:B------:R-:W-:Y:S08]  /*5c70*/  HMMA.16816.F32 R28, R144, R134.reuse, R28 ;  /* 0x00000086901c723c */ /* 0x080ff0000000181c */
[C---:B------:R-:W-:Y:S01]  /*5c80*/  HMMA.16816.F32 R32, R136.reuse, R134, R32 ;  /* 0x000000868820723c */ /* 0x040fe20000001820 */
[----:B------:R-:W2:Y:S07]  /*5c90*/  LDSM.16.M88.4 R132, [R156+0x11800] ;  /* 0x011800009c84783b */ /* 0x000eae0000000200 */
[-C--:B-1----:R-:W-:Y:S08]  /*5ca0*/  HMMA.16816.F32 R36, R136, R140.reuse, R36 ;  /* 0x0000008c8824723c */ /* 0x082ff00000001824 */
[C---:B------:R-:W-:Y:S08]  /*5cb0*/  HMMA.16816.F32 R40, R144.reuse, R140, R40 ;  /* 0x0000008c9028723c */ /* 0x040ff00000001828 */
[-C--:B------:R-:W-:Y:S08]  /*5cc0*/  HMMA.16816.F32 R44, R144, R142.reuse, R44 ;  /* 0x0000008e902c723c */ /* 0x080ff0000000182c */
[C---:B------:R-:W-:Y:S01]  /*5cd0*/  HMMA.16816.F32 R48, R136.reuse, R142, R48 ;  /* 0x0000008e8830723c */ /* 0x040fe20000001830 */
[----:B------:R-:W-:Y:S07]  /*5ce0*/  LDSM.16.M88.4 R140, [R149+0x8000] ;  /* 0x00800000958c783b */ /* 0x000fee0000000200 */
[-C--:B--2---:R-:W-:Y:S08]  /*5cf0*/  HMMA.16816.F32 R52, R136, R132.reuse, R52 ;  /* 0x000000848834723c */ /* 0x084ff00000001834 */
[C---:B------:R-:W-:Y:S08]  /*5d00*/  HMMA.16816.F32 R56, R144.reuse, R132, R56 ;  /* 0x000000849038723c */ /* 0x040ff00000001838 */
[-C--:B------:R-:W-:Y:S01]  /*5d10*/  HMMA.16816.F32 R60, R144, R134.reuse, R60 ;  /* 0x00000086903c723c */ /* 0x080fe2000000183c */
[----:B------:R-:W1:Y:S07]  /*5d20*/  LDSM.16.M88.4 R144, [R177+0x10000] ;  /* 0x01000000b190783b */ /* 0x000e6e0000000200 */
[----:B------:R-:W-:Y:S01]  /*5d30*/  HMMA.16816.F32 R64, R136, R134, R64 ;  /* 0x000000868840723c */ /* 0x000fe20000001840 */
[----:B------:R-:W2:Y:S08]  /*5d40*/  LDSM.16.M88.4 R132, [R149+0xa000] ;  /* 0x00a000009584783b */ /* 0x000eb00000000200 */
[----:B------:R-:W3:Y:S01]  /*5d50*/  LDSM.16.M88.4 R136, [R177+0x10800] ;  /* 0x01080000b188783b */ /* 0x000ee20000000200 */
[-C--:B-1----:R-:W-:Y:S08]  /*5d60*/  HMMA.16816.F32 R4, R140, R144.reuse, R4 ;  /* 0x000000908c04723c */ /* 0x082ff00000001804 */
[C---:B--2---:R-:W-:Y:S08]  /*5d70*/  HMMA.16816.F32 R8, R132.reuse, R144, R8 ;  /* 0x000000908408723c */ /* 0x044ff00000001808 */
[-C--:B------:R-:W-:Y:S08]  /*5d80*/  HMMA.16816.F32 R12, R132, R146.reuse, R12 ;  /* 0x00000092840c723c */ /* 0x080ff0000000180c */
[C---:B------:R-:W-:Y:S01]  /*5d90*/  HMMA.16816.F32 R16, R140.reuse, R146, R16 ;  /* 0x000000928c10723c */ /* 0x040fe20000001810 */
[----:B------:R-:W1:Y:S07]  /*5da0*/  LDSM.16.M88.4 R144, [R177+0x11000] ;  /* 0x01100000b190783b */ /* 0x000e6e0000000200 */
[-C--:B---3--:R-:W-:Y:S08]  /*5db0*/  HMMA.16816.F32 R20, R140, R136.reuse, R20 ;  /* 0x000000888c14723c */ /* 0x088ff00000001814 */
[C---:B------:R-:W-:Y:S08]  /*5dc0*/  HMMA.16816.F32 R24, R132.reuse, R136, R24 ;  /* 0x000000888418723c */ /* 0x040ff00000001818 */
[-C--:B------:R-:W-:Y:S08]  /*5dd0*/  HMMA.16816.F32 R28, R132, R138.reuse, R28 ;  /* 0x0000008a841c723c */ /* 0x080ff0000000181c */
[C---:B------:R-:W-:Y:S01]  /*5de0*/  HMMA.16816.F32 R32, R140.reuse, R138, R32 ;  /* 0x0000008a8c20723c */ /* 0x040fe20000001820 */
[----:B------:R-:W2:Y:S07]  /*5df0*/  LDSM.16.M88.4 R136, [R177+0x11800] ;  /* 0x01180000b188783b */ /* 0x000eae0000000200 */
[-C--:B-1----:R-:W-:Y:S08]  /*5e00*/  HMMA.16816.F32 R36, R140, R144.reuse, R36 ;  /* 0x000000908c24723c */ /* 0x082ff00000001824 */
[C---:B------:R-:W-:Y:S01]  /*5e10*/  HMMA.16816.F32 R40, R132.reuse, R144, R40 ;  /* 0x000000908428723c */ /* 0x040fe20000001828 */
[----:B------:R-:W5:Y:S04]  /*5e20*/  LDG.E R145, desc[UR32][R2.64+0x100] ;  /* 0x0001002002917981 */ /* 0x000f68000c1e1900 */
[----:B------:R-:W5:Y:S03]  /*5e30*/  LDG.E R144, desc[UR32][R2.64+0x120] ;  /* 0x0001202002907981 */ /* 0x000f66000c1e1900 */
[-C--:B------:R-:W-:Y:S08]  /*5e40*/  HMMA.16816.F32 R44, R132, R146.reuse, R44 ;  /* 0x00000092842c723c */ /* 0x080ff0000000182c */
[C---:B------:R-:W-:Y:S01]  /*5e50*/  HMMA.16816.F32 R48, R140.reuse, R146, R48 ;  /* 0x000000928c30723c */ /* 0x040fe20000001830 */
[----:B------:R-:W3:Y:S04]  /*5e60*/  LDG.E R147, desc[UR32][R2.64] ;  /* 0x0000002002937981 */ /* 0x000ee8000c1e1900 */
[----:B------:R1:W4:Y:S03]  /*5e70*/  LDG.E R146, desc[UR32][R2.64+0x20] ;  /* 0x0000202002927981 */ /* 0x000326000c1e1900 */
[-C--:B--2---:R-:W-:Y:S08]  /*5e80*/  HMMA.16816.F32 R52, R140, R136.reuse, R52 ;  /* 0x000000888c34723c */ /* 0x084ff00000001834 */
[C---:B------:R-:W-:Y:S08]  /*5e90*/  HMMA.16816.F32 R56, R132.reuse, R136, R56 ;  /* 0x000000888438723c */ /* 0x040ff00000001838 */
[-C--:B------:R-:W-:Y:S01]  /*5ea0*/  HMMA.16816.F32 R60, R132, R138.reuse, R60 ;  /* 0x0000008a843c723c */ /* 0x080fe2000000183c */
[----:B------:R-:W-:Y:S02]  /*5eb0*/  LDSM.16.M88.4 R132, [R0+0x8000] ;  /* 0x008000000084783b */ /* 0x000fe40000000200 */
[--C-:B-1----:R-:W-:Y:S05]  /*5ec0*/  SHF.R.U32.HI R3, RZ, 0x4, R183.reuse ;  /* 0x00000004ff037819 */ /* 0x102fea00000116b7 */
[----:B------:R-:W-:Y:S01]  /*5ed0*/  HMMA.16816.F32 R64, R140, R138, R64 ;  /* 0x0000008a8c40723c */ /* 0x000fe20000001840 */
[----:B------:R-:W1:Y:S03]  /*5ee0*/  LDSM.16.M88.4 R136, [R178+0x10000] ;  /* 0x01000000b288783b */ /* 0x000e660000000200 */
[--C-:B------:R-:W-:Y:S05]  /*5ef0*/  SHF.R.U32.HI R2, RZ, 0x1, R183.reuse ;  /* 0x00000001ff027819 */ /* 0x100fea00000116b7 */
[----:B------:R-:W2:Y:S01]  /*5f00*/  LDSM.16.M88.4 R140, [R0+0xa000] ;  /* 0x00a00000008c783b */ /* 0x000ea20000000200 */
[-C--:B-1----:R-:W-:Y:S08]  /*5f10*/  HMMA.16816.F32 R4, R132, R136.reuse, R4 ;  /* 0x000000888404723c */ /* 0x082ff00000001804 */
[C---:B--2---:R-:W-:Y:S08]  /*5f20*/  HMMA.16816.F32 R8, R140.reuse, R136, R8 ;  /* 0x000000888c08723c */ /* 0x044ff00000001808 */
[-C--:B------:R-:W-:Y:S08]  /*5f30*/  HMMA.16816.F32 R12, R140, R138.reuse, R12 ;  /* 0x0000008a8c0c723c */ /* 0x080ff0000000180c */
[C---:B------:R-:W-:Y:S01]  /*5f40*/  HMMA.16816.F32 R16, R132.reuse, R138, R16 ;  /* 0x0000008a8410723c */ /* 0x040fe20000001810 */
[----:B------:R-:W1:Y:S07]  /*5f50*/  LDSM.16.M88.4 R136, [R178+0x10800] ;  /* 0x01080000b288783b */ /* 0x000e6e0000000200 */
[-C--:B-1----:R-:W-:Y:S08]  /*5f60*/  HMMA.16816.F32 R20, R132, R136.reuse, R20 ;  /* 0x000000888414723c */ /* 0x082ff00000001814 */
[C---:B------:R-:W-:Y:S08]  /*5f70*/  HMMA.16816.F32 R24, R140.reuse, R136, R24 ;  /* 0x000000888c18723c */ /* 0x040ff00000001818 */
        /* <DEDUP_REMOVED lines=9> */
[C---:B------:R-:W-:Y:S04]  /*6010*/  HMMA.16816.F32 R56, R140.reuse, R136, R56 ;  /* 0x000000888c38723c */ /* 0x040fe80000001838 */
[----:B------:R-:W-:Y:S04]  /*6020*/  LOP3.LUT R137, R2, 0x30, RZ, 0xc0, !PT ;  /* 0x0000003002897812 */ /* 0x000fe800078ec0ff */
[-C--:B------:R-:W-:Y:S03]  /*6030*/  HMMA.16816.F32 R60, R140, R138.reuse, R60 ;  /* 0x0000008a8c3c723c */ /* 0x080fe6000000183c */
[----:B------:R-:W-:Y:S02]  /*6040*/  LOP3.LUT R140, R3, 0x8, RZ, 0xc0, !PT ;  /* 0x00000008038c7812 */ /* 0x000fe400078ec0ff */
[--C-:B------:R-:W-:Y:S02]  /*6050*/  LOP3.LUT R3, R137, 0x8, R183.reuse, 0xf8, !PT ;  /* 0x0000000889037812 */ /* 0x100fe400078ef8b7 */
[----:B------:R-:W-:Y:S01]  /*6060*/  LOP3.LUT R2, R140, 0x10, R183, 0xf8, !PT ;  /* 0x000000108c027812 */ /* 0x000fe200078ef8b7 */
[----:B------:R-:W-:Y:S04]  /*6070*/  HMMA.16816.F32 R64, R132, R138, R64 ;  /* 0x0000008a8440723c */ /* 0x000fe80000001840 */
[C---:B---3--:R-:W-:Y:S01]  /*6080*/  FADD.FTZ R4, -R147.reuse, R4 ;  /* 0x0000000493047221 */ /* 0x048fe20000010100 */
[C---:B------:R-:W-:Y:S01]  /*6090*/  FADD.FTZ R17, -R147.reuse, R17 ;  /* 0x0000001193117221 */ /* 0x040fe20000010100 */
[C---:B------:R-:W-:Y:S01]  /*60a0*/  FADD.FTZ R5, -R147.reuse, R5 ;  /* 0x0000000593057221 */ /* 0x040fe20000010100 */
[----:B------:R-:W-:Y:S01]  /*60b0*/  FADD.FTZ R33, -R147, R33 ;  /* 0x0000002193217221 */ /* 0x000fe20000010100 */
[----:B------:R-:W-:Y:S01]  /*60c0*/  FMUL.FTZ R166, R166, R4 ;  /* 0x00000004a6a67220 */ /* 0x000fe20000410000 */
[----:B------:R-:W-:Y:S02]  /*60d0*/  IMAD.SHL.U32 R4, R183, 0x40, RZ ;  /* 0x00000040b7047824 */ /* 0x000fe400078e00ff */
[----:B------:R-:W-:Y:S01]  /*60e0*/  FMUL.FTZ R163, R163, R5 ;  /* 0x00000005a3a37220 */ /* 0x000fe20000410000 */
[C---:B------:R-:W-:Y:S01]  /*60f0*/  FADD.FTZ R5, -R147.reuse, R20 ;  /* 0x0000001493057221 */ /* 0x040fe20000010100 */
[----:B------:R-:W-:Y:S01]  /*6100*/  FADD.FTZ R37, -R147, R37 ;  /* 0x0000002593257221 */ /* 0x000fe20000010100 */
[----:B------:R-:W-:Y:S01]  /*6110*/  FMUL.FTZ R132, R236, R33 ;  /* 0x00000021ec847220 */ /* 0x000fe20000410000 */
[----:B------:R-:W-:Y:S01]  /*6120*/  LOP3.LUT R0, R4, 0x1c0, RZ, 0xc0, !PT ;  /* 0x000001c004007812 */ /* 0x000fe200078ec0ff */
[----:B------:R-:W-:Y:S01]  /*6130*/  FMUL.FTZ R5, R239, R5 ;  /* 0x00000005ef057220 */ /* 0x000fe20000410000 */
[----:B----4-:R-:W-:Y:S01]  /*6140*/  FADD.FTZ R6, -R146, R6 ;  /* 0x0000000692067221 */ /* 0x010fe20000010100 */
[----:B------:R-:W-:Y:S02]  /*6150*/  F2FP.F16.F32.PACK_AB R20, R163, R166 ;  /* 0x000000a6a314723e */ /* 0x000fe400000000ff */
[----:B------:R-:W-:Y:S01]  /*6160*/  LOP3.LUT R0, R0, 0x38, R182, 0xf8, !PT ;  /* 0x0000003800007812 */ /* 0x000fe200078ef8b6 */
[----:B------:R-:W-:Y:S01]  /*6170*/  FMUL.FTZ R155, R235, R6 ;  /* 0x00000006eb9b7220 */ /* 0x000fe20000410000 */
[----:B------:R-:W-:Y:S01]  /*6180*/  FADD.FTZ R6, -R147, R36 ;  /* 0x0000002493067221 */ /* 0x000fe20000010100 */
[----:B------:R-:W-:Y:S01]  /*6190*/  FADD.FTZ R36, -R146, R7 ;  /* 0x0000000792247221 */ /* 0x000fe20000010100 */
[----:B------:R-:W-:Y:S02]  /*61a0*/  LOP3.LUT R2, R2, R0, RZ, 0x3c, !PT ;  /* 0x0000000002027212 */ /* 0x000fe400078e3cff */
[----:B------:R-:W-:Y:S01]  /*61b0*/  LOP3.LUT R0, R3, 0x1c0, R4, 0xf8, !PT ;  /* 0x000001c003007812 */ /* 0x000fe200078ef804 */
[C---:B------:R-:W-:Y:S01]  /*61c0*/  FADD.FTZ R3, -R147.reuse, R16 ;  /* 0x0000001093037221 */ /* 0x040fe20000010100 */
[----:B------:R-:W-:Y:S01]  /*61d0*/  LOP3.LUT R2, R2, 0x200, R4, 0xf8, !PT ;  /* 0x0000020002027812 */ /* 0x000fe200078ef804 */
[----:B------:R-:W-:Y:S01]  /*61e0*/  FADD.FTZ R4, -R147, R21 ;  /* 0x0000001593047221 */ /* 0x000fe20000010100 */
[----:B------:R-:W-:Y:S01]  /*61f0*/  FMUL.FTZ R21, R241, R17 ;  /* 0x00000011f1157220 */ /* 0x000fe20000410000 */
[----:B------:R-:W-:Y:S01]  /*6200*/  FMUL.FTZ R3, R242, R3 ;  /* 0x00000003f2037220 */ /* 0x000fe20000410000 */
[----:B------:R-:W-:Y:S01]  /*6210*/  FMUL.FTZ R6, R234, R6 ;  /* 0x00000006ea067220 */ /* 0x000fe20000410000 */
[----:B------:R-:W-:Y:S03]  /*6220*/  FMUL.FTZ R4, R238, R4 ;  /* 0x00000004ee047220 */ /* 0x000fe60000410000 */
[----:B------:R-:W-:Y:S01]  /*6230*/  F2FP.F16.F32.PACK_AB R21, R21, R3 ;  /* 0x000000031515723e */ /* 0x000fe200000000ff */
[C---:B------:R-:W-:Y:S01]  /*6240*/  FADD.FTZ R3, -R147.reuse, R32 ;  /* 0x0000002093037221 */ /* 0x040fe20000010100 */
[----:B------:R-:W-:Y:S01]  /*6250*/  F2FP.F16.F32.PACK_AB R133, R4, R5 ;  /* 0x000000050485723e */ /* 0x000fe200000000ff */
[----:B------:R-:W-:Y:S01]  /*6260*/  FADD.FTZ R5, -R147, R48 ;  /* 0x0000003093057221 */ /* 0x000fe20000010100 */
[----:B------:R-:W-:Y:S01]  /*6270*/  FMUL.FTZ R48, R233, R37 ;  /* 0x00000025e9307220 */ /* 0x000fe20000410000 */
[----:B------:R-:W-:Y:S01]  /*6280*/  FMUL.FTZ R3, R237, R3 ;  /* 0x00000003ed037220 */ /* 0x000fe20000410000 */
[C---:B------:R-:W-:Y:S01]  /*6290*/  FADD.FTZ R37, -R147.reuse, R49 ;  /* 0x0000003193257221 */ /* 0x040fe20000010100 */
[C---:B------:R-:W-:Y:S01]  /*62a0*/  FADD.FTZ R4, -R147.reuse, R52 ;  /* 0x0000003493047221 */ /* 0x040fe20000010100 */
[C---:B------:R-:W-:Y:S01]  /*62b0*/  FADD.FTZ R52, -R147.reuse, R53 ;  /* 0x0000003593347221 */ /* 0x040fe20000010100 */
[----:B------:R-:W-:Y:S01]  /*62c0*/  F2FP.F16.F32.PACK_AB R48, R48, R6 ;  /* 0x000000063030723e */ /* 0x000fe200000000ff */
[C---:B------:R-:W-:Y:S01]  /*62d0*/  FADD.FTZ R49, -R147.reuse, R65 ;  /* 0x0000004193317221 */ /* 0x040fe20000010100 */
[----:B------:R-:W-:Y:S01]  /*62e0*/  F2FP.F16.F32.PACK_AB R132, R132, R3 ;  /* 0x000000038484723e */ /* 0x000fe200000000ff */
[----:B------:R-:W-:Y:S01]  /*62f0*/  FADD.FTZ R3, -R147, R64 ;  /* 0x0000004093037221 */ /* 0x000fe20000010100 */
[----:B------:R-:W-:Y:S01]  /*6300*/  FMUL.FTZ R5, R232, R5 ;  /* 0x00000005e8057220 */ /* 0x000fe20000410000 */
[----:B------:R-:W-:Y:S01]  /*6310*/  FMUL.FTZ R37, R231, R37 ;  /* 0x00000025e7257220 */ /* 0x000fe20000410000 */
[----:B------:R-:W-:Y:S01]  /*6320*/  FMUL.FTZ R4, R230, R4 ;  /* 0x00000004e6047220 */ /* 0x000fe20000410000 */
[----:B------:R-:W-:Y:S01]  /*6330*/  FMUL.FTZ R52, R229, R52 ;  /* 0x00000034e5347220 */ /* 0x000fe20000410000 */
[----:B------:R-:W-:Y:S01]  /*6340*/  FMUL.FTZ R3, R228, R3 ;  /* 0x00000003e4037220 */ /* 0x000fe20000410000 */
[----:B------:R-:W-:Y:S01]  /*6350*/  FMUL.FTZ R49, R227, R49 ;  /* 0x00000031e3317220 */ /* 0x000fe20000410000 */
[----:B------:R-:W-:Y:S02]  /*6360*/  F2FP.F16.F32.PACK_AB R37, R37, R5 ;  /* 0x000000052525723e */ /* 0x000fe400000000ff */
[----:B------:R-:W-:Y:S02]  /*6370*/  F2FP.F16.F32.PACK_AB R52, R52, R4 ;  /* 0x000000043434723e */ /* 0x000fe400000000ff */
[----:B------:R-:W-:Y:S01]  /*6380*/  F2FP.F16.F32.PACK_AB R49, R49, R3 ;  /* 0x000000033131723e */ /* 0x000fe200000000ff */
[----:B------:R-:W-:Y:S06]  /*6390*/  BRA.U !UP0, `(.L_x_288) ;  /* 0x0000000108c47547 */ /* 0x000fec000b800000 */
[----:B------:R-:W1:Y:S01]  /*63a0*/  LDC R7, c[0x0][0x3b0] ;  /* 0x0000ec00ff077b82 */ /* 0x000e620000000800 */
[----:B------:R-:W-:Y:S01]  /*63b0*/  IADD3 R4, P1, PT, RZ, -UR27, RZ ;  /* 0x8000001bff047c10 */ /* 0x000fe2000ff3e0ff */
[----:B------:R-:W-:Y:S01]  /*63c0*/  ULOP3.LUT UR9, UR34, 0x1, URZ, 0xc0, !UPT ;  /* 0x0000000122097892 */ /* 0x000fe2000f8ec0ff */
[----:B------:R-:W-:Y:S03]  /*63d0*/  ISETP.GE.AND P2, PT, R226, UR13, PT ;  /* 0x0000000de2007c0c */ /* 0x000fe6000bf46270 */
[----:B------:R-:W-:Y:S02]  /*63e0*/  UISETP.NE.U32.AND UP1, UPT, UR9, 0x1, UPT ;  /* 0x000000010900788c */ /* 0x000fe4000bf25070 */
[----:B------:R-:W2:Y:S02]  /*63f0*/  LDC R53, c[0x0][0x3b4] ;  /* 0x0000ed00ff357b82 */ /* 0x000ea40000000800 */
[----:B------:R-:W-:Y:S06]  /*6400*/  USEL UR9, UR5, 0x4000, !UP1 ;  /* 0x0000400005097887 */ /* 0x000fec000c800000 */
[----:B------:R-:W-:Y:S02]  /*6410*/  VIADD R224, R224, UR9 ;  /* 0x00000009e0e07c36 */ /* 0x000fe40008000000 */
[----:B------:R-:W-:Y:S02]  /*6420*/  VIADD R190, R190, UR9 ;  /* 0x00000009bebe7c36 */ /* 0x000fe40008000000 */
[----:B------:R-:W-:Y:S02]  /*6430*/  VIADD R180, R180, UR9 ;  /* 0x00000009b4b47c36 */ /* 0x000fe40008000000 */
[----:B-1----:R-:W-:Y:S04]  /*6440*/  IMAD.SHL.U32 R3, R7, 0x80, RZ ;  /* 0x0000008007037824 */ /* 0x002fe800078e00ff */
[----:B------:R-:W-:Y:S01]  /*6450*/  IMAD.X R3, RZ, RZ, ~R3, P1 ;  /* 0x000000ffff037224 */ /* 0x000fe200008e0e03 */
[----:B------:R-:W-:Y:S04]  /*6460*/  ISETP.GE.AND P1, PT, R226, UR13, PT ;  /* 0x0000000de2007c0c */ /* 0x000fe8000bf26270 */
[----:B------:R-:W-:Y:S04]  /*6470*/  SHF.R.S64 R4, R4, 0x1f, R3 ;  /* 0x0000001f04047819 */ /* 0x000fe80000001003 */
[----:B------:R-:W-:Y:S04]  /*6480*/  IADD3 R246, P6, PT, R4, R246, RZ ;  /* 0x000000f604f67210 */ /* 0x000fe80007fde0ff */
[----:B------:R-:W-:Y:S01]  /*6490*/  LEA.HI.X.SX32 R245, R3, R245, 0x1, P6 ;  /* 0x000000f503f57211 */ /* 0x000fe200030f0eff */
[----:B------:R-:W-:Y:S01]  /*64a0*/  @!P2 IMAD.MOV.U32 R32, RZ, RZ, R246 ;  /* 0x000000ffff20a224 */ /* 0x000fe200078e00f6 */
[C---:B------:R-:W-:Y:S03]  /*64b0*/  LEA R4, P5, R7.reuse, R246, 0x6 ;  /* 0x000000f607047211 */ /* 0x040fe600078a30ff */
[----:B------:R-:W-:Y:S01]  /*64c0*/  @!P2 IMAD.MOV.U32 R33, RZ, RZ, R245 ;  /* 0x000000ffff21a224 */ /* 0x000fe200078e00f5 */
[C-C-:B--2---:R-:W-:Y:S02]  /*64d0*/  LEA.HI.X R5, R7.reuse, R245, R53.reuse, 0x6, P5 ;  /* 0x000000f507057211 */ /* 0x144fe400028f3435 */
[CC--:B------:R-:W-:Y:S02]  /*64e0*/  @!P1 LEA R16, P6, R7.reuse, R4.reuse, 0x6 ;  /* 0x0000000407109211 */ /* 0x0c0fe400078c30ff */
[----:B------:R-:W-:Y:S01]  /*64f0*/  @!PT LDS RZ, [RZ] ;  /* 0x00000000fffff984 */ /* 0x000fe20000000800 */
[----:B------:R-:W-:Y:S01]  /*6500*/  @!PT LDS RZ, [RZ] ;  /* 0x00000000fffff984 */ /* 0x000fe20000000800 */
[----:B------:R-:W-:Y:S01]  /*6510*/  @!PT LDS RZ, [RZ] ;  /* 0x00000000fffff984 */ /* 0x000fe20000000800 */
[----:B------:R1:W-:Y:S01]  /*6520*/  @!P2 LDGSTS.E.BYPASS.LTC128B.128 [R224], desc[UR32][R32.64] ;  /* 0x0000000020e0afae */ /* 0x0003e2000b981a20 */
[C---:B------:R-:W-:Y:S02]  /*6530*/  @!P1 LEA R6, P5, R7.reuse, R4, 0x7 ;  /* 0x0000000407069211 */ /* 0x040fe400078a38ff */
[CCC-:B------:R-:W-:Y:S01]  /*6540*/  @!P1 LEA.HI.X R17, R7.reuse, R5.reuse, R53.reuse, 0x6, P6 ;  /* 0x0000000507119211 */ /* 0x1c0fe200030f3435 */
[----:B------:R1:W-:Y:S01]  /*6550*/  @P2 STS.64 [R190], RZ ;  /* 0x000000ffbe002388 */ /* 0x0003e20000000a00 */
[----:B------:R-:W-:Y:S03]  /*6560*/  @!P1 LEA.HI.X R7, R7, R5, R53, 0x7, P5 ;  /* 0x0000000507079211 */ /* 0x000fe600028f3c35 */
[----:B------:R1:W-:Y:S04]  /*6570*/  @P2 STS.64 [R190+0x8], RZ ;  /* 0x000008ffbe002388 */ /* 0x0003e80000000a00 */
[----:B------:R1:W-:Y:S04]  /*6580*/  @P1 STS.64 [R190+0x1000], RZ ;  /* 0x001000ffbe001388 */ /* 0x0003e80000000a00 */
[----:B------:R1:W-:Y:S04]  /*6590*/  @P1 STS.64 [R190+0x1008], RZ ;  /* 0x001008ffbe001388 */ /* 0x0003e80000000a00 */
[----:B------:R-:W-:Y:S01]  /*65a0*/  @!PT LDS RZ, [RZ] ;  /* 0x00000000fffff984 */ /* 0x000fe20000000800 */
[----:B------:R-:W-:Y:S01]  /*65b0*/  @!PT LDS RZ, [RZ] ;  /* 0x00000000fffff984 */ /* 0x000fe20000000800 */
[----:B------:R-:W-:Y:S01]  /*65c0*/  @!PT LDS RZ, [RZ] ;  /* 0x00000000fffff984 */ /* 0x000fe20000000800 */
[----:B------:R1:W-:Y:S04]  /*65d0*/  @!P1 LDGSTS.E.BYPASS.LTC128B.128 [R224+0x1000], desc[UR32][R4.64] ;  /* 0x0100000004e09fae */ /* 0x0003e8000b981a20 */
        /* <DEDUP_REMOVED lines=12> */
[----:B------:R-:W0:Y:S02]  /*66a0*/  LDGDEPBAR ;  /* 0x00000000000079af */ /* 0x000e240000000000 */
.L_x_288:
[----:B-1----:R-:W-:Y:S01]  /*66b0*/  FMUL.FTZ R4, R208, R36 ;  /* 0x00000024d0047220 */ /* 0x002fe20000410000 */
[C---:B------:R-:W-:Y:S01]  /*66c0*/  FADD.FTZ R19, -R146.reuse, R19 ;  /* 0x0000001392137221 */ /* 0x040fe20000010100 */
[C---:B------:R-:W-:Y:S01]  /*66d0*/  FADD.FTZ R18, -R146.reuse, R18 ;  /* 0x0000001292127221 */ /* 0x040fe20000010100 */
[----:B------:R-:W-:Y:S01]  /*66e0*/  STS [R158+0x14000], R20 ;  /* 0x014000149e007388 */ /* 0x000fe20000000800 */
[----:B------:R-:W-:Y:S01]  /*66f0*/  FADD.FTZ R22, -R146, R22 ;  /* 0x0000001692167221 */ /* 0x000fe20000010100 */
[----:B------:R-:W-:Y:S01]  /*6700*/  F2FP.F16.F32.PACK_AB R4, R4, R155 ;  /* 0x0000009b0404723e */ /* 0x000fe200000000ff */
[----:B------:R-:W-:Y:S01]  /*6710*/  FMUL.FTZ R18, R201, R18 ;  /* 0x00000012c9127220 */ /* 0x000fe20000410000 */
[----:B------:R-:W-:Y:S01]  /*6720*/  FMUL.FTZ R3, R200, R19 ;  /* 0x00000013c8037220 */ /* 0x000fe20000410000 */
[C---:B------:R-:W-:Y:S01]  /*6730*/  FADD.FTZ R23, -R146.reuse, R23 ;  /* 0x0000001792177221 */ /* 0x040fe20000010100 */
[C---:B------:R-:W-:Y:S01]  /*6740*/  FADD.FTZ R16, -R146.reuse, R54 ;  /* 0x0000003692107221 */ /* 0x040fe20000010100 */
[----:B------:R1:W-:Y:S01]  /*6750*/  STS [R158+0x14400], R4 ;  /* 0x014400049e007388 */ /* 0x0003e20000000800 */
[----:B------:R-:W-:Y:S01]  /*6760*/  FADD.FTZ R7, -R146, R55 ;  /* 0x0000003792077221 */ /* 0x000fe20000010100 */
[----:B------:R-:W-:Y:S01]  /*6770*/  F2FP.F16.F32.PACK_AB R3, R3, R18 ;  /* 0x000000120303723e */ /* 0x000fe200000000ff */
[----:B------:R-:W-:Y:S01]  /*6780*/  FMUL.FTZ R22, R197, R22 ;  /* 0x00000016c5167220 */ /* 0x000fe20000410000 */
[----:B------:R-:W-:Y:S01]  /*6790*/  FMUL.FTZ R23, R196, R23 ;  /* 0x00000017c4177220 */ /* 0x000fe20000410000 */
[----:B------:R-:W-:Y:S01]  /*67a0*/  FMUL.FTZ R16, R168, R16 ;  /* 0x00000010a8107220 */ /* 0x000fe20000410000 */
[----:B------:R-:W-:Y:S01]  /*67b0*/  FMUL.FTZ R7, R167, R7 ;  /* 0x00000007a7077220 */ /* 0x000fe20000410000 */
[----:B------:R2:W-:Y:S01]  /*67c0*/  STS [R162+0x14400], R3 ;  /* 0x01440003a2007388 */ /* 0x0005e20000000800 */
[----:B-----5:R-:W-:Y:S01]  /*67d0*/  FADD.FTZ R8, -R145, R8 ;  /* 0x0000000891087221 */ /* 0x020fe20000010100 */
[----:B------:R-:W-:Y:S01]  /*67e0*/  F2FP.F16.F32.PACK_AB R32, R23, R22 ;  /* 0x000000161720723e */ /* 0x000fe200000000ff */
[----:B------:R-:W-:Y:S01]  /*67f0*/  FADD.FTZ R9, -R145, R9 ;  /* 0x0000000991097221 */ /* 0x000fe20000010100 */
[----:B------:R-:W-:Y:S01]  /*6800*/  F2FP.F16.F32.PACK_AB R22, R7, R16 ;  /* 0x000000100716723e */ /* 0x000fe200000000ff */
[----:B------:R-:W-:Y:S01]  /*6810*/  FADD.FTZ R16, -R145, R57 ;  /* 0x0000003991107221 */ /* 0x000fe20000010100 */
[----:B------:R-:W-:Y:S01]  /*6820*/  FADD.FTZ R10, -R144, R10 ;  /* 0x0000000a900a7221 */ /* 0x000fe20000010100 */
[----:B------:R-:W-:Y:S01]  /*6830*/  FMUL.FTZ R8, R216, R8 ;  /* 0x00000008d8087220 */ /* 0x000fe20000410000 */
[----:B------:R-:W-:Y:S01]  /*6840*/  FMUL.FTZ R9, R215, R9 ;  /* 0x00000009d7097220 */ /* 0x000fe20000410000 */
[----:B------:R-:W-:Y:S01]  /*6850*/  FMUL.FTZ R16, R173, R16 ;  /* 0x00000010ad107220 */ /* 0x000fe20000410000 */
[----:B------:R-:W-:Y:S01]  /*6860*/  FADD.FTZ R15, -R144, R15 ;  /* 0x0000000f900f7221 */ /* 0x000fe20000010100 */
[----:B------:R-:W-:Y:S01]  /*6870*/  FMUL.FTZ R10, R220, R10 ;  /* 0x0000000adc0a7220 */ /* 0x000fe20000410000 */
[----:B------:R-:W-:Y:S01]  /*6880*/  FADD.FTZ R14, -R144, R14 ;  /* 0x0000000e900e7221 */ /* 0x000fe20000010100 */
[C---:B------:R-:W-:Y:S01]  /*6890*/  FADD.FTZ R12, -R145.reuse, R12 ;  /* 0x0000000c910c7221 */ /* 0x040fe20000010100 */
[C---:B------:R-:W-:Y:S01]  /*68a0*/  FADD.FTZ R13, -R145.reuse, R13 ;  /* 0x0000000d910d7221 */ /* 0x040fe20000010100 */
[----:B------:R-:W-:Y:S01]  /*68b0*/  STS [R162+0x14000], R21 ;  /* 0x01400015a2007388 */ /* 0x000fe20000000800 */
[----:B------:R-:W-:Y:S01]  /*68c0*/  FMUL.FTZ R14, R218, R14 ;  /* 0x0000000eda0e7220 */ /* 0x000fe20000410000 */
[----:B------:R-:W-:Y:S01]  /*68d0*/  FMUL.FTZ R12, R214, R12 ;  /* 0x0000000cd60c7220 */ /* 0x000fe20000410000 */
[----:B-1----:R-:W-:Y:S01]  /*68e0*/  FADD.FTZ R4, -R145, R56 ;  /* 0x0000003891047221 */ /* 0x002fe20000010100 */
[----:B------:R-:W-:Y:S01]  /*68f0*/  FMUL.FTZ R13, R213, R13 ;  /* 0x0000000dd50d7220 */ /* 0x000fe20000410000 */
[C---:B------:R-:W-:Y:S01]  /*6900*/  FADD.FTZ R35, -R146.reuse, R35 ;  /* 0x0000002392237221 */ /* 0x040fe20000010100 */
[----:B------:R-:W-:Y:S01]  /*6910*/  FADD.FTZ R34, -R146, R34 ;  /* 0x0000002292227221 */ /* 0x000fe20000010100 */
[----:B------:R-:W-:Y:S01]  /*6920*/  FMUL.FTZ R4, R174, R4 ;  /* 0x00000004ae047220 */ /* 0x000fe20000410000 */
[C---:B------:R-:W-:Y:S01]  /*6930*/  FADD.FTZ R6, -R146.reuse, R66 ;  /* 0x0000004292067221 */ /* 0x040fe20000010100 */
[----:B------:R-:W-:Y:S01]  /*6940*/  F2FP.F16.F32.PACK_AB R19, R13, R12 ;  /* 0x0000000c0d13723e */ /* 0x000fe200000000ff */
[----:B------:R-:W-:Y:S01]  /*6950*/  FADD.FTZ R5, -R146, R67 ;  /* 0x0000004392057221 */ /* 0x000fe20000010100 */
[----:B--2---:R-:W-:Y:S01]  /*6960*/  F2FP.F16.F32.PACK_AB R3, R9, R8 ;  /* 0x000000080903723e */ /* 0x004fe200000000ff */
[----:B------:R-:W-:Y:S01]  /*6970*/  FMUL.FTZ R9, R217, R15 ;  /* 0x0000000fd9097220 */ /* 0x000fe20000410000 */
[----:B------:R-:W-:Y:S01]  /*6980*/  F2FP.F16.F32.PACK_AB R16, R16, R4 ;  /* 0x000000041010723e */ /* 0x000fe200000000ff */
[----:B------:R-:W-:Y:S01]  /*6990*/  FADD.FTZ R4, -R144, R11 ;  /* 0x0000000b90047221 */ /* 0x000fe20000010100 */
[----:B------:R-:W-:Y:S01]  /*69a0*/  FMUL.FTZ R34, R187, R34 ;  /* 0x00000022bb227220 */ /* 0x000fe20000410000 */
[----:B------:R1:W-:Y:S01]  /*69b0*/  STS [R158+0x16000], R3 ;  /* 0x016000039e007388 */ /* 0x0003e20000000800 */
[----:B------:R-:W-:Y:S01]  /*69c0*/  F2FP.F16.F32.PACK_AB R9, R9, R14 ;  /* 0x0000000e0909723e */ /* 0x000fe200000000ff */
[----:B------:R-:W-:Y:S01]  /*69d0*/  FMUL.FTZ R4, R219, R4 ;  /* 0x00000004db047220 */ /* 0x000fe20000410000 */
[----:B------:R-:W-:Y:S01]  /*69e0*/  FMUL.FTZ R23, R186, R35 ;  /* 0x00000023ba177220 */ /* 0x000fe20000410000 */
[C---:B------:R-:W-:Y:S01]  /*69f0*/  FADD.FTZ R25, -R145.reuse, R25 ;  /* 0x0000001991197221 */ /* 0x040fe20000010100 */
[----:B------:R-:W-:Y:S01]  /*6a00*/  FADD.FTZ R27, -R144, R27 ;  /* 0x0000001b901b7221 */ /* 0x000fe20000010100 */
[----:B------:R-:W-:Y:S01]  /*6a10*/  FADD.FTZ R24, -R145, R24 ;  /* 0x0000001891187221 */ /* 0x000fe20000010100 */
[----:B------:R-:W-:Y:S01]  /*6a20*/  F2FP.F16.F32.PACK_AB R10, R4, R10 ;  /* 0x0000000a040a723e */ /* 0x000fe200000000ff */
[----:B------:R-:W-:Y:S01]  /*6a30*/  FADD.FTZ R26, -R144, R26 ;  /* 0x0000001a901a7221 */ /* 0x000fe20000010100 */
[----:B------:R-:W-:Y:S01]  /*6a40*/  FMUL.FTZ R6, R165, R6 ;  /* 0x00000006a5067220 */ /* 0x000fe20000410000 */
[----:B------:R-:W-:Y:S01]  /*6a50*/  FMUL.FTZ R5, R164, R5 ;  /* 0x00000005a4057220 */ /* 0x000fe20000410000 */
[----:B------:R-:W-:Y:S01]  /*6a60*/  FADD.FTZ R29, -R145, R29 ;  /* 0x0000001d911d7221 */ /* 0x000fe20000010100 */
[----:B------:R-:W-:Y:S01]  /*6a70*/  STS [R158+0x16400], R10 ;  /* 0x0164000a9e007388 */ /* 0x000fe20000000800 */
[----:B------:R-:W-:Y:S01]  /*6a80*/  FMUL.FTZ R24, R207, R24 ;  /* 0x00000018cf187220 */ /* 0x000fe20000410000 */
[----:B------:R-:W-:Y:S01]  /*6a90*/  FMUL.FTZ R18, R206, R25 ;  /* 0x00000019ce127220 */ /* 0x000fe20000410000 */
[----:B------:R-:W-:Y:S01]  /*6aa0*/  FMUL.FTZ R26, R212, R26 ;  /* 0x0000001ad41a7220 */ /* 0x000fe20000410000 */
[----:B------:R-:W-:Y:S01]  /*6ab0*/  STS [R162+0x16000], R19 ;  /* 0x01600013a2007388 */ /* 0x000fe20000000800 */
[----:B------:R-:W-:Y:S01]  /*6ac0*/  FMUL.FTZ R8, R211, R27 ;  /* 0x0000001bd3087220 */ /* 0x000fe20000410000 */
[C---:B------:R-:W-:Y:S01]  /*6ad0*/  FADD.FTZ R31, -R144.reuse, R31 ;  /* 0x0000001f901f7221 */ /* 0x040fe20000010100 */
[----:B------:R-:W-:Y:S01]  /*6ae0*/  FADD.FTZ R28, -R145, R28 ;  /* 0x0000001c911c7221 */ /* 0x000fe20000010100 */
[----:B------:R-:W-:Y:S01]  /*6af0*/  STS [R162+0x16400], R9 ;  /* 0x01640009a2007388 */ /* 0x000fe20000000800 */
[----:B------:R-:W-:Y:S01]  /*6b00*/  FADD.FTZ R30, -R144, R30 ;  /* 0x0000001e901e7221 */ /* 0x000fe20000010100 */
[----:B------:R-:W-:Y:S01]  /*6b10*/  F2FP.F16.F32.PACK_AB R23, R23, R34 ;  /* 0x000000221717723e */ /* 0x000fe200000000ff */
[----:B------:R-:W-:Y:S01]  /*6b20*/  FMUL.FTZ R28, R204, R28 ;  /* 0x0000001ccc1c7220 */ /* 0x000fe20000410000 */
[----:B------:R-:W-:Y:S01]  /*6b30*/  STS [R153+0x14000], R133 ;  /* 0x0140008599007388 */ /* 0x000fe20000000800 */
[----:B------:R-:W-:Y:S01]  /*6b40*/  F2FP.F16.F32.PACK_AB R20, R5, R6 ;  /* 0x000000060514723e */ /* 0x000fe200000000ff */
[----:B------:R-:W-:Y:S01]  /*6b50*/  FMUL.FTZ R17, R203, R29 ;  /* 0x0000001dcb117220 */ /* 0x000fe20000410000 */
[----:B------:R-:W-:Y:S01]  /*6b60*/  FMUL.FTZ R30, R210, R30 ;  /* 0x0000001ed21e7220 */ /* 0x000fe20000410000 */
[----:B------:R-:W-:Y:S01]  /*6b70*/  STS [R153+0x14400], R32 ;  /* 0x0144002099007388 */ /* 0x000fe20000000800 */
[----:B------:R-:W-:Y:S01]  /*6b80*/  FMUL.FTZ R5, R209, R31 ;  /* 0x0000001fd1057220 */ /* 0x000fe20000410000 */
[C---:B------:R-:W-:Y:S01]  /*6b90*/  FADD.FTZ R38, -R146.reuse, R38 ;  /* 0x0000002692267221 */ /* 0x040fe20000010100 */
[----:B------:R-:W-:Y:S01]  /*6ba0*/  FADD.FTZ R39, -R146, R39 ;  /* 0x0000002792277221 */ /* 0x000fe20000010100 */
[----:B------:R-:W-:Y:S01]  /*6bb0*/  F2FP.F16.F32.PACK_AB R18, R18, R24 ;  /* 0x000000181212723e */ /* 0x000fe200000000ff */
[----:B------:R-:W-:Y:S01]  /*6bc0*/  STS [R161+0x14000], R132 ;  /* 0x01400084a1007388 */ /* 0x000fe20000000800 */
[----:B------:R-:W-:Y:S01]  /*6bd0*/  F2FP.F16.F32.PACK_AB R8, R8, R26 ;  /* 0x0000001a0808723e */ /* 0x000fe200000000ff */
[----:B------:R-:W-:Y:S01]  /*6be0*/  FMUL.FTZ R38, R184, R38 ;  /* 0x00000026b8267220 */ /* 0x000fe20000410000 */
[----:B------:R-:W-:Y:S01]  /*6bf0*/  FMUL.FTZ R39, R175, R39 ;  /* 0x00000027af277220 */ /* 0x000fe20000410000 */
[----:B------:R-:W-:Y:S01]  /*6c00*/  STS [R161+0x14400], R23 ;  /* 0x01440017a1007388 */ /* 0x000fe20000000800 */
[C---:B------:R-:W-:Y:S01]  /*6c10*/  FADD.FTZ R50, -R146.reuse, R50 ;  /* 0x0000003292327221 */ /* 0x040fe20000010100 */
[----:B------:R-:W-:Y:S01]  /*6c20*/  FADD.FTZ R51, -R146, R51 ;  /* 0x0000003392337221 */ /* 0x000fe20000010100 */
[----:B------:R-:W-:Y:S01]  /*6c30*/  F2FP.F16.F32.PACK_AB R17, R17, R28 ;  /* 0x0000001c1111723e */ /* 0x000fe200000000ff */
[----:B------:R-:W-:Y:S01]  /*6c40*/  STS [R153+0x16000], R18 ;  /* 0x0160001299007388 */ /* 0x000fe20000000800 */
[----:B------:R-:W-:Y:S01]  /*6c50*/  F2FP.F16.F32.PACK_AB R5, R5, R30 ;  /* 0x0000001e0505723e */ /* 0x000fe200000000ff */
[C---:B------:R-:W-:Y:S01]  /*6c60*/  FADD.FTZ R41, -R145.reuse, R41 ;  /* 0x0000002991297221 */ /* 0x040fe20000010100 */
[C---:B------:R-:W-:Y:S01]  /*6c70*/  FADD.FTZ R43, -R144.reuse, R43 ;  /* 0x0000002b902b7221 */ /* 0x040fe20000010100 */
[----:B------:R-:W-:Y:S01]  /*6c80*/  STS [R153+0x16400], R8 ;  /* 0x0164000899007388 */ /* 0x000fe20000000800 */
[----:B------:R-:W-:Y:S01]  /*6c90*/  FADD.FTZ R40, -R145, R40 ;  /* 0x0000002891287221 */ /* 0x000fe20000010100 */
[----:B------:R-:W-:Y:S01]  /*6ca0*/  FADD.FTZ R42, -R144, R42 ;  /* 0x0000002a902a7221 */ /* 0x000fe20000010100 */
[----:B------:R-:W-:Y:S01]  /*6cb0*/  FMUL.FTZ R50, R170, R50 ;  /* 0x00000032aa327220 */ /* 0x000fe20000410000 */
[----:B------:R-:W-:Y:S01]  /*6cc0*/  FMUL.FTZ R51, R169, R51 ;  /* 0x00000033a9337220 */ /* 0x000fe20000410000 */
[----:B------:R-:W-:Y:S01]  /*6cd0*/  F2FP.F16.F32.PACK_AB R39, R39, R38 ;  /* 0x000000262727723e */ /* 0x000fe200000000ff */
[----:B------:R-:W-:Y:S01]  /*6ce0*/  STS [R161+0x16000], R17 ;  /* 0x01600011a1007388 */ /* 0x000fe20000000800 */
[----:B------:R-:W-:Y:S01]  /*6cf0*/  FADD.FTZ R45, -R145, R45 ;  /* 0x0000002d912d7221 */ /* 0x000fe20000010100 */
[----:B------:R-:W-:Y:S01]  /*6d00*/  FMUL.FTZ R40, R195, R40 ;  /* 0x00000028c3287220 */ /* 0x000fe20000410000 */
[----:B------:R-:W-:Y:S01]  /*6d10*/  FMUL.FTZ R13, R194, R41 ;  /* 0x00000029c20d7220 */ /* 0x000fe20000410000 */
[----:B------:R-:W-:Y:S01]  /*6d20*/  STS [R161+0x16400], R5 ;  /* 0x01640005a1007388 */ /* 0x000fe20000000800 */
[----:B------:R-:W-:Y:S01]  /*6d30*/  FADD.FTZ R47, -R144, R47 ;  /* 0x0000002f902f7221 */ /* 0x000fe20000010100 */
[----:B------:R-:W-:Y:S01]  /*6d40*/  FMUL.FTZ R42, R205, R42 ;  /* 0x0000002acd2a7220 */ /* 0x000fe20000410000 */
[----:B------:R-:W-:Y:S01]  /*6d50*/  FMUL.FTZ R4, R202, R43 ;  /* 0x0000002bca047220 */ /* 0x000fe20000410000 */
        /* <DEDUP_REMOVED lines=8> */
[----:B-1----:R-:W-:Y:S01]  /*6de0*/  FMUL.FTZ R3, R198, R47 ;  /* 0x0000002fc6037220 */ /* 0x002fe20000410000 */
[----:B------:R-:W-:Y:S01]  /*6df0*/  F2FP.F16.F32.PACK_AB R13, R13, R40 ;  /* 0x000000280d0d723e */ /* 0x000fe200000000ff */
[----:B------:R-:W-:Y:S01]  /*6e00*/  FADD.FTZ R58, -R144, R58 ;  /* 0x0000003a903a7221 */ /* 0x000fe20000010100 */
[----:B------:R-:W-:Y:S01]  /*6e10*/  F2FP.F16.F32.PACK_AB R4, R4, R42 ;  /* 0x0000002a0404723e */ /* 0x000fe200000000ff */
[----:B------:R-:W-:Y:S01]  /*6e20*/  STS [R159+-0x8000], R37 ;  /* 0xff8000259f007388 */ /* 0x000fe20000000800 */
[----:B------:R-:W-:Y:S01]  /*6e30*/  F2FP.F16.F32.PACK_AB R12, R12, R44 ;  /* 0x0000002c0c0c723e */ /* 0x000fe200000000ff */
[----:B------:R-:W-:Y:S01]  /*6e40*/  FADD.FTZ R59, -R144, R59 ;  /* 0x0000003b903b7221 */ /* 0x000fe20000010100 */
[----:B------:R-:W-:Y:S01]  /*6e50*/  F2FP.F16.F32.PACK_AB R3, R3, R46 ;  /* 0x0000002e0303723e */ /* 0x000fe200000000ff */
        /* <DEDUP_REMOVED lines=16> */
[----:B------:R1:W-:Y:S01]  /*6f60*/  STS [R159+-0x5c00], R3 ;  /* 0xffa400039f007388 */ /* 0x0003e20000000800 */
[----:B------:R-:W-:Y:S02]  /*6f70*/  F2FP.F16.F32.PACK_AB R11, R61, R60 ;  /* 0x0000003c3d0b723e */ /* 0x000fe400000000ff */
[----:B------:R-:W-:Y:S01]  /*6f80*/  F2FP.F16.F32.PACK_AB R7, R7, R62 ;  /* 0x0000003e0707723e */ /* 0x000fe200000000ff */
[----:B------:R-:W-:Y:S01]  /*6f90*/  STS [R152+-0x8000], R52 ;  /* 0xff80003498007388 */ /* 0x000fe20000000800 */
[----:B------:R-:W-:Y:S02]  /*6fa0*/  SHF.L.U32 R138, R183, 0x5, RZ ;  /* 0x00000005b78a7819 */ /* 0x000fe400000006ff */
[----:B------:R-:W-:Y:S01]  /*6fb0*/  LOP3.LUT R0, R0, 0x38, R182, 0x78, !PT ;  /* 0x0000003800007812 */ /* 0x000fe200078e78b6 */
[----:B------:R-:W-:Y:S01]  /*6fc0*/  STS [R152+-0x7c00], R22 ;  /* 0xff84001698007388 */ /* 0x000fe20000000800 */
[----:B------:R-:W-:Y:S02]  /*6fd0*/  LEA R2, R2, UR4, 0x1 ;  /* 0x0000000402027c11 */ /* 0x000fe4000f8e08ff */
[----:B------:R-:W-:Y:S01]  /*6fe0*/  LOP3.LUT R0, R0, 0x200, R138, 0xf8, !PT ;  /* 0x0000020000007812 */ /* 0x000fe200078ef88a */
[----:B------:R-:W-:Y:S03]  /*6ff0*/  STS [R154+-0x8000], R49 ;  /* 0xff8000319a007388 */ /* 0x000fe60000000800 */
[----:B------:R-:W-:Y:S01]  /*7000*/  LEA R0, R0, UR4, 0x1 ;  /* 0x0000000400007c11 */ /* 0x000fe2000f8e08ff */
[----:B------:R-:W-:Y:S04]  /*7010*/  STS [R154+-0x7c00], R20 ;  /* 0xff8400149a007388 */ /* 0x000fe80000000800 */
[----:B------:R-:W-:Y:S04]  /*7020*/  STS [R152+-0x6000], R16 ;  /* 0xffa0001098007388 */ /* 0x000fe80000000800 */
[----:B------:R-:W-:Y:S01]  /*7030*/  STS [R152+-0x5c00], R6 ;  /* 0xffa4000698007388 */ /* 0x000fe20000000800 */
[----:B-1----:R-:W-:Y:S03]  /*7040*/  IADD3 R3, PT, PT, R2, R157, RZ ;  /* 0x0000009d02037210 */ /* 0x002fe60007ffe0ff */
[----:B------:R-:W-:Y:S04]  /*7050*/  STS [R154+-0x6000], R11 ;  /* 0xffa0000b9a007388 */ /* 0x000fe80000000800 */
[----:B------:R-:W-:Y:S01]  /*7060*/  STS [R154+-0x5c00], R7 ;  /* 0xffa400079a007388 */ /* 0x000fe20000000800 */
[----:B------:R-:W-:Y:S06]  /*7070*/  BAR.SYNC.DEFER_BLOCKING 0x0 ;  /* 0x0000000000007b1d */ /* 0x000fec0000010000 */
[----:B------:R-:W-:Y:S04]  /*7080*/  LDSM.16.MT88.4 R4, [R0+0x1c000] ;  /* 0x01c000000004783b */ /* 0x000fe80000004200 */
        /* <DEDUP_REMOVED lines=18> */
[----:B------:R-:W-:Y:S07]  /*71b0*/  LDSM.16.MT88.4 R12, [R2+0x9800] ;  /* 0x00980000020c783b */ /* 0x000fee0000004200 */
[----:B------:R-:W-:Y:S01]  /*71c0*/  HMMA.16816.F32 R96, R4, R18, R96 ;  /* 0x000000120460723c */ /* 0x000fe20000001860 */
[----:B------:R-:W2:Y:S04]  /*71d0*/  LDSM.16.MT88.4 R4, [R0+0x1d800] ;  /* 0x01d800000004783b */ /* 0x000ea80000004200 */
        /* <DEDUP_REMOVED lines=9> */
[----:B------:R-:W-:Y:S07]  /*7270*/  LDSM.16.MT88.4 R28, [R2+0xa000] ;  /* 0x00a00000021c783b */ /* 0x000fee0000004200 */
[----:B------:R-:W-:Y:S01]  /*7280*/  HMMA.16816.F32 R96, R20, R34, R96 ;  /* 0x000000221460723c */ /* 0x000fe20000001860 */
[----:B------:R-:W4:Y:S04]  /*7290*/  LDSM.16.MT88.4 R20, [R0+0x1e000] ;  /* 0x01e000000014783b */ /* 0x000f280000004200 */
        /* <DEDUP_REMOVED lines=9> */
[----:B------:R-:W-:Y:S07]  /*7330*/  LDSM.16.MT88.4 R40, [R0+0x22800] ;  /* 0x022800000028783b */ /* 0x000fee0000004200 */
[----:B------:R-:W-:Y:S01]  /*7340*/  HMMA.16816.F32 R96, R8, R46, R96 ;  /* 0x0000002e0860723c */ /* 0x000fe20000001860 */
[----:B------:R-:W-:Y:S04]  /*7350*/  LDSM.16.MT88.4 R8, [R0+0x1e800] ;  /* 0x01e800000008783b */ /* 0x000fe80000004200 */
[----:B------:R-:W-:Y:S03]  /*7360*/  LDSM.16.MT88.4 R44, [R3+0xa800] ;  /* 0x00a80000032c783b */ /* 0x000fe60000004200 */
        /* <DEDUP_REMOVED lines=8> */
[----:B------:R-:W-:Y:S07]  /*73f0*/  LDSM.16.MT88.4 R16, [R2+0xb000] ;  /* 0x00b000000210783b */ /* 0x000fee0000004200 */
[----:B------:R-:W-:Y:S01]  /*7400*/  HMMA.16816.F32 R96, R4, R26, R96 ;  /* 0x0000001a0460723c */ /* 0x000fe20000001860 */
[----:B------:R-:W3:Y:S04]  /*7410*/  LDSM.16.MT88.4 R4, [R0+0x1f000] ;  /* 0x01f000000004783b */ /* 0x000ee80000004200 */
[----:B------:R-:W4:Y:S03]  /*7420*/  LDSM.16.MT88.4 R24, [R0+0x23000] ;  /* 0x023000000018783b */ /* 0x000f260000004200 */
[-C--:B------:R-:W-:Y:S08]  /*7430*/  HMMA.16816.F32 R68, R20, R28.reuse, R68 ;  /* 0x0000001c1444723c */ /* 0x080ff00000001844 */
[C---:B------:R-:W-:Y:S08]  /*7440*/  HMMA.16816.F32 R72, R32.reuse, R28, R72 ;  /* 0x0000001c2048723c */ /* 0x040ff00000001848 */
[-C--:B------:R-:W-:Y:S08]  /*7450*/  HMMA.16816.F32 R76, R32, R30.reuse, R76 ;  /* 0x0000001e204c723c */ /* 0x080ff0000000184c */
[C---:B------:R-:W-:Y:S01]  /*7460*/  HMMA.16816.F32 R80, R20.reuse, R30, R80 ;  /* 0x0000001e1450723c */ /* 0x040fe20000001850 */
[----:B------:R-:W4:Y:S07]  /*7470*/  LDSM.16.MT88.4 R28, [R3+0xb000] ;  /* 0x00b00000031c783b */ /* 0x000f2e0000004200 */
[-C--:B-1----:R-:W-:Y:S08]  /*7480*/  HMMA.16816.F32 R84, R20, R36.reuse, R84 ;  /* 0x000000241454723c */ /* 0x082ff00000001854 */
[C---:B------:R-:W-:Y:S08]  /*7490*/  HMMA.16816.F32 R88, R32.reuse, R36, R88 ;  /* 0x000000242058723c */ /* 0x040ff00000001858 */
[-C--:B------:R-:W-:Y:S01]  /*74a0*/  HMMA.16816.F32 R92, R32, R38.reuse, R92 ;  /* 0x00000026205c723c */ /* 0x080fe2000000185c */
[----:B------:R-:W-:Y:S07]  /*74b0*/  LDSM.16.MT88.4 R32, [R0+0x23800] ;  /* 0x023800000020783b */ /* 0x000fee0000004200 */
[----:B------:R-:W-:Y:S01]  /*74c0*/  HMMA.16816.F32 R96, R20, R38, R96 ;  /* 0x000000261460723c */ /* 0x000fe20000001860 */
[----:B------:R-:W-:Y:S04]  /*74d0*/  LDSM.16.MT88.4 R20, [R2+0xb800] ;  /* 0x00b800000214783b */ /* 0x000fe80000004200 */
[----:B------:R-:W-:Y:S03]  /*74e0*/  LDSM.16.MT88.4 R36, [R3+0xb800] ;  /* 0x00b800000324783b */ /* 0x000fe60000004200 */
[-C--:B--2---:R-:W-:Y:S08]  /*74f0*/  HMMA.16816.F32 R68, R8, R12.reuse, R68 ;  /* 0x0000000c0844723c */ /* 0x084ff00000001844 */
[C---:B------:R-:W-:Y:S08]  /*7500*/  HMMA.16816.F32 R72, R40.reuse, R12, R72 ;  /* 0x0000000c2848723c */ /* 0x040ff00000001848 */
[-C--:B------:R-:W-:Y:S08]  /*7510*/  HMMA.16816.F32 R76, R40, R14.reuse, R76 ;  /* 0x0000000e284c723c */ /* 0x080ff0000000184c */
[C---:B------:R-:W-:Y:S01]  /*7520*/  HMMA.16816.F32 R80, R8.reuse, R14, R80 ;  /* 0x0000000e0850723c */ /* 0x040fe20000001850 */
[----:B------:R-:W1:Y:S01]  /*7530*/  LDSM.16.MT88.4 R12, [R0+0x1f800] ;  /* 0x01f80000000c783b */ /* 0x000e620000004200 */
[----:B------:R-:W-:Y:S06]  /*7540*/  BAR.SYNC.DEFER_BLOCKING 0x0 ;  /* 0x0000000000007b1d */ /* 0x000fec0000010000 */
[-C--:B------:R-:W-:Y:S08]  /*7550*/  HMMA.16816.F32 R84, R8, R44.reuse, R84 ;  /* 0x0000002c0854723c */ /* 0x080ff00000001854 */
        /* <DEDUP_REMOVED lines=11> */
[----:B------:R-:W-:Y:S02]  /*7610*/  LOP3.LUT R5, R182, 0x1f8, RZ, 0xc0, !PT ;  /* 0x000001f8b6057812 */ /* 0x000fe400078ec0ff */
[----:B------:R-:W-:Y:S02]  /*7620*/  LEA R4, -R141, RZ, 0x7 ;  /* 0x000000ff8d047211 */ /* 0x000fe400078e39ff */
[-C--:B-1----:R-:W-:Y:S05]  /*7630*/  HMMA.16816.F32 R68, R12, R20.reuse, R68 ;  /* 0x000000140c44723c */ /* 0x082fea0000001844 */
[----:B------:R-:W-:Y:S02]  /*7640*/  LOP3.LUT R5, R5, 0x38, R183, 0x78, !PT ;  /* 0x0000003805057812 */ /* 0x000fe400078e78b7 */
[C---:B------:R-:W-:Y:S01]  /*7650*/  LEA R6, P1, R4.reuse, R222, 0x2 ;  /* 0x000000de04067211 */ /* 0x040fe200078210ff */
[C---:B------:R-:W-:Y:S04]  /*7660*/  HMMA.16816.F32 R72, R32.reuse, R20, R72 ;  /* 0x000000142048723c */ /* 0x040fe80000001848 */
[----:B------:R-:W-:Y:S02]  /*7670*/  LOP3.LUT R5, R5, 0x1e00, R182, 0xf8, !PT ;  /* 0x00001e0005057812 */ /* 0x000fe400078ef8b6 */
[----:B------:R-:W-:Y:S02]  /*7680*/  LEA.HI.X.SX32 R4, R4, R223, 0x2, P1 ;  /* 0x000000df04047211 */ /* 0x000fe400008f16ff */
[-C--:B------:R-:W-:Y:S03]  /*7690*/  HMMA.16816.F32 R76, R32, R22.reuse, R76 ;  /* 0x00000016204c723c */ /* 0x080fe6000000184c */
[----:B------:R-:W-:Y:S02]  /*76a0*/  LEA R139, R5, UR4, 0x1 ;  /* 0x00000004058b7c11 */ /* 0x000fe4000f8e08ff */
[----:B------:R-:W-:Y:S02]  /*76b0*/  MOV R222, R6 ;  /* 0x0000000600de7202 */ /* 0x000fe40000000f00 */
[----:B------:R-:W-:Y:S01]  /*76c0*/  MOV R223, R4 ;  /* 0x0000000400df7202 */ /* 0x000fe20000000f00 */
[C---:B------:R-:W-:Y:S08]  /*76d0*/  HMMA.16816.F32 R80, R12.reuse, R22, R80 ;  /* 0x000000160c50723c */ /* 0x040ff00000001850 */
[-C--:B------:R-:W-:Y:S08]  /*76e0*/  HMMA.16816.F32 R84, R12, R36.reuse, R84 ;  /* 0x000000240c54723c */ /* 0x080ff00000001854 */
[C---:B------:R-:W-:Y:S08]  /*76f0*/  HMMA.16816.F32 R88, R32.reuse, R36, R88 ;  /* 0x000000242058723c */ /* 0x040ff00000001858 */
[-C--:B------:R-:W-:Y:S08]  /*7700*/  HMMA.16816.F32 R92, R32, R38.reuse, R92 ;  /* 0x00000026205c723c */ /* 0x080ff0000000185c */
[----:B------:R-:W-:Y:S01]  /*7710*/  HMMA.16816.F32 R96, R12, R38, R96 ;  /* 0x000000260c60723c */ /* 0x000fe20000001860 */
[----:B------:R-:W-:Y:S08]  /*7720*/  @!UPT UIADD3 URZ, UPT, UPT, URZ, URZ, URZ ;  /* 0x000000fffffff290 */ /* 0x000ff0000fffe0ff */
[----:B------:R-:W-:Y:S11]  /*7730*/  BRA.U !UP0, `(.L_x_289) ;  /* 0x0000000108a47547 */ /* 0x000ff6000b800000 */
[----:B------:R-:W1:Y:S01]  /*7740*/  LDC R12, c[0x0][0x590] ;  /* 0x00016400ff0c7b82 */ /* 0x000e620000000800 */
[----:B------:R-:W-:Y:S02]  /*7750*/  IADD3 R5, P1, PT, RZ, -UR30, RZ ;  /* 0x8000001eff057c10 */ /* 0x000fe4000ff3e0ff */
[----:B------:R-:W-:Y:S05]  /*7760*/  ISETP.GE.AND P2, PT, R226, UR13, PT ;  /* 0x0000000de2007c0c */ /* 0x000fea000bf46270 */
[----:B------:R-:W1:Y:S02]  /*7770*/  LDC R13, c[0x0][0x594] ;  /* 0x00016500ff0d7b82 */ /* 0x000e640000000800 */
[C---:B-1----:R-:W-:Y:S01]  /*7780*/  SHF.L.U64.HI R7, R12.reuse, 0x6, R13 ;  /* 0x000000060c077819 */ /* 0x042fe2000001020d */
[C---:B------:R-:W-:Y:S02]  /*7790*/  IMAD.SHL.U32 R4, R12.reuse, 0x80, RZ ;  /* 0x000000800c047824 */ /* 0x040fe400078e00ff */
[----:B------:R-:W-:Y:S02]  /*77a0*/  IMAD.SHL.U32 R8, R12, 0x40, RZ ;  /* 0x000000400c087824 */ /* 0x000fe400078e00ff */
[----:B------:R-:W-:Y:S01]  /*77b0*/  IMAD.X R4, RZ, RZ, ~R4, P1 ;  /* 0x000000ffff047224 */ /* 0x000fe200008e0e04 */
[----:B------:R-:W-:Y:S04]  /*77c0*/  ISETP.GE.AND P1, PT, R226, UR13, PT ;  /* 0x0000000de2007c0c */ /* 0x000fe8000bf26270 */
[----:B------:R-:W-:Y:S04]  /*77d0*/  SHF.R.S64 R5, R5, 0x1f, R4 ;  /* 0x0000001f05057819 */ /* 0x000fe80000001004 */
[----:B------:R-:W-:Y:S04]  /*77e0*/  IADD3 R244, P5, PT, R5, R244, RZ ;  /* 0x000000f405f47210 */ /* 0x000fe80007fbe0ff */
[----:B------:R-:W-:Y:S01]  /*77f0*/  LEA.HI.X.SX32 R243, R4, R243, 0x1, P5 ;  /* 0x000000f304f37211 */ /* 0x000fe200028f0eff */
[----:B------:R-:W-:Y:S01]  /*7800*/  @!P2 IMAD.MOV.U32 R10, RZ, RZ, R244 ;  /* 0x000000ffff0aa224 */ /* 0x000fe200078e00f4 */
[----:B------:R-:W-:Y:S03]  /*7810*/  IADD3 R4, P5, PT, R8, R244, RZ ;  /* 0x000000f408047210 */ /* 0x000fe60007fbe0ff */
[--C-:B------:R-:W-:Y:S01]  /*7820*/  @!P2 IMAD.MOV.U32 R11, RZ, RZ, R243.reuse ;  /* 0x000000ffff0ba224 */ /* 0x100fe200078e00f3 */
[----:B------:R-:W-:Y:S01]  /*7830*/  @!P1 IADD3 R8, P6, PT, R4, R8, RZ ;  /* 0x0000000804089210 */ /* 0x000fe20007fde0ff */
[----:B------:R-:W-:Y:S01]  /*7840*/  IMAD.X R5, R7, 0x1, R243, P5 ;  /* 0x0000000107057824 */ /* 0x000fe200028e06f3 */
[C---:B------:R-:W-:Y:S02]  /*7850*/  @!P1 LEA R6, P5, R12.reuse, R4, 0x7 ;  /* 0x000000040c069211 */ /* 0x040fe400078a38ff */
[----:B------:R-:W-:Y:S01]  /*7860*/  @!PT LDS RZ, [RZ] ;  /* 0x00000000fffff984 */ /* 0x000fe20000000800 */
[----:B------:R-:W-:Y:S01]  /*7870*/  @!PT LDS RZ, [RZ] ;  /* 0x00000000fffff984 */ /* 0x000fe20000000800 */
[----:B------:R-:W-:Y:S01]  /*7880*/  @!PT LDS RZ, [RZ] ;  /* 0x00000000fffff984 */ /* 0x000fe20000000800 */
[----:B------:R1:W-:Y:S01]  /*7890*/  @!P2 LDGSTS.E.BYPASS.LTC128B.128 [R139+0x8000], desc[UR32][R10.64] ;  /* 0x080000000a8bafae */ /* 0x0003e2000b981a20 */
[----:B------:R-:W-:Y:S01]  /*78a0*/  @!P1 IMAD.X R9, R5, 0x1, R7, P6 ;  /* 0x0000000105099824 */ /* 0x000fe200030e0607 */
[----:B------:R-:W-:Y:S02]  /*78b0*/  @!P1 LEA.HI.X R7, R12, R5, R13, 0x7, P5 ;  /* 0x000000050c079211 */ /* 0x000fe400028f3c0d */
[----:B------:R1:W-:Y:S04]  /*78c0*/  @P2 STS.128 [R139+0x8000], RZ ;  /* 0x008000ff8b002388 */ /* 0x0003e80000000c00 */
[----:B------:R1:W-:Y:S04]  /*78d0*/  @P1 STS.128 [R139+0x9000], RZ ;  /* 0x009000ff8b001388 */ /* 0x0003e80000000c00 */
[----:B------:R-:W-:Y:S01]  /*78e0*/  @!PT LDS RZ, [RZ] ;  /* 0x00000000fffff984 */ /* 0x000fe20000000800 */
[----:B------:R-:W-:Y:S01]  /*78f0*/  @!PT LDS RZ, [RZ] ;  /* 0x00000000fffff984 */ /* 0x000fe20000000800 */
[----:B------:R-:W-:Y:S01]  /*7900*/  @!PT LDS RZ, [RZ] ;  /* 0x00000000fffff984 */ /* 0x000fe20000000800 */
[----:B------:R1:W-:Y:S04]  /*7910*/  @!P1 LDGSTS.E.BYPASS.LTC128B.128 [R139+0x9000], desc[UR32][R4.64] ;  /* 0x09000000048b9fae */ /* 0x0003e8000b981a20 */
        /* <DEDUP_REMOVED lines=10> */
[----:B------:R-:W0:Y:S02]  /*79c0*/  LDGDEPBAR ;  /* 0x00000000000079af */ /* 0x000e240000000000 */
.L_x_289:
[----:B------:R-:W-:Y:S01]  /*79d0*/  LDSM.16.M88.4 R32, [R148+0x14000] ;  /* 0x014000009420783b */ /* 0x000fe20000000200 */
[----:B------:R-:W-:Y:S01]  /*79e0*/  IMAD.IADD R136, R157, 0x1, R150 ;  /* 0x000000019d887824 */ /* 0x000fe200078e0296 */
[----:B------:R-:W-:Y:S01]  /*79f0*/  PLOP3.LUT P5, PT, PT, PT, UP0, 0x80, 0x8 ;  /* 0x000000000008781c */ /* 0x000fe20003faf008 */
[----:B------:R-:W-:Y:S01]  /*7a00*/  IMAD.MOV.U32 R174, RZ, RZ, 0x4 ;  /* 0x00000004ffae7424 */ /* 0x000fe200078e00ff */
[----:B------:R-:W-:Y:S01]  /*7a10*/  @UP0 UIADD3 UR14, UP1, UPT, UR52, -0x200, URZ ;  /* 0xfffffe00340e0890 */ /* 0x000fe2000ff3e0ff */
[----:B------:R-:W1:Y:S01]  /*7a20*/  LDSM.16.MT88.4 R16, [R2+0xc000] ;  /* 0x00c000000210783b */ /* 0x000e620000004200 */
[----:B------:R-:W-:Y:S01]  /*7a30*/  ULOP3.LUT UR9, UR34, 0x1, URZ, 0xc0, !UPT ;  /* 0x0000000122097892 */ /* 0x000fe2000f8ec0ff */
[----:B------:R-:W-:Y:S01]  /*7a40*/  VIADD R221, R221, 0xffffff80 ;  /* 0xffffff80dddd7836 */ /* 0x000fe20000000000 */
[----:B------:R-:W-:Y:S02]  /*7a50*/  @UP0 UIADD3.X UR12, UPT, UPT, UR53, -0x1, URZ, UP1, !UPT ;  /* 0xffffffff350c0890 */ /* 0x000fe40008ffe4ff */
[----:B------:R-:W2:Y:S01]  /*7a60*/  LDSM.16.M88.4 R28, [R148+0x16000] ;  /* 0x01600000941c783b */ /* 0x000ea20000000200 */
[----:B------:R-:W-:Y:S04]  /*7a70*/  @UP0 UIADD3 UR10, UP1, UPT, UR10, -0x200, URZ ;  /* 0xfffffe000a0a0890 */ /* 0x000fe8000ff3e0ff */
[----:B------:R-:W3:Y:S01]  /*7a80*/  LDSM.16.MT88.4 R36, [R3+0xc000] ;  /* 0x00c000000324783b */ /* 0x000ee20000004200 */
[----:B------:R-:W-:Y:S02]  /*7a90*/  @UP0 UIADD3.X UR11, UPT, UPT, UR11, -0x1, URZ, UP1, !UPT ;  /* 0xffffffff0b0b0890 */ /* 0x000fe40008ffe4ff */
[----:B------:R-:W-:Y:S02]  /*7aa0*/  UISETP.NE.U32.AND UP1, UPT, UR9, 0x1, UPT ;  /* 0x000000010900788c */ /* 0x000fe4000bf25070 */
[----:B------:R-:W-:Y:S04]  /*7ab0*/  LDSM.16.M88.4 R40, [R150+0x14000] ;  /* 0x014000009628783b */ /* 0x000fe80000000200 */
[----:B------:R-:W-:Y:S01]  /*7ac0*/  PLOP3.LUT P2, PT, PT, PT, UP1, 0x80, 0x8 ;  /* 0x000000000008781c */ /* 0x000fe20003f4f018 */
[----:B------:R-:W4:Y:S05]  /*7ad0*/  LDSM.16.MT88.4 R44, [R2+0xc800] ;  /* 0x00c80000022c783b */ /* 0x000f2a0000004200 */
[----:B------:R-:W4:Y:S05]  /*7ae0*/  LDSM.16.M88.4 R48, [R150+0x16000] ;  /* 0x016000009630783b */ /* 0x000f2a0000000200 */
[----:B------:R-:W4:Y:S05]  /*7af0*/  LDSM.16.MT88.4 R52, [R3+0xc800] ;  /* 0x00c800000334783b */ /* 0x000f2a0000004200 */
[----:B------:R-:W-:Y:S01]  /*7b00*/  LDSM.16.M88.4 R56, [R149+0x14000] ;  /* 0x014000009538783b */ /* 0x000fe20000000200 */
[-C--:B-1----:R-:W-:Y:S04]  /*7b10*/  HMMA.16816.F32 R4, R32, R16.reuse, RZ ;  /* 0x000000102004723c */ /* 0x082fe800000018ff */
[----:B------:R-:W1:Y:S05]  /*7b20*/  LDSM.16.MT88.4 R60, [R2+0xd000] ;  /* 0x00d00000023c783b */ /* 0x000e6a0000004200 */
[----:B------:R-:W1:Y:S01]  /*7b30*/  LDSM.16.M88.4 R64, [R149+0x16000] ;  /* 0x016000009540783b */ /* 0x000e620000000200 */
[C---:B--2---:R-:W-:Y:S04]  /*7b40*/  HMMA.16816.F32 R8, R28.reuse, R16, RZ ;  /* 0x000000101c08723c */ /* 0x044fe800000018ff */
[----:B------:R-:W2:Y:S04]  /*7b50*/  LDSM.16.MT88.4 R132, [R3+0xd000] ;  /* 0x00d000000384783b */ /* 0x000ea80000004200 */
[-C--:B------:R-:W-:Y:S08]  /*7b60*/  HMMA.16816.F32 R12, R28, R18.reuse, RZ ;  /* 0x000000121c0c723c */ /* 0x080ff000000018ff */
[C---:B------:R-:W-:Y:S08]  /*7b70*/  HMMA.16816.F32 R16, R32.reuse, R18, RZ ;  /* 0x000000122010723c */ /* 0x040ff000000018ff */
[-C--:B---3--:R-:W-:Y:S08]  /*7b80*/  HMMA.16816.F32 R20, R32, R36.reuse, RZ ;  /* 0x000000242014723c */ /* 0x088ff000000018ff */
[C---:B------:R-:W-:Y:S08]  /*7b90*/  HMMA.16816.F32 R24, R28.reuse, R36, RZ ;  /* 0x000000241c18723c */ /* 0x040ff000000018ff */
[-C--:B------:R-:W-:Y:S08]  /*7ba0*/  HMMA.16816.F32 R28, R28, R38.reuse, RZ ;  /* 0x000000261c1c723c */ /* 0x080ff000000018ff */
[----:B------:R-:W-:Y:S01]  /*7bb0*/  HMMA.16816.F32 R32, R32, R38, RZ ;  /* 0x000000262020723c */ /* 0x000fe200000018ff */
[----:B------:R-:W-:Y:S07]  /*7bc0*/  LDSM.16.M88.4 R36, [R136+0x14000] ;  /* 0x014000008824783b */ /* 0x000fee0000000200 */
[-C--:B----4-:R-:W-:Y:S08]  /*7bd0*/  HMMA.16816.F32 R4, R40, R44.reuse, R4 ;  /* 0x0000002c2804723c */ /* 0x090ff00000001804 */
[C---:B------:R-:W-:Y:S08]  /*7be0*/  HMMA.16816.F32 R8, R48.reuse, R44, R8 ;  /* 0x0000002c3008723c */ /* 0x040ff00000001808 */
[-C--:B------:R-:W-:Y:S08]  /*7bf0*/  HMMA.16816.F32 R12, R48, R46.reuse, R12 ;  /* 0x0000002e300c723c */ /* 0x080ff0000000180c */
[C---:B------:R-:W-:Y:S01]  /*7c00*/  HMMA.16816.F32 R16, R40.reuse, R46, R16 ;  /* 0x0000002e2810723c */ /* 0x040fe20000001810 */
[----:B------:R-:W3:Y:S07]  /*7c10*/  LDSM.16.MT88.4 R44, [R2+0xd800] ;  /* 0x00d80000022c783b */ /* 0x000eee0000004200 */
[-C--:B------:R-:W-:Y:S08]  /*7c20*/  HMMA.16816.F32 R20, R40, R52.reuse, R20 ;  /* 0x000000342814723c */ /* 0x080ff00000001814 */
[C---:B------:R-:W-:Y:S08]  /*7c30*/  HMMA.16816.F32 R24, R48.reuse, R52, R24 ;  /* 0x000000343018723c */ /* 0x040ff00000001818 */
[-C--:B------:R-:W-:Y:S01]  /*7c40*/  HMMA.16816.F32 R28, R48, R54.reuse, R28 ;  /* 0x00000036301c723c */ /* 0x080fe2000000181c */
[----:B------:R-:W4:Y:S07]  /*7c50*/  LDSM.16.M88.4 R48, [R136+0x16000] ;  /* 0x016000008830783b */ /* 0x000f2e0000000200 */
[----:B------:R-:W-:Y:S01]  /*7c60*/  HMMA.16816.F32 R32, R40, R54, R32 ;  /* 0x000000362820723c */ /* 0x000fe20000001820 */
[----:B------:R-:W4:Y:S05]  /*7c70*/  LDSM.16.MT88.4 R40, [R3+0xd800] ;  /* 0x00d800000328783b */ /* 0x000f2a0000004200 */
[----:B------:R-:W-:Y:S02]  /*7c80*/  LDSM.16.M88.4 R52, [R148+0x18000] ;  /* 0x018000009434783b */ /* 0x000fe40000000200 */
[-C--:B-1----:R-:W-:Y:S08]  /*7c90*/  HMMA.16816.F32 R4, R56, R60.reuse, R4 ;  /* 0x0000003c3804723c */ /* 0x082ff00000001804 */
[C---:B------:R-:W-:Y:S08]  /*7ca0*/  HMMA.16816.F32 R8, R64.reuse, R60, R8 ;  /* 0x0000003c4008723c */ /* 0x040ff00000001808 */
[-C--:B------:R-:W-:Y:S08]  /*7cb0*/  HMMA.16816.F32 R12, R64, R62.reuse, R12 ;  /* 0x0000003e400c723c */ /* 0x080ff0000000180c */
[C---:B------:R-:W-:Y:S01]  /*7cc0*/  HMMA.16816.F32 R16, R56.reuse, R62, R16 ;  /* 0x0000003e3810723c */ /* 0x040fe20000001810 */
[----:B------:R-:W1:Y:S07]  /*7cd0*/  LDSM.16.MT88.4 R60, [R2+0xe000] ;  /* 0x00e00000023c783b */ /* 0x000e6e0000004200 */
[-C--:B--2---:R-:W-:Y:S08]  /*7ce0*/  HMMA.16816.F32 R20, R56, R132.reuse, R20 ;  /* 0x000000843814723c */ /* 0x084ff00000001814 */
[C---:B------:R-:W-:Y:S08]  /*7cf0*/  HMMA.16816.F32 R24, R64.reuse, R132, R24 ;  /* 0x000000844018723c */ /* 0x040ff00000001818 */
[-C--:B------:R-:W-:Y:S01]  /*7d00*/  HMMA.16816.F32 R28, R64, R134.reuse, R28 ;  /* 0x00000086401c723c */ /* 0x080fe2000000181c */
[----:B------:R-:W2:Y:S07]  /*7d10*/  LDSM.16.M88.4 R64, [R148+0x1a000] ;  /* 0x01a000009440783b */ /* 0x000eae0000000200 */
[----:B------:R-:W-:Y:S01]  /*7d20*/  HMMA.16816.F32 R32, R56, R134, R32 ;  /* 0x000000863820723c */ /* 0x000fe20000001820 */
[----:B------:R-:W-:Y:S07]  /*7d30*/  LDSM.16.MT88.4 R56, [R3+0xe800] ;  /* 0x00e800000338783b */ /* 0x000fee0000004200 */
[-C--:B---3--:R-:W-:Y:S08]  /*7d40*/  HMMA.16816.F32 R4, R36, R44.reuse, R4 ;  /* 0x0000002c2404723c */ /* 0x088ff00000001804 */
[C---:B----4-:R-:W-:Y:S08]  /*7d50*/  HMMA.16816.F32 R8, R48.reuse, R44, R8 ;  /* 0x0000002c3008723c */ /* 0x050ff00000001808 */
[-C--:B------:R-:W-:Y:S08]  /*7d60*/  HMMA.16816.F32 R12, R48, R46.reuse, R12 ;  /* 0x0000002e300c723c */ /* 0x080ff0000000180c */
[C---:B------:R-:W-:Y:S01]  /*7d70*/  HMMA.16816.F32 R16, R36.reuse, R46, R16 ;  /* 0x0000002e2410723c */ /* 0x040fe20000001810 */
[----:B------:R-:W3:Y:S07]  /*7d80*/  LDSM.16.MT88.4 R44, [R3+0xe000] ;  /* 0x00e00000032c783b */ /* 0x000eee0000004200 */
[-C--:B------:R-:W-:Y:S08]  /*7d90*/  HMMA.16816.F32 R20, R36, R40.reuse, R20 ;  /* 0x000000282414723c */ /* 0x080ff00000001814 */
[C---:B------:R-:W-:Y:S08]  /*7da0*/  HMMA.16816.F32 R24, R48.reuse, R40, R24 ;  /* 0x000000283018723c */ /* 0x040ff00000001818 */
[-C--:B------:R-:W-:Y:S01]  /*7db0*/  HMMA.16816.F32 R28, R48, R42.reuse, R28 ;  /* 0x0000002a301c723c */ /* 0x080fe2000000181c */
[----:B------:R-:W-:Y:S07]  /*7dc0*/  LDSM.16.M88.4 R48, [R150+0x1a000] ;  /* 0x01a000009630783b */ /* 0x000fee0000000200 */
[----:B------:R-:W-:Y:S01]  /*7dd0*/  HMMA.16816.F32 R32, R36, R42, R32 ;  /* 0x0000002a2420723c */ /* 0x000fe20000001820 */
[----:B------:R-:W-:Y:S03]  /*7de0*/  LDSM.16.MT88.4 R40, [R2+0xe800] ;  /* 0x00e800000228783b */ /* 0x000fe60000004200 */
[C---:B------:R-:W-:Y:S04]  /*7df0*/  IMAD.SHL.U32 R36, R141.reuse, 0x8, RZ ;  /* 0x000000088d247824 */ /* 0x040fe800078e00ff */
[-C--:B-1----:R-:W-:Y:S05]  /*7e00*/  HMMA.16816.F32 R4, R52, R60.reuse, R4 ;  /* 0x0000003c3404723c */ /* 0x082fea0000001804 */
[C---:B------:R-:W-:Y:S03]  /*7e10*/  LEA R170, P1, R36.reuse, R222, 0x2 ;  /* 0x000000de24aa7211 */ /* 0x040fe600078210ff */
[C---:B--2---:R-:W-:Y:S04]  /*7e20*/  HMMA.16816.F32 R8, R64.reuse, R60, R8 ;  /* 0x0000003c4008723c */ /* 0x044fe80000001808 */
[----:B------:R-:W-:Y:S02]  /*7e30*/  LEA.HI.X.SX32 R171, R36, R223, 0x2, P1 ;  /* 0x000000df24ab7211 */ /* 0x000fe400008f16ff */
[----:B------:R-:W1:Y:S01]  /*7e40*/  LDSM.16.M88.4 R36, [R150+0x18000] ;  /* 0x018000009624783b */ /* 0x000e620000000200 */
[C---:B------:R-:W-:Y:S01]  /*7e50*/  LEA R168, P1, R141.reuse, R170, 0x5 ;  /* 0x000000aa8da87211 */ /* 0x040fe200078228ff */
[-C--:B------:R-:W-:Y:S03]  /*7e60*/  HMMA.16816.F32 R12, R64, R62.reuse, R12 ;  /* 0x0000003e400c723c */ /* 0x080fe6000000180c */
[C---:B------:R-:W-:Y:S02]  /*7e70*/  LEA.HI.X.SX32 R169, R141.reuse, R171, 0x5, P1 ;  /* 0x000000ab8da97211 */ /* 0x040fe400008f2eff */
[C---:B------:R-:W-:Y:S03]  /*7e80*/  LEA R166, P1, R141.reuse, R168, 0x5 ;  /* 0x000000a88da67211 */ /* 0x040fe600078228ff */
[C---:B------:R-:W-:Y:S04]  /*7e90*/  HMMA.16816.F32 R16, R52.reuse, R62, R16 ;  /* 0x0000003e3410723c */ /* 0x040fe80000001810 */
[C---:B------:R-:W-:Y:S02]  /*7ea0*/  LEA.HI.X.SX32 R167, R141.reuse, R169, 0x5, P1 ;  /* 0x000000a98da77211 */ /* 0x040fe400008f2eff */
[C---:B------:R-:W-:Y:S02]  /*7eb0*/  LEA R164, P1, R141.reuse, R166, 0x5 ;  /* 0x000000a68da47211 */ /* 0x040fe400078228ff */
[-C--:B---3--:R-:W-:Y:S03]  /*7ec0*/  HMMA.16816.F32 R20, R52, R44.reuse, R20 ;  /* 0x0000002c3414723c */ /* 0x088fe60000001814 */
[C---:B------:R-:W-:Y:S02]  /*7ed0*/  LEA.HI.X.SX32 R165, R141.reuse, R167, 0x5, P1 ;  /* 0x000000a78da57211 */ /* 0x040fe400008f2eff */
[C---:B------:R-:W-:Y:S03]  /*7ee0*/  LEA R162, P1, R141.reuse, R164, 0x5 ;  /* 0x000000a48da27211 */ /* 0x040fe600078228ff */
[C---:B------:R-:W-:Y:S04]  /*7ef0*/  HMMA.16816.F32 R24, R64.reuse, R44, R24 ;  /* 0x0000002c4018723c */ /* 0x040fe80000001818 */
[C---:B------:R-:W-:Y:S02]  /*7f00*/  LEA.HI.X.SX32 R163, R141.reuse, R165, 0x5, P1 ;  /* 0x000000a58da37211 */ /* 0x040fe400008f2eff */
[C---:B------:R-:W-:Y:S02]  /*7f10*/  LEA R160, P1, R141.reuse, R162, 0x5 ;  /* 0x000000a28da07211 */ /* 0x040fe400078228ff */
[-C--:B------:R-:W-:Y:S03]  /*7f20*/  HMMA.16816.F32 R28, R64, R46.reuse, R28 ;  /* 0x0000002e401c723c */ /* 0x080fe6000000181c */
[C---:B------:R-:W-:Y:S02]  /*7f30*/  LEA.HI.X.SX32 R161, R141.reuse, R163, 0x5, P1 ;  /* 0x000000a38da17211 */ /* 0x040fe400008f2eff */
[C---:B------:R-:W-:Y:S03]  /*7f40*/  LEA R158, P1, R141.reuse, R160, 0x5 ;  /* 0x000000a08d9e7211 */ /* 0x040fe600078228ff */
[----:B------:R-:W-:Y:S01]  /*7f50*/  HMMA.16816.F32 R32, R52, R46, R32 ;  /* 0x0000002e3420723c */ /* 0x000fe20000001820 */
[----:B------:R-:W-:Y:S03]  /*7f60*/  LDSM.16.M88.4 R44, [R149+0x18000] ;  /* 0x01800000952c783b */ /* 0x000fe60000000200 */
[C---:B------:R-:W-:Y:S02]  /*7f70*/  LEA.HI.X.SX32 R159, R141.reuse, R161, 0x5, P1 ;  /* 0x000000a18d9f7211 */ /* 0x040fe400008f2eff */
[----:B------:R-:W2:Y:S01]  /*7f80*/  LDSM.16.MT88.4 R52, [R2+0xf000] ;  /* 0x00f000000234783b */ /* 0x000ea20000004200 */
[C---:B------:R-:W-:Y:S01]  /*7f90*/  LEA R154, P1, R141.reuse, R158, 0x5 ;  /* 0x0000009e8d9a7211 */ /* 0x040fe200078228ff */
[-C--:B-1----:R-:W-:Y:S05]  /*7fa0*/  HMMA.16816.F32 R4, R36, R40.reuse, R4 ;  /* 0x000000282404723c */ /* 0x082fea0000001804 */
[C---:B------:R-:W-:Y:S02]  /*7fb0*/  LEA.HI.X.SX32 R155, R141.reuse, R159, 0x5, P1 ;  /* 0x0000009f8d9b7211 */ /* 0x040fe400008f2eff */
[C---:B------:R-:W-:Y:S01]  /*7fc0*/  LEA R152, P1, R141.reuse, R154, 0x5 ;  /* 0x0000009a8d987211 */ /* 0x040fe200078228ff */
[C---:B------:R-:W-:Y:S04]  /*7fd0*/  HMMA.16816.F32 R8, R48.reuse, R40, R8 ;  /* 0x000000283008723c */ /* 0x040fe80000001808 */
[C---:B------:R-:W-:Y:S02]  /*7fe0*/  LEA.HI.X.SX32 R153, R141.reuse, R155, 0x5, P1 ;  /* 0x0000009b8d997211 */ /* 0x040fe400008f2eff */
[C---:B------:R-:W-:Y:S02]  /*7ff0*/  LEA R146, P1, R141.reuse, R152, 0x5 ;  /* 0x000000988d927211 */ /* 0x040fe400078228ff */
[-C--:B------:R-:W-:Y:S03]  /*8000*/  HMMA.16816.F32 R12, R48, R42.reuse, R12 ;  /* 0x0000002a300c723c */ /* 0x080fe6000000180c */
[C---:B------:R-:W-:Y:S02]  /*8010*/  LEA.HI.X.SX32 R147, R141.reuse, R153, 0x5, P1 ;  /* 0x000000998d937211 */ /* 0x040fe400008f2eff */
[C---:B------:R-:W-:Y:S03]  /*8020*/  LEA R144, P1, R141.reuse, R146, 0x5 ;  /* 0x000000928d907211 */ /* 0x040fe600078228ff */
[C---:B------:R-:W-:Y:S01]  /*8030*/  HMMA.16816.F32 R16, R36.reuse, R42, R16 ;  /* 0x0000002a2410723c */ /* 0x040fe20000001810 */
[----:B------:R1:W3:Y:S03]  /*8040*/  LDSM.16.M88.4 R40, [R149+0x1a000] ;  /* 0x01a000009528783b */ /* 0x0002e60000000200 */
[C---:B------:R-:W-:Y:S02]  /*8050*/  LEA.HI.X.SX32 R145, R141.reuse, R147, 0x5, P1 ;  /* 0x000000938d917211 */ /* 0x040fe400008f2eff */
[C---:B------:R-:W-:Y:S02]  /*8060*/  LEA R142, P1, R141.reuse, R144, 0x5 ;  /* 0x000000908d8e7211 */ /* 0x040fe400078228ff */
[-C--:B------:R-:W-:Y:S03]  /*8070*/  HMMA.16816.F32 R20, R36, R56.reuse, R20 ;  /* 0x000000382414723c */ /* 0x080fe60000001814 */
[C---:B------:R-:W-:Y:S02]  /*8080*/  LEA.HI.X.SX32 R143, R141.reuse, R145, 0x5, P1 ;  /* 0x000000918d8f7211 */ /* 0x040fe400008f2eff */
[C---:B------:R-:W-:Y:S03]  /*8090*/  LEA R134, P1, R141.reuse, R142, 0x5 ;  /* 0x0000008e8d867211 */ /* 0x040fe600078228ff */
[C---:B------:R-:W-:Y:S04]  /*80a0*/  HMMA.16816.F32 R24, R48.reuse, R56, R24 ;  /* 0x000000383018723c */ /* 0x040fe80000001818 */
[C---:B------:R-:W-:Y:S02]  /*80b0*/  LEA.HI.X.SX32 R135, R141.reuse, R143, 0x5, P1 ;  /* 0x0000008f8d877211 */ /* 0x040fe400008f2eff */
[C---:B------:R-:W-:Y:S02]  /*80c0*/  LEA R132, P1, R141.reuse, R134, 0x5 ;  /* 0x000000868d847211 */ /* 0x040fe400078228ff */
[-C--:B------:R-:W-:Y:S01]  /*80d0*/  HMMA.16816.F32 R28, R48, R58.reuse, R28 ;  /* 0x0000003a301c723c */ /* 0x080fe2000000181c */
[----:B------:R-:W-:Y:S02]  /*80e0*/  LDSM.16.M88.4 R48, [R136+0x18000] ;  /* 0x018000008830783b */ /* 0x000fe40000000200 */
[C---:B------:R-:W-:Y:S02]  /*80f0*/  LEA.HI.X.SX32 R133, R141.reuse, R135, 0x5, P1 ;  /* 0x000000878d857211 */ /* 0x040fe400008f2eff */
[C---:B------:R-:W-:Y:S03]  /*8100*/  LEA R148, P1, R141.reuse, R132, 0x5 ;  /* 0x000000848d947211 */ /* 0x040fe600078228ff */
[----:B------:R-:W-:Y:S01]  /*8110*/  HMMA.16816.F32 R32, R36, R58, R32 ;  /* 0x0000003a2420723c */ /* 0x000fe20000001820 */
[----:B------:R-:W4:Y:S03]  /*8120*/  LDSM.16.MT88.4 R36, [R3+0xf000] ;  /* 0x00f000000324783b */ /* 0x000f260000004200 */
[C---:B-1----:R-:W-:Y:S02]  /*8130*/  LEA.HI.X.SX32 R149, R141.reuse, R133, 0x5, P1 ;  /* 0x000000858d957211 */ /* 0x042fe400008f2eff */
[----:B------:R-:W-:Y:S02]  /*8140*/  LDSM.16.M88.4 R56, [R136+0x1a000] ;  /* 0x01a000008838783b */ /* 0x000fe40000000200 */
[-C--:B--2---:R-:W-:Y:S05]  /*8150*/  HMMA.16816.F32 R4, R44, R52.reuse, R4 ;  /* 0x000000342c04723c */ /* 0x084fea0000001804 */
[C---:B------:R-:W-:Y:S03]  /*8160*/  IMAD.WIDE R172, R141.reuse, -0x1c0, R148 ;  /* 0xfffffe408dac7825 */ /* 0x040fe600078e0294 */
[C---:B---3--:R-:W-:Y:S04]  /*8170*/  HMMA.16816.F32 R8, R40.reuse, R52, R8 ;  /* 0x000000342808723c */ /* 0x048fe80000001808 */
[C---:B------:R-:W-:Y:S04]  /*8180*/  LEA R66, P1, R141.reuse, R172, 0x5 ;  /* 0x000000ac8d427211 */ /* 0x040fe800078228ff */
[-C--:B------:R-:W-:Y:S03]  /*8190*/  HMMA.16816.F32 R12, R40, R54.reuse, R12 ;  /* 0x00000036280c723c */ /* 0x080fe6000000180c */
[C---:B------:R-:W-:Y:S02]  /*81a0*/  LEA.HI.X.SX32 R67, R141.reuse, R173, 0x5, P1 ;  /* 0x000000ad8d437211 */ /* 0x040fe400008f2eff */
[C---:B------:R-:W-:Y:S03]  /*81b0*/  LEA R64, P1, R141.reuse, R66, 0x5 ;  /* 0x000000428d407211 */ /* 0x040fe600078228ff */
[C---:B------:R-:W-:Y:S01]  /*81c0*/  HMMA.16816.F32 R16, R44.reuse, R54, R16 ;  /* 0x000000362c10723c */ /* 0x040fe20000001810 */
[----:B------:R1:W2:Y:S03]  /*81d0*/  LDSM.16.MT88.4 R52, [R2+0xf800] ;  /* 0x00f800000234783b */ /* 0x0002a60000004200 */
[C---:B------:R-:W-:Y:S02]  /*81e0*/  LEA.HI.X.SX32 R65, R141.reuse, R67, 0x5, P1 ;  /* 0x000000438d417211 */ /* 0x040fe400008f2eff */
[C---:B------:R-:W-:Y:S02]  /*81f0*/  LEA R62, P1, R141.reuse, R64, 0x5 ;  /* 0x000000408d3e7211 */ /* 0x040fe400078228ff */
[-C--:B----4-:R-:W-:Y:S03]  /*8200*/  HMMA.16816.F32 R20, R44, R36.reuse, R20 ;  /* 0x000000242c14723c */ /* 0x090fe60000001814 */
[C---:B------:R-:W-:Y:S02]  /*8210*/  LEA.HI.X.SX32 R63, R141.reuse, R65, 0x5, P1 ;  /* 0x000000418d3f7211 */ /* 0x040fe400008f2eff */
[C---:B------:R-:W-:Y:S03]  /*8220*/  LEA R60, P1, R141.reuse, R62, 0x5 ;  /* 0x0000003e8d3c7211 */ /* 0x040fe600078228ff */
[C---:B------:R-:W-:Y:S04]  /*8230*/  HMMA.16816.F32 R24, R40.reuse, R36, R24 ;  /* 0x000000242818723c */ /* 0x040fe80000001818 */
[----:B------:R-:W-:Y:S02]  /*8240*/  LEA.HI.X.SX32 R61, R141, R63, 0x5, P1 ;  /* 0x0000003f8d3d7211 */ /* 0x000fe400008f2eff */
[----:B-1----:R-:W-:Y:S02]  /*8250*/  @P5 SHF.R.U32.HI R2, RZ, 0x2, R183 ;  /* 0x00000002ff025819 */ /* 0x002fe400000116b7 */
[-C--:B------:R-:W-:Y:S03]  /*8260*/  HMMA.16816.F32 R28, R40, R38.reuse, R28 ;  /* 0x00000026281c723c */ /* 0x080fe6000000181c */
[----:B------:R-:W-:Y:S05]  /*8270*/  @P5 LOP3.LUT R240, R137, 0x7, R2, 0xf8, !PT ;  /* 0x0000000789f05812 */ /* 0x000fea00078ef802 */
[----:B------:R-:W-:Y:S01]  /*8280*/  HMMA.16816.F32 R32, R44, R38, R32 ;  /* 0x000000262c20723c */ /* 0x000fe20000001820 */
[----:B------:R1:W3:Y:S07]  /*8290*/  LDSM.16.MT88.4 R36, [R3+0xf800] ;  /* 0x00f800000324783b */ /* 0x0002ee0000004200 */
[-C--:B--2---:R-:W-:Y:S08]  /*82a0*/  HMMA.16816.F32 R4, R48, R52.reuse, R4 ;  /* 0x000000343004723c */ /* 0x084ff00000001804 */
[C---:B------:R-:W-:Y:S04]  /*82b0*/  HMMA.16816.F32 R8, R56.reuse, R52, R8 ;  /* 0x000000343808723c */ /* 0x040fe80000001808 */
[C---:B------:R-:W-:Y:S04]  /*82c0*/  LEA R52, P1, R141.reuse, R60, 0x5 ;  /* 0x0000003c8d347211 */ /* 0x040fe800078228ff */
[-C--:B------:R-:W-:Y:S03]  /*82d0*/  HMMA.16816.F32 R12, R56, R54.reuse, R12 ;  /* 0x00000036380c723c */ /* 0x080fe6000000180c */
[----:B-1----:R-:W-:Y:S01]  /*82e0*/  @P5 IMAD.WIDE.U32 R2, R240, R174, UR52 ;  /* 0x00000034f0025e25 */ /* 0x002fe2000f8e00ae */
[C---:B------:R-:W-:Y:S01]  /*82f0*/  LEA.HI.X.SX32 R53, R141.reuse, R61, 0x5, P1 ;  /* 0x0000003d8d357211 */ /* 0x040fe200008f2eff */
[----:B------:R-:W-:Y:S01]  /*8300*/  @UP0 UMOV UR52, UR14 ;  /* 0x0000000e00340c82 */ /* 0x000fe20008000000 */
[C---:B------:R-:W-:Y:S01]  /*8310*/  LEA R46, P1, R141.reuse, R52, 0x5 ;  /* 0x000000348d2e7211 */ /* 0x040fe200078228ff */
[----:B------:R-:W-:Y:S01]  /*8320*/  @UP0 UMOV UR53, UR12 ;  /* 0x0000000c00350c82 */ /* 0x000fe20008000000 */
[C---:B------:R-:W-:Y:S01]  /*8330*/  HMMA.16816.F32 R16, R48.reuse, R54, R16 ;  /* 0x000000363010723c */ /* 0x040fe20000001810 */
[----:B------:R-:W5:Y:S01]  /*8340*/  @P5 LDG.E R250, desc[UR32][R2.64+-0x200] ;  /* 0xfffe002002fa5981 */ /* 0x000f62000c1e1900 */
[----:B------:R-:W-:Y:S02]  /*8350*/  UISETP.GT.AND UP0, UPT, UR34, UR42, UPT ;  /* 0x0000002a2200728c */ /* 0x000fe4000bf04270 */
[C---:B------:R-:W-:Y:S02]  /*8360*/  LEA.HI.X.SX32 R47, R141.reuse, R53, 0x5, P1 ;  /* 0x000000358d2f7211 */ /* 0x040fe400008f2eff */
[----:B------:R-:W5:Y:S01]  /*8370*/  @P5 LDG.E R249, desc[UR32][R2.64+-0x1e0] ;  /* 0xfffe202002f95981 */ /* 0x000f62000c1e1900 */
[C---:B------:R-:W-:Y:S01]  /*8380*/  LEA R44, P1, R141.reuse, R46, 0x5 ;  /* 0x0000002e8d2c7211 */ /* 0x040fe200078228ff */
[-C--:B---3--:R-:W-:Y:S03]  /*8390*/  HMMA.16816.F32 R20, R48, R36.reuse, R20 ;  /* 0x000000243014723c */ /* 0x088fe60000001814 */
[----:B------:R-:W5:Y:S01]  /*83a0*/  @P5 LDG.E R248, desc[UR32][R2.64+-0x100] ;  /* 0xffff002002f85981 */ /* 0x000f62000c1e1900 */
[C---:B------:R-:W-:Y:S04]  /*83b0*/  LEA.HI.X.SX32 R45, R141.reuse, R47, 0x5, P1 ;  /* 0x0000002f8d2d7211 */ /* 0x040fe800008f2eff */
[----:B------:R1:W5:Y:S01]  /*83c0*/  @P5 LDG.E R247, desc[UR32][R2.64+-0xe0] ;  /* 0xffff202002f75981 */ /* 0x000362000c1e1900 */
[C---:B------:R-:W-:Y:S01]  /*83d0*/  LEA R42, P1, R141.reuse, R44, 0x5 ;  /* 0x0000002c8d2a7211 */ /* 0x040fe200078228ff */
[C---:B------:R-:W-:Y:S03]  /*83e0*/  HMMA.16816.F32 R24, R56.reuse, R36, R24 ;  /* 0x000000243818723c */ /* 0x040fe60000001818 */
[----:B------:R-:W-:Y:S01]  /*83f0*/  REDG.E.ADD.F32.FTZ.RN.STRONG.GPU desc[UR32][R222.64], R4 ;  /* 0x00000004de0079a6 */ /* 0x000fe2000c12f320 */
[C---:B------:R-:W-:Y:S04]  /*8400*/  LEA.HI.X.SX32 R43, R141.reuse, R45, 0x5, P1 ;  /* 0x0000002d8d2b7211 */ /* 0x040fe800008f2eff */
[----:B------:R-:W-:Y:S01]  /*8410*/  REDG.E.ADD.F32.FTZ.RN.STRONG.GPU desc[UR32][R170.64], R5 ;  /* 0x00000005aa0079a6 */ /* 0x000fe2000c12f320 */
[C---:B------:R-:W-:Y:S01]  /*8420*/  LEA R40, P1, R141.reuse, R42, 0x5 ;  /* 0x0000002a8d287211 */ /* 0x040fe200078228ff */
[-C--:B------:R-:W-:Y:S03]  /*8430*/  HMMA.16816.F32 R28, R56, R38.reuse, R28 ;  /* 0x00000026381c723c */ /* 0x080fe6000000181c */
[----:B------:R2:W-:Y:S01]  /*8440*/  REDG.E.ADD.F32.FTZ.RN.STRONG.GPU desc[UR32][R168.64], R6 ;  /* 0x00000006a80079a6 */ /* 0x0005e2000c12f320 */
[C---:B------:R-:W-:Y:S04]  /*8450*/  LEA.HI.X.SX32 R41, R141.reuse, R43, 0x5, P1 ;  /* 0x0000002b8d297211 */ /* 0x040fe800008f2eff */
[----:B------:R3:W-:Y:S01]  /*8460*/  REDG.E.ADD.F32.FTZ.RN.STRONG.GPU desc[UR32][R166.64], R7 ;  /* 0x00000007a60079a6 */ /* 0x0007e2000c12f320 */
[C---:B------:R-:W-:Y:S01]  /*8470*/  LEA R36, P1, R141.reuse, R40, 0x5 ;  /* 0x000000288d247211 */ /* 0x040fe200078228ff */
[----:B------:R-:W-:Y:S03]  /*8480*/  HMMA.16816.F32 R32, R48, R38, R32 ;  /* 0x000000263020723c */ /* 0x000fe60000001820 */
[----:B------:R4:W-:Y:S01]  /*8490*/  REDG.E.ADD.F32.FTZ.RN.STRONG.GPU desc[UR32][R164.64], R8 ;  /* 0x00000008a40079a6 */ /* 0x0009e2000c12f320 */
[C---:B------:R-:W-:Y:S04]  /*84a0*/  LEA.HI.X.SX32 R37, R141.reuse, R41, 0x5, P1 ;  /* 0x000000298d257211 */ /* 0x040fe800008f2eff */
[----:B------:R4:W-:Y:S05]  /*84b0*/  REDG.E.ADD.F32.FTZ.RN.STRONG.GPU desc[UR32][R162.64], R9 ;  /* 0x00000009a20079a6 */ /* 0x0009ea000c12f320 */
[----:B------:R-:W-:Y:S05]  /*84c0*/  REDG.E.ADD.F32.FTZ.RN.STRONG.GPU desc[UR32][R160.64], R10 ;  /* 0x0000000aa00079a6 */ /* 0x000fea000c12f320 */
[----:B------:R-:W-:Y:S05]  /*84d0*/  REDG.E.ADD.F32.FTZ.RN.STRONG.GPU desc[UR32][R158.64], R11 ;  /* 0x0000000b9e0079a6 */ /* 0x000fea000c12f320 */
[----:B------:R-:W-:Y:S01]  /*84e0*/  REDG.E.ADD.F32.FTZ.RN.STRONG.GPU desc[UR32][R154.64], R16 ;  /* 0x000000109a0079a6 */ /* 0x000fe2000c12f320 */
[C---:B--2---:R-:W-:Y:S04]  /*84f0*/  LEA R6, P1, R141.reuse, R36, 0x5 ;  /* 0x000000248d067211 */ /* 0x044fe800078228ff */
[----:B------:R-:W-:Y:S01]  /*8500*/  REDG.E.ADD.F32.FTZ.RN.STRONG.GPU desc[UR32][R152.64], R17 ;  /* 0x00000011980079a6 */ /* 0x000fe2000c12f320 */
[C---:B---3--:R-:W-:Y:S04]  /*8510*/  LEA.HI.X.SX32 R7, R141.reuse, R37, 0x5, P1 ;  /* 0x000000258d077211 */ /* 0x048fe800008f2eff */
[----:B------:R-:W-:Y:S01]  /*8520*/  REDG.E.ADD.F32.FTZ.RN.STRONG.GPU desc[UR32][R146.64], R18 ;  /* 0x00000012920079a6 */ /* 0x000fe2000c12f320 */
[C---:B------:R-:W-:Y:S04]  /*8530*/  LEA R4, P1, R141.reuse, R6, 0x5 ;  /* 0x000000068d047211 */ /* 0x040fe800078228ff */
[----:B------:R-:W-:Y:S01]  /*8540*/  REDG.E.ADD.F32.FTZ.RN.STRONG.GPU desc[UR32][R144.64], R19 ;  /* 0x00000013900079a6 */ /* 0x000fe2000c12f320 */
[C---:B------:R-:W-:Y:S02]  /*8550*/  LEA.HI.X.SX32 R5, R141.reuse, R7, 0x5, P1 ;  /* 0x000000078d057211 */ /* 0x040fe400008f2eff */
[C---:B-1----:R-:W-:Y:S02]  /*8560*/  LEA R2, P1, R141.reuse, R4, 0x5 ;  /* 0x000000048d027211 */ /* 0x042fe400078228ff */
[----:B------:R-:W-:Y:S02]  /*8570*/  REDG.E.ADD.F32.FTZ.RN.STRONG.GPU desc[UR32][R142.64], R12 ;  /* 0x0000000c8e0079a6 */ /* 0x000fe4000c12f320 */
[C---:B------:R-:W-:Y:S03]  /*8580*/  LEA.HI.X.SX32 R3, R141.reuse, R5, 0x5, P1 ;  /* 0x000000058d037211 */ /* 0x040fe600008f2eff */
[----:B------:R-:W-:Y:S01]  /*8590*/  REDG.E.ADD.F32.FTZ.RN.STRONG.GPU desc[UR32][R134.64], R13 ;  /* 0x0000000d860079a6 */ /* 0x000fe2000c12f320 */
[C---:B----4-:R-:W-:Y:S04]  /*85a0*/  LEA R8, P1, R141.reuse, R2, 0x5 ;  /* 0x000000028d087211 */ /* 0x050fe800078228ff */
[----:B------:R-:W-:Y:S01]  /*85b0*/  REDG.E.ADD.F32.FTZ.RN.STRONG.GPU desc[UR32][R132.64], R14 ;  /* 0x0000000e840079a6 */ /* 0x000fe2000c12f320 */
[----:B------:R-:W-:Y:S04]  /*85c0*/  LEA.HI.X.SX32 R9, R141, R3, 0x5, P1 ;  /* 0x000000038d097211 */ /* 0x000fe800008f2eff */
[----:B------:R-:W-:Y:S05]  /*85d0*/  REDG.E.ADD.F32.FTZ.RN.STRONG.GPU desc[UR32][R148.64], R15 ;  /* 0x0000000f940079a6 */ /* 0x000fea000c12f320 */
        /* <DEDUP_REMOVED lines=14> */
[----:B------:R1:W-:Y:S05]  /*86c0*/  REDG.E.ADD.F32.FTZ.RN.STRONG.GPU desc[UR32][R2.64+0x80], R30 ;  /* 0x0000801e020079a6 */ /* 0x0003ea000c12f320 */
[----:B------:R-:W-:Y:S05]  /*86d0*/  REDG.E.ADD.F32.FTZ.RN.STRONG.GPU desc[UR32][R8.64+0x80], R31 ;  /* 0x0000801f080079a6 */ /* 0x000fea000c12f320 */
[----:B------:R-:W-:Y:S05]  /*86e0*/  LDSM.16.MT88.4 R4, [R0+0x14000] ;  /* 0x014000000004783b */ /* 0x000fea0000004200 */
[----:B------:R-:W2:Y:S05]  /*86f0*/  LDSM.16.MT88.4 R8, [R176] ;  /* 0x00000000b008783b */ /* 0x000eaa0000004200 */
[----:B------:R-:W3:Y:S05]  /*8700*/  LDSM.16.MT88.4 R12, [R0+0x18000] ;  /* 0x01800000000c783b */ /* 0x000eea0000004200 */
[----:B------:R-:W-:Y:S01]  /*8710*/  LDSM.16.MT88.4 R20, [R0+0x14800] ;  /* 0x014800000014783b */ /* 0x000fe20000004200 */
[----:B-1----:R-:W-:Y:S04]  /*8720*/  IMAD.IADD R2, R157, 0x1, R176 ;  /* 0x000000019d027824 */ /* 0x002fe800078e02b0 */
[----:B------:R-:W-:Y:S05]  /*8730*/  LDSM.16.MT88.4 R24, [R176+0x800] ;  /* 0x00080000b018783b */ /* 0x000fea0000004200 */
[----:B------:R-:W1:Y:S05]  /*8740*/  LDSM.16.MT88.4 R16, [R2] ;  /* 0x000000000210783b */ /* 0x000e6a0000004200 */
[----:B------:R-:W4:Y:S05]  /*8750*/  LDSM.16.MT88.4 R32, [R0+0x18800] ;  /* 0x018800000020783b */ /* 0x000f2a0000004200 */
[----:B------:R-:W4:Y:S05]  /*8760*/  LDSM.16.MT88.4 R28, [R2+0x800] ;  /* 0x00080000021c783b */ /* 0x000f2a0000004200 */
[----:B------:R-:W-:Y:S01]  /*8770*/  LDSM.16.MT88.4 R36, [R176+0x1000] ;  /* 0x00100000b024783b */ /* 0x000fe20000004200 */
[-C--:B--2---:R-:W-:Y:S04]  /*8780*/  HMMA.16816.F32 R100, R4, R8.reuse, R100 ;  /* 0x000000080464723c */ /* 0x084fe80000001864 */
[----:B------:R-:W-:Y:S05]  /*8790*/  LDSM.16.MT88.4 R40, [R0+0x19000] ;  /* 0x019000000028783b */ /* 0x000fea0000004200 */
[----:B------:R-:W-:Y:S01]  /*87a0*/  LDSM.16.MT88.4 R44, [R2+0x1000] ;  /* 0x00100000022c783b */ /* 0x000fe20000004200 */
[C---:B---3--:R-:W-:Y:S08]  /*87b0*/  HMMA.16816.F32 R104, R12.reuse, R8, R104 ;  /* 0x000000080c68723c */ /* 0x048ff00000001868 */
[-C--:B------:R-:W-:Y:S08]  /*87c0*/  HMMA.16816.F32 R108, R12, R10.reuse, R108 ;  /* 0x0000000a0c6c723c */ /* 0x080ff0000000186c */
[C---:B------:R-:W-:Y:S01]  /*87d0*/  HMMA.16816.F32 R112, R4.reuse, R10, R112 ;  /* 0x0000000a0470723c */ /* 0x040fe20000001870 */
[----:B------:R-:W2:Y:S07]  /*87e0*/  LDSM.16.MT88.4 R8, [R0+0x15000] ;  /* 0x015000000008783b */ /* 0x000eae0000004200 */
[-C--:B-1----:R-:W-:Y:S08]  /*87f0*/  HMMA.16816.F32 R116, R4, R16.reuse, R116 ;  /* 0x000000100474723c */ /* 0x082ff00000001874 */
[C---:B------:R-:W-:Y:S08]  /*8800*/  HMMA.16816.F32 R120, R12.reuse, R16, R120 ;  /* 0x000000100c78723c */ /* 0x040ff00000001878 */
[-C--:B------:R-:W-:Y:S01]  /*8810*/  HMMA.16816.F32 R124, R12, R18.reuse, R124 ;  /* 0x000000120c7c723c */ /* 0x080fe2000000187c */
[----:B------:R-:W-:Y:S07]  /*8820*/  LDSM.16.MT88.4 R12, [R176+0x1800] ;  /* 0x00180000b00c783b */ /* 0x000fee0000004200 */
[----:B------:R-:W-:Y:S01]  /*8830*/  HMMA.16816.F32 R128, R4, R18, R128 ;  /* 0x000000120480723c */ /* 0x000fe20000001880 */
[----:B------:R-:W1:Y:S05]  /*8840*/  LDSM.16.MT88.4 R4, [R0+0x15800] ;  /* 0x015800000004783b */ /* 0x000e6a0000004200 */
[----:B------:R-:W3:Y:S02]  /*8850*/  LDSM.16.MT88.4 R16, [R0+0x19800] ;  /* 0x019800000010783b */ /* 0x000ee40000004200 */
[-C--:B------:R-:W-:Y:S08]  /*8860*/  HMMA.16816.F32 R100, R20, R24.reuse, R100 ;  /* 0x000000181464723c */ /* 0x080ff00000001864 */
[C---:B----4-:R-:W-:Y:S08]  /*8870*/  HMMA.16816.F32 R104, R32.reuse, R24, R104 ;  /* 0x000000182068723c */ /* 0x050ff00000001868 */
        /* <DEDUP_REMOVED lines=8> */
[----:B------:R-:W-:Y:S05]  /*8900*/  LDSM.16.MT88.4 R20, [R0+0x16000] ;  /* 0x016000000014783b */ /* 0x000fea0000004200 */
[----:B------:R-:W4:Y:S02]  /*8910*/  LDSM.16.MT88.4 R28, [R176+0x2000] ;  /* 0x00200000b01c783b */ /* 0x000f240000004200 */
[-C--:B--2---:R-:W-:Y:S08]  /*8920*/  HMMA.16816.F32 R100, R8, R36.reuse, R100 ;  /* 0x000000240864723c */ /* 0x084ff00000001864 */
[C---:B------:R-:W-:Y:S08]  /*8930*/  HMMA.16816.F32 R104, R40.reuse, R36, R104 ;  /* 0x000000242868723c */ /* 0x040ff00000001868 */
[-C--:B------:R-:W-:Y:S08]  /*8940*/  HMMA.16816.F32 R108, R40, R38.reuse, R108 ;  /* 0x00000026286c723c */ /* 0x080ff0000000186c */
[C---:B------:R-:W-:Y:S01]  /*8950*/  HMMA.16816.F32 R112, R8.reuse, R38, R112 ;  /* 0x000000260870723c */ /* 0x040fe20000001870 */
[----:B------:R-:W2:Y:S07]  /*8960*/  LDSM.16.MT88.4 R36, [R2+0x2000] ;  /* 0x002000000224783b */ /* 0x000eae0000004200 */
[-C--:B------:R-:W-:Y:S08]  /*8970*/  HMMA.16816.F32 R116, R8, R44.reuse, R116 ;  /* 0x0000002c0874723c */ /* 0x080ff00000001874 */
[C---:B------:R-:W-:Y:S08]  /*8980*/  HMMA.16816.F32 R120, R40.reuse, R44, R120 ;  /* 0x0000002c2878723c */ /* 0x040ff00000001878 */
[-C--:B------:R-:W-:Y:S01]  /*8990*/  HMMA.16816.F32 R124, R40, R46.reuse, R124 ;  /* 0x0000002e287c723c */ /* 0x080fe2000000187c */
[----:B------:R-:W-:Y:S07]  /*89a0*/  LDSM.16.MT88.4 R40, [R0+0x1a800] ;  /* 0x01a800000028783b */ /* 0x000fee0000004200 */
[----:B------:R-:W-:Y:S01]  /*89b0*/  HMMA.16816.F32 R128, R8, R46, R128 ;  /* 0x0000002e0880723c */ /* 0x000fe20000001880 */
[----:B------:R-:W-:Y:S07]  /*89c0*/  LDSM.16.MT88.4 R8, [R0+0x16800] ;  /* 0x016800000008783b */ /* 0x000fee0000004200 */
[-C--:B-1----:R-:W-:Y:S08]  /*89d0*/  HMMA.16816.F32 R100, R4, R12.reuse, R100 ;  /* 0x0000000c0464723c */ /* 0x082ff00000001864 */
[C---:B---3--:R-:W-:Y:S08]  /*89e0*/  HMMA.16816.F32 R104, R16.reuse, R12, R104 ;  /* 0x0000000c1068723c */ /* 0x048ff00000001868 */
[-C--:B------:R-:W-:Y:S08]  /*89f0*/  HMMA.16816.F32 R108, R16, R14.reuse, R108 ;  /* 0x0000000e106c723c */ /* 0x080ff0000000186c */
[C---:B------:R-:W-:Y:S01]  /*8a00*/  HMMA.16816.F32 R112, R4.reuse, R14, R112 ;  /* 0x0000000e0470723c */ /* 0x040fe20000001870 */
[----:B------:R-:W1:Y:S07]  /*8a10*/  LDSM.16.MT88.4 R12, [R176+0x2800] ;  /* 0x00280000b00c783b */ /* 0x000e6e0000004200 */
[-C--:B----4-:R-:W-:Y:S08]  /*8a20*/  HMMA.16816.F32 R116, R4, R24.reuse, R116 ;  /* 0x000000180474723c */ /* 0x090ff00000001874 */
[C---:B------:R-:W-:Y:S08]  /*8a30*/  HMMA.16816.F32 R120, R16.reuse, R24, R120 ;  /* 0x000000181078723c */ /* 0x040ff00000001878 */
[-C--:B------:R-:W-:Y:S01]  /*8a40*/  HMMA.16816.F32 R124, R16, R26.reuse, R124 ;  /* 0x0000001a107c723c */ /* 0x080fe2000000187c */
[----:B------:R-:W3:Y:S07]  /*8a50*/  LDSM.16.MT88.4 R16, [R2+0x2800] ;  /* 0x002800000210783b */ /* 0x000eee0000004200 */
[----:B------:R-:W-:Y:S01]  /*8a60*/  HMMA.16816.F32 R128, R4, R26, R128 ;  /* 0x0000001a0480723c */ /* 0x000fe20000001880 */
[----:B------:R-:W-:Y:S05]  /*8a70*/  LDSM.16.MT88.4 R4, [R0+0x17000] ;  /* 0x017000000004783b */ /* 0x000fea0000004200 */
[----:B------:R-:W4:Y:S02]  /*8a80*/  LDSM.16.MT88.4 R24, [R176+0x3000] ;  /* 0x00300000b018783b */ /* 0x000f240000004200 */
[-C--:B------:R-:W-:Y:S08]  /*8a90*/  HMMA.16816.F32 R100, R20, R28.reuse, R100 ;  /* 0x0000001c1464723c */ /* 0x080ff00000001864 */
[C---:B------:R-:W-:Y:S08]  /*8aa0*/  HMMA.16816.F32 R104, R32.reuse, R28, R104 ;  /* 0x0000001c2068723c */ /* 0x040ff00000001868 */
[-C--:B------:R-:W-:Y:S08]  /*8ab0*/  HMMA.16816.F32 R108, R32, R30.reuse, R108 ;  /* 0x0000001e206c723c */ /* 0x080ff0000000186c */
[C---:B------:R-:W-:Y:S01]  /*8ac0*/  HMMA.16816.F32 R112, R20.reuse, R30, R112 ;  /* 0x0000001e1470723c */ /* 0x040fe20000001870 */
[----:B------:R-:W4:Y:S07]  /*8ad0*/  LDSM.16.MT88.4 R28, [R0+0x1b000] ;  /* 0x01b00000001c783b */ /* 0x000f2e0000004200 */
[-C--:B--2---:R-:W-:Y:S08]  /*8ae0*/  HMMA.16816.F32 R116, R20, R36.reuse, R116 ;  /* 0x000000241474723c */ /* 0x084ff00000001874 */
[C---:B------:R-:W-:Y:S08]  /*8af0*/  HMMA.16816.F32 R120, R32.reuse, R36, R120 ;  /* 0x000000242078723c */ /* 0x040ff00000001878 */
[-C--:B------:R-:W-:Y:S01]  /*8b00*/  HMMA.16816.F32 R124, R32, R38.reuse, R124 ;  /* 0x00000026207c723c */ /* 0x080fe2000000187c */
[----:B------:R-:W-:Y:S07]  /*8b10*/  LDSM.16.MT88.4 R32, [R176+0x3800] ;  /* 0x00380000b020783b */ /* 0x000fee0000004200 */
[----:B------:R-:W-:Y:S01]  /*8b20*/  HMMA.16816.F32 R128, R20, R38, R128 ;  /* 0x000000261480723c */ /* 0x000fe20000001880 */
[----:B------:R-:W2:Y:S05]  /*8b30*/  LDSM.16.MT88.4 R20, [R2+0x3000] ;  /* 0x003000000214783b */ /* 0x000eaa0000004200 */
[----:B------:R-:W-:Y:S02]  /*8b40*/  LDSM.16.MT88.4 R36, [R0+0x1b800] ;  /* 0x01b800000024783b */ /* 0x000fe40000004200 */
[-C--:B-1----:R-:W-:Y:S08]  /*8b50*/  HMMA.16816.F32 R100, R8, R12.reuse, R100 ;  /* 0x0000000c0864723c */ /* 0x082ff00000001864 */
[C---:B------:R-:W-:Y:S08]  /*8b60*/  HMMA.16816.F32 R104, R40.reuse, R12, R104 ;  /* 0x0000000c2868723c */ /* 0x040ff00000001868 */
[-C--:B------:R-:W-:Y:S08]  /*8b70*/  HMMA.16816.F32 R108, R40, R14.reuse, R108 ;  /* 0x0000000e286c723c */ /* 0x080ff0000000186c */
[C---:B------:R-:W-:Y:S01]  /*8b80*/  HMMA.16816.F32 R112, R8.reuse, R14, R112 ;  /* 0x0000000e0870723c */ /* 0x040fe20000001870 */
[----:B------:R1:W2:Y:S07]  /*8b90*/  LDSM.16.MT88.4 R12, [R0+0x17800] ;  /* 0x01780000000c783b */ /* 0x0002ae0000004200 */
[-C--:B---3--:R-:W-:Y:S08]  /*8ba0*/  HMMA.16816.F32 R116, R8, R16.reuse, R116 ;  /* 0x000000100874723c */ /* 0x088ff00000001874 */
[C---:B------:R-:W-:Y:S08]  /*8bb0*/  HMMA.16816.F32 R120, R40.reuse, R16, R120 ;  /* 0x000000102878723c */ /* 0x040ff00000001878 */
[-C--:B------:R-:W-:Y:S01]  /*8bc0*/  HMMA.16816.F32 R124, R40, R18.reuse, R124 ;  /* 0x00000012287c723c */ /* 0x080fe2000000187c */
[----:B------:R-:W3:Y:S02]  /*8bd0*/  LDSM.16.MT88.4 R40, [R2+0x3800] ;  /* 0x003800000228783b */ /* 0x000ee40000004200 */
[C---:B-1----:R-:W-:Y:S02]  /*8be0*/  VIADD R0, R176.reuse, 0xffffc000 ;  /* 0xffffc000b0007836 */ /* 0x042fe40000000000 */
[----:B------:R-:W-:Y:S03]  /*8bf0*/  @P2 VIADD R0, R176, 0x4000 ;  /* 0x00004000b0002836 */ /* 0x000fe60000000000 */
[----:B------:R-:W-:Y:S04]  /*8c00*/  HMMA.16816.F32 R128, R8, R18, R128 ;  /* 0x000000120880723c */ /* 0x000fe80000001880 */
[----:B------:R-:W-:Y:S04]  /*8c10*/  IMAD.MOV.U32 R176, RZ, RZ, R0 ;  /* 0x000000ffffb07224 */ /* 0x000fe800078e0000 */
[-C--:B----4-:R-:W-:Y:S08]  /*8c20*/  HMMA.16816.F32 R100, R4, R24.reuse, R100 ;  /* 0x000000180464723c */ /* 0x090ff00000001864 */
[C---:B------:R-:W-:Y:S08]  /*8c30*/  HMMA.16816.F32 R104, R28.reuse, R24, R104 ;  /* 0x000000181c68723c */ /* 0x040ff00000001868 */
[-C--:B------:R-:W-:Y:S08]  /*8c40*/  HMMA.16816.F32 R108, R28, R26.reuse, R108 ;  /* 0x0000001a1c6c723c */ /* 0x080ff0000000186c */
[C---:B------:R-:W-:Y:S08]  /*8c50*/  HMMA.16816.F32 R112, R4.reuse, R26, R112 ;  /* 0x0000001a0470723c */ /* 0x040ff00000001870 */
[-C--:B--2---:R-:W-:Y:S08]  /*8c60*/  HMMA.16816.F32 R116, R4, R20.reuse, R116 ;  /* 0x000000140474723c */ /* 0x084ff00000001874 */
[C---:B------:R-:W-:Y:S08]  /*8c70*/  HMMA.16816.F32 R120, R28.reuse, R20, R120 ;  /* 0x000000141c78723c */ /* 0x040ff00000001878 */
[-C--:B------:R-:W-:Y:S08]  /*8c80*/  HMMA.16816.F32 R124, R28, R22.reuse, R124 ;  /* 0x000000161c7c723c */ /* 0x080ff0000000187c */
[----:B------:R-:W-:Y:S08]  /*8c90*/  HMMA.16816.F32 R128, R4, R22, R128 ;  /* 0x000000160480723c */ /* 0x000ff00000001880 */
[-C--:B------:R-:W-:Y:S08]  /*8ca0*/  HMMA.16816.F32 R100, R12, R32.reuse, R100 ;  /* 0x000000200c64723c */ /* 0x080ff00000001864 */
[C---:B------:R-:W-:Y:S08]  /*8cb0*/  HMMA.16816.F32 R104, R36.reuse, R32, R104 ;  /* 0x000000202468723c */ /* 0x040ff00000001868 */
[-C--:B------:R-:W-:Y:S08]  /*8cc0*/  HMMA.16816.F32 R108, R36, R34.reuse, R108 ;  /* 0x00000022246c723c */ /* 0x080ff0000000186c */
[C---:B------:R-:W-:Y:S08]  /*8cd0*/  HMMA.16816.F32 R112, R12.reuse, R34, R112 ;  /* 0x000000220c70723c */ /* 0x040ff00000001870 */
[-C--:B---3--:R-:W-:Y:S08]  /*8ce0*/  HMMA.16816.F32 R116, R12, R40.reuse, R116 ;  /* 0x000000280c74723c */ /* 0x088ff00000001874 */
[C---:B------:R-:W-:Y:S08]  /*8cf0*/  HMMA.16816.F32 R120, R36.reuse, R40, R120 ;  /* 0x000000282478723c */ /* 0x040ff00000001878 */
[-C--:B------:R-:W-:Y:S08]  /*8d00*/  HMMA.16816.F32 R124, R36, R42.reuse, R124 ;  /* 0x0000002a247c723c */ /* 0x080ff0000000187c */
[----:B------:R-:W-:Y:S01]  /*8d10*/  HMMA.16816.F32 R128, R12, R42, R128 ;  /* 0x0000002a0c80723c */ /* 0x000fe20000001880 */
[----:B------:R-:W-:Y:S08]  /*8d20*/  @!UPT UIADD3 URZ, UPT, UPT, URZ, URZ, URZ ;  /* 0x000000fffffff290 */ /* 0x000ff0000fffe0ff */
[----:B------:R-:W-:Y:S11]  /*8d30*/  BRA.U UP0, `(.L_x_290) ;  /* 0xffffffad009c7547 */ /* 0x000ff6000b83ffff */
[C---:B------:R-:W-:Y:S01]  /*8d40*/  IMAD.SHL.U32 R3, R183.reuse, 0x10, RZ ;  /* 0x00000010b7037824 */ /* 0x040fe200078e00ff */
[----:B------:R-:W1:Y:S01]  /*8d50*/  LDCU UR8, c[0x0][0x500] ;  /* 0x0000a000ff0877ac */ /* 0x000e620008000800 */
[----:B------:R-:W-:Y:S01]  /*8d60*/  IMAD.SHL.U32 R0, R183, 0x2, RZ ;  /* 0x00000002b7007824 */ /* 0x000fe200078e00ff */
[----:B------:R-:W-:Y:S01]  /*8d70*/  LOP3.LUT R2, R138, 0xc00, RZ, 0xc0, !PT ;  /* 0x00000c008a027812 */ /* 0x000fe200078ec0ff */
[----:B------:R-:W-:Y:S01]  /*8d80*/  IMAD.MOV.U32 R4, RZ, RZ, 0x20 ;  /* 0x00000020ff047424 */ /* 0x000fe200078e00ff */
[----:B------:R-:W-:Y:S01]  /*8d90*/  LOP3.LUT R3, R3, 0x1c0, RZ, 0xc0, !PT ;  /* 0x000001c003037812 */ /* 0x000fe200078ec0ff */
[----:B------:R-:W-:Y:S01]  /*8da0*/  UISETP.NE.AND UP0, UPT, UR38, -0x1, UPT ;  /* 0xffffffff2600788c */ /* 0x000fe2000bf05270 */
[--C-:B------:R-:W-:Y:S01]  /*8db0*/  LOP3.LUT R2, R2, 0x6, R0.reuse, 0xf8, !PT ;  /* 0x0000000602027812 */ /* 0x100fe200078ef800 */
[----:B------:R-:W-:Y:S01]  /*8dc0*/  UMOV UR46, UR18 ;  /* 0x00000012002e7c82 */ /* 0x000fe20008000000 */
[----:B------:R-:W-:Y:S02]  /*8dd0*/  LOP3.LUT R0, R3, 0x38, R0, 0xf8, !PT ;  /* 0x0000003803007812 */ /* 0x000fe400078ef800 */
[----:B------:R-:W-:-:S02]  /*8de0*/  LOP3.LUT P1, RZ, R183, 0x10, RZ, 0xc0, !PT ;  /* 0x00000010b7ff7812 */ /* 0x000fc4000782c0ff */
[----:B------:R-:W-:Y:S02]  /*8df0*/  LOP3.LUT R0, R2, R0, R140, 0xf6, !PT ;  /* 0x0000000002007212 */ /* 0x000fe400078ef68c */
[----:B------:R-:W-:Y:S02]  /*8e00*/  LOP3.LUT P0, RZ, R183, 0x8, RZ, 0xc0, !PT ;  /* 0x00000008b7ff7812 */ /* 0x000fe4000780c0ff */
[----:B------:R-:W-:Y:S01]  /*8e10*/  LEA R0, R0, UR4, 0x1 ;  /* 0x0000000400007c11 */ /* 0x000fe2000f8e08ff */
        /* <DEDUP_REMOVED lines=13> */
[----:B------:R-:W-:-:S02]  /*8ef0*/  VIADD R21, R0, 0xc000 ;  /* 0x0000c00000157836 */ /* 0x000fc40000000000 */
        /* <DEDUP_REMOVED lines=15> */
[----:B------:R-:W-:-:S02]  /*8ff0*/  VIADD R2, R0, 0xc040 ;  /* 0x0000c04000027836 */ /* 0x000fc40000000000 */
[----:B------:R-:W-:Y:S01]  /*9000*/  FMUL.FTZ R120, R120, UR8 ;  /* 0x0000000878787c20 */ /* 0x000fe20008410000 */
[----:B------:R-:W-:Y:S01]  /*9010*/  FMUL.FTZ R10, R121, UR8 ;  /* 0x00000008790a7c20 */ /* 0x000fe20008410000 */
[----:B------:R-:W-:Y:S01]  /*9020*/  FMUL.FTZ R122, R122, UR8 ;  /* 0x000000087a7a7c20 */ /* 0x000fe20008410000 */
[----:B------:R-:W-:Y:S01]  /*9030*/  FMUL.FTZ R9, R123, UR8 ;  /* 0x000000087b097c20 */ /* 0x000fe20008410000 */
[----:B------:R-:W-:Y:S01]  /*9040*/  F2FP.F16.F32.PACK_AB R12, R12, R112 ;  /* 0x000000700c0c723e */ /* 0x000fe200000000ff */
[----:B------:R-:W-:Y:S01]  /*9050*/  IMAD.IADD R3, R4, 0x1, R0 ;  /* 0x0000000104037824 */ /* 0x000fe200078e0200 */
[----:B------:R-:W-:Y:S01]  /*9060*/  F2FP.F16.F32.PACK_AB R11, R11, R114 ;  /* 0x000000720b0b723e */ /* 0x000fe200000000ff */
[----:B------:R-:W-:Y:S02]  /*9070*/  @P1 VIADD R2, R21, 0xffffffc0 ;  /* 0xffffffc015021836 */ /* 0x000fe40000000000 */
        /* <DEDUP_REMOVED lines=34> */
[----:B------:R1:W-:Y:S01]  /*92a0*/  STS [R2], R18 ;  /* 0x0000001202007388 */ /* 0x0003e20000000800 */
[----:B------:R-:W-:Y:S02]  /*92b0*/  F2FP.F16.F32.PACK_AB R86, R87, R86 ;  /* 0x000000565756723e */ /* 0x000fe400000000ff */
[----:B------:R-:W-:Y:S01]  /*92c0*/  F2FP.F16.F32.PACK_AB R96, R97, R96 ;  /* 0x000000606160723e */ /* 0x000fe200000000ff */
[----:B------:R1:W-:Y:S01]  /*92d0*/  STS [R2+0x400], R17 ;  /* 0x0004001102007388 */ /* 0x0003e20000000800 */
[----:B------:R-:W-:Y:S02]  /*92e0*/  F2FP.F16.F32.PACK_AB R98, R99, R98 ;  /* 0x000000626362723e */ /* 0x000fe400000000ff */
[----:B------:R-:W-:Y:S01]  /*92f0*/  F2FP.F16.F32.PACK_AB R88, R89, R88 ;  /* 0x000000585958723e */ /* 0x000fe200000000ff */
[----:B------:R1:W-:Y:S01]  /*9300*/  STS [R4], R8 ;  /* 0x0000000804007388 */ /* 0x0003e20000000800 */
[----:B------:R-:W-:-:S02]  /*9310*/  F2FP.F16.F32.PACK_AB R90, R91, R90 ;  /* 0x0000005a5b5a723e */ /* 0x000fc400000000ff */
[----:B------:R-:W-:Y:S01]  /*9320*/  F2FP.F16.F32.PACK_AB R92, R93, R92 ;  /* 0x0000005c5d5c723e */ /* 0x000fe200000000ff */
[----:B------:R1:W-:Y:S01]  /*9330*/  STS [R4+0x400], R7 ;  /* 0x0004000704007388 */ /* 0x0003e20000000800 */
[----:B------:R-:W-:-:S03]  /*9340*/  F2FP.F16.F32.PACK_AB R94, R95, R94 ;  /* 0x0000005e5f5e723e */ /* 0x000fc600000000ff */
        /* <DEDUP_REMOVED lines=20> */
[----:B------:R-:W-:Y:S05]  /*9490*/  BRA.U UP0, `(.L_x_291) ;  /* 0x0000000100347547 */ /* 0x000fea000b800000 */
[----:B------:R-:W2:Y:S01]  /*94a0*/  LDCU.64 UR10, c[0x0][0x5c0] ;  /* 0x0000b800ff0a77ac */ /* 0x000ea20008000a00 */
[----:B------:R-:W3:Y:S01]  /*94b0*/  LDCU.64 UR8, c[0x0][0x5a8] ;  /* 0x0000b500ff0877ac */ /* 0x000ee20008000a00 */
[----:B------:R-:W-:-:S04]  /*94c0*/  USHF.R.S32.HI UR12, URZ, 0x1f, UR36 ;  /* 0x0000001fff0c7899 */ /* 0x000fc80008011424 */
[----:B--2---:R-:W-:Y:S02]  /*94d0*/  UIMAD UR12, UR12, UR10, URZ ;  /* 0x0000000a0c0c72a4 */ /* 0x004fe4000f8e02ff */
[----:B------:R-:W-:Y:S02]  /*94e0*/  UIMAD.WIDE.U32 UR14, UR36, UR10, URZ ;  /* 0x0000000a240e72a5 */ /* 0x000fe4000f8e00ff */
[----:B------:R-:W-:-:S04]  /*94f0*/  UIMAD UR12, UR36, UR11, UR12 ;  /* 0x0000000b240c72a4 */ /* 0x000fc8000f8e020c */
[----:B------:R-:W-:-:S03]  /*9500*/  UIADD3 UR13, UPT, UPT, UR15, UR12, URZ ;  /* 0x0000000c0f0d7290 */ /* 0x000fc6000fffe0ff */
[----:B------:R-:W-:Y:S02]  /*9510*/  UMOV UR12, UR14 ;  /* 0x0000000e000c7c82 */ /* 0x000fe40008000000 */
[----:B---3--:R-:W-:-:S04]  /*9520*/  UIMAD.WIDE.U32 UR12, UR46, UR8, UR12 ;  /* 0x000000082e0c72a5 */ /* 0x008fc8000f8e000c */
[----:B------:R-:W-:-:S03]  /*9530*/  UIMAD UR9, UR46, UR9, UR13 ;  /* 0x000000092e0972a4 */ /* 0x000fc6000f8e020d */
[----:B------:R-:W-:-:S03]  /*9540*/  UMOV UR34, UR12 ;  /* 0x0000000c00227c82 */ /* 0x000fc60008000000 */
[----:B-1----:R-:W-:Y:S01]  /*9550*/  MOV R0, UR9 ;  /* 0x0000000900007c02 */ /* 0x002fe20008000f00 */
[----:B------:R-:W-:Y:S05]  /*9560*/  BRA `(.L_x_292) ;  /* 0x00000000001c7947 */ /* 0x000fea0003800000 */
.L_x_291:
[----:B------:R-:W2:Y:S01]  /*9570*/  LDCU.64 UR10, c[0x0][0x5c0] ;  /* 0x0000b800ff0a77ac */ /* 0x000ea20008000a00 */
[----:B------:R-:W-:-:S04]  /*9580*/  UIADD3 UR8, UPT, UPT, UR36, UR38, URZ ;  /* 0x0000002624087290 */ /* 0x000fc8000fffe0ff */
[----:B--2---:R-:W-:Y:S02]  /*9590*/  UIMAD.WIDE.U32 UR12, UR8, UR10, URZ ;  /* 0x0000000a080c72a5 */ /* 0x004fe4000f8e00ff */
[----:B------:R-:W-:-:S04]  /*95a0*/  UIMAD UR8, UR8, UR11, URZ ;  /* 0x0000000b080872a4 */ /* 0x000fc8000f8e02ff */
[----:B------:R-:W-:Y:S01]  /*95b0*/  UIADD3 UR8, UPT, UPT, UR13, UR8, URZ ;  /* 0x000000080d087290 */ /* 0x000fe2000fffe0ff */
[----:B------:R-:W-:-:S05]  /*95c0*/  UMOV UR34, UR12 ;  /* 0x0000000c00227c82 */ /* 0x000fca0008000000 */
[----:B-1----:R-:W-:Y:S02]  /*95d0*/  MOV R0, UR8 ;  /* 0x0000000800007c02 */ /* 0x002fe40008000f00 */
.L_x_292:
[----:B------:R-:W-:Y:S05]  /*95e0*/  BRA.U UP0, `(.L_x_293) ;  /* 0x00000001002c7547 */ /* 0x000fea000b800000 */
[----:B------:R-:W1:Y:S01]  /*95f0*/  LDCU.64 UR8, c[0x0][0x5c8] ;  /* 0x0000b900ff0877ac */ /* 0x000e620008000a00 */
[----:B------:R-:W2:Y:S01]  /*9600*/  LDCU.64 UR12, c[0x0][0x5b0] ;  /* 0x0000b600ff0c77ac */ /* 0x000ea20008000a00 */
[----:B------:R-:W-:-:S04]  /*9610*/  USHF.R.S32.HI UR14, URZ, 0x1f, UR36 ;  /* 0x0000001fff0e7899 */ /* 0x000fc80008011424 */
[----:B-1----:R-:W-:Y:S02]  /*9620*/  UIMAD UR14, UR14, UR8, URZ ;  /* 0x000000080e0e72a4 */ /* 0x002fe4000f8e02ff */
[----:B------:R-:W-:Y:S02]  /*9630*/  UIMAD.WIDE.U32 UR16, UR36, UR8, URZ ;  /* 0x00000008241072a5 */ /* 0x000fe4000f8e00ff */
[----:B------:R-:W-:-:S04]  /*9640*/  UIMAD UR14, UR36, UR9, UR14 ;  /* 0x00000009240e72a4 */ /* 0x000fc8000f8e020e */
[----:B------:R-:W-:-:S04]  /*9650*/  UIADD3 UR17, UPT, UPT, UR17, UR14, URZ ;  /* 0x0000000e11117290 */ /* 0x000fc8000fffe0ff */
[----:B--2---:R-:W-:-:S04]  /*9660*/  UIMAD.WIDE.U32 UR16, UR46, UR12, UR16 ;  /* 0x0000000c2e1072a5 */ /* 0x004fc8000f8e0010 */
[----:B------:R-:W-:-:S06]  /*9670*/  UIMAD UR13, UR46, UR13, UR17 ;  /* 0x0000000d2e0d72a4 */ /* 0x000fcc000f8e0211 */
[----:B------:R-:W-:Y:S01]  /*9680*/  MOV R20, UR13 ;  /* 0x0000000d00147c02 */ /* 0x000fe20008000f00 */
[----:B------:R-:W-:Y:S06]  /*9690*/  BRA `(.L_x_294) ;  /* 0x0000000000187947 */ /* 0x000fec0003800000 */
.L_x_293:
[----:B------:R-:W1:Y:S01]  /*96a0*/  LDCU.64 UR8, c[0x0][0x5c8] ;  /* 0x0000b900ff0877ac */ /* 0x000e620008000a00 */
[----:B------:R-:W-:-:S04]  /*96b0*/  UIADD3 UR12, UPT, UPT, UR36, UR38, URZ ;  /* 0x00000026240c7290 */ /* 0x000fc8000fffe0ff */
[----:B-1----:R-:W-:Y:S02]  /*96c0*/  UIMAD.WIDE.U32 UR16, UR12, UR8, URZ ;  /* 0x000000080c1072a5 */ /* 0x002fe4000f8e00ff */
[----:B------:R-:W-:-:S04]  /*96d0*/  UIMAD UR12, UR12, UR9, URZ ;  /* 0x000000090c0c72a4 */ /* 0x000fc8000f8e02ff */
[----:B------:R-:W-:-:S06]  /*96e0*/  UIADD3 UR12, UPT, UPT, UR17, UR12, URZ ;  /* 0x0000000c110c7290 */ /* 0x000fcc000fffe0ff */
[----:B------:R-:W-:-:S07]  /*96f0*/  MOV R20, UR12 ;  /* 0x0000000c00147c02 */ /* 0x000fce0008000f00 */
.L_x_294:
[----:B------:R-:W-:Y:S01]  /*9700*/  BAR.SYNC.DEFER_BLOCKING 0x0 ;  /* 0x0000000000007b1d */ /* 0x000fe20000010000 */
[----:B------:R-:W-:Y:S01]  /*9710*/  USHF.L.U32 UR14, UR39, 0x7, URZ ;  /* 0x00000007270e7899 */ /* 0x000fe200080006ff */
[----:B------:R-:W-:Y:S01]  /*9720*/  SHF.R.U32.HI R183, RZ, 0x3, R183 ;  /* 0x00000003ffb77819 */ /* 0x000fe200000116b7 */
[----:B------:R-:W-:Y:S02]  /*9730*/  USHF.L.U32 UR17, UR39, 0x7, URZ ;  /* 0x0000000727117899 */ /* 0x000fe400080006ff */
[----:B------:R-:W-:-:S03]  /*9740*/  UIMAD.WIDE.U32 UR36, UR14, UR10, URZ ;  /* 0x0000000a0e2472a5 */ /* 0x000fc6000f8e00ff */
[----:B------:R-:W1:Y:S01]  /*9750*/  LDC.64 R4, c[0x0][0x5d8] ;  /* 0x00017600ff047b82 */ /* 0x000e620000000a00 */
[----:B------:R-:W2:Y:S01]  /*9760*/  LDCU UR12, c[0x0][0x440] ;  /* 0x00008800ff0c77ac */ /* 0x000ea20008000800 */
[C---:B------:R-:W-:Y:S01]  /*9770*/  VIADD R8, R183.reuse, 0x20 ;  /* 0x00000020b7087836 */ /* 0x040fe20000000000 */
[C---:B------:R-:W-:Y:S01]  /*9780*/  IADD3 R28, P2, PT, R183.reuse, 0x20, RZ ;  /* 0x00000020b71c7810 */ /* 0x040fe20007f5e0ff */
[C---:B------:R-:W-:Y:S01]  /*9790*/  VIADD R7, R183.reuse, 0x40 ;  /* 0x00000040b7077836 */ /* 0x040fe20000000000 */
[----:B------:R-:W-:Y:S01]  /*97a0*/  USHF.R.S32.HI UR15, URZ, 0x1f, UR14 ;  /* 0x0000001fff0f7899 */ /* 0x000fe2000801140e */
[----:B------:R-:W-:Y:S01]  /*97b0*/  IMAD.U32 R2, RZ, RZ, UR36 ;  /* 0x00000024ff027e24 */ /* 0x000fe2000f8e00ff */
[----:B------:R-:W-:Y:S01]  /*97c0*/  UIADD3 UR35, UPT, UPT, -UR17, UR35, URZ ;  /* 0x0000002311237290 */ /* 0x000fe2000fffe1ff */
[C---:B------:R-:W-:Y:S01]  /*97d0*/  VIADD R6, R183.reuse, 0x60 ;  /* 0x00000060b7067836 */ /* 0x040fe20000000000 */
[----:B------:R-:W-:Y:S01]  /*97e0*/  UIMAD UR13, UR15, UR10, URZ ;  /* 0x0000000a0f0d72a4 */ /* 0x000fe2000f8e02ff */
[----:B------:R-:W3:Y:S01]  /*97f0*/  LDC.64 R34, c[0x0][0x5e0] ;  /* 0x00017800ff227b82 */ /* 0x000ee20000000a00 */
[----:B------:R-:W-:Y:S01]  /*9800*/  LOP3.LUT R2, R2, 0x38, R182, 0xf8, !PT ;  /* 0x0000003802027812 */ /* 0x000fe200078ef8b6 */
[----:B------:R-:W-:Y:S01]  /*9810*/  IMAD.U32 R3, RZ, RZ, UR37 ;  /* 0x00000025ff037e24 */ /* 0x000fe2000f8e00ff */
[----:B------:R-:W-:Y:S01]  /*9820*/  UIMAD UR13, UR14, UR11, UR13 ;  /* 0x0000000b0e0d72a4 */ /* 0x000fe2000f8e020d */
[----:B------:R-:W-:Y:S01]  /*9830*/  BSSY.RECONVERGENT B0, `(.L_x_295) ;  /* 0x0000019000007945 */ /* 0x000fe20003800200 */
[----:B------:R-:W-:Y:S01]  /*9840*/  IADD3 R2, P0, PT, R2, UR34, RZ ;  /* 0x0000002202027c10 */ /* 0x000fe2000ff1e0ff */
[----:B------:R-:W-:Y:S01]  /*9850*/  IMAD.X R33, RZ, RZ, RZ, P2 ;  /* 0x000000ffff217224 */ /* 0x000fe200010e06ff */
[----:B------:R-:W-:Y:S01]  /*9860*/  IADD3 R29, P1, PT, R183, 0x40, RZ ;  /* 0x00000040b71d7810 */ /* 0x000fe20007f3e0ff */
[----:B------:R4:W3:Y:S01]  /*9870*/  LDS.128 R16, [R139+0xd000] ;  /* 0x00d000008b107984 */ /* 0x0008e20000000c00 */
[----:B--2---:R-:W-:Y:S01]  /*9880*/  ISETP.GE.AND P6, PT, R226, UR12, PT ;  /* 0x0000000ce2007c0c */ /* 0x004fe2000bfc6270 */
[----:B------:R-:W-:-:S03]  /*9890*/  IMAD.U32 R3, RZ, RZ, UR13 ;  /* 0x0000000dff037e24 */ /* 0x000fc6000f8e00ff */
[----:B------:R-:W-:Y:S02]  /*98a0*/  ISETP.GE.OR P5, PT, R8, UR35, P6 ;  /* 0x0000002308007c0c */ /* 0x000fe4000b7a6670 */
[----:B------:R-:W-:Y:S02]  /*98b0*/  ISETP.GE.OR P4, PT, R7, UR35, P6 ;  /* 0x0000002307007c0c */ /* 0x000fe4000b786670 */
[----:B------:R-:W-:Y:S02]  /*98c0*/  ISETP.GE.OR P3, PT, R6, UR35, P6 ;  /* 0x0000002306007c0c */ /* 0x000fe4000b766670 */
[C---:B------:R-:W-:Y:S02]  /*98d0*/  ISETP.GE.OR P6, PT, R183.reuse, UR35, P6 ;  /* 0x00000023b7007c0c */ /* 0x040fe4000b7c6670 */
[----:B------:R-:W-:Y:S02]  /*98e0*/  IADD3.X R3, PT, PT, R0, UR37, R3, P0, !PT ;  /* 0x0000002500037c10 */ /* 0x000fe400087fe403 */
[----:B------:R-:W-:Y:S01]  /*98f0*/  IADD3 R30, P0, PT, R183, 0x60, RZ ;  /* 0x00000060b71e7810 */ /* 0x000fe20007f1e0ff */
[----:B-1----:R-:W-:-:S04]  /*9900*/  IMAD.WIDE.U32 R6, R4, UR20, R2 ;  /* 0x0000001404067c25 */ /* 0x002fc8000f8e0002 */
[----:B------:R-:W-:-:S04]  /*9910*/  IMAD R12, R5, UR20, R7 ;  /* 0x00000014050c7c24 */ /* 0x000fc8000f8e0207 */
[----:B----4-:R-:W-:Y:S05]  /*9920*/  @P6 BRA `(.L_x_296) ;  /* 0x0000000000246947 */ /* 0x010fea0003800000 */
[----:B------:R-:W1:Y:S01]  /*9930*/  LDS.128 R8, [R139+0xc000] ;  /* 0x00c000008b087984 */ /* 0x000e620000000c00 */
[----:B------:R-:W2:Y:S01]  /*9940*/  LDCU.64 UR12, c[0x0][0x560] ;  /* 0x0000ac00ff0c77ac */ /* 0x000ea20008000a00 */
[----:B------:R-:W-:Y:S02]  /*9950*/  MOV R2, R6 ;  /* 0x0000000600027202 */ /* 0x000fe40000000f00 */
[----:B------:R-:W-:-:S03]  /*9960*/  MOV R3, R12 ;  /* 0x0000000c00037202 */ /* 0x000fc60000000f00 */
[----:B------:R-:W-:-:S04]  /*9970*/  IMAD.WIDE.U32 R2, R183, UR10, R2 ;  /* 0x0000000ab7027c25 */ /* 0x000fc8000f8e0002 */
[----:B------:R-:W-:Y:S01]  /*9980*/  IMAD R0, R183, UR11, R3 ;  /* 0x0000000bb7007c24 */ /* 0x000fe2000f8e0203 */
[----:B--2---:R-:W-:-:S04]  /*9990*/  LEA R4, P2, R2, UR12, 0x1 ;  /* 0x0000000c02047c11 */ /* 0x004fc8000f8408ff */
[----:B------:R-:W-:-:S05]  /*99a0*/  LEA.HI.X R5, R2, UR13, R0, 0x1, P2 ;  /* 0x0000000d02057c11 */ /* 0x000fca00090f0c00 */
[----:B-1----:R1:W-:Y:S04]  /*99b0*/  STG.E.128 desc[UR32][R4.64], R8 ;  /* 0x0000000804007986 */ /* 0x0023e8000c101d20 */
.L_x_296:
[----:B------:R-:W-:Y:S05]  /*99c0*/  BSYNC.RECONVERGENT B0 ;  /* 0x0000000000007941 */ /* 0x000fea0003800200 */
.L_x_295:
        /* <DEDUP_REMOVED lines=11> */
[----:B---3--:R2:W-:Y:S04]  /*9a80*/  STG.E.128 desc[UR32][R4.64], R16 ;  /* 0x0000001004007986 */ /* 0x0085e8000c101d20 */
.L_x_298:
[----:B------:R-:W-:Y:S05]  /*9a90*/  BSYNC.RECONVERGENT B0 ;  /* 0x0000000000007941 */ /* 0x000fea0003800200 */
.L_x_297:
[----:B-1----:R1:W4:Y:S01]  /*9aa0*/  LDS.128 R8, [R139+0xe000] ;  /* 0x00e000008b087984 */ /* 0x0023220000000c00 */
[----:B------:R-:W-:Y:S01]  /*9ab0*/  BSSY.RECONVERGENT B0, `(.L_x_299) ;  /* 0x000000d000007945 */ /* 0x000fe20003800200 */
[----:B------:R-:W-:-:S03]  /*9ac0*/  IADD3.X R32, PT, PT, RZ, RZ, RZ, P1, !PT ;  /* 0x000000ffff207210 */ /* 0x000fc60000ffe4ff */
        /* <DEDUP_REMOVED lines=10> */
[----:B----4-:R2:W-:Y:S04]  /*9b70*/  STG.E.128 desc[UR32][R4.64], R8 ;  /* 0x0000000804007986 */ /* 0x0105e8000c101d20 */
.L_x_300:
[----:B------:R-:W-:Y:S05]  /*9b80*/  BSYNC.RECONVERGENT B0 ;  /* 0x0000000000007941 */ /* 0x000fea0003800200 */
.L_x_299:
[----:B--2-4-:R2:W4:Y:S01]  /*9b90*/  LDS.128 R8, [R139+0xf000] ;  /* 0x00f000008b087984 */ /* 0x0145220000000c00 */
[----:B------:R-:W-:Y:S01]  /*9ba0*/  BSSY.RECONVERGENT B0, `(.L_x_301) ;  /* 0x000000e000007945 */ /* 0x000fe20003800200 */
[----:B------:R-:W-:Y:S02]  /*9bb0*/  MOV R13, UR8 ;  /* 0x00000008000d7c02 */ /* 0x000fe40008000f00 */
[----:B------:R-:W-:Y:S01]  /*9bc0*/  IADD3.X R31, PT, PT, RZ, RZ, RZ, P0, !PT ;  /* 0x000000ffff1f7210 */ /* 0x000fe200007fe4ff */
[----:B------:R-:W-:Y:S06]  /*9bd0*/  @P3 BRA `(.L_x_302) ;  /* 0x0000000000283947 */ /* 0x000fec0003800000 */
        /* <DEDUP_REMOVED lines=9> */
[----:B----4-:R1:W-:Y:S04]  /*9c70*/  STG.E.128 desc[UR32][R2.64], R8 ;  /* 0x0000000802007986 */ /* 0x0103e8000c101d20 */
.L_x_302:
[----:B------:R-:W-:Y:S05]  /*9c80*/  BSYNC.RECONVERGENT B0 ;  /* 0x0000000000007941 */ /* 0x000fea0003800200 */
.L_x_301:
[----:B-1----:R-:W-:Y:S01]  /*9c90*/  MOV R2, R226 ;  /* 0x000000e200027202 */ /* 0x002fe20000000f00 */
[----:B------:R-:W-:Y:S01]  /*9ca0*/  UIMAD UR15, UR15, UR8, URZ ;  /* 0x000000080f0f72a4 */ /* 0x000fe2000f8e02ff */
[----:B------:R-:W-:Y:S01]  /*9cb0*/  MOV R3, RZ ;  /* 0x000000ff00037202 */ /* 0x000fe20000000f00 */
[----:B------:R-:W1:Y:S01]  /*9cc0*/  @!P6 LDC.64 R4, c[0x0][0x568] ;  /* 0x00015a00ff04eb82 */ /* 0x000e620000000a00 */
[----:B------:R-:W-:Y:S01]  /*9cd0*/  LDS.128 R24, [R139+0x13000] ;  /* 0x013000008b187984 */ /* 0x000fe20000000c00 */
[----:B------:R-:W-:Y:S01]  /*9ce0*/  UIMAD UR15, UR14, UR9, UR15 ;  /* 0x000000090e0f72a4 */ /* 0x000fe2000f8e020f */
[----:B------:R-:W-:Y:S01]  /*9cf0*/  BSSY.RECONVERGENT B0, `(.L_x_303) ;  /* 0x000001a000007945 */ /* 0x000fe20003800200 */
[----:B------:R-:W-:Y:S01]  /*9d00*/  IMAD.WIDE.U32 R2, R13, UR14, R2 ;  /* 0x0000000e0d027c25 */ /* 0x000fe2000f8e0002 */
[----:B---3--:R-:W-:Y:S04]  /*9d10*/  LDS.128 R16, [R139+0x11000] ;  /* 0x011000008b107984 */ /* 0x008fe80000000c00 */
[----:B------:R-:W3:Y:S01]  /*9d20*/  LDS.128 R12, [R139+0x10000] ;  /* 0x010000008b0c7984 */ /* 0x000ee20000000c00 */
[----:B------:R-:W-:-:S04]  /*9d30*/  IADD3 R2, P0, PT, R2, UR16, RZ ;  /* 0x0000001002027c10 */ /* 0x000fc8000ff1e0ff */
[----:B------:R-:W-:Y:S02]  /*9d40*/  IADD3.X R3, PT, PT, R20, UR15, R3, P0, !PT ;  /* 0x0000000f14037c10 */ /* 0x000fe400087fe403 */
[----:B------:R1:W2:Y:S01]  /*9d50*/  LDS.128 R20, [R139+0x12000] ;  /* 0x012000008b147984 */ /* 0x0002a20000000c00 */
[----:B----4-:R-:W-:-:S04]  /*9d60*/  IMAD.WIDE.U32 R8, R34, UR20, R2 ;  /* 0x0000001422087c25 */ /* 0x010fc8000f8e0002 */
[----:B------:R-:W-:Y:S01]  /*9d70*/  IMAD R7, R35, UR20, R9 ;  /* 0x0000001423077c24 */ /* 0x000fe2000f8e0209 */
[----:B------:R-:W-:-:S05]  /*9d80*/  @!P6 MOV R6, R8 ;  /* 0x000000080006e202 */ /* 0x000fca0000000f00 */
[----:B------:R-:W-:-:S04]  /*9d90*/  @!P6 IMAD.WIDE.U32 R2, R183, UR8, R6 ;  /* 0x00000008b702ec25 */ /* 0x000fc8000f8e0006 */
[----:B------:R-:W-:Y:S01]  /*9da0*/  @!P6 IMAD R0, R183, UR9, R3 ;  /* 0x00000009b700ec24 */ /* 0x000fe2000f8e0203 */
[----:B-1----:R-:W-:-:S04]  /*9db0*/  @!P6 LEA R4, P0, R2, R4, 0x1 ;  /* 0x000000040204e211 */ /* 0x002fc800078008ff */
[----:B------:R-:W-:-:S05]  /*9dc0*/  @!P6 LEA.HI.X R5, R2, R5, R0, 0x1, P0 ;  /* 0x000000050205e211 */ /* 0x000fca00000f0c00 */
[----:B---3--:R1:W-:Y:S01]  /*9dd0*/  @!P6 STG.E.128 desc[UR32][R4.64], R12 ;  /* 0x0000000c0400e986 */ /* 0x0083e2000c101d20 */
[----:B--2---:R-:W-:Y:S05]  /*9de0*/  @P5 BRA `(.L_x_304) ;  /* 0x0000000000285947 */ /* 0x004fea0003800000 */
        /* <DEDUP_REMOVED lines=9> */
[----:B------:R2:W-:Y:S04]  /*9e80*/  STG.E.128 desc[UR32][R4.64], R16 ;  /* 0x0000001004007986 */ /* 0x0005e8000c101d20 */
.L_x_304:
[----:B------:R-:W-:Y:S05]  /*9e90*/  BSYNC.RECONVERGENT B0 ;  /* 0x0000000000007941 */ /* 0x000fea0003800200 */
.L_x_303:
        /* <DEDUP_REMOVED lines=11> */
[----:B------:R3:W-:Y:S04]  /*9f50*/  STG.E.128 desc[UR32][R4.64], R20 ;  /* 0x0000001404007986 */ /* 0x0007e8000c101d20 */
.L_x_306:
[----:B------:R-:W-:Y:S05]  /*9f60*/  BSYNC.RECONVERGENT B0 ;  /* 0x0000000000007941 */ /* 0x000fea0003800200 */
.L_x_305:
        /* <DEDUP_REMOVED lines=10> */
[----:B------:R4:W-:Y:S04]  /*a010*/  STG.E.128 desc[UR32][R2.64], R24 ;  /* 0x0000001802007986 */ /* 0x0009e8000c101d20 */
.L_x_247:
[----:B------:R-:W-:Y:S05]  /*a020*/  BSYNC.RECONVERGENT B1 ;  /* 0x0000000000017941 */ /* 0x000fea0003800200 */
.L_x_221:
[----:B------:R-:W2:Y:S01]  /*a030*/  LDCU UR9, c[0x0][0x438] ;  /* 0x00008700ff0977ac */ /* 0x000ea20008000800 */
[----:B------:R-:W1:Y:S01]  /*a040*/  LDCU UR10, c[0x0][0x370] ;  /* 0x00006e00ff0a77ac */ /* 0x000e620008000800 */
[----:B--2---:R-:W-:-:S04]  /*a050*/  UIADD3 UR9, UPT, UPT, UR9, 0x7f, URZ ;  /* 0x0000007f09097890 */ /* 0x004fc8000fffe0ff */
[----:B------:R-:W-:Y:S02]  /*a060*/  USHF.R.S32.HI UR8, URZ, 0x1f, UR9 ;  /* 0x0000001fff087899 */ /* 0x000fe40008011409 */
[----:B-1----:R-:W-:Y:S02]  /*a070*/  UIADD3 UR39, UPT, UPT, UR10, UR39, URZ ;  /* 0x000000270a277290 */ /* 0x002fe4000fffe0ff */
[----:B------:R-:W-:Y:S01]  /*a080*/  ULEA.HI UR8, UR8, UR9, URZ, 0x7 ;  /* 0x0000000908087291 */ /* 0x000fe2000f8f38ff */
[----:B------:R-:W-:-:S03]  /*a090*/  UMOV UR10, UR19 ;  /* 0x00000013000a7c82 */ /* 0x000fc60008000000 */
[----:B------:R-:W-:-:S04]  /*a0a0*/  USHF.R.S32.HI UR8, URZ, 0x7, UR8 ;  /* 0x00000007ff087899 */ /* 0x000fc80008011408 */
[----:B------:R-:W-:-:S09]  /*a0b0*/  UISETP.GE.AND UP0, UPT, UR39, UR8, UPT ;  /* 0x000000082700728c */ /* 0x000fd2000bf06270 */
[----:B------:R-:W-:Y:S05]  /*a0c0*/  BRA.U !UP0, `(.L_x_307) ;  /* 0xffffff6108907547 */ /* 0x000fea000b83ffff */
[----:B------:R-:W-:Y:S05]  /*a0d0*/  EXIT ;  /* 0x000000000000794d */ /* 0x000fea0003800000 */
.L_x_308:
        /* <DEDUP_REMOVED lines=10> */
.L_x_1407:


//--------------------- .text._ZN5flash44flash_bwd_dq_dk_dv_loop_seqk_parallel_kernelI23Flash_bwd_kernel_traitsILi64ELi128ELi128ELi8ELi4ELi4ELi4ELb0ELb0EN7cutlass6half_tE19Flash_kernel_traitsILi64ELi128ELi128ELi8ES3_EELb0ELb1ELb0ELb0ELb1ELb1ELb0EEEvNS_16Flash_bwd_paramsE --------------------------
	.section	.text._ZN5flash44flash_bwd_dq_dk_dv_loop_seqk_parallel_kernelI23Flash_bwd_kernel_traitsILi64ELi128ELi128ELi8ELi4ELi4ELi4ELb0ELb0EN7cutlass6half_tE19Flash_kernel_traitsILi64ELi128ELi128ELi8ES3_EELb0ELb1ELb0ELb0ELb1ELb1ELb0EEEvNS_16Flash_bwd_paramsE,"ax",@progbits
	.align	128
        .global         _ZN5flash44flash_bwd_dq_dk_dv_loop_seqk_parallel_kernelI23Flash_bwd_kernel_traitsILi64ELi128ELi128ELi8ELi4ELi4ELi4ELb0ELb0EN7cutlass6half_tE19Flash_kernel_traitsILi64ELi128ELi128ELi8ES3_EELb0ELb1ELb0ELb0ELb1ELb1ELb0EEEvNS_16Flash_bwd_paramsE
        .type           _ZN5flash44flash_bwd_dq_dk_dv_loop_seqk_parallel_kernelI23Flash_bwd_kernel_traitsILi64ELi128ELi128ELi8ELi4ELi4ELi4ELb0ELb0EN7cutlass6half_tE19Flash_kernel_traitsILi64ELi128ELi128ELi8ES3_EELb0ELb1ELb0ELb0ELb1ELb1ELb0EEEvNS_16Flash_bwd_paramsE,@function
        .size           _ZN5flash44flash_bwd_dq_dk_dv_loop_seqk_parallel_kernelI23Flash_bwd_kernel_traitsILi64ELi128ELi128ELi8ELi4ELi4ELi4ELb0ELb0EN7cutlass6half_tE19Flash_kernel_traitsILi64ELi128ELi128ELi8ES3_EELb0ELb1ELb0ELb0ELb1ELb1ELb0EEEvNS_16Flash_bwd_paramsE,(.L_x_1408 - _ZN5flash44flash_bwd_dq_dk_dv_loop_seqk_parallel_kernelI23Flash_bwd_kernel_traitsILi64ELi128ELi128ELi8ELi4ELi4ELi4ELb0ELb0EN7cutlass6half_tE19Flash_kernel_traitsILi64ELi128ELi128ELi8ES3_EELb0ELb1ELb0ELb0ELb1ELb1ELb0EEEvNS_16Flash_bwd_paramsE)
        .other          _ZN5flash44flash_bwd_dq_dk_dv_loop_seqk_parallel_kernelI23Flash_bwd_kernel_traitsILi64ELi128ELi128ELi8ELi4ELi4ELi4ELb0ELb0EN7cutlass6half_tE19Flash_kernel_traitsILi64ELi128ELi128ELi8ES3_EELb0ELb1ELb0ELb0ELb1ELb1ELb0EEEvNS_16Flash_bwd_paramsE,@"STO_CUDA_ENTRY STV_DEFAULT"
_ZN5flash44flash_bwd_dq_dk_dv_loop_seqk_parallel_kernelI23Flash_bwd_kernel_traitsILi64ELi128ELi128ELi8ELi4ELi4ELi4ELb0ELb0EN7cutlass6half_tE19Flash_kernel_traitsILi64ELi128ELi128ELi8ES3_EELb0ELb1ELb0ELb0ELb1ELb1ELb0EEEvNS_16Flash_bwd_paramsE:
.text._ZN5flash44flash_bwd_dq_dk_dv_loop_seqk_parallel_kernelI23Flash_bwd_kernel_traitsILi64ELi128ELi128ELi8ELi4ELi4ELi4ELb0ELb0EN7cutlass6half_tE19Flash_kernel_traitsILi64ELi128ELi128ELi8ES3_EELb0ELb1ELb0ELb0ELb1ELb1ELb0EEEvNS_16Flash_bwd_paramsE:
        /* <DEDUP_REMOVED lines=10> */
[----:B------:R-:W1:Y:S01]  /*00a0*/  LDCU.64 UR8, c[0x0][0x478] ;  /* 0x00008f00ff0877ac */ /* 0x000e620008000a00 */
[----:B------:R-:W-:Y:S01]  /*00b0*/  S2UR UR22, SR_CgaCtaId ;  /* 0x00000000001679c3 */ /* 0x000fe20000008800 */
[----:B------:R-:W2:Y:S01]  /*00c0*/  LDCU.64 UR10, c[0x0][0x470] ;  /* 0x00008e00ff0a77ac */ /* 0x000ea20008000a00 */
[----:B------:R-:W3:Y:S06]  /*00d0*/  LDCU.64 UR28, c[0x0][0x358] ;  /* 0x00006b00ff1c77ac */ /* 0x000eec0008000a00 */
[----:B------:R-:W4:Y:S01]  /*00e0*/  S2UR UR21, SR_CgaCtaId ;  /* 0x00000000001579c3 */ /* 0x000f220000008800 */
[----:B------:R-:W-:Y:S01]  /*00f0*/  UMOV UR25, URZ ;  /* 0x000000ff00197c82 */ /* 0x000fe20008000000 */
[----:B------:R-:W-:-:S06]  /*0100*/  UMOV UR26, URZ ;  /* 0x000000ff001a7c82 */ /* 0x000fcc0008000000 */
[----:B------:R-:W3:Y:S01]  /*0110*/  S2UR UR38, SR_CTAID.Y ;  /* 0x00000000002679c3 */ /* 0x000ee20000002600 */
[----:B-1----:R-:W-:-:S04]  /*0120*/  UISETP.NE.U32.AND UP3, UPT, UR8, URZ, UPT ;  /* 0x000000ff0800728c */ /* 0x002fc8000bf65070 */
[----:B------:R-:W-:Y:S02]  /*0130*/  UISETP.NE.AND.EX UP3, UPT, UR9, URZ, UPT, UP3 ;  /* 0x000000ff0900728c */ /* 0x000fe4000bf65330 */
[----:B--2---:R-:W-:Y:S01]  /*0140*/  UISETP.NE.U32.AND UP4, UPT, UR10, URZ, UPT ;  /* 0x000000ff0a00728c */ /* 0x004fe2000bf85070 */
[----:B------:R-:W1:Y:S03]  /*0150*/  S2UR UR24, SR_CTAID.Z ;  /* 0x00000000001879c3 */ /* 0x000e660000002700 */
[----:B------:R-:W-:-:S05]  /*0160*/  UISETP.NE.AND.EX UP4, UPT, UR11, URZ, UPT, UP4 ;  /* 0x000000ff0b00728c */ /* 0x000fca000bf85340 */
[----:B------:R-:W2:Y:S01]  /*0170*/  @!UP3 LDCU.64 UR4, c[0x0][0x488] ;  /* 0x00009100ff04b7ac */ /* 0x000ea20008000a00 */
[----:B------:R-:W1:Y:S01]  /*0180*/  S2UR UR20, SR_CTAID.Y ;  /* 0x00000000001479c3 */ /* 0x000e620000002600 */
[----:B------:R-:W5:Y:S07]  /*0190*/  @!UP3 LDCU.64 UR18, c[0x0][0x438] ;  /* 0x00008700ff12b7ac */ /* 0x000f6e0008000a00 */
[----:B------:R-:W1:Y:S01]  /*01a0*/  S2UR UR23, SR_CTAID.Z ;  /* 0x00000000001779c3 */ /* 0x000e620000002700 */
[----:B--2---:R-:W-:-:S03]  /*01b0*/  @!UP3 UISETP.NE.U32.AND UP0, UPT, UR4, URZ, UPT ;  /* 0x000000ff0400b28c */ /* 0x004fc6000bf05070 */
[----:B------:R-:W-:Y:S01]  /*01c0*/  UMOV UR4, 0x400 ;  /* 0x0000040000047882 */ /* 0x000fe20000000000 */
[----:B------:R-:W-:Y:S02]  /*01d0*/  @!UP3 UISETP.NE.AND.EX UP0, UPT, UR5, URZ, UPT, UP0 ;  /* 0x000000ff0500b28c */ /* 0x000fe4000bf05300 */
[----:B----4-:R-:W-:Y:S01]  /*01e0*/  ULEA UR21, UR21, UR4, 0x18 ;  /* 0x0000000415157291 */ /* 0x010fe2000f8ec0ff */
[----:B------:R-:W-:Y:S01]  /*01f0*/  UMOV UR5, 0x400 ;  /* 0x0000040000057882 */ /* 0x000fe20000000000 */
[----:B-----5:R-:W-:Y:S02]  /*0200*/  @!UP3 USEL UR27, UR19, URZ, UP0 ;  /* 0x000000ff131bb287 */ /* 0x020fe40008000000 */
[----:B------:R-:W-:Y:S01]  /*0210*/  ULEA UR22, UR22, UR5, 0x18 ;  /* 0x0000000516167291 */ /* 0x000fe2000f8ec0ff */
[----:B---3--:R-:W-:-:S11]  /*0220*/  UMOV UR19, 0xffffc000 ;  /* 0xffffc00000137882 */ /* 0x008fd60000000000 */
.L_x_316:
[----:B------:R-:W-:Y:S01]  /*0230*/  @UP4 ULEA UR6, UP1, UR38, UR10, 0x2 ;  /* 0x0000000a26064291 */ /* 0x000fe2000f8210ff */
[----:B------:R-:W-:Y:S01]  /*0240*/  PLOP3.LUT P1, PT, PT, PT, UP4, 0x80, 0x8 ;  /* 0x000000000008781c */ /* 0x000fe20003f2f048 */
[----:B------:R-:W-:Y:S01]  /*0250*/  @UP3 ULEA UR4, UP0, UR38, UR8, 0x2 ;  /* 0x0000000826043291 */ /* 0x000fe2000f8010ff */
[----:B------:R-:W-:Y:S01]  /*0260*/  PLOP3.LUT P0, PT, PT, PT, UP3, 0x80, 0x8 ;  /* 0x000000000008781c */ /* 0x000fe20003f0f038 */
[----:B------:R-:W-:Y:S02]  /*0270*/  @UP4 ULEA.HI.X UR7, UR38, UR11, URZ, 0x2, UP1 ;  /* 0x0000000b26074291 */ /* 0x000fe400088f14ff */
[----:B------:R-:W-:Y:S01]  /*0280*/  @UP3 ULEA.HI.X UR5, UR38, UR9, URZ, 0x2, UP0 ;  /* 0x0000000926053291 */ /* 0x000fe200080f14ff */
[----:B----4-:R-:W-:Y:S02]  /*0290*/  IMAD.U32 R4, RZ, RZ, UR6 ;  /* 0x00000006ff047e24 */ /* 0x010fe4000f8e00ff */
[----:B------:R-:W-:Y:S02]  /*02a0*/  IMAD.U32 R2, RZ, RZ, UR4 ;  /* 0x00000004ff027e24 */ /* 0x000fe4000f8e00ff */
[----:B------:R-:W-:-:S02]  /*02b0*/  IMAD.U32 R5, RZ, RZ, UR7 ;  /* 0x00000007ff057e24 */ /* 0x000fc4000f8e00ff */
[----:B------:R-:W-:-:S03]  /*02c0*/  IMAD.U32 R3, RZ, RZ, UR5 ;  /* 0x00000005ff037e24 */ /* 0x000fc6000f8e00ff */
[----:B------:R-:W2:Y:S04]  /*02d0*/  @P1 LDG.E R4, desc[UR28][R4.64] ;  /* 0x0000001c04041981 */ /* 0x000ea8000c1e1900 */
[----:B------:R-:W3:Y:S01]  /*02e0*/  @P0 LDG.E R0, desc[UR28][R2.64] ;  /* 0x0000001c02000981 */ /* 0x000ee2000c1e1900 */
[----:B------:R-:W-:Y:S01]  /*02f0*/  UMOV UR37, URZ ;  /* 0x000000ff00257c82 */ /* 0x000fe20008000000 */
[----:B------:R-:W-:Y:S01]  /*0300*/  USHF.L.U32 UR31, UR30, 0x7, URZ ;  /* 0x000000071e1f7899 */ /* 0x000fe200080006ff */
[----:B--2---:R-:W-:Y:S02]  /*0310*/  @P1 R2UR UR37, R4 ;  /* 0x00000000042512ca */ /* 0x004fe400000e0000 */
[----:B---3--:R-:W-:-:S13]  /*0320*/  @P0 R2UR UR36, R0 ;  /* 0x00000000002402ca */ /* 0x008fda00000e0000 */
[----:B------:R-:W-:Y:S02]  /*0330*/  @UP3 UIADD3 UR36, UPT, UPT, UR36, -UR37, URZ ;  /* 0x8000002524243290 */ /* 0x000fe4000fffe0ff */
[----:B------:R-:W-:-:S04]  /*0340*/  @!UP3 UIADD3 UR36, UPT, UPT, UR27, UR18, -UR37 ;  /* 0x000000121b24b290 */ /* 0x000fc8000fffe825 */
[----:B------:R-:W-:-:S09]  /*0350*/  UISETP.GE.AND UP0, UPT, UR31, UR36, UPT ;  /* 0x000000241f00728c */ /* 0x000fd2000bf06270 */
[----:B-----5:R-:W-:Y:S05]  /*0360*/  BRA.U UP0, `(.L_x_309) ;  /* 0x0000007500707547 */ /* 0x020fea000b800000 */
[----:B------:R-:W2:Y:S01]  /*0370*/  LDC R5, c[0x0][0x3e8] ;  /* 0x0000fa00ff057b82 */ /* 0x000ea20000000800 */
[----:B------:R-:W3:Y:S01]  /*0380*/  S2R R6, SR_CTAID.Z ;  /* 0x0000000000067919 */ /* 0x000ee20000002700 */
[----:B------:R-:W4:Y:S01]  /*0390*/  LDCU.U8 UR4, c[0x0][0x548] ;  /* 0x0000a900ff0477ac */ /* 0x000f220008000000 */
[----:B------:R-:W5:Y:S01]  /*03a0*/  LDCU UR32, c[0x0][0x434] ;  /* 0x00008680ff2077ac */ /* 0x000f620008000800 */
[----:B------:R-:W1:Y:S01]  /*03b0*/  LDCU.U8 UR40, c[0x0][0x5f0] ;  /* 0x0000be00ff2877ac */ /* 0x000e620008000000 */
[----:B------:R-:W-:Y:S02]  /*03c0*/  USHF.L.U32 UR41, UR38, 0x7, URZ ;  /* 0x0000000726297899 */ /* 0x000fe400080006ff */
[----:B----4-:R-:W-:Y:S01]  /*03d0*/  UISETP.NE.AND UP0, UPT, UR4, URZ, UPT ;  /* 0x000000ff0400728c */ /* 0x010fe2000bf05270 */
[----:B--2---:R-:W-:Y:S01]  /*03e0*/  IABS R0, R5 ;  /* 0x0000000500007213 */ /* 0x004fe20000000000 */
[----:B-----5:R-:W-:-:S04]  /*03f0*/  UIADD3 UR5, UPT, UPT, UR32, 0x7f, URZ ;  /* 0x0000007f20057890 */ /* 0x020fc8000fffe0ff */
[----:B------:R-:W-:Y:S01]  /*0400*/  IMAD.MOV.U32 R4, RZ, RZ, R0 ;  /* 0x000000ffff047224 */ /* 0x000fe200078e0000 */
[----:B------:R-:W-:-:S04]  /*0410*/  USHF.R.S32.HI UR35, URZ, 0x1f, UR5 ;  /* 0x0000001fff237899 */ /* 0x000fc80008011405 */
[----:B------:R-:W1:Y:S01]  /*0420*/  @UP0 LDCU UR34, c[0x0][0x454] ;  /* 0x00008a80ff2207ac */ /* 0x000e620008000800 */
[----:B------:R-:W2:Y:S01]  /*0430*/  I2F.RP R2, R4 ;  /* 0x0000000400027306 */ /* 0x000ea20000209400 */
[----:B---3--:R-:W-:Y:S01]  /*0440*/  IABS R6, R6 ;  /* 0x0000000600067213 */ /* 0x008fe20000000000 */
[----:B------:R-:W3:Y:S01]  /*0450*/  @!UP0 LDCU UR4, c[0x0][0x3e0] ;  /* 0x00007c00ff0487ac */ /* 0x000ee20008000800 */
[----:B------:R-:W-:-:S04]  /*0460*/  ULEA.HI UR35, UR35, UR5, URZ, 0x7 ;  /* 0x0000000523237291 */ /* 0x000fc8000f8f38ff */
[----:B------:R-:W-:Y:S01]  /*0470*/  USHF.R.S32.HI UR35, URZ, 0x7, UR35 ;  /* 0x00000007ff237899 */ /* 0x000fe20008011423 */
[----:B--2---:R-:W2:Y:S01]  /*0480*/  MUFU.RCP R2, R2 ;  /* 0x0000000200027308 */ /* 0x004ea20000001000 */
[----:B-1----:R-:W-:Y:S02]  /*0490*/  @UP0 UIMAD UR34, UR24, UR34, URZ ;  /* 0x00000022182202a4 */ /* 0x002fe4000f8e02ff */
[----:B---3--:R-:W-:Y:S02]  /*04a0*/  @!UP0 UIMAD UR4, UR38, UR4, UR24 ;  /* 0x00000004260482a4 */ /* 0x008fe4000f8e0218 */
[----:B------:R-:W-:Y:S02]  /*04b0*/  @UP0 UIMAD UR34, UR38, UR32, UR34 ;  /* 0x00000020262202a4 */ /* 0x000fe4000f8e0222 */
[----:B------:R-:W-:Y:S01]  /*04c0*/  @!UP0 UIMAD UR34, UR4, UR32, URZ ;  /* 0x00000020042282a4 */ /* 0x000fe2000f8e02ff */
[----:B--2---:R-:W-:-:S04]  /*04d0*/  VIADD R2, R2, 0xffffffe ;  /* 0x0ffffffe02027836 */ /* 0x004fc80000000000 */
        /* <DEDUP_REMOVED lines=10> */
[----:B------:R-:W-:Y:S01]  /*0580*/  @!P1 IMAD.IADD R2, R2, 0x1, -R4 ;  /* 0x0000000102029824 */ /* 0x000fe200078e0a04 */
[----:B------:R-:W-:Y:S02]  /*0590*/  @!P1 IADD3 R0, PT, PT, R0, 0x1, RZ ;  /* 0x0000000100009810 */ /* 0x000fe40007ffe0ff */
[C---:B------:R-:W-:Y:S02]  /*05a0*/  ISETP.NE.AND P1, PT, R5.reuse, RZ, PT ;  /* 0x000000ff0500720c */ /* 0x040fe40003f25270 */
[----:B------:R-:W-:Y:S02]  /*05b0*/  ISETP.GE.U32.AND P2, PT, R2, R4, PT ;  /* 0x000000040200720c */ /* 0x000fe40003f46070 */
[----:B------:R-:W-:-:S04]  /*05c0*/  LOP3.LUT R2, R5, UR24, RZ, 0x3c, !PT ;  /* 0x0000001805027c12 */ /* 0x000fc8000f8e3cff */
[----:B------:R-:W-:-:S07]  /*05d0*/  ISETP.GE.AND P0, PT, R2, RZ, PT ;  /* 0x000000ff0200720c */ /* 0x000fce0003f06270 */
[----:B------:R-:W-:-:S06]  /*05e0*/  @P2 VIADD R0, R0, 0x1 ;  /* 0x0000000100002836 */ /* 0x000fcc0000000000 */
[----:B------:R-:W-:Y:S02]  /*05f0*/  @!P0 IADD3 R0, PT, PT, -R0, RZ, RZ ;  /* 0x000000ff00008210 */ /* 0x000fe40007ffe1ff */
[----:B------:R-:W-:-:S04]  /*0600*/  @!P1 LOP3.LUT R0, RZ, R5, RZ, 0x33, !PT ;  /* 0x00000005ff009212 */ /* 0x000fc800078e33ff */
[----:B------:R-:W-:Y:S01]  /*0610*/  SHF.R.S32.HI R12, RZ, 0x1f, R0 ;  /* 0x0000001fff0c7819 */ /* 0x000fe20000011400 */
[----:B------:R-:W-:Y:S06]  /*0620*/  BRA.U !UP0, `(.L_x_310) ;  /* 0x00000001081c7547 */ /* 0x000fec000b800000 */
[----:B------:R-:W1:Y:S01]  /*0630*/  LDCU UR5, c[0x0][0x430] ;  /* 0x00008600ff0577ac */ /* 0x000e620008000800 */
[----:B------:R-:W1:Y:S01]  /*0640*/  LDCU UR4, c[0x0][0x454] ;  /* 0x00008a80ff0477ac */ /* 0x000e620008000800 */
[----:B------:R-:W2:Y:S01]  /*0650*/  LDCU UR42, c[0x0][0x444] ;  /* 0x00008880ff2a77ac */ /* 0x000ea20008000800 */
[----:B-1----:R-:W-:Y:S02]  /*0660*/  ULEA UR4, UR5, UR4, 0x7 ;  /* 0x0000000405047291 */ /* 0x002fe4000f8e38ff */
[----:B--2---:R-:W-:-:S04]  /*0670*/  UIMAD UR33, UR38, UR42, UR41 ;  /* 0x0000002a262172a4 */ /* 0x004fc8000f8e0229 */
[----:B------:R-:W-:Y:S01]  /*0680*/  UIMAD UR33, UR4, UR24, UR33 ;  /* 0x00000018042172a4 */ /* 0x000fe2000f8e0221 */
[----:B------:R-:W-:Y:S11]  /*0690*/  BRA `(.L_x_311) ;  /* 0x0000000000107947 */ /* 0x000ff60003800000 */
.L_x_310:
[----:B------:R-:W1:Y:S01]  /*06a0*/  LDCU UR33, c[0x0][0x3e0] ;  /* 0x00007c00ff2177ac */ /* 0x000e620008000800 */
[----:B------:R-:W2:Y:S01]  /*06b0*/  LDCU UR42, c[0x0][0x444] ;  /* 0x00008880ff2a77ac */ /* 0x000ea20008000800 */
[----:B-1----:R-:W-:-:S04]  /*06c0*/  UIMAD UR33, UR38, UR33, UR24 ;  /* 0x00000021262172a4 */ /* 0x002fc8000f8e0218 */
[----:B--2---:R-:W-:-:S12]  /*06d0*/  UIMAD UR33, UR33, UR42, URZ ;  /* 0x0000002a212172a4 */ /* 0x004fd8000f8e02ff */
.L_x_311:
[----:B------:R-:W1:Y:S01]  /*06e0*/  S2R R179, SR_TID.X ;  /* 0x0000000000b37919 */ /* 0x000e620000002100 */
[----:B------:R-:W2:Y:S01]  /*06f0*/  LDCU.64 UR16, c[0x0][0x588] ;  /* 0x0000b100ff1077ac */ /* 0x000ea20008000a00 */
[----:B------:R-:W-:Y:S01]  /*0700*/  IMAD.MOV.U32 R7, RZ, RZ, RZ ;  /* 0x000000ffff077224 */ /* 0x000fe200078e00ff */
[----:B------:R-:W3:Y:S01]  /*0710*/  LDC R29, c[0x0][0x44c] ;  /* 0x00011300ff1d7b82 */ /* 0x000ee20000000800 */
[----:B------:R-:W4:Y:S01]  /*0720*/  S2R R30, SR_CTAID.X ;  /* 0x00000000001e7919 */ /* 0x000f220000002500 */
[----:B------:R-:W5:Y:S01]  /*0730*/  LDCU.64 UR12, c[0x0][0x3a0] ;  /* 0x00007400ff0c77ac */ /* 0x000f620008000a00 */
[----:B------:R-:W-:Y:S02]  /*0740*/  ISETP.NE.AND P3, PT, RZ, UR40, PT ;  /* 0x00000028ff007c0c */ /* 0x000fe4000bf65270 */
[----:B------:R-:W-:Y:S02]  /*0750*/  CS2R R126, SRZ ;  /* 0x00000000007e7805 */ /* 0x000fe4000001ff00 */
[----:B------:R-:W-:Y:S01]  /*0760*/  CS2R R124, SRZ ;  /* 0x00000000007c7805 */ /* 0x000fe2000001ff00 */
[----:B------:R-:W1:Y:S01]  /*0770*/  LDCU.64 UR4, c[0x0][0x3a8] ;  /* 0x00007500ff0477ac */ /* 0x000e620008000a00 */
[----:B------:R-:W-:Y:S01]  /*0780*/  CS2R R130, SRZ ;  /* 0x0000000000827805 */ /* 0x000fe2000001ff00 */
[----:B------:R-:W4:Y:S01]  /*0790*/  LDC.64 R22, c[0x0][0x3b0] ;  /* 0x0000ec00ff167b82 */ /* 0x000f220000000a00 */
[----:B------:R-:W-:Y:S01]  /*07a0*/  CS2R R128, SRZ ;  /* 0x0000000000807805 */ /* 0x000fe2000001ff00 */
[----:B------:R-:W3:Y:S01]  /*07b0*/  LDCU UR39, c[0x0][0x3e0] ;  /* 0x00007c00ff2777ac */ /* 0x000ee20008000800 */
[----:B------:R-:W-:-:S02]  /*07c0*/  CS2R R122, SRZ ;  /* 0x00000000007a7805 */ /* 0x000fc4000001ff00 */
[----:B------:R-:W-:Y:S02]  /*07d0*/  CS2R R120, SRZ ;  /* 0x0000000000787805 */ /* 0x000fe4000001ff00 */
[----:B------:R-:W-:Y:S01]  /*07e0*/  CS2R R118, SRZ ;  /* 0x0000000000767805 */ /* 0x000fe2000001ff00 */
[----:B------:R-:W-:Y:S01]  /*07f0*/  USHF.R.S32.HI UR44, URZ, 0x1f, UR42 ;  /* 0x0000001fff2c7899 */ /* 0x000fe2000801142a */
[----:B------:R-:W-:Y:S01]  /*0800*/  CS2R R116, SRZ ;  /* 0x0000000000747805 */ /* 0x000fe2000001ff00 */
[----:B--2---:R-:W-:Y:S01]  /*0810*/  IMAD.U32 R4, RZ, RZ, UR16 ;  /* 0x00000010ff047e24 */ /* 0x004fe2000f8e00ff */
[----:B------:R-:W2:Y:S01]  /*0820*/  LDCU.64 UR6, c[0x0][0x3d0] ;  /* 0x00007a00ff0677ac */ /* 0x000ea20008000a00 */
[----:B------:R-:W-:Y:S01]  /*0830*/  IMAD.U32 R10, RZ, RZ, UR17 ;  /* 0x00000011ff0a7e24 */ /* 0x000fe2000f8e00ff */
[----:B------:R-:W4:Y:S01]  /*0840*/  LDC.64 R16, c[0x0][0x590] ;  /* 0x00016400ff107b82 */ /* 0x000f220000000a00 */
[----:B-----5:R-:W-:Y:S01]  /*0850*/  IMAD.U32 R8, RZ, RZ, UR13 ;  /* 0x0000000dff087e24 */ /* 0x020fe2000f8e00ff */
[----:B------:R-:W-:Y:S01]  /*0860*/  UIMAD.WIDE.U32 UR42, UR38, UR42, URZ ;  /* 0x0000002a262a72a5 */ /* 0x000fe2000f8e00ff */
[----:B------:R-:W-:Y:S01]  /*0870*/  CS2R R110, SRZ ;  /* 0x00000000006e7805 */ /* 0x000fe2000001ff00 */
[----:B------:R-:W-:Y:S01]  /*0880*/  UIMAD UR44, UR44, UR38, URZ ;  /* 0x000000262c2c72a4 */ /* 0x000fe2000f8e02ff */
[----:B-1----:R-:W-:Y:S01]  /*0890*/  IMAD.U32 R9, RZ, RZ, UR4 ;  /* 0x00000004ff097e24 */ /* 0x002fe2000f8e00ff */
[----:B------:R-:W1:Y:S01]  /*08a0*/  LDCU.64 UR14, c[0x0][0x460] ;  /* 0x00008c00ff0e77ac */ /* 0x000e620008000a00 */
[----:B------:R-:W-:Y:S01]  /*08b0*/  CS2R R108, SRZ ;  /* 0x00000000006c7805 */ /* 0x000fe2000001ff00 */
[----:B------:R-:W5:Y:S01]  /*08c0*/  LDC.64 R14, c[0x0][0x5f8] ;  /* 0x00017e00ff0e7b82 */ /* 0x000f620000000a00 */
[----:B---3--:R-:W-:Y:S01]  /*08d0*/  IMAD R28, R29, UR39, RZ ;  /* 0x000000271d1c7c24 */ /* 0x008fe2000f8e02ff */
[--C-:B------:R-:W-:Y:S01]  /*08e0*/  SHF.R.U32.HI R31, RZ, 0x1, R179.reuse ;  /* 0x00000001ff1f7819 */ /* 0x100fe200000116b3 */
[----:B------:R-:W-:Y:S01]  /*08f0*/  IMAD.SHL.U32 R232, R179, 0x8, RZ ;  /* 0x00000008b3e87824 */ /* 0x000fe200078e00ff */
[----:B------:R-:W-:Y:S01]  /*0900*/  SHF.R.U32.HI R3, RZ, 0x2, R179 ;  /* 0x00000002ff037819 */ /* 0x000fe200000116b3 */
[----:B------:R-:W-:Y:S01]  /*0910*/  UIADD3 UR44, UPT, UPT, UR43, UR44, URZ ;  /* 0x0000002c2b2c7290 */ /* 0x000fe2000fffe0ff */
[----:B------:R-:W-:Y:S01]  /*0920*/  LOP3.LUT R2, R31, 0x30, RZ, 0xc0, !PT ;  /* 0x000000301f027812 */ /* 0x000fe200078ec0ff */
[----:B------:R-:W-:Y:S01]  /*0930*/  USHF.R.S32.HI UR16, URZ, 0x1f, UR39 ;  /* 0x0000001fff107899 */ /* 0x000fe20008011427 */
[----:B------:R-:W-:Y:S01]  /*0940*/  LOP3.LUT R155, R232, 0x38, RZ, 0xc0, !PT ;  /* 0x00000038e89b7812 */ /* 0x000fe200078ec0ff */
[----:B------:R-:W-:Y:S01]  /*0950*/  UIMAD UR17, UR44, UR39, URZ ;  /* 0x000000272c1172a4 */ /* 0x000fe2000f8e02ff */
[----:B------:R-:W-:Y:S01]  /*0960*/  LOP3.LUT R243, R2, 0x7, R3, 0xf8, !PT ;  /* 0x0000000702f37812 */ /* 0x000fe200078ef803 */
[----:B------:R-:W-:Y:S01]  /*0970*/  IMAD.U32 R2, RZ, RZ, UR12 ;  /* 0x0000000cff027e24 */ /* 0x000fe2000f8e00ff */
[----:B------:R-:W-:Y:S01]  /*0980*/  UIMAD.WIDE.U32 UR12, UR42, UR39, URZ ;  /* 0x000000272a0c72a5 */ /* 0x000fe2000f8e00ff */
[----:B------:R-:W-:Y:S01]  /*0990*/  IMAD.MOV.U32 R6, RZ, RZ, R155 ;  /* 0x000000ffff067224 */ /* 0x000fe200078e009b */
[----:B------:R-:W-:Y:S01]  /*09a0*/  UIMAD UR16, UR16, UR42, UR17 ;  /* 0x0000002a101072a4 */ /* 0x000fe2000f8e0211 */
[----:B------:R-:W3:Y:S01]  /*09b0*/  LDC.64 R24, c[0x0][0x598] ;  /* 0x00016600ff187b82 */ /* 0x000ee20000000a00 */
[----:B------:R-:W-:Y:S01]  /*09c0*/  UIADD3 UR17, UPT, UPT, UR35, -0x1, URZ ;  /* 0xffffffff23117890 */ /* 0x000fe2000fffe0ff */
[----:B------:R-:W-:Y:S01]  /*09d0*/  IMAD.WIDE.U32 R4, R4, UR38, R6 ;  /* 0x0000002604047c25 */ /* 0x000fe2000f8e0006 */
[----:B------:R-:W-:Y:S01]  /*09e0*/  UIADD3 UR13, UPT, UPT, UR13, UR16, URZ ;  /* 0x000000100d0d7290 */ /* 0x000fe2000fffe0ff */
[----:B------:R-:W-:Y:S01]  /*09f0*/  LOP3.LUT R13, R179, 0x1f, RZ, 0xc0, !PT ;  /* 0x0000001fb30d7812 */ /* 0x000fe200078ec0ff */
[----:B------:R-:W-:Y:S01]  /*0a00*/  USHF.L.U32 UR16, UR17, 0x7, URZ ;  /* 0x0000000711107899 */ /* 0x000fe200080006ff */
[----:B------:R-:W-:Y:S01]  /*0a10*/  IMAD R11, R10, UR38, R5 ;  /* 0x000000260a0b7c24 */ /* 0x000fe2000f8e0205 */
[----:B-1----:R-:W-:Y:S01]  /*0a20*/  UISETP.NE.U32.AND UP0, UPT, UR14, URZ, UPT ;  /* 0x000000ff0e00728c */ /* 0x002fe2000bf05070 */
[----:B------:R-:W-:Y:S01]  /*0a30*/  IMAD.U32 R5, RZ, RZ, UR5 ;  /* 0x00000005ff057e24 */ /* 0x000fe2000f8e00ff */
[----:B------:R-:W1:Y:S01]  /*0a40*/  LDCU.64 UR4, c[0x0][0x3d8] ;  /* 0x00007b00ff0477ac */ /* 0x000e620008000a00 */
[----:B------:R-:W-:Y:S01]  /*0a50*/  IMAD.WIDE.U32 R2, R2, UR38, R6 ;  /* 0x0000002602027c25 */ /* 0x000fe2000f8e0006 */
[----:B------:R-:W-:-:S02]  /*0a60*/  CS2R R114, SRZ ;  /* 0x0000000000727805 */ /* 0x000fc4000001ff00 */
[----:B------:R-:W-:Y:S01]  /*0a70*/  CS2R R112, SRZ ;  /* 0x0000000000707805 */ /* 0x000fe2000001ff00 */
[----:B------:R-:W-:Y:S01]  /*0a80*/  UISETP.NE.AND.EX UP0, UPT, UR15, URZ, UPT, UP0 ;  /* 0x000000ff0f00728c */ /* 0x000fe2000bf05300 */
[----:B------:R-:W-:Y:S01]  /*0a90*/  IMAD.WIDE.U32 R6, R9, UR38, R6 ;  /* 0x0000002609067c25 */ /* 0x000fe2000f8e0006 */
[----:B------:R-:W-:Y:S01]  /*0aa0*/  SHF.R.S32.HI R9, RZ, 0x1f, R29 ;  /* 0x0000001fff097819 */ /* 0x000fe2000001141d */
[----:B------:R-:W-:Y:S01]  /*0ab0*/  ULOP3.LUT UR17, UR17, 0x80000001, URZ, 0xc0, !UPT ;  /* 0x8000000111117892 */ /* 0x000fe2000f8ec0ff */
[----:B------:R-:W-:Y:S01]  /*0ac0*/  CS2R R106, SRZ ;  /* 0x00000000006a7805 */ /* 0x000fe2000001ff00 */
[----:B------:R-:W-:Y:S01]  /*0ad0*/  IMAD R5, R5, UR38, R7 ;  /* 0x0000002605057c24 */ /* 0x000fe2000f8e0207 */
[----:B------:R-:W-:Y:S01]  /*0ae0*/  USEL UR41, UR41, URZ, UP0 ;  /* 0x000000ff29297287 */ /* 0x000fe20008000000 */
[----:B------:R-:W-:Y:S01]  /*0af0*/  IMAD R3, R8, UR38, R3 ;  /* 0x0000002608037c24 */ /* 0x000fe2000f8e0203 */
[----:B------:R-:W-:Y:S01]  /*0b00*/  UISETP.NE.AND UP1, UPT, UR17, 0x1, UPT ;  /* 0x000000011100788c */ /* 0x000fe2000bf25270 */
[----:B--2---:R-:W-:Y:S01]  /*0b10*/  IMAD R7, R12, UR6, RZ ;  /* 0x000000060c077c24 */ /* 0x004fe2000f8e02ff */
[----:B------:R-:W-:Y:S01]  /*0b20*/  UIADD3 UR41, UP0, UPT, UR16, UR41, URZ ;  /* 0x0000002910297290 */ /* 0x000fe2000ff1e0ff */
[C---:B------:R-:W-:Y:S01]  /*0b30*/  IMAD.WIDE.U32 R18, R0.reuse, UR6, R2 ;  /* 0x0000000600127c25 */ /* 0x040fe2000f8e0002 */
[----:B------:R-:W-:Y:S01]  /*0b40*/  UIADD3 UR34, UPT, UPT, UR16, UR34, URZ ;  /* 0x0000002210227290 */ /* 0x000fe2000fffe0ff */
[----:B------:R-:W-:Y:S01]  /*0b50*/  CS2R R104, SRZ ;  /* 0x0000000000687805 */ /* 0x000fe2000001ff00 */
[----:B------:R-:W-:Y:S01]  /*0b60*/  UIADD3 UR33, UPT, UPT, UR16, UR33, URZ ;  /* 0x0000002110217290 */ /* 0x000fe2000fffe0ff */
[----:B------:R-:W-:Y:S01]  /*0b70*/  IMAD R26, R0, UR7, R7 ;  /* 0x00000007001a7c24 */ /* 0x000fe2000f8e0207 */
[----:B------:R-:W2:Y:S01]  /*0b80*/  LDCU.64 UR6, c[0x0][0x398] ;  /* 0x00007300ff0677ac */ /* 0x000ea20008000a00 */
[C---:B------:R-:W-:Y:S01]  /*0b90*/  IMAD R2, R29.reuse, UR24, RZ ;  /* 0x000000181d027c24 */ /* 0x040fe2000f8e02ff */
[----:B------:R-:W-:Y:S01]  /*0ba0*/  CS2R R102, SRZ ;  /* 0x0000000000667805 */ /* 0x000fe2000001ff00 */
[----:B------:R-:W-:Y:S01]  /*0bb0*/  IMAD.MOV.U32 R10, RZ, RZ, R4 ;  /* 0x000000ffff0a7224 */ /* 0x000fe200078e0004 */
[----:B------:R-:W-:Y:S01]  /*0bc0*/  CS2R R100, SRZ ;  /* 0x0000000000647805 */ /* 0x000fe2000001ff00 */
[----:B------:R-:W-:Y:S01]  /*0bd0*/  IMAD R8, R29, UR13, RZ ;  /* 0x0000000d1d087c24 */ /* 0x000fe2000f8e02ff */
[----:B------:R-:W-:Y:S01]  /*0be0*/  USHF.R.S32.HI UR13, URZ, 0x1f, UR16 ;  /* 0x0000001fff0d7899 */ /* 0x000fe20008011410 */
[----:B------:R-:W-:Y:S01]  /*0bf0*/  IMAD.MOV.U32 R4, RZ, RZ, R6 ;  /* 0x000000ffff047224 */ /* 0x000fe200078e0006 */
[----:B------:R-:W-:Y:S01]  /*0c00*/  SHF.R.S32.HI R3, RZ, 0x1f, R2 ;  /* 0x0000001fff037819 */ /* 0x000fe20000011402 */
[----:B-1----:R-:W-:Y:S01]  /*0c10*/  IMAD R6, R12, UR4, RZ ;  /* 0x000000040c067c24 */ /* 0x002fe2000f8e02ff */
[----:B------:R-:W-:Y:S01]  /*0c20*/  CS2R R94, SRZ ;  /* 0x00000000005e7805 */ /* 0x000fe2000001ff00 */
[----:B------:R-:W-:Y:S01]  /*0c30*/  IMAD.WIDE.U32 R20, R0, UR4, R4 ;  /* 0x0000000400147c25 */ /* 0x000fe2000f8e0004 */
[----:B------:R-:W-:-:S02]  /*0c40*/  CS2R R92, SRZ ;  /* 0x00000000005c7805 */ /* 0x000fc4000001ff00 */
[----:B------:R-:W-:Y:S02]  /*0c50*/  CS2R R98, SRZ ;  /* 0x0000000000627805 */ /* 0x000fe4000001ff00 */
[----:B------:R-:W-:Y:S01]  /*0c60*/  CS2R R96, SRZ ;  /* 0x0000000000607805 */ /* 0x000fe2000001ff00 */
[----:B------:R-:W-:Y:S01]  /*0c70*/  IMAD R27, R0, UR5, R6 ;  /* 0x00000005001b7c24 */ /* 0x000fe2000f8e0206 */
[----:B------:R-:W1:Y:S01]  /*0c80*/  LDCU.64 UR4, c[0x0][0x3c8] ;  /* 0x00007900ff0477ac */ /* 0x000e620008000a00 */
[----:B----4-:R-:W-:Y:S01]  /*0c90*/  IMAD R0, R22, UR13, RZ ;  /* 0x0000000d16007c24 */ /* 0x010fe2000f8e02ff */
[----:B------:R-:W-:Y:S01]  /*0ca0*/  CS2R R90, SRZ ;  /* 0x00000000005a7805 */ /* 0x000fe2000001ff00 */
[----:B------:R-:W-:Y:S01]  /*0cb0*/  IMAD R8, R9, UR12, R8 ;  /* 0x0000000c09087c24 */ /* 0x000fe2000f8e0208 */
[----:B------:R-:W-:Y:S01]  /*0cc0*/  SHF.R.U32.HI R9, RZ, 0x5, R179 ;  /* 0x00000005ff097819 */ /* 0x000fe200000116b3 */
[----:B------:R-:W-:Y:S01]  /*0cd0*/  IMAD.WIDE.U32 R6, R29, UR12, R2 ;  /* 0x0000000c1d067c25 */ /* 0x000fe2000f8e0002 */
[----:B------:R-:W-:-:S02]  /*0ce0*/  CS2R R88, SRZ ;  /* 0x0000000000587805 */ /* 0x000fc4000001ff00 */
[----:B------:R-:W-:Y:S02]  /*0cf0*/  CS2R R86, SRZ ;  /* 0x0000000000567805 */ /* 0x000fe4000001ff00 */
[----:B------:R-:W-:Y:S01]  /*0d00*/  CS2R R84, SRZ ;  /* 0x0000000000547805 */ /* 0x000fe2000001ff00 */
[----:B------:R-:W-:Y:S01]  /*0d10*/  IMAD.WIDE.U32 R2, R22, UR16, RZ ;  /* 0x0000001016027c25 */ /* 0x000fe2000f8e00ff */
[----:B------:R-:W-:Y:S02]  /*0d20*/  CS2R R78, SRZ ;  /* 0x00000000004e7805 */ /* 0x000fe4000001ff00 */
[----:B------:R-:W-:Y:S02]  /*0d30*/  CS2R R76, SRZ ;  /* 0x00000000004c7805 */ /* 0x000fe4000001ff00 */
[----:B------:R-:W-:Y:S01]  /*0d40*/  CS2R R82, SRZ ;  /* 0x0000000000527805 */ /* 0x000fe2000001ff00 */
[----:B------:R-:W-:Y:S01]  /*0d50*/  IMAD R0, R23, UR16, R0 ;  /* 0x0000001017007c24 */ /* 0x000fe2000f8e0200 */
[----:B------:R-:W-:Y:S01]  /*0d60*/  LOP3.LUT R2, R2, R155, RZ, 0xfc, !PT ;  /* 0x0000009b02027212 */ /* 0x000fe200078efcff */
[----:B------:R-:W-:Y:S01]  /*0d70*/  IMAD R13, R28, R9, R13 ;  /* 0x000000091c0d7224 */ /* 0x000fe200078e020d */
[----:B------:R-:W-:Y:S01]  /*0d80*/  CS2R R80, SRZ ;  /* 0x0000000000507805 */ /* 0x000fe2000001ff00 */
[----:B------:R-:W-:Y:S01]  /*0d90*/  IMAD.IADD R7, R7, 0x1, R8 ;  /* 0x0000000107077824 */ /* 0x000fe200078e0208 */
[----:B------:R-:W-:Y:S01]  /*0da0*/  CS2R R74, SRZ ;  /* 0x00000000004a7805 */ /* 0x000fe2000001ff00 */
[----:B------:R-:W-:Y:S01]  /*0db0*/  IMAD.IADD R3, R3, 0x1, R0 ;  /* 0x0000000103037824 */ /* 0x000fe200078e0200 */
[----:B------:R-:W-:Y:S01]  /*0dc0*/  CS2R R72, SRZ ;  /* 0x0000000000487805 */ /* 0x000fe2000001ff00 */
[----:B------:R-:W-:Y:S01]  /*0dd0*/  IMAD R4, R16, UR13, RZ ;  /* 0x0000000d10047c24 */ /* 0x000fe2000f8e02ff */
[----:B------:R-:W-:Y:S01]  /*0de0*/  UIADD3.X UR13, UPT, UPT, URZ, UR13, URZ, UP0, !UPT ;  /* 0x0000000dff0d7290 */ /* 0x000fe200087fe4ff */
[----:B--2---:R-:W-:Y:S01]  /*0df0*/  IMAD.U32 R0, RZ, RZ, UR6 ;  /* 0x00000006ff007e24 */ /* 0x004fe2000f8e00ff */
[----:B------:R-:W-:Y:S01]  /*0e00*/  CS2R R70, SRZ ;  /* 0x0000000000467805 */ /* 0x000fe2000001ff00 */
[----:B------:R-:W-:Y:S01]  /*0e10*/  IMAD.WIDE R8, R29, UR39, RZ ;  /* 0x000000271d087c25 */ /* 0x000fe2000f8e02ff */
[----:B------:R-:W-:-:S03]  /*0e20*/  CS2R R68, SRZ ;  /* 0x0000000000447805 */ /* 0x000fc6000001ff00 */
[----:B------:R-:W-:Y:S01]  /*0e30*/  IMAD.U32 R5, RZ, RZ, UR7 ;  /* 0x00000007ff057e24 */ /* 0x000fe2000f8e00ff */
[----:B------:R-:W2:Y:S01]  /*0e40*/  LDCU.64 UR6, c[0x0][0x550] ;  /* 0x0000aa00ff0677ac */ /* 0x000ea20008000a00 */
[----:B------:R-:W-:-:S04]  /*0e50*/  IMAD.WIDE.U32 R2, R0, UR38, R2 ;  /* 0x0000002600027c25 */ /* 0x000fc8000f8e0002 */
[----:B------:R-:W-:Y:S02]  /*0e60*/  IMAD R12, R9, UR41, RZ ;  /* 0x00000029090c7c24 */ /* 0x000fe4000f8e02ff */
[----:B------:R-:W-:Y:S02]  /*0e70*/  IMAD R4, R17, UR16, R4 ;  /* 0x0000001011047c24 */ /* 0x000fe4000f8e0204 */
[----:B------:R-:W-:-:S04]  /*0e80*/  IMAD.WIDE.U32 R10, R16, UR16, R10 ;  /* 0x00000010100a7c25 */ /* 0x000fc8000f8e000a */
[----:B------:R-:W-:Y:S02]  /*0e90*/  IMAD R5, R5, UR38, R3 ;  /* 0x0000002605057c24 */ /* 0x000fe4000f8e0203 */
[C---:B------:R-:W-:Y:S01]  /*0ea0*/  IMAD R12, R8.reuse, UR13, R12 ;  /* 0x0000000d080c7c24 */ /* 0x040fe2000f8e020c */
[----:B------:R-:W4:Y:S01]  /*0eb0*/  LDCU.64 UR12, c[0x0][0x380] ;  /* 0x00007000ff0c77ac */ /* 0x000f220008000a00 */
[----:B------:R-:W-:Y:S01]  /*0ec0*/  IMAD.WIDE.U32 R8, R8, UR41, R6 ;  /* 0x0000002908087c25 */ /* 0x000fe2000f8e0006 */
[----:B------:R-:W2:Y:S03]  /*0ed0*/  LDCU.64 UR40, c[0x0][0x5e8] ;  /* 0x0000bd00ff2877ac */ /* 0x000ea60008000a00 */
[----:B------:R-:W-:Y:S02]  /*0ee0*/  IMAD.IADD R3, R11, 0x1, R4 ;  /* 0x000000010b037824 */ /* 0x000fe400078e0204 */
[----:B-1----:R-:W-:-:S02]  /*0ef0*/  IMAD.U32 R0, RZ, RZ, UR4 ;  /* 0x00000004ff007e24 */ /* 0x002fc4000f8e00ff */
[----:B------:R-:W-:Y:S02]  /*0f00*/  IMAD.MOV.U32 R4, RZ, RZ, R2 ;  /* 0x000000ffff047224 */ /* 0x000fe400078e0002 */
[----:B-----5:R-:W-:-:S04]  /*0f10*/  IMAD.WIDE.U32 R6, R30, R14, RZ ;  /* 0x0000000e1e067225 */ /* 0x020fc800078e00ff */
[----:B------:R-:W-:Y:S01]  /*0f20*/  IMAD.MOV.U32 R2, RZ, RZ, R10 ;  /* 0x000000ffff027224 */ /* 0x000fe200078e000a */
[----:B------:R-:W-:Y:S01]  /*0f30*/  SEL R6, R6, RZ, P3 ;  /* 0x000000ff06067207 */ /* 0x000fe20001800000 */
[----:B------:R-:W-:Y:S01]  /*0f40*/  IMAD.WIDE.U32 R4, R0, UR24, R4 ;  /* 0x0000001800047c25 */ /* 0x000fe2000f8e0004 */
[----:B------:R-:W-:Y:S02]  /*0f50*/  @P3 BAR.SYNC.DEFER_BLOCKING 0x0 ;  /* 0x0000000000003b1d */ /* 0x000fe40000010000 */
[----:B------:R-:W-:Y:S01]  /*0f60*/  IADD3 R8, P1, P0, R13, R8, R6 ;  /* 0x000000080d087210 */ /* 0x000fe2000783e006 */
[----:B------:R-:W-:Y:S01]  /*0f70*/  IMAD R10, R30, R15, R7 ;  /* 0x0000000f1e0a7224 */ /* 0x000fe200078e0207 */
[----:B------:R-:W-:Y:S01]  /*0f80*/  SHF.R.S32.HI R6, RZ, 0x1f, R13 ;  /* 0x0000001fff067819 */ /* 0x000fe2000001140d */
[----:B------:R-:W-:Y:S01]  /*0f90*/  IMAD.U32 R0, RZ, RZ, UR5 ;  /* 0x00000005ff007e24 */ /* 0x000fe2000f8e00ff */
[----:B------:R-:W1:Y:S01]  /*0fa0*/  LDCU.64 UR4, c[0x0][0x570] ;  /* 0x0000ae00ff0477ac */ /* 0x000e620008000a00 */
[----:B---3--:R-:W-:Y:S01]  /*0fb0*/  IMAD.WIDE.U32 R2, R24, UR24, R2 ;  /* 0x0000001818027c25 */ /* 0x008fe2000f8e0002 */
[----:B------:R-:W-:Y:S01]  /*0fc0*/  SHF.R.U32.HI R24, RZ, 0x3, R179 ;  /* 0x00000003ff187819 */ /* 0x000fe200000116b3 */
[----:B------:R-:W3:Y:S01]  /*0fd0*/  LDC.64 R14, c[0x0][0x3b8] ;  /* 0x0000ee00ff0e7b82 */ /* 0x000ee20000000a00 */
[----:B--2---:R-:W-:Y:S01]  /*0fe0*/  UIMAD.WIDE UR40, UR33, 0x4, UR40 ;  /* 0x00000004212878a5 */ /* 0x004fe2000f8e0228 */
[----:B------:R-:W-:Y:S01]  /*0ff0*/  IMAD.IADD R7, R9, 0x1, R12 ;  /* 0x0000000109077824 */ /* 0x000fe200078e020c */
[----:B------:R-:W-:Y:S01]  /*1000*/  LOP3.LUT R12, R232, 0x1f8, RZ, 0xc0, !PT ;  /* 0x000001f8e80c7812 */ /* 0x000fe200078ec0ff */
[----:B------:R-:W-:Y:S01]  /*1010*/  IMAD R5, R0, UR24, R5 ;  /* 0x0000001800057c24 */ /* 0x000fe2000f8e0205 */
[----:B------:R-:W-:Y:S01]  /*1020*/  SEL R0, R10, RZ, P3 ;  /* 0x000000ff0a007207 */ /* 0x000fe20001800000 */
[----:B------:R-:W-:Y:S01]  /*1030*/  IMAD R3, R25, UR24, R3 ;  /* 0x0000001819037c24 */ /* 0x000fe2000f8e0203 */
[----:B------:R-:W-:Y:S01]  /*1040*/  LOP3.LUT R12, R12, 0x38, R179, 0x78, !PT ;  /* 0x000000380c0c7812 */ /* 0x000fe200078e78b3 */
[----:B------:R-:W-:Y:S01]  /*1050*/  IMAD.WIDE.U32 R4, R24, R22, R4 ;  /* 0x0000001618047225 */ /* 0x000fe200078e0004 */
[----:B------:R-:W-:-:S02]  /*1060*/  IADD3.X R7, PT, PT, R6, R7, R0, P1, P0 ;  /* 0x0000000706077210 */ /* 0x000fc40000fe0400 */
[----:B------:R-:W-:Y:S01]  /*1070*/  SHF.L.U64.HI R9, R16, 0x5, R17 ;  /* 0x0000000510097819 */ /* 0x000fe20000010211 */
[----:B------:R-:W-:Y:S01]  /*1080*/  IMAD.WIDE.U32 R2, R24, R16, R2 ;  /* 0x0000001018027225 */ /* 0x000fe200078e0002 */
[----:B----4-:R-:W-:Y:S01]  /*1090*/  LEA R250, P2, R4, UR12, 0x1 ;  /* 0x0000000c04fa7c11 */ /* 0x010fe2000f8408ff */
[----:B------:R-:W-:Y:S01]  /*10a0*/  USHF.R.S32.HI UR12, URZ, 0x1f, UR37 ;  /* 0x0000001fff0c7899 */ /* 0x000fe20008011425 */
[----:B------:R-:W-:Y:S01]  /*10b0*/  LOP3.LUT R12, R12, 0x1e00, R232, 0xf8, !PT ;  /* 0x00001e000c0c7812 */ /* 0x000fe200078ef8e8 */
[----:B------:R-:W-:Y:S01]  /*10c0*/  IMAD.SHL.U32 R6, R28, 0x80, RZ ;  /* 0x000000801c067824 */ /* 0x000fe200078e00ff */
[----:B------:R-:W-:Y:S01]  /*10d0*/  LEA R251, P1, R2, UR6, 0x1 ;  /* 0x0000000602fb7c11 */ /* 0x000fe2000f8208ff */
[----:B------:R-:W-:Y:S01]  /*10e0*/  IMAD R0, R24, R23, R5 ;  /* 0x0000001718007224 */ /* 0x000fe200078e0205 */
[----:B------:R-:W-:Y:S01]  /*10f0*/  SHF.L.U64.HI R10, R16, 0x6, R17 ;  /* 0x00000006100a7819 */ /* 0x000fe20000010211 */
[----:B------:R-:W-:Y:S01]  /*1100*/  IMAD R3, R24, R17, R3 ;  /* 0x0000001118037224 */ /* 0x000fe200078e0203 */
[----:B------:R-:W-:Y:S01]  /*1110*/  IADD3 R8, P0, PT, R6, R8, RZ ;  /* 0x0000000806087210 */ /* 0x000fe20007f1e0ff */
[----:B------:R-:W-:Y:S01]  /*1120*/  IMAD.SHL.U32 R5, R16, 0x20, RZ ;  /* 0x0000002010057824 */ /* 0x000fe200078e00ff */
[----:B------:R-:W-:Y:S01]  /*1130*/  LEA.HI.X R249, R4, UR13, R0, 0x1, P2 ;  /* 0x0000000d04f97c11 */ /* 0x000fe200090f0c00 */
[----:B------:R-:W-:Y:S01]  /*1140*/  UIADD3 UR13, UP0, UPT, UR31, UR37, URZ ;  /* 0x000000251f0d7290 */ /* 0x000fe2000ff1e0ff */
[----:B------:R-:W-:Y:S01]  /*1150*/  LEA.HI.X R248, R2, UR7, R3, 0x1, P1 ;  /* 0x0000000702f87c11 */ /* 0x000fe200088f0c03 */
[----:B------:R-:W-:Y:S01]  /*1160*/  IMAD.SHL.U32 R2, R22, 0x20, RZ ;  /* 0x0000002016027824 */ /* 0x000fe200078e00ff */
[----:B------:R-:W-:Y:S01]  /*1170*/  LEA.HI.X.SX32 R0, R6, R7, 0x1, P0 ;  /* 0x0000000706007211 */ /* 0x000fe200000f0eff */
[----:B------:R-:W-:Y:S01]  /*1180*/  ULEA.HI.X.SX32 UR12, UR31, UR12, 0x1, UP0 ;  /* 0x0000000c1f0c7291 */ /* 0x000fe200080f0eff */
[C---:B-1----:R-:W-:Y:S01]  /*1190*/  LEA R226, P2, R8.reuse, UR4, 0x2 ;  /* 0x0000000408e27c11 */ /* 0x042fe2000f8410ff */
[----:B------:R-:W-:Y:S01]  /*11a0*/  UMOV UR4, UR22 ;  /* 0x0000001600047c82 */ /* 0x000fe20008000000 */
[----:B------:R-:W-:Y:S01]  /*11b0*/  LEA R4, P1, R5, R251, 0x1 ;  /* 0x000000fb05047211 */ /* 0x000fe200078208ff */
[----:B------:R-:W-:Y:S01]  /*11c0*/  IMAD.IADD R19, R19, 0x1, R26 ;  /* 0x0000000113137824 */ /* 0x000fe200078e021a */
[----:B------:R-:W-:Y:S01]  /*11d0*/  LEA.HI.X R227, R8, UR5, R0, 0x2, P2 ;  /* 0x0000000508e37c11 */ /* 0x000fe200090f1400 */
[----:B------:R-:W-:Y:S01]  /*11e0*/  IMAD.SHL.U32 R0, R16, 0x40, RZ ;  /* 0x0000004010007824 */ /* 0x000fe200078e00ff */
[----:B------:R-:W-:Y:S01]  /*11f0*/  SHF.L.U64.HI R3, R22, 0x5, R23 ;  /* 0x0000000516037819 */ /* 0x000fe20000010217 */
[----:B------:R-:W-:Y:S01]  /*1200*/  IMAD.MOV.U32 R8, RZ, RZ, R251 ;  /* 0x000000ffff087224 */ /* 0x000fe200078e00fb */
[----:B------:R-:W-:Y:S01]  /*1210*/  LEA R6, P0, R2, R250, 0x1 ;  /* 0x000000fa02067211 */ /* 0x000fe200078008ff */
[----:B------:R-:W-:Y:S01]  /*1220*/  USEL UR5, URZ, 0x4000, UP1 ;  /* 0x00004000ff057887 */ /* 0x000fe20008800000 */
[----:B------:R-:W-:Y:S01]  /*1230*/  LEA.HI.X R5, R5, R248, R9, 0x1, P1 ;  /* 0x000000f805057211 */ /* 0x000fe200008f0c09 */
[----:B------:R-:W-:Y:S01]  /*1240*/  IMAD.MOV.U32 R9, RZ, RZ, R248 ;  /* 0x000000ffff097224 */ /* 0x000fe200078e00f8 */
[----:B------:R-:W-:Y:S01]  /*1250*/  LEA R12, R12, UR4, 0x1 ;  /* 0x000000040c0c7c11 */ /* 0x000fe2000f8e08ff */
[----:B------:R-:W1:Y:S01]  /*1260*/  LDC.64 R16, c[0x0][0x3c0] ;  /* 0x0000f000ff107b82 */ /* 0x000e620000000a00 */
[----:B------:R-:W-:Y:S01]  /*1270*/  LEA.HI.X R7, R2, R249, R3, 0x1, P0 ;  /* 0x000000f902077211 */ /* 0x000fe200000f0c03 */
[----:B------:R-:W2:Y:S01]  /*1280*/  LDCU.64 UR6, c[0x0][0x388] ;  /* 0x00007100ff0677ac */ /* 0x000ea20008000a00 */
[----:B------:R-:W-:Y:S01]  /*1290*/  IADD3 R2, P1, PT, R0, R4, RZ ;  /* 0x0000000400027210 */ /* 0x000fe20007f3e0ff */
[----:B------:R-:W-:Y:S01]  /*12a0*/  @!PT LDS RZ, [RZ] ;  /* 0x00000000fffff984 */ /* 0x000fe20000000800 */
[----:B------:R-:W-:Y:S01]  /*12b0*/  @!PT LDS RZ, [RZ] ;  /* 0x00000000fffff984 */ /* 0x000fe20000000800 */
[----:B------:R-:W-:Y:S01]  /*12c0*/  @!PT LDS RZ, [RZ] ;  /* 0x00000000fffff984 */ /* 0x000fe20000000800 */
[----:B------:R4:W-:Y:S01]  /*12d0*/  LDGSTS.E.BYPASS.LTC128B.128 [R12+0x8000], desc[UR28][R8.64] ;  /* 0x08000000080c7fae */ /* 0x0009e2000b981a1c */
[----:B---3--:R-:W-:-:S02]  /*12e0*/  IMAD.SHL.U32 R13, R14, 0x20, RZ ;  /* 0x000000200e0d7824 */ /* 0x008fc400078e00ff */
[----:B------:R-:W-:Y:S01]  /*12f0*/  IMAD.IADD R21, R21, 0x1, R27 ;  /* 0x0000000115157824 */ /* 0x000fe200078e021b */
[----:B------:R3:W-:Y:S01]  /*1300*/  LDGSTS.E.BYPASS.LTC128B.128 [R12+0x9000], desc[UR28][R4.64] ;  /* 0x09000000040c7fae */ /* 0x0007e2000b981a1c */
[----:B------:R-:W-:-:S05]  /*1310*/  IMAD.X R3, R10, 0x1, R5, P1 ;  /* 0x000000010a037824 */ /* 0x000fca00008e0605 */
[----:B------:R5:W-:Y:S01]  /*1320*/  LDGSTS.E.BYPASS.LTC128B.128 [R12+0xa000], desc[UR28][R2.64] ;  /* 0x0a000000020c7fae */ /* 0x000be2000b981a1c */
[----:B----4-:R-:W-:Y:S01]  /*1330*/  IADD3 R8, P0, PT, R2, R0, RZ ;  /* 0x0000000002087210 */ /* 0x010fe20007f1e0ff */
[C---:B------:R-:W-:Y:S02]  /*1340*/  IMAD R0, R14.reuse, UR12, RZ ;  /* 0x0000000c0e007c24 */ /* 0x040fe4000f8e02ff */
[----:B---3--:R-:W-:-:S04]  /*1350*/  IMAD.WIDE.U32 R4, R14, UR13, R18 ;  /* 0x0000000d0e047c25 */ /* 0x008fc8000f8e0012 */
[----:B------:R-:W-:Y:S01]  /*1360*/  IMAD.X R9, R3, 0x1, R10, P0 ;  /* 0x0000000103097824 */ /* 0x000fe200000e060a */
[C---:B------:R-:W-:Y:S01]  /*1370*/  SHF.L.U64.HI R10, R22.reuse, 0x6, R23 ;  /* 0x00000006160a7819 */ /* 0x040fe20000010217 */
[----:B-----5:R-:W-:Y:S02]  /*1380*/  IMAD.SHL.U32 R3, R22, 0x40, RZ ;  /* 0x0000004016037824 */ /* 0x020fe400078e00ff */
[----:B------:R-:W-:Y:S01]  /*1390*/  VIADD R22, R12, UR5 ;  /* 0x000000050c167c36 */ /* 0x000fe20008000000 */
[----:B------:R3:W-:Y:S01]  /*13a0*/  LDGSTS.E.BYPASS.LTC128B.128 [R12+0xb000], desc[UR28][R8.64] ;  /* 0x0b000000080c7fae */ /* 0x0007e2000b981a1c */
[----:B------:R-:W-:Y:S01]  /*13b0*/  IMAD R0, R15, UR13, R0 ;  /* 0x0000000d0f007c24 */ /* 0x000fe2000f8e0200 */
[----:B------:R-:W-:-:S03]  /*13c0*/  IADD3 R2, P1, PT, R3, R6, RZ ;  /* 0x0000000603027210 */ /* 0x000fc60007f3e0ff */
[----:B------:R-:W-:Y:S01]  /*13d0*/  IMAD.IADD R5, R5, 0x1, R0 ;  /* 0x0000000105057824 */ /* 0x000fe200078e0200 */
[----:B------:R-:W-:Y:S01]  /*13e0*/  SHF.L.U64.HI R0, R14, 0x5, R15 ;  /* 0x000000050e007819 */ /* 0x000fe2000001020f */
[----:B---3--:R-:W-:Y:S02]  /*13f0*/  IMAD.MOV.U32 R8, RZ, RZ, R250 ;  /* 0x000000ffff087224 */ /* 0x008fe400078e00fa */
[----:B------:R-:W-:-:S05]  /*1400*/  IMAD.MOV.U32 R9, RZ, RZ, R249 ;  /* 0x000000ffff097224 */ /* 0x000fca00078e00f9 */
[----:B------:R3:W-:Y:S04]  /*1410*/  LDGSTS.E.BYPASS.LTC128B.128 [R22], desc[UR28][R8.64] ;  /* 0x0000000008167fae */ /* 0x0007e8000b981a1c */
[----:B------:R-:W-:Y:S01]  /*1420*/  LDGSTS.E.BYPASS.LTC128B.128 [R22+0x1000], desc[UR28][R6.64] ;  /* 0x0100000006167fae */ /* 0x000fe2000b981a1c */
[----:B---3--:R-:W-:Y:S01]  /*1430*/  IADD3 R8, P0, PT, R2, R3, RZ ;  /* 0x0000000302087210 */ /* 0x008fe20007f1e0ff */
[----:B------:R-:W-:-:S04]  /*1440*/  IMAD.X R3, R10, 0x1, R7, P1 ;  /* 0x000000010a037824 */ /* 0x000fc800008e0607 */
[----:B------:R-:W-:Y:S01]  /*1450*/  IMAD.X R9, R3, 0x1, R10, P0 ;  /* 0x0000000103097824 */ /* 0x000fe200000e060a */
[----:B------:R3:W-:Y:S04]  /*1460*/  LDGSTS.E.BYPASS.LTC128B.128 [R22+0x2000], desc[UR28][R2.64] ;  /* 0x0200000002167fae */ /* 0x0007e8000b981a1c */
[----:B------:R4:W-:Y:S01]  /*1470*/  LDGSTS.E.BYPASS.LTC128B.128 [R22+0x3000], desc[UR28][R8.64] ;  /* 0x0300000008167fae */ /* 0x0009e2000b981a1c */
[----:B---3--:R-:W-:-:S04]  /*1480*/  IMAD.WIDE.U32 R2, R24, R14, R4 ;  /* 0x0000000e18027225 */ /* 0x008fc800078e0004 */
[----:B------:R-:W-:Y:S01]  /*1490*/  IMAD R3, R24, R15, R3 ;  /* 0x0000000f18037224 */ /* 0x000fe200078e0203 */
[-C--:B------:R-:W-:Y:S01]  /*14a0*/  LEA R5, P0, R14, R2.reuse, 0x6 ;  /* 0x000000020e057211 */ /* 0x080fe200078030ff */
[----:B-1----:R-:W-:Y:S01]  /*14b0*/  IMAD R4, R16, UR12, RZ ;  /* 0x0000000c10047c24 */ /* 0x002fe2000f8e02ff */
[----:B------:R-:W-:Y:S02]  /*14c0*/  IADD3 R7, P1, PT, R13, R2, RZ ;  /* 0x000000020d077210 */ /* 0x000fe40007f3e0ff */
[----:B--2---:R-:W-:Y:S02]  /*14d0*/  LEA R10, P2, R2, UR6, 0x1 ;  /* 0x00000006020a7c11 */ /* 0x004fe4000f8408ff */
[----:B------:R-:W-:Y:S01]  /*14e0*/  LEA.HI.X R14, R14, R3, R15, 0x6, P0 ;  /* 0x000000030e0e7211 */ /* 0x000fe200000f340f */
[--C-:B----4-:R-:W-:Y:S01]  /*14f0*/  IMAD.X R9, R0, 0x1, R3.reuse, P1 ;  /* 0x0000000100097824 */ /* 0x110fe200008e0603 */
[----:B------:R-:W-:Y:S01]  /*1500*/  IADD3 R13, P0, PT, R5, R13, RZ ;  /* 0x0000000d050d7210 */ /* 0x000fe20007f1e0ff */
[----:B------:R-:W-:Y:S01]  /*1510*/  IMAD R15, R17, UR13, R4 ;  /* 0x0000000d110f7c24 */ /* 0x000fe2000f8e0204 */
[----:B------:R-:W-:Y:S01]  /*1520*/  LEA.HI.X R11, R2, UR7, R3, 0x1, P2 ;  /* 0x00000007020b7c11 */ /* 0x000fe200090f0c03 */
[----:B------:R-:W-:Y:S01]  /*1530*/  IMAD.WIDE.U32 R2, R16, UR13, R20 ;  /* 0x0000000d10027c25 */ /* 0x000fe2000f8e0014 */
[----:B------:R-:W-:Y:S01]  /*1540*/  LEA R6, P2, R7, UR6, 0x1 ;  /* 0x0000000607067c11 */ /* 0x000fe2000f8408ff */
[----:B------:R-:W1:Y:S01]  /*1550*/  LDCU.64 UR12, c[0x0][0x420] ;  /* 0x00008400ff0c77ac */ /* 0x000e620008000a00 */
[----:B------:R-:W-:Y:S01]  /*1560*/  LEA R8, P1, R5, UR6, 0x1 ;  /* 0x0000000605087c11 */ /* 0x000fe2000f8208ff */
[----:B------:R-:W-:Y:S01]  /*1570*/  IMAD.X R0, R14, 0x1, R0, P0 ;  /* 0x000000010e007824 */ /* 0x000fe200000e0600 */
[----:B------:R-:W-:Y:S01]  /*1580*/  LEA R4, P0, R13, UR6, 0x1 ;  /* 0x000000060d047c11 */ /* 0x000fe2000f8008ff */
[----:B------:R-:W-:Y:S01]  /*1590*/  IMAD.IADD R3, R3, 0x1, R15 ;  /* 0x0000000103037824 */ /* 0x000fe200078e020f */
[----:B------:R-:W-:Y:S01]  /*15a0*/  LEA.HI.X R7, R7, UR7, R9, 0x1, P2 ;  /* 0x0000000707077c11 */ /* 0x000fe200090f0c09 */
[----:B------:R2:W-:Y:S01]  /*15b0*/  LDGSTS.E.BYPASS.LTC128B.128 [R12+0xc000], desc[UR28][R10.64] ;  /* 0x0c0000000a0c7fae */ /* 0x0005e2000b981a1c */
[----:B------:R-:W-:-:S02]  /*15c0*/  LEA.HI.X R9, R5, UR7, R14, 0x1, P1 ;  /* 0x0000000705097c11 */ /* 0x000fc400088f0c0e */
[----:B------:R-:W-:Y:S01]  /*15d0*/  LEA.HI.X R5, R13, UR7, R0, 0x1, P0 ;  /* 0x000000070d057c11 */ /* 0x000fe200080f0c00 */
[----:B------:R-:W3:Y:S01]  /*15e0*/  LDCU.64 UR6, c[0x0][0x390] ;  /* 0x00007200ff0677ac */ /* 0x000ee20008000a00 */
[----:B------:R4:W-:Y:S04]  /*15f0*/  LDGSTS.E.BYPASS.LTC128B.128 [R12+0xd000], desc[UR28][R6.64] ;  /* 0x0d000000060c7fae */ /* 0x0009e8000b981a1c */
[----:B------:R3:W-:Y:S01]  /*1600*/  LDGSTS.E.BYPASS.LTC128B.128 [R12+0xe000], desc[UR28][R8.64] ;  /* 0x0e000000080c7fae */ /* 0x0007e2000b981a1c */
[----:B-1----:R-:W-:-:S03]  /*1610*/  UIMAD.WIDE UR38, UR34, 0x4, UR12 ;  /* 0x00000004222678a5 */ /* 0x002fc6000f8e020c */
[----:B------:R1:W-:Y:S01]  /*1620*/  LDGSTS.E.BYPASS.LTC128B.128 [R12+0xf000], desc[UR28][R4.64] ;  /* 0x0f000000040c7fae */ /* 0x0003e2000b981a1c */
[----:B--2---:R-:W-:Y:S01]  /*1630*/  IMAD.WIDE.U32 R10, R24, R16, R2 ;  /* 0x00000010180a7225 */ /* 0x004fe200078e0002 */
[----:B------:R-:W-:-:S03]  /*1640*/  SHF.L.U64.HI R2, R16, 0x5, R17 ;  /* 0x0000000510027819 */ /* 0x000fc60000010211 */
[----:B----4-:R-:W-:Y:S01]  /*1650*/  IMAD R7, R24, R17, R11 ;  /* 0x0000001118077224 */ /* 0x010fe200078e020b */
[C---:B------:R-:W-:Y:S01]  /*1660*/  LEA R0, P0, R16.reuse, R10, 0x6 ;  /* 0x0000000a10007211 */ /* 0x040fe200078030ff */
[----:B------:R-:W-:Y:S01]  /*1670*/  IMAD.SHL.U32 R6, R16, 0x20, RZ ;  /* 0x0000002010067824 */ /* 0x000fe200078e00ff */
[----:B---3--:R-:W-:-:S04]  /*1680*/  LEA R8, P3, R10, UR6, 0x1 ;  /* 0x000000060a087c11 */ /* 0x008fc8000f8608ff */
[----:B------:R-:W-:Y:S02]  /*1690*/  IADD3 R3, P1, PT, R6, R10, RZ ;  /* 0x0000000a06037210 */ /* 0x000fe40007f3e0ff */
[----:B-1----:R-:W-:Y:S02]  /*16a0*/  LEA.HI.X R5, R16, R7, R17, 0x6, P0 ;  /* 0x0000000710057211 */ /* 0x002fe400000f3411 */
[----:B------:R-:W-:Y:S01]  /*16b0*/  IADD3 R11, P0, PT, R0, R6, RZ ;  /* 0x00000006000b7210 */ /* 0x000fe20007f1e0ff */
[--C-:B------:R-:W-:Y:S01]  /*16c0*/  IMAD.X R14, R2, 0x1, R7.reuse, P1 ;  /* 0x00000001020e7824 */ /* 0x100fe200008e0607 */
[----:B------:R-:W-:Y:S02]  /*16d0*/  LEA R6, P2, R3, UR6, 0x1 ;  /* 0x0000000603067c11 */ /* 0x000fe4000f8408ff */
[----:B------:R-:W-:Y:S01]  /*16e0*/  LEA R4, P1, R0, UR6, 0x1 ;  /* 0x0000000600047c11 */ /* 0x000fe2000f8208ff */
[----:B------:R-:W-:Y:S01]  /*16f0*/  IMAD.X R13, R5, 0x1, R2, P0 ;  /* 0x00000001050d7824 */ /* 0x000fe200000e0602 */
[----:B------:R-:W-:Y:S01]  /*1700*/  LEA R2, P0, R11, UR6, 0x1 ;  /* 0x000000060b027c11 */ /* 0x000fe2000f8008ff */
[----:B------:R-:W1:Y:S01]  /*1710*/  LDCU UR6, c[0x0][0x508] ;  /* 0x0000a100ff0677ac */ /* 0x000e620008000800 */
[----:B------:R-:W-:-:S02]  /*1720*/  LEA.HI.X R9, R10, UR7, R7, 0x1, P3 ;  /* 0x000000070a097c11 */ /* 0x000fc400098f0c07 */
[----:B------:R-:W-:Y:S02]  /*1730*/  LEA.HI.X R7, R3, UR7, R14, 0x1, P2 ;  /* 0x0000000703077c11 */ /* 0x000fe400090f0c0e */
[----:B------:R-:W-:Y:S01]  /*1740*/  LEA.HI.X R5, R0, UR7, R5, 0x1, P1 ;  /* 0x0000000700057c11 */ /* 0x000fe200088f0c05 */
[----:B------:R2:W-:Y:S01]  /*1750*/  LDGSTS.E.BYPASS.LTC128B.128 [R12+0x10000], desc[UR28][R8.64] ;  /* 0x10000000080c7fae */ /* 0x0005e2000b981a1c */
[----:B------:R-:W-:-:S03]  /*1760*/  LEA.HI.X R3, R11, UR7, R13, 0x1, P0 ;  /* 0x000000070b037c11 */ /* 0x000fc600080f0c0d */
[----:B------:R2:W-:Y:S04]  /*1770*/  LDGSTS.E.BYPASS.LTC128B.128 [R12+0x11000], desc[UR28][R6.64] ;  /* 0x11000000060c7fae */ /* 0x0005e8000b981a1c */
[----:B------:R2:W-:Y:S01]  /*1780*/  LDGSTS.E.BYPASS.LTC128B.128 [R12+0x12000], desc[UR28][R4.64] ;  /* 0x12000000040c7fae */ /* 0x0005e2000b981a1c */
[----:B-1----:R-:W-:-:S03]  /*1790*/  UIADD3 UR6, UPT, UPT, UR36, UR6, URZ ;  /* 0x0000000624067290 */ /* 0x002fc6000fffe0ff */
[----:B------:R2:W-:Y:S01]  /*17a0*/  LDGSTS.E.BYPASS.LTC128B.128 [R12+0x13000], desc[UR28][R2.64] ;  /* 0x13000000020c7fae */ /* 0x0005e2000b981a1c */
[----:B------:R-:W-:-:S03]  /*17b0*/  UIADD3 UR31, UPT, UPT, -UR6, UR32, UR31 ;  /* 0x00000020061f7290 */ /* 0x000fc6000fffe11f */
[----:B------:R-:W0:Y:S01]  /*17c0*/  LDGDEPBAR ;  /* 0x00000000000079af */ /* 0x000e220000000000 */
[----:B------:R-:W-:-:S04]  /*17d0*/  USHF.R.S32.HI UR6, URZ, 0x1f, UR31 ;  /* 0x0000001fff067899 */ /* 0x000fc8000801141f */
[----:B------:R-:W-:-:S04]  /*17e0*/  ULEA.HI UR6, UR6, UR31, URZ, 0x7 ;  /* 0x0000001f06067291 */ /* 0x000fc8000f8f38ff */
[----:B------:R-:W-:-:S04]  /*17f0*/  USHF.R.S32.HI UR6, URZ, 0x7, UR6 ;  /* 0x00000007ff067899 */ /* 0x000fc80008011406 */
[----:B------:R-:W-:-:S04]  /*1800*/  UISETP.LT.AND UP0, UPT, URZ, UR6, UPT ;  /* 0x00000006ff00728c */ /* 0x000fc8000bf01270 */
[----:B------:R-:W-:-:S04]  /*1810*/  USEL UR13, URZ, UR6, !UP0 ;  /* 0x00000006ff0d7287 */ /* 0x000fc8000c000000 */
[----:B------:R-:W-:-:S09]  /*1820*/  UISETP.GT.AND UP0, UPT, UR35, UR13, UPT ;  /* 0x0000000d2300728c */ /* 0x000fd2000bf04270 */
[----:B--2---:R-:W-:Y:S05]  /*1830*/  BRA.U !UP0, `(.L_x_312) ;  /* 0x0000005508147547 */ /* 0x004fea000b800000 */
[----:B------:R-:W-:Y:S02]  /*1840*/  IMAD.MOV.U32 R2, RZ, RZ, 0x4 ;  /* 0x00000004ff027424 */ /* 0x000fe400078e00ff */
[C---:B------:R-:W-:Y:S01]  /*1850*/  IMAD.SHL.U32 R6, R179.reuse, 0x40, RZ ;  /* 0x00000040b3067824 */ /* 0x040fe200078e00ff */
[----:B------:R-:W-:Y:S01]  /*1860*/  R2P PR, R179, 0x6 ;  /* 0x00000006b3007804 */ /* 0x000fe20000000000 */
[----:B------:R-:W-:-:S04]  /*1870*/  IMAD.WIDE.U32 R2, R243, R2, UR38 ;  /* 0x00000026f3027e25 */ /* 0x000fc8000f8e0002 */
[----:B------:R-:W-:Y:S01]  /*1880*/  IMAD.SHL.U32 R153, R179, 0x20, RZ ;  /* 0x00000020b3997824 */ /* 0x000fe200078e00ff */
[----:B------:R-:W2:Y:S01]  /*1890*/  LDG.E R10, desc[UR28][R2.64] ;  /* 0x0000001c020a7981 */ /* 0x000ea2000c1e1900 */
[----:B------:R-:W-:Y:S01]  /*18a0*/  USHF.L.U32 UR15, UR35, 0x7, URZ ;  /* 0x00000007230f7899 */ /* 0x000fe200080006ff */
[----:B------:R-:W1:Y:S01]  /*18b0*/  LDC R228, c[0x0][0x44c] ;  /* 0x00011300ffe47b82 */ /* 0x000e620000000800 */
[----:B------:R-:W3:Y:S01]  /*18c0*/  LDCU UR16, c[0x0][0x3b0] ;  /* 0x00007600ff1077ac */ /* 0x000ee20008000800 */
[----:B------:R-:W4:Y:S01]  /*18d0*/  LDG.E R9, desc[UR28][R2.64+0x20] ;  /* 0x0000201c02097981 */ /* 0x000f22000c1e1900 */
[----:B------:R-:W3:Y:S03]  /*18e0*/  LDCU UR17, c[0x0][0x3b4] ;  /* 0x00007680ff1177ac */ /* 0x000ee60008000800 */
[----:B------:R-:W4:Y:S01]  /*18f0*/  LDG.E R8, desc[UR28][R2.64+0x100] ;  /* 0x0001001c02087981 */ /* 0x000f22000c1e1900 */
[----:B------:R-:W3:Y:S03]  /*1900*/  LDCU UR7, c[0x0][0x590] ;  /* 0x0000b200ff0777ac */ /* 0x000ee60008000800 */
[----:B------:R3:W5:Y:S01]  /*1910*/  LDG.E R252, desc[UR28][R2.64+0x120] ;  /* 0x0001201c02fc7981 */ /* 0x000762000c1e1900 */
[----:B------:R-:W-:Y:S01]  /*1920*/  LOP3.LUT R155, R155, 0x1c0, R6, 0xf8, !PT ;  /* 0x000001c09b9b7812 */ /* 0x000fe200078ef806 */
[----:B------:R-:W-:Y:S01]  /*1930*/  IMAD.U32 R5, RZ, RZ, UR32 ;  /* 0x00000020ff057e24 */ /* 0x000fe2000f8e00ff */
[----:B------:R-:W3:Y:S01]  /*1940*/  LDCU UR6, c[0x0][0x594] ;  /* 0x0000b280ff0677ac */ /* 0x000ee20008000800 */
[----:B------:R-:W-:Y:S01]  /*1950*/  IMAD.MOV.U32 R175, RZ, RZ, 0x20 ;  /* 0x00000020ffaf7424 */ /* 0x000fe200078e00ff */
[C---:B------:R-:W-:Y:S01]  /*1960*/  LOP3.LUT R0, R155.reuse, 0x8, R179, 0x78, !PT ;  /* 0x000000089b007812 */ /* 0x040fe200078e78b3 */
[----:B------:R-:W-:Y:S01]  /*1970*/  IMAD.MOV.U32 R157, RZ, RZ, 0x40 ;  /* 0x00000040ff9d7424 */ /* 0x000fe200078e00ff */
[----:B------:R-:W-:Y:S01]  /*1980*/  LOP3.LUT R4, R155, 0x8, R31, 0x78, !PT ;  /* 0x000000089b047812 */ /* 0x000fe200078e781f */
[----:B------:R-:W-:Y:S01]  /*1990*/  ULEA UR33, UR30, UR32, 0x7 ;  /* 0x000000201e217291 */ /* 0x000fe2000f8e38ff */
[----:B------:R-:W-:Y:S01]  /*19a0*/  IMAD.MOV.U32 R225, RZ, RZ, R22 ;  /* 0x000000ffffe17224 */ /* 0x000fe200078e0016 */
[----:B------:R-:W-:Y:S01]  /*19b0*/  SEL R175, R175, 0xffffffe0, !P1 ;  /* 0xffffffe0afaf7807 */ /* 0x000fe20004800000 */
[----:B------:R-:W-:Y:S01]  /*19c0*/  IMAD.MOV.U32 R127, RZ, RZ, RZ ;  /* 0x000000ffff7f7224 */ /* 0x000fe200078e00ff */
[----:B------:R-:W-:Y:S01]  /*19d0*/  SEL R157, R157, 0xffffffc0, !P2 ;  /* 0xffffffc09d9d7807 */ /* 0x000fe20005000000 */
[----:B---3--:R-:W-:-:S02]  /*19e0*/  USHF.L.U32 UR31, UR16, 0x7, URZ ;  /* 0x00000007101f7899 */ /* 0x008fc400080006ff */
[----:B------:R-:W-:Y:S02]  /*19f0*/  USHF.L.U64.HI UR17, UR16, 0x6, UR17 ;  /* 0x0000000610117899 */ /* 0x000fe40008010211 */
[----:B------:R-:W-:Y:S01]  /*1a00*/  USHF.L.U32 UR32, UR7, 0x7, URZ ;  /* 0x0000000707207899 */ /* 0x000fe200080006ff */
[----:B------:R-:W3:Y:S01]  /*1a10*/  LDCU UR12, c[0x0][0x3e0] ;  /* 0x00007c00ff0c77ac */ /* 0x000ee20008000800 */
[----:B------:R-:W-:Y:S01]  /*1a20*/  USHF.L.U64.HI UR6, UR7, 0x6, UR6 ;  /* 0x0000000607067899 */ /* 0x000fe20008010206 */
[----:B------:R-:W-:Y:S01]  /*1a30*/  SHF.R.U32.HI R2, RZ, 0x4, R179 ;  /* 0x00000004ff027819 */ /* 0x000fe200000116b3 */
[----:B------:R-:W1:Y:S01]  /*1a40*/  LDCU UR14, c[0x0][0x45c] ;  /* 0x00008b80ff0e77ac */ /* 0x000e620008000800 */
[----:B------:R-:W-:Y:S02]  /*1a50*/  LOP3.LUT R3, R6, 0x200, RZ, 0xc0, !PT ;  /* 0x0000020006037812 */ /* 0x000fe400078ec0ff */
[----:B------:R-:W-:Y:S01]  /*1a60*/  LOP3.LUT R2, R2, 0x8, RZ, 0xc0, !PT ;  /* 0x0000000802027812 */ /* 0x000fe200078ec0ff */
[----:B------:R-:W-:Y:S01]  /*1a70*/  USHF.L.U32 UR16, UR16, 0x6, URZ ;  /* 0x0000000610107899 */ /* 0x000fe200080006ff */
[----:B------:R-:W-:Y:S01]  /*1a80*/  LOP3.LUT R3, R3, 0xc00, R153, 0xf8, !PT ;  /* 0x00000c0003037812 */ /* 0x000fe200078ef899 */
[----:B------:R-:W-:Y:S01]  /*1a90*/  USHF.L.U32 UR7, UR7, 0x6, URZ ;  /* 0x0000000607077899 */ /* 0x000fe200080006ff */
[----:B------:R-:W-:Y:S01]  /*1aa0*/  LOP3.LUT R2, R2, 0x10, R179, 0xf8, !PT ;  /* 0x0000001002027812 */ /* 0x000fe200078ef8b3 */
[----:B------:R-:W-:Y:S01]  /*1ab0*/  UIADD3 UR33, UPT, UPT, UR33, 0x80, -UR36 ;  /* 0x0000008021217890 */ /* 0x000fe2000fffe824 */
[----:B------:R-:W3:Y:S01]  /*1ac0*/  S2R R179, SR_TID.X ;  /* 0x0000000000b37919 */ /* 0x000ee20000002100 */
[----:B------:R-:W-:-:S02]  /*1ad0*/  LOP3.LUT R4, R3, R4, RZ, 0xfc, !PT ;  /* 0x0000000403047212 */ /* 0x000fc400078efcff */
[----:B------:R-:W-:Y:S01]  /*1ae0*/  LOP3.LUT R153, R0, 0x7200, R153, 0xf8, !PT ;  /* 0x0000720000997812 */ /* 0x000fe200078ef899 */
[----:B------:R-:W-:Y:S01]  /*1af0*/  IMAD.U32 R0, RZ, RZ, UR15 ;  /* 0x0000000fff007e24 */ /* 0x000fe2000f8e00ff */
[----:B------:R-:W-:-:S04]  /*1b00*/  LOP3.LUT R155, R2, R155, RZ, 0x3c, !PT ;  /* 0x0000009b029b7212 */ /* 0x000fc800078e3cff */
[----:B------:R-:W-:Y:S02]  /*1b10*/  IADD3 R224, PT, PT, R0, UR36, R243 ;  /* 0x0000002400e07c10 */ /* 0x000fe4000fffe0f3 */
[----:B------:R-:W-:Y:S02]  /*1b20*/  LOP3.LUT R155, R155, 0x200, R6, 0xf8, !PT ;  /* 0x000002009b9b7812 */ /* 0x000fe400078ef806 */
[----:B------:R-:W-:Y:S01]  /*1b30*/  IADD3 R224, PT, PT, R224, -0x3f, -R5 ;  /* 0xffffffc1e0e07810 */ /* 0x000fe20007ffe805 */
[C---:B---3--:R-:W-:Y:S02]  /*1b40*/  IMAD.SHL.U32 R7, R179.reuse, 0x10, RZ ;  /* 0x00000010b3077824 */ /* 0x048fe400078e00ff */
[C---:B------:R-:W-:Y:S02]  /*1b50*/  IMAD.SHL.U32 R3, R179.reuse, 0x2, RZ ;  /* 0x00000002b3037824 */ /* 0x040fe400078e00ff */
[----:B------:R-:W-:Y:S01]  /*1b60*/  IMAD.SHL.U32 R181, R179, 0x40, RZ ;  /* 0x00000040b3b57824 */ /* 0x000fe200078e00ff */
[----:B------:R-:W-:Y:S01]  /*1b70*/  LOP3.LUT R7, R7, 0x1c0, RZ, 0xc0, !PT ;  /* 0x000001c007077812 */ /* 0x000fe200078ec0ff */
[----:B------:R-:W-:-:S03]  /*1b80*/  IMAD.SHL.U32 R182, R179, 0x20, RZ ;  /* 0x00000020b3b67824 */ /* 0x000fc600078e00ff */
[----:B------:R-:W-:Y:S02]  /*1b90*/  LOP3.LUT R2, R3, 0xe006, R181, 0xc8, !PT ;  /* 0x0000e00603027812 */ /* 0x000fe400078ec8b5 */
[----:B------:R-:W-:Y:S02]  /*1ba0*/  LOP3.LUT R3, R7, 0x38, R3, 0xf8, !PT ;  /* 0x0000003807037812 */ /* 0x000fe400078ef803 */
[----:B------:R-:W-:-:S04]  /*1bb0*/  LOP3.LUT R0, R2, 0xc00, R182, 0xf8, !PT ;  /* 0x00000c0002007812 */ /* 0x000fc800078ef8b6 */
[----:B------:R-:W-:Y:S01]  /*1bc0*/  LOP3.LUT R0, R0, R3, RZ, 0xfc, !PT ;  /* 0x0000000300007212 */ /* 0x000fe200078efcff */
[----:B--2---:R-:W-:Y:S04]  /*1bd0*/  STL [R1+0x8], R10 ;  /* 0x0000080a01007387 */ /* 0x004fe80000100800 */
[----:B----4-:R-:W-:Y:S04]  /*1be0*/  STL [R1+0x4], R9 ;  /* 0x0000040901007387 */ /* 0x010fe80000100800 */
[----:B------:R-:W-:Y:S04]  /*1bf0*/  STL [R1], R8 ;  /* 0x0000000801007387 */ /* 0x000fe80000100800 */
[----:B------:R2:W-:Y:S02]  /*1c00*/  STL [R1+0xc], R0 ;  /* 0x00000c0001007387 */ /* 0x0005e40000100800 */
[----:B--2---:R-:W-:Y:S01]  /*1c10*/  IMAD.MOV.U32 R0, RZ, RZ, 0x10 ;  /* 0x00000010ff007424 */ /* 0x004fe200078e00ff */
[----:B------:R-:W-:-:S02]  /*1c20*/  LEA R153, R153, UR4, 0x1 ;  /* 0x0000000499997c11 */ /* 0x000fc4000f8e08ff */
[----:B------:R-:W-:Y:S02]  /*1c30*/  LEA R176, R4, UR4, 0x1 ;  /* 0x0000000404b07c11 */ /* 0x000fe4000f8e08ff */
[----:B------:R-:W-:Y:S01]  /*1c40*/  LEA R172, R155, UR4, 0x1 ;  /* 0x000000049bac7c11 */ /* 0x000fe2000f8e08ff */
[--C-:B------:R-:W-:Y:S01]  /*1c50*/  IMAD.IADD R173, R157, 0x1, R153.reuse ;  /* 0x000000019dad7824 */ /* 0x100fe200078e0299 */
[----:B------:R-:W-:Y:S01]  /*1c60*/  LOP3.LUT P1, RZ, R179, 0x4, RZ, 0xc0, !PT ;  /* 0x00000004b3ff7812 */ /* 0x000fe2000782c0ff */
[----:B------:R-:W-:Y:S01]  /*1c70*/  VIADD R176, R176, UR5 ;  /* 0x00000005b0b07c36 */ /* 0x000fe20008000000 */
[----:B------:R-:W-:Y:S01]  /*1c80*/  LOP3.LUT R177, R181, 0x200, RZ, 0xc0, !PT ;  /* 0x00000200b5b17812 */ /* 0x000fe200078ec0ff */
[----:B------:R-:W-:Y:S01]  /*1c90*/  IMAD.IADD R156, R175, 0x1, R153 ;  /* 0x00000001af9c7824 */ /* 0x000fe200078e0299 */
[C---:B------:R-:W-:Y:S01]  /*1ca0*/  LOP3.LUT P2, RZ, R179.reuse, 0x2, RZ, 0xc0, !PT ;  /* 0x00000002b3ff7812 */ /* 0x040fe2000784c0ff */
[----:B------:R-:W-:Y:S01]  /*1cb0*/  VIADD R172, R172, UR5 ;  /* 0x00000005acac7c36 */ /* 0x000fe20008000000 */
[----:B------:R-:W-:Y:S01]  /*1cc0*/  LOP3.LUT R180, R179, 0x8, RZ, 0xc0, !PT ;  /* 0x00000008b3b47812 */ /* 0x000fe200078ec0ff */
[----:B------:R-:W-:Y:S01]  /*1cd0*/  IMAD.IADD R174, R175, 0x1, R173 ;  /* 0x00000001afae7824 */ /* 0x000fe200078e02ad */
[----:B------:R-:W-:-:S02]  /*1ce0*/  SHF.R.U32.HI R178, RZ, 0x1, R179 ;  /* 0x00000001ffb27819 */ /* 0x000fc400000116b3 */
[----:B------:R-:W-:Y:S02]  /*1cf0*/  SEL R0, R0, 0xfffffff0, !P1 ;  /* 0xfffffff000007807 */ /* 0x000fe40004800000 */
[----:B-1----:R-:W-:-:S07]  /*1d00*/  LOP3.LUT R177, R177, 0xc00, R182, 0xf8, !PT ;  /* 0x00000c00b1b17812 */ /* 0x002fce00078ef8b6 */
.L_x_315:
[----:B------:R-:W0:Y:S01]  /*1d10*/  LDGDEPBAR ;  /* 0x00000000000079af */ /* 0x000e220000000000 */
[C---:B------:R-:W-:Y:S01]  /*1d20*/  IMAD.IADD R144, R176.reuse, 0x1, R175 ;  /* 0x00000001b0907824 */ /* 0x040fe200078e02af */
[----:B------:R-:W-:Y:S01]  /*1d30*/  UIADD3 UR15, UPT, UPT, UR15, -0x80, URZ ;  /* 0xffffff800f0f7890 */ /* 0x000fe2000fffe0ff */
[----:B------:R-:W-:Y:S05]  /*1d40*/  IMAD.IADD R0, R176, 0x1, R157 ;  /* 0x00000001b0007824 */ /* 0x000fea00078e029d */
[----:B------:R-:W2:Y:S01]  /*1d50*/  LDL R3, [R1+0xc] ;  /* 0x00000c0001037983 */ /* 0x000ea20000100800 */
[----:B------:R-:W-:Y:S01]  /*1d60*/  UMOV UR4, UR21 ;  /* 0x0000001500047c82 */ /* 0x000fe20008000000 */
[----:B------:R-:W-:Y:S01]  /*1d70*/  UISETP.GE.AND UP0, UPT, UR15, UR33, UPT ;  /* 0x000000210f00728c */ /* 0x000fe2000bf06270 */
[C---:B------:R-:W-:Y:S01]  /*1d80*/  IMAD.SHL.U32 R232, R179.reuse, 0x8, RZ ;  /* 0x00000008b3e87824 */ /* 0x040fe200078e00ff */
[----:B------:R-:W3:Y:S01]  /*1d90*/  LDL R185, [R1+0x8] ;  /* 0x0000080001b97983 */ /* 0x000ee20000100800 */
[----:B------:R-:W-:Y:S03]  /*1da0*/  UIADD3 UR35, UPT, UPT, UR35, -0x1, URZ ;  /* 0xffffffff23237890 */ /* 0x000fe6000fffe0ff */
[----:B------:R-:W4:Y:S01]  /*1db0*/  LDL R184, [R1+0x4] ;  /* 0x0000040001b87983 */ /* 0x000f220000100800 */
[----:B------:R-:W-:Y:S01]  /*1dc0*/  PLOP3.LUT P0, PT, PT, PT, UP0, 0x80, 0x8 ;  /* 0x000000000008781c */ /* 0x000fe20003f0f008 */
[----:B------:R-:W-:Y:S02]  /*1dd0*/  UISETP.GT.AND UP0, UPT, UR35, UR13, UPT ;  /* 0x0000000d2300728c */ /* 0x000fe4000bf04270 */
[----:B------:R-:W2:Y:S01]  /*1de0*/  LDL R183, [R1] ;  /* 0x0000000001b77983 */ /* 0x000ea20000100800 */
[----:B------:R-:W-:Y:S09]  /*1df0*/  R2P PR, R179, 0x18 ;  /* 0x00000018b3007804 */ /* 0x000ff20000000000 */
[----:B------:R-:W-:Y:S02]  /*1e00*/  @!P0 SHF.R.U32.HI R2, RZ, 0x1, R179 ;  /* 0x00000001ff028819 */ /* 0x000fe400000116b3 */
[----:B--2---:R-:W-:Y:S01]  /*1e10*/  FSETP.NEU.FTZ.AND P5, PT, R183, -INF , PT ;  /* 0xff800000b700780b */ /* 0x004fe20003fbd000 */
[----:B------:R-:W-:Y:S04]  /*1e20*/  DEPBAR.LE SB0, 0x0 ;  /* 0x000080000000791a */ /* 0x000fe80000000000 */
[----:B------:R-:W-:Y:S01]  /*1e30*/  BAR.SYNC.DEFER_BLOCKING 0x0 ;  /* 0x0000000000007b1d */ /* 0x000fe20000010000 */
[----:B----4-:R-:W-:Y:S05]  /*1e40*/  FSETP.NEU.FTZ.AND P6, PT, R184, -INF , PT ;  /* 0xff800000b800780b */ /* 0x010fea0003fdd000 */
[----:B------:R-:W-:Y:S08]  /*1e50*/  LDSM.16.M88.4 R64, [R176] ;  /* 0x00000000b040783b */ /* 0x000ff00000000200 */
[----:B------:R-:W1:Y:S08]  /*1e60*/  LDSM.16.M88.4 R16, [R153+0xc000] ;  /* 0x00c000009910783b */ /* 0x000e700000000200 */
[----:B------:R-:W2:Y:S08]  /*1e70*/  LDSM.16.M88.4 R60, [R176+0x2000] ;  /* 0x00200000b03c783b */ /* 0x000eb00000000200 */
[----:B------:R-:W4:Y:S08]  /*1e80*/  LDSM.16.M88.4 R32, [R153+0xc800] ;  /* 0x00c800009920783b */ /* 0x000f300000000200 */
[----:B------:R-:W3:Y:S08]  /*1e90*/  LDSM.16.M88.4 R48, [R153+0xd000] ;  /* 0x00d000009930783b */ /* 0x000ef00000000200 */
[----:B------:R-:W3:Y:S01]  /*1ea0*/  LDSM.16.M88.4 R132, [R153+0xd800] ;  /* 0x00d800009984783b */ /* 0x000ee20000000200 */
[-C--:B-1----:R-:W-:Y:S07]  /*1eb0*/  HMMA.16816.F32 R4, R64, R16.reuse, RZ ;  /* 0x000000104004723c */ /* 0x082fee00000018ff */
[----:B------:R-:W-:Y:S01]  /*1ec0*/  LDSM.16.M88.4 R136, [R144] ;  /* 0x000000009088783b */ /* 0x000fe20000000200 */
[C---:B--2---:R-:W-:Y:S07]  /*1ed0*/  HMMA.16816.F32 R8, R60.reuse, R16, RZ ;  /* 0x000000103c08723c */ /* 0x044fee00000018ff */
[----:B------:R-:W1:Y:S01]  /*1ee0*/  LDSM.16.M88.4 R140, [R156+0xc000] ;  /* 0x00c000009c8c783b */ /* 0x000e620000000200 */
[-C--:B------:R-:W-:Y:S07]  /*1ef0*/  HMMA.16816.F32 R12, R60, R18.reuse, RZ ;  /* 0x000000123c0c723c */ /* 0x080fee00000018ff */
[----:B------:R-:W2:Y:S01]  /*1f00*/  LDSM.16.M88.4 R144, [R144+0x2000] ;  /* 0x002000009090783b */ /* 0x000ea20000000200 */
[C---:B------:R-:W-:Y:S07]  /*1f10*/  HMMA.16816.F32 R16, R64.reuse, R18, RZ ;  /* 0x000000124010723c */ /* 0x040fee00000018ff */
[----:B------:R-:W2:Y:S01]  /*1f20*/  LDSM.16.M88.4 R148, [R156+0xc800] ;  /* 0x00c800009c94783b */ /* 0x000ea20000000200 */
[-C--:B----4-:R-:W-:Y:S07]  /*1f30*/  HMMA.16816.F32 R20, R64, R32.reuse, RZ ;  /* 0x000000204014723c */ /* 0x090fee00000018ff */
[----:B------:R-:W4:Y:S01]  /*1f40*/  LDSM.16.M88.4 R152, [R156+0xd000] ;  /* 0x00d000009c98783b */ /* 0x000f220000000200 */
[C---:B------:R-:W-:Y:S07]  /*1f50*/  HMMA.16816.F32 R24, R60.reuse, R32, RZ ;  /* 0x000000203c18723c */ /* 0x040fee00000018ff */
[----:B------:R-:W-:Y:S01]  /*1f60*/  LDSM.16.M88.4 R160, [R173+0xc000] ;  /* 0x00c00000ada0783b */ /* 0x000fe20000000200 */
[-C--:B------:R-:W-:Y:S07]  /*1f70*/  HMMA.16816.F32 R28, R60, R34.reuse, RZ ;  /* 0x000000223c1c723c */ /* 0x080fee00000018ff */
[----:B------:R-:W-:Y:S01]  /*1f80*/  LDSM.16.M88.4 R164, [R0+0x2000] ;  /* 0x0020000000a4783b */ /* 0x000fe20000000200 */
[C---:B------:R-:W-:Y:S07]  /*1f90*/  HMMA.16816.F32 R32, R64.reuse, R34, RZ ;  /* 0x000000224020723c */ /* 0x040fee00000018ff */
[----:B------:R-:W-:Y:S01]  /*1fa0*/  LDSM.16.M88.4 R168, [R173+0xc800] ;  /* 0x00c80000ada8783b */ /* 0x000fe20000000200 */
        /* <DEDUP_REMOVED lines=8> */
[----:B------:R-:W3:Y:S07]  /*2030*/  LDSM.16.M88.4 R132, [R156+0xd800] ;  /* 0x00d800009c84783b */ /* 0x000eee0000000200 */
[-C--:B-1----:R-:W-:Y:S01]  /*2040*/  HMMA.16816.F32 R4, R136, R140.reuse, R4 ;  /* 0x0000008c8804723c */ /* 0x082fe20000001804 */
[----:B------:R1:W3:Y:S07]  /*2050*/  LDSM.16.M88.4 R156, [R0] ;  /* 0x00000000009c783b */ /* 0x0002ee0000000200 */
[C---:B--2---:R-:W-:Y:S08]  /*2060*/  HMMA.16816.F32 R8, R144.reuse, R140, R8 ;  /* 0x0000008c9008723c */ /* 0x044ff00000001808 */
[-C--:B------:R-:W-:Y:S08]  /*2070*/  HMMA.16816.F32 R12, R144, R142.reuse, R12 ;  /* 0x0000008e900c723c */ /* 0x080ff0000000180c */
[C---:B------:R-:W-:Y:S01]  /*2080*/  HMMA.16816.F32 R16, R136.reuse, R142, R16 ;  /* 0x0000008e8810723c */ /* 0x040fe20000001810 */
[----:B------:R-:W2:Y:S07]  /*2090*/  LDSM.16.M88.4 R140, [R173+0xd000] ;  /* 0x00d00000ad8c783b */ /* 0x000eae0000000200 */
[-C--:B------:R-:W-:Y:S08]  /*20a0*/  HMMA.16816.F32 R20, R136, R148.reuse, R20 ;  /* 0x000000948814723c */ /* 0x080ff00000001814 */
[C---:B------:R-:W-:Y:S04]  /*20b0*/  HMMA.16816.F32 R24, R144.reuse, R148, R24 ;  /* 0x000000949018723c */ /* 0x040fe80000001818 */
[----:B------:R-:W-:Y:S02]  /*20c0*/  IMAD.IADD R148, R175, 0x1, R0 ;  /* 0x00000001af947824 */ /* 0x000fe400078e0200 */
[----:B-1----:R-:W-:Y:S02]  /*20d0*/  @!P0 IMAD.SHL.U32 R0, R179, 0x2, RZ ;  /* 0x00000002b3008824 */ /* 0x002fe400078e00ff */
[-C--:B------:R-:W-:Y:S03]  /*20e0*/  HMMA.16816.F32 R28, R144, R150.reuse, R28 ;  /* 0x00000096901c723c */ /* 0x080fe6000000181c */
[----:B------:R-:W-:Y:S05]  /*20f0*/  @!P0 LOP3.LUT R0, R0, 0x6, RZ, 0xc0, !PT ;  /* 0x0000000600008812 */ /* 0x000fea00078ec0ff */
[C---:B------:R-:W-:Y:S08]  /*2100*/  HMMA.16816.F32 R32, R136.reuse, R150, R32 ;  /* 0x000000968820723c */ /* 0x040ff00000001820 */
[-C--:B----4-:R-:W-:Y:S08]  /*2110*/  HMMA.16816.F32 R36, R136, R152.reuse, R36 ;  /* 0x000000988824723c */ /* 0x090ff00000001824 */
[C---:B------:R-:W-:Y:S04]  /*2120*/  HMMA.16816.F32 R40, R144.reuse, R152, R40 ;  /* 0x000000989028723c */ /* 0x040fe80000001828 */
[----:B------:R-:W-:Y:S01]  /*2130*/  FMUL.FTZ R153, R185, 1.4426950216293334961 ;  /* 0x3fb8aa3bb9997820 */ /* 0x000fe20000410000 */
[----:B------:R-:W-:Y:S01]  /*2140*/  FMUL.FTZ R152, R184, 1.4426950216293334961 ;  /* 0x3fb8aa3bb8987820 */ /* 0x000fe20000410000 */
[----:B------:R-:W-:Y:S02]  /*2150*/  IMAD.MOV.U32 R184, RZ, RZ, 0x38 ;  /* 0x00000038ffb87424 */ /* 0x000fe400078e00ff */
[-C--:B------:R-:W-:Y:S03]  /*2160*/  HMMA.16816.F32 R44, R144, R154.reuse, R44 ;  /* 0x0000009a902c723c */ /* 0x080fe6000000182c */
[----:B------:R-:W-:Y:S05]  /*2170*/  FSEL R152, R152, RZ, P6 ;  /* 0x000000ff98987208 */ /* 0x000fea0003000000 */
[C---:B------:R-:W-:Y:S04]  /*2180*/  HMMA.16816.F32 R48, R136.reuse, R154, R48 ;  /* 0x0000009a8830723c */ /* 0x040fe80000001830 */
[----:B------:R-:W-:Y:S04]  /*2190*/  LOP3.LUT R155, R232, 0x38, RZ, 0xc0, !PT ;  /* 0x00000038e89b7812 */ /* 0x000fe800078ec0ff */
[-C--:B---3--:R-:W-:Y:S08]  /*21a0*/  HMMA.16816.F32 R52, R136, R132.reuse, R52 ;  /* 0x000000848834723c */ /* 0x088ff00000001834 */
[C---:B------:R-:W-:Y:S08]  /*21b0*/  HMMA.16816.F32 R56, R144.reuse, R132, R56 ;  /* 0x000000849038723c */ /* 0x040ff00000001838 */
[-C--:B------:R-:W-:Y:S01]  /*21c0*/  HMMA.16816.F32 R60, R144, R134.reuse, R60 ;  /* 0x00000086903c723c */ /* 0x080fe2000000183c */
[----:B------:R1:W3:Y:S07]  /*21d0*/  LDSM.16.M88.4 R144, [R173+0xd800] ;  /* 0x00d80000ad90783b */ /* 0x0002ee0000000200 */
[----:B------:R-:W-:Y:S01]  /*21e0*/  HMMA.16816.F32 R64, R136, R134, R64 ;  /* 0x000000868840723c */ /* 0x000fe20000001840 */
[----:B------:R-:W-:Y:S07]  /*21f0*/  LDSM.16.M88.4 R132, [R148] ;  /* 0x000000009484783b */ /* 0x000fee0000000200 */
[-C--:B------:R-:W-:Y:S01]  /*2200*/  HMMA.16816.F32 R4, R156, R160.reuse, R4 ;  /* 0x000000a09c04723c */ /* 0x080fe20000001804 */
[----:B------:R-:W4:Y:S07]  /*2210*/  LDSM.16.M88.4 R136, [R174+0xc000] ;  /* 0x00c00000ae88783b */ /* 0x000f2e0000000200 */
[C---:B------:R-:W-:Y:S01]  /*2220*/  HMMA.16816.F32 R8, R164.reuse, R160, R8 ;  /* 0x000000a0a408723c */ /* 0x040fe20000001808 */
[----:B------:R-:W4:Y:S01]  /*2230*/  LDSM.16.M88.4 R148, [R148+0x2000] ;  /* 0x002000009494783b */ /* 0x000f220000000200 */
[----:B-1----:R-:W-:Y:S02]  /*2240*/  IMAD.MOV.U32 R173, RZ, RZ, 0x20 ;  /* 0x00000020ffad7424 */ /* 0x002fe400078e00ff */
[----:B------:R-:W-:Y:S02]  /*2250*/  LEA R160, R3, UR4, 0x1 ;  /* 0x0000000403a07c11 */ /* 0x000fe4000f8e08ff */
[----:B------:R-:W-:Y:S01]  /*2260*/  @!P0 LOP3.LUT R3, R0, 0x1c0, R2, 0xf8, !PT ;  /* 0x000001c000038812 */ /* 0x000fe200078ef802 */
[----:B------:R-:W-:Y:S01]  /*2270*/  IMAD.U32 R0, RZ, RZ, UR30 ;  /* 0x0000001eff007e24 */ /* 0x000fe2000f8e00ff */
[-C--:B------:R-:W-:Y:S03]  /*2280*/  HMMA.16816.F32 R12, R164, R162.reuse, R12 ;  /* 0x000000a2a40c723c */ /* 0x080fe6000000180c */
[----:B------:R-:W-:Y:S01]  /*2290*/  SEL R175, R173, 0xffffffe0, !P2 ;  /* 0xffffffe0adaf7807 */ /* 0x000fe20005000000 */
[----:B------:R-:W-:Y:S02]  /*22a0*/  VIADD R2, R160, 0x1c000 ;  /* 0x0001c000a0027836 */ /* 0x000fe40000000000 */
[----:B------:R-:W-:Y:S01]  /*22b0*/  @!P0 IMAD R0, R0, 0x80, R3 ;  /* 0x0000008000008824 */ /* 0x000fe200078e0203 */
[----:B------:R-:W-:Y:S01]  /*22c0*/  @!P0 VIMNMX R3, PT, PT, R224, UR36, PT ;  /* 0x00000024e0038c48 */ /* 0x000fe2000bfe0100 */
[C---:B------:R-:W-:Y:S04]  /*22d0*/  HMMA.16816.F32 R16, R156.reuse, R162, R16 ;  /* 0x000000a29c10723c */ /* 0x040fe80000001810 */
[----:B------:R-:W-:Y:S02]  /*22e0*/  VIADD R163, R160, 0x1c040 ;  /* 0x0001c040a0a37836 */ /* 0x000fe40000000000 */
[----:B------:R-:W-:Y:S01]  /*22f0*/  @P4 VIADD R163, R2, 0xffffffc0 ;  /* 0xffffffc002a34836 */ /* 0x000fe20000000000 */
[----:B------:R-:W-:Y:S01]  /*2300*/  FSETP.NEU.FTZ.AND P4, PT, R185, -INF , PT ;  /* 0xff800000b900780b */ /* 0x000fe20003f9d000 */
[-C--:B------:R-:W-:Y:S01]  /*2310*/  HMMA.16816.F32 R20, R156, R168.reuse, R20 ;  /* 0x000000a89c14723c */ /* 0x080fe20000001814 */
[----:B------:R-:W-:Y:S02]  /*2320*/  IMAD.MOV.U32 R185, RZ, RZ, 0x40 ;  /* 0x00000040ffb97424 */ /* 0x000fe400078e00ff */
[----:B------:R-:W-:Y:S01]  /*2330*/  @!P0 VIADD R154, R0, 0x9 ;  /* 0x00000009009a8836 */ /* 0x000fe20000000000 */
[----:B------:R-:W-:Y:S02]  /*2340*/  FSEL R153, R153, RZ, P4 ;  /* 0x000000ff99997208 */ /* 0x000fe40002000000 */
[----:B-----5:R-:W-:Y:S02]  /*2350*/  FSETP.NEU.FTZ.AND P4, PT, R252, -INF , PT ;  /* 0xff800000fc00780b */ /* 0x020fe40003f9d000 */
[C---:B------:R-:W-:Y:S08]  /*2360*/  HMMA.16816.F32 R24, R164.reuse, R168, R24 ;  /* 0x000000a8a418723c */ /* 0x040ff00000001818 */
[-C--:B------:R-:W-:Y:S08]  /*2370*/  HMMA.16816.F32 R28, R164, R170.reuse, R28 ;  /* 0x000000aaa41c723c */ /* 0x080ff0000000181c */
[C---:B------:R-:W-:Y:S08]  /*2380*/  HMMA.16816.F32 R32, R156.reuse, R170, R32 ;  /* 0x000000aa9c20723c */ /* 0x040ff00000001820 */
[-C--:B--2---:R-:W-:Y:S08]  /*2390*/  HMMA.16816.F32 R36, R156, R140.reuse, R36 ;  /* 0x0000008c9c24723c */ /* 0x084ff00000001824 */
[C---:B------:R-:W-:Y:S08]  /*23a0*/  HMMA.16816.F32 R40, R164.reuse, R140, R40 ;  /* 0x0000008ca428723c */ /* 0x040ff00000001828 */
[-C--:B------:R-:W-:Y:S08]  /*23b0*/  HMMA.16816.F32 R44, R164, R142.reuse, R44 ;  /* 0x0000008ea42c723c */ /* 0x080ff0000000182c */
[C---:B------:R-:W-:Y:S01]  /*23c0*/  HMMA.16816.F32 R48, R156.reuse, R142, R48 ;  /* 0x0000008e9c30723c */ /* 0x040fe20000001830 */
[----:B------:R-:W1:Y:S07]  /*23d0*/  LDSM.16.M88.4 R140, [R174+0xc800] ;  /* 0x00c80000ae8c783b */ /* 0x000e6e0000000200 */
[-C--:B---3--:R-:W-:Y:S08]  /*23e0*/  HMMA.16816.F32 R52, R156, R144.reuse, R52 ;  /* 0x000000909c34723c */ /* 0x088ff00000001834 */
[C---:B------:R-:W-:Y:S04]  /*23f0*/  HMMA.16816.F32 R56, R164.reuse, R144, R56 ;  /* 0x00000090a438723c */ /* 0x040fe80000001838 */
[C---:B------:R-:W-:Y:S02]  /*2400*/  @!P0 VIADDMNMX R145, R224.reuse, -R185, UR36, PT ;  /* 0x00000024e0918e46 */ /* 0x040fe4000b8009b9 */
[----:B------:R-:W-:Y:S02]  /*2410*/  @!P0 VIADDMNMX R144, R224, -R184, UR36, PT ;  /* 0x00000024e0908e46 */ /* 0x000fe4000b8009b8 */
[-C--:B------:R-:W-:Y:S03]  /*2420*/  HMMA.16816.F32 R60, R164, R146.reuse, R60 ;  /* 0x00000092a43c723c */ /* 0x080fe6000000183c */
[----:B------:R-:W-:Y:S05]  /*2430*/  @!P0 ISETP.GE.AND P6, PT, R0, R145, PT ;  /* 0x000000910000820c */ /* 0x000fea0003fc6270 */
[----:B------:R-:W-:Y:S01]  /*2440*/  HMMA.16816.F32 R64, R156, R146, R64 ;  /* 0x000000929c40723c */ /* 0x000fe20000001840 */
[----:B------:R-:W-:Y:S03]  /*2450*/  IMAD.MOV.U32 R156, RZ, RZ, 0x10 ;  /* 0x00000010ff9c7424 */ /* 0x000fe600078e00ff */
[----:B------:R-:W-:Y:S01]  /*2460*/  SEL R158, R173, 0xffffffe0, !P3 ;  /* 0xffffffe0ad9e7807 */ /* 0x000fe20005800000 */
[----:B------:R-:W-:Y:S01]  /*2470*/  FMUL.FTZ R146, R252, 1.4426950216293334961 ;  /* 0x3fb8aa3bfc927820 */ /* 0x000fe20000410000 */
[-C--:B------:R-:W-:Y:S01]  /*2480*/  @!P0 ISETP.GE.AND P3, PT, R0, R144.reuse, PT ;  /* 0x000000900000820c */ /* 0x080fe20003f66270 */
[----:B------:R-:W-:Y:S01]  /*2490*/  FMUL.FTZ R147, R183, 1.4426950216293334961 ;  /* 0x3fb8aa3bb7937820 */ /* 0x000fe20000410000 */
[-C--:B----4-:R-:W-:Y:S01]  /*24a0*/  HMMA.16816.F32 R4, R132, R136.reuse, R4 ;  /* 0x000000888404723c */ /* 0x090fe20000001804 */
[----:B------:R-:W-:Y:S04]  /*24b0*/  IMAD.MOV.U32 R183, RZ, RZ, 0x8 ;  /* 0x00000008ffb77424 */ /* 0x000fe800078e00ff */
[----:B------:R-:W-:Y:S01]  /*24c0*/  IMAD.IADD R161, R160, 0x1, R158 ;  /* 0x00000001a0a17824 */ /* 0x000fe200078e029e */
[----:B------:R-:W-:Y:S01]  /*24d0*/  @!P0 VIADDMNMX R2, R224, R183, UR36, PT ;  /* 0x00000024e0028e46 */ /* 0x000fe2000b8001b7 */
[----:B------:R-:W-:Y:S01]  /*24e0*/  IMAD.IADD R158, R158, 0x1, R163 ;  /* 0x000000019e9e7824 */ /* 0x000fe200078e02a3 */
[C---:B------:R-:W-:Y:S04]  /*24f0*/  HMMA.16816.F32 R8, R148.reuse, R136, R8 ;  /* 0x000000889408723c */ /* 0x040fe80000001808 */
[----:B------:R-:W-:Y:S01]  /*2500*/  @!P0 VIADD R136, R0, 0x1 ;  /* 0x0000000100888836 */ /* 0x000fe20000000000 */
[----:B------:R-:W-:Y:S02]  /*2510*/  FSEL R146, R146, RZ, P4 ;  /* 0x000000ff92927208 */ /* 0x000fe40002000000 */
[----:B------:R-:W-:Y:S01]  /*2520*/  SEL R156, R156, 0xfffffff0, !P1 ;  /* 0xfffffff09c9c7807 */ /* 0x000fe20004800000 */
[-C--:B------:R-:W-:Y:S03]  /*2530*/  HMMA.16816.F32 R12, R148, R138.reuse, R12 ;  /* 0x0000008a940c723c */ /* 0x080fe6000000180c */
[----:B------:R-:W-:Y:S01]  /*2540*/  @!P0 ISETP.GE.AND P4, PT, R136, R145, PT ;  /* 0x000000918800820c */ /* 0x000fe20003f86270 */
[----:B------:R-:W-:Y:S01]  /*2550*/  IMAD.IADD R165, R160, 0x1, R156 ;  /* 0x00000001a0a57824 */ /* 0x000fe200078e029c */
[----:B------:R-:W-:Y:S01]  /*2560*/  @!P0 FSEL R4, R4, -INF , !P6 ;  /* 0xff80000004048808 */ /* 0x000fe20007000000 */
[C---:B------:R-:W-:Y:S01]  /*2570*/  IMAD.IADD R159, R156.reuse, 0x1, R158 ;  /* 0x000000019c9f7824 */ /* 0x040fe200078e029e */
[----:B------:R-:W-:Y:S01]  /*2580*/  FSEL R147, R147, RZ, P5 ;  /* 0x000000ff93937208 */ /* 0x000fe20002800000 */
[C---:B------:R-:W-:Y:S04]  /*2590*/  HMMA.16816.F32 R16, R132.reuse, R138, R16 ;  /* 0x0000008a8410723c */ /* 0x040fe80000001810 */
[----:B------:R-:W-:Y:S01]  /*25a0*/  @!P0 FSEL R5, R5, -INF , !P4 ;  /* 0xff80000005058808 */ /* 0x000fe20006000000 */
[----:B------:R-:W-:Y:S01]  /*25b0*/  IMAD.IADD R164, R156, 0x1, R161 ;  /* 0x000000019ca47824 */ /* 0x000fe200078e02a1 */
[----:B------:R-:W-:Y:S01]  /*25c0*/  @!P0 ISETP.GE.AND P5, PT, R136, R144, PT ;  /* 0x000000908800820c */ /* 0x000fe20003fa6270 */
[----:B------:R-:W-:Y:S01]  /*25d0*/  IMAD.IADD R162, R156, 0x1, R163 ;  /* 0x000000019ca27824 */ /* 0x000fe200078e02a3 */
[-C--:B-1----:R-:W-:Y:S03]  /*25e0*/  HMMA.16816.F32 R20, R132, R140.reuse, R20 ;  /* 0x0000008c8414723c */ /* 0x082fe60000001814 */
[CC--:B------:R-:W-:Y:S01]  /*25f0*/  @!P0 ISETP.GE.AND P6, PT, R136.reuse, R3.reuse, PT ;  /* 0x000000038800820c */ /* 0x0c0fe20003fc6270 */
[--C-:B------:R-:W-:Y:S01]  /*2600*/  FFMA.FTZ R5, R5, UR14, -R153.reuse ;  /* 0x0000000e05057c23 */ /* 0x100fe20008010899 */
[-C--:B------:R-:W-:Y:S01]  /*2610*/  @!P0 ISETP.GE.AND P4, PT, R136, R2.reuse, PT ;  /* 0x000000028800820c */ /* 0x080fe20003f86270 */
[----:B------:R-:W-:Y:S01]  /*2620*/  @!P0 VIADD R136, R0, 0x8 ;  /* 0x0000000800888836 */ /* 0x000fe20000000000 */
[----:B------:R-:W-:Y:S01]  /*2630*/  @!P0 FSEL R6, R6, -INF , !P3 ;  /* 0xff80000006068808 */ /* 0x000fe20005800000 */
[C---:B------:R-:W-:Y:S01]  /*2640*/  HMMA.16816.F32 R24, R148.reuse, R140, R24 ;  /* 0x0000008c9418723c */ /* 0x040fe20000001818 */
[----:B------:R-:W-:Y:S03]  /*2650*/  MUFU.EX2 R241, R5 ;  /* 0x0000000500f17308 */ /* 0x000fe60000000800 */
[-C--:B------:R-:W-:Y:S01]  /*2660*/  @!P0 ISETP.GE.AND P3, PT, R0, R3.reuse, PT ;  /* 0x000000030000820c */ /* 0x080fe20003f66270 */
[--C-:B------:R-:W-:Y:S01]  /*2670*/  FFMA.FTZ R6, R6, UR14, -R152.reuse ;  /* 0x0000000e06067c23 */ /* 0x100fe20008010898 */
[----:B------:R-:W-:Y:S01]  /*2680*/  @!P0 FSEL R7, R7, -INF , !P5 ;  /* 0xff80000007078808 */ /* 0x000fe20006800000 */
[----:B------:R-:W-:Y:S01]  /*2690*/  @!P0 VIADD R141, R0, 0x19 ;  /* 0x00000019008d8836 */ /* 0x000fe20000000000 */
[-C--:B------:R-:W-:Y:S03]  /*26a0*/  HMMA.16816.F32 R28, R148, R142.reuse, R28 ;  /* 0x0000008e941c723c */ /* 0x080fe6000000181c */
[----:B------:R-:W-:Y:S01]  /*26b0*/  MUFU.EX2 R238, R6 ;  /* 0x0000000600ee7308 */ /* 0x000fe20000000800 */
[----:B------:R-:W-:Y:S01]  /*26c0*/  @!P0 FSEL R8, R8, -INF , !P3 ;  /* 0xff80000008088808 */ /* 0x000fe20005800000 */
[----:B------:R-:W-:Y:S01]  /*26d0*/  @!P0 VIADD R140, R0, 0x11 ;  /* 0x00000011008c8836 */ /* 0x000fe20000000000 */
[----:B------:R-:W-:Y:S01]  /*26e0*/  @!P0 ISETP.GE.AND P3, PT, R136, R3, PT ;  /* 0x000000038800820c */ /* 0x000fe20003f66270 */
[----:B------:R-:W-:Y:S01]  /*26f0*/  FFMA.FTZ R7, R7, UR14, -R152 ;  /* 0x0000000e07077c23 */ /* 0x000fe20008010898 */
[-C--:B------:R-:W-:Y:S01]  /*2700*/  @!P0 ISETP.GE.AND P5, PT, R0, R2.reuse, PT ;  /* 0x000000020000820c */ /* 0x080fe20003fa6270 */
[C---:B------:R-:W-:Y:S04]  /*2710*/  HMMA.16816.F32 R32, R132.reuse, R142, R32 ;  /* 0x0000008e8420723c */ /* 0x040fe80000001820 */
[----:B------:R-:W1:Y:S01]  /*2720*/  MUFU.EX2 R211, R7 ;  /* 0x0000000700d37308 */ /* 0x000e620000000800 */
[----:B------:R-:W-:Y:S01]  /*2730*/  @!P0 FSEL R10, R10, -INF , !P5 ;  /* 0xff8000000a0a8808 */ /* 0x000fe20006800000 */
[----:B------:R-:W-:Y:S01]  /*2740*/  FFMA.FTZ R4, R4, UR14, -R153 ;  /* 0x0000000e04047c23 */ /* 0x000fe20008010899 */
[----:B------:R-:W-:Y:S01]  /*2750*/  @!P0 FSEL R11, R11, -INF , !P4 ;  /* 0xff8000000b0b8808 */ /* 0x000fe20006000000 */
[--C-:B------:R-:W-:Y:S01]  /*2760*/  FFMA.FTZ R8, R8, UR14, -R147.reuse ;  /* 0x0000000e08087c23 */ /* 0x100fe20008010893 */
[----:B------:R-:W-:Y:S05]  /*2770*/  @!P0 FSEL R12, R12, -INF , !P3 ;  /* 0xff8000000c0c8808 */ /* 0x000fea0005800000 */
[----:B------:R2:W3:Y:S01]  /*2780*/  MUFU.EX2 R242, R4 ;  /* 0x0000000400f27308 */ /* 0x0004e20000000800 */
[----:B------:R-:W-:Y:S01]  /*2790*/  @!P0 ISETP.GE.AND P5, PT, R136, R2, PT ;  /* 0x000000028800820c */ /* 0x000fe20003fa6270 */
[--C-:B------:R-:W-:Y:S01]  /*27a0*/  FFMA.FTZ R10, R10, UR14, -R146.reuse ;  /* 0x0000000e0a0a7c23 */ /* 0x100fe20008010892 */
[C---:B------:R-:W-:Y:S07]  /*27b0*/  @!P0 ISETP.GE.AND P4, PT, R136.reuse, R145, PT ;  /* 0x000000918800820c */ /* 0x040fee0003f86270 */
[----:B------:R4:W-:Y:S01]  /*27c0*/  MUFU.EX2 R219, R8 ;  /* 0x0000000800db7308 */ /* 0x0009e20000000800 */
[----:B------:R-:W-:Y:S01]  /*27d0*/  @!P0 ISETP.GE.AND P3, PT, R136, R144, PT ;  /* 0x000000908800820c */ /* 0x000fe20003f66270 */
[--C-:B------:R-:W-:Y:S01]  /*27e0*/  FFMA.FTZ R11, R11, UR14, -R146.reuse ;  /* 0x0000000e0b0b7c23 */ /* 0x100fe20008010892 */
[----:B------:R-:W1:Y:S01]  /*27f0*/  LDSM.16.M88.4 R136, [R174+0xd000] ;  /* 0x00d00000ae88783b */ /* 0x000e620000000200 */
[----:B------:R-:W-:Y:S06]  /*2800*/  @!P0 FSEL R9, R9, -INF , !P6 ;  /* 0xff80000009098808 */ /* 0x000fec0007000000 */
[----:B------:R-:W-:Y:S01]  /*2810*/  MUFU.EX2 R223, R10 ;  /* 0x0000000a00df7308 */ /* 0x000fe20000000800 */
[----:B------:R-:W-:Y:S01]  /*2820*/  @!P0 ISETP.GE.AND P6, PT, R154, R3, PT ;  /* 0x000000039a00820c */ /* 0x000fe20003fc6270 */
[--C-:B------:R-:W-:Y:S01]  /*2830*/  FFMA.FTZ R12, R12, UR14, -R147.reuse ;  /* 0x0000000e0c0c7c23 */ /* 0x100fe20008010893 */
[----:B------:R-:W-:Y:S01]  /*2840*/  @!P0 FSEL R14, R14, -INF , !P5 ;  /* 0xff8000000e0e8808 */ /* 0x000fe20006800000 */
[--C-:B------:R-:W-:Y:S01]  /*2850*/  FFMA.FTZ R9, R9, UR14, -R147.reuse ;  /* 0x0000000e09097c23 */ /* 0x100fe20008010893 */
[----:B------:R-:W-:Y:S01]  /*2860*/  @!P0 FSEL R13, R13, -INF , !P6 ;  /* 0xff8000000d0d8808 */ /* 0x000fe20007000000 */
[----:B--2---:R-:W-:Y:S01]  /*2870*/  @!P0 VIADD R4, R0, 0x21 ;  /* 0x0000002100048836 */ /* 0x004fe20000000000 */
[C---:B------:R-:W-:Y:S03]  /*2880*/  @!P0 ISETP.GE.AND P6, PT, R154.reuse, R2, PT ;  /* 0x000000029a00820c */ /* 0x040fe60003fc6270 */
[----:B------:R-:W-:Y:S01]  /*2890*/  MUFU.EX2 R218, R9 ;  /* 0x0000000900da7308 */ /* 0x000fe20000000800 */
[-C--:B------:R-:W-:Y:S01]  /*28a0*/  @!P0 ISETP.GE.AND P5, PT, R154, R145.reuse, PT ;  /* 0x000000919a00820c */ /* 0x080fe20003fa6270 */
[----:B----4-:R-:W-:Y:S01]  /*28b0*/  @!P0 VIADD R8, R0, 0x28 ;  /* 0x0000002800088836 */ /* 0x010fe20000000000 */
[----:B------:R-:W-:Y:S07]  /*28c0*/  @!P0 FSEL R15, R15, -INF , !P6 ;  /* 0xff8000000f0f8808 */ /* 0x000fee0007000000 */
[----:B------:R-:W-:Y:S01]  /*28d0*/  MUFU.EX2 R222, R11 ;  /* 0x0000000b00de7308 */ /* 0x000fe20000000800 */
[-C--:B------:R-:W-:Y:S01]  /*28e0*/  @!P0 ISETP.GE.AND P6, PT, R154, R144.reuse, PT ;  /* 0x000000909a00820c */ /* 0x080fe20003fc6270 */
[----:B------:R-:W-:Y:S01]  /*28f0*/  @!P0 VIADD R154, R0, 0x10 ;  /* 0x00000010009a8836 */ /* 0x000fe20000000000 */
[----:B------:R-:W-:Y:S01]  /*2900*/  @!P0 FSEL R18, R18, -INF , !P3 ;  /* 0xff80000012128808 */ /* 0x000fe20005800000 */
[----:B------:R-:W-:Y:S01]  /*2910*/  FFMA.FTZ R13, R13, UR14, -R147 ;  /* 0x0000000e0d0d7c23 */ /* 0x000fe20008010893 */
[----:B------:R-:W-:Y:S01]  /*2920*/  @!P0 FSEL R19, R19, -INF , !P6 ;  /* 0xff80000013138808 */ /* 0x000fe20007000000 */
[----:B------:R-:W-:Y:S01]  /*2930*/  FFMA.FTZ R14, R14, UR14, -R146 ;  /* 0x0000000e0e0e7c23 */ /* 0x000fe20008010892 */
[-C--:B------:R-:W-:Y:S01]  /*2940*/  @!P0 ISETP.GE.AND P3, PT, R154, R144.reuse, PT ;  /* 0x000000909a00820c */ /* 0x080fe20003f66270 */
[--C-:B------:R-:W-:Y:S01]  /*2950*/  FFMA.FTZ R18, R18, UR14, -R152.reuse ;  /* 0x0000000e12127c23 */ /* 0x100fe20008010898 */
[----:B------:R-:W-:Y:S01]  /*2960*/  @!P0 ISETP.GE.AND P6, PT, R140, R144, PT ;  /* 0x000000908c00820c */ /* 0x000fe20003fc6270 */
[----:B------:R-:W-:Y:S01]  /*2970*/  FFMA.FTZ R19, R19, UR14, -R152 ;  /* 0x0000000e13137c23 */ /* 0x000fe20008010898 */
[----:B------:R-:W-:Y:S01]  /*2980*/  @!P0 FSEL R16, R16, -INF , !P4 ;  /* 0xff80000010108808 */ /* 0x000fe20006000000 */
[----:B------:R-:W-:Y:S01]  /*2990*/  MUFU.EX2 R202, R18 ;  /* 0x0000001200ca7308 */ /* 0x000fe20000000800 */
[-C--:B------:R-:W-:Y:S01]  /*29a0*/  @!P0 ISETP.GE.AND P4, PT, R154, R145.reuse, PT ;  /* 0x000000919a00820c */ /* 0x080fe20003f86270 */
[----:B------:R-:W-:Y:S01]  /*29b0*/  FFMA.FTZ R15, R15, UR14, -R146 ;  /* 0x0000000e0f0f7c23 */ /* 0x000fe20008010892 */
[----:B------:R-:W-:Y:S01]  /*29c0*/  @!P0 FSEL R17, R17, -INF , !P5 ;  /* 0xff80000011118808 */ /* 0x000fe20006800000 */
[--C-:B------:R-:W-:Y:S01]  /*29d0*/  FFMA.FTZ R16, R16, UR14, -R153.reuse ;  /* 0x0000000e10107c23 */ /* 0x100fe20008010899 */
[----:B------:R-:W-:Y:S05]  /*29e0*/  @!P0 FSEL R22, R22, -INF , !P3 ;  /* 0xff80000016168808 */ /* 0x000fea0005800000 */
[----:B------:R-:W-:Y:S01]  /*29f0*/  MUFU.EX2 R201, R19 ;  /* 0x0000001300c97308 */ /* 0x000fe20000000800 */
[----:B------:R-:W-:Y:S01]  /*2a00*/  @!P0 FSEL R23, R23, -INF , !P6 ;  /* 0xff80000017178808 */ /* 0x000fe20007000000 */
[--C-:B------:R-:W-:Y:S01]  /*2a10*/  FFMA.FTZ R17, R17, UR14, -R153.reuse ;  /* 0x0000000e11117c23 */ /* 0x100fe20008010899 */
[----:B------:R-:W-:Y:S07]  /*2a20*/  @!P0 ISETP.GE.AND P5, PT, R140, R145, PT ;  /* 0x000000918c00820c */ /* 0x000fee0003fa6270 */
[----:B------:R-:W-:Y:S01]  /*2a30*/  MUFU.EX2 R247, R16 ;  /* 0x0000001000f77308 */ /* 0x000fe20000000800 */
[----:B------:R-:W-:Y:S01]  /*2a40*/  @!P0 FSEL R20, R20, -INF , !P4 ;  /* 0xff80000014148808 */ /* 0x000fe20006000000 */
[--C-:B------:R-:W-:Y:S01]  /*2a50*/  FFMA.FTZ R22, R22, UR14, -R152.reuse ;  /* 0x0000000e16167c23 */ /* 0x100fe20008010898 */
[CC--:B------:R-:W-:Y:S01]  /*2a60*/  @!P0 ISETP.GE.AND P3, PT, R140.reuse, R3.reuse, PT ;  /* 0x000000038c00820c */ /* 0x0c0fe20003f66270 */
[-C--:B-1----:R-:W-:Y:S06]  /*2a70*/  HMMA.16816.F32 R36, R132, R136.reuse, R36 ;  /* 0x000000888424723c */ /* 0x082fec0000001824 */
[----:B------:R-:W1:Y:S01]  /*2a80*/  MUFU.EX2 R246, R17 ;  /* 0x0000001100f67308 */ /* 0x000e620000000800 */
[-C--:B------:R-:W-:Y:S01]  /*2a90*/  @!P0 ISETP.GE.AND P6, PT, R140, R2.reuse, PT ;  /* 0x000000028c00820c */ /* 0x080fe20003fc6270 */
[----:B------:R-:W-:Y:S01]  /*2aa0*/  @!P0 VIADD R140, R0, 0x18 ;  /* 0x00000018008c8836 */ /* 0x000fe20000000000 */
[-C--:B------:R-:W-:Y:S07]  /*2ab0*/  @!P0 ISETP.GE.AND P4, PT, R154, R3.reuse, PT ;  /* 0x000000039a00820c */ /* 0x080fee0003f86270 */
[----:B------:R-:W-:Y:S01]  /*2ac0*/  MUFU.EX2 R217, R12 ;  /* 0x0000000c00d97308 */ /* 0x000fe20000000800 */
[----:B------:R-:W-:Y:S01]  /*2ad0*/  @!P0 FSEL R21, R21, -INF , !P5 ;  /* 0xff80000015158808 */ /* 0x000fe20006800000 */
[C---:B------:R-:W-:Y:S08]  /*2ae0*/  HMMA.16816.F32 R40, R148.reuse, R136, R40 ;  /* 0x000000889428723c */ /* 0x040ff00000001828 */
[----:B------:R-:W-:Y:S01]  /*2af0*/  MUFU.EX2 R216, R13 ;  /* 0x0000000d00d87308 */ /* 0x000fe20000000800 */
[----:B------:R-:W-:Y:S01]  /*2b00*/  @!P0 FSEL R24, R24, -INF , !P4 ;  /* 0xff80000018188808 */ /* 0x000fe20006000000 */
[--C-:B------:R-:W-:Y:S01]  /*2b10*/  FFMA.FTZ R20, R20, UR14, -R153.reuse ;  /* 0x0000000e14147c23 */ /* 0x100fe20008010899 */
[----:B------:R-:W-:Y:S07]  /*2b20*/  @!P0 ISETP.GE.AND P5, PT, R154, R2, PT ;  /* 0x000000029a00820c */ /* 0x000fee0003fa6270 */
[----:B------:R-:W-:Y:S01]  /*2b30*/  MUFU.EX2 R221, R14 ;  /* 0x0000000e00dd7308 */ /* 0x000fe20000000800 */
[-C--:B------:R-:W-:Y:S03]  /*2b40*/  HMMA.16816.F32 R44, R148, R138.reuse, R44 ;  /* 0x0000008a942c723c */ /* 0x080fe6000000182c */
[----:B------:R-:W-:Y:S06]  /*2b50*/  @!P0 ISETP.GE.AND P4, PT, R140, R3, PT ;  /* 0x000000038c00820c */ /* 0x000fec0003f86270 */
[----:B------:R-:W-:Y:S01]  /*2b60*/  MUFU.EX2 R220, R15 ;  /* 0x0000000f00dc7308 */ /* 0x000fe20000000800 */
[----:B------:R-:W-:Y:S01]  /*2b70*/  @!P0 FSEL R26, R26, -INF , !P5 ;  /* 0xff8000001a1a8808 */ /* 0x000fe20006800000 */
[----:B------:R-:W-:Y:S01]  /*2b80*/  FFMA.FTZ R21, R21, UR14, -R153 ;  /* 0x0000000e15157c23 */ /* 0x000fe20008010899 */
[----:B------:R-:W-:Y:S01]  /*2b90*/  @!P0 FSEL R27, R27, -INF , !P6 ;  /* 0xff8000001b1b8808 */ /* 0x000fe20007000000 */
[C---:B------:R-:W-:Y:S06]  /*2ba0*/  HMMA.16816.F32 R48, R132.reuse, R138, R48 ;  /* 0x0000008a8430723c */ /* 0x040fec0000001830 */
[----:B------:R-:W-:Y:S01]  /*2bb0*/  MUFU.EX2 R245, R20 ;  /* 0x0000001400f57308 */ /* 0x000fe20000000800 */
[----:B------:R-:W-:Y:S09]  /*2bc0*/  @!P0 FSEL R28, R28, -INF , !P4 ;  /* 0xff8000001c1c8808 */ /* 0x000ff20006000000 */
[----:B------:R-:W-:Y:S01]  /*2bd0*/  MUFU.EX2 R244, R21 ;  /* 0x0000001500f47308 */ /* 0x000fe20000000800 */
[CC--:B------:R-:W-:Y:S01]  /*2be0*/  @!P0 ISETP.GE.AND P6, PT, R140.reuse, R145.reuse, PT ;  /* 0x000000918c00820c */ /* 0x0c0fe20003fc6270 */
[----:B------:R-:W-:Y:S01]  /*2bf0*/  FFMA.FTZ R23, R23, UR14, -R152 ;  /* 0x0000000e17177c23 */ /* 0x000fe20008010898 */
[C---:B------:R-:W-:Y:S07]  /*2c00*/  @!P0 ISETP.GE.AND P4, PT, R140.reuse, R144, PT ;  /* 0x000000908c00820c */ /* 0x040fee0003f86270 */
[----:B------:R-:W-:Y:S01]  /*2c10*/  MUFU.EX2 R200, R22 ;  /* 0x0000001600c87308 */ /* 0x000fe20000000800 */
[----:B------:R-:W-:Y:S01]  /*2c20*/  @!P0 ISETP.GE.AND P5, PT, R140, R2, PT ;  /* 0x000000028c00820c */ /* 0x000fe20003fa6270 */
[----:B------:R-:W-:Y:S01]  /*2c30*/  @!P0 VIADD R140, R0, 0x20 ;  /* 0x00000020008c8836 */ /* 0x000fe20000000000 */
[----:B------:R-:W-:Y:S07]  /*2c40*/  @!P0 FSEL R32, R32, -INF , !P6 ;  /* 0xff80000020208808 */ /* 0x000fee0007000000 */
[----:B------:R-:W-:Y:S01]  /*2c50*/  MUFU.EX2 R199, R23 ;  /* 0x0000001700c77308 */ /* 0x000fe20000000800 */
[----:B------:R-:W-:Y:S01]  /*2c60*/  @!P0 FSEL R30, R30, -INF , !P5 ;  /* 0xff8000001e1e8808 */ /* 0x000fe20006800000 */
[----:B------:R-:W-:Y:S01]  /*2c70*/  FFMA.FTZ R24, R24, UR14, -R147 ;  /* 0x0000000e18187c23 */ /* 0x000fe20008010893 */
[-C--:B------:R-:W-:Y:S01]  /*2c80*/  @!P0 ISETP.GE.AND P6, PT, R140, R145.reuse, PT ;  /* 0x000000918c00820c */ /* 0x080fe20003fc6270 */
[----:B------:R-:W-:Y:S01]  /*2c90*/  FFMA.FTZ R32, R32, UR14, -R153 ;  /* 0x0000000e20207c23 */ /* 0x000fe20008010899 */
[-C--:B------:R-:W-:Y:S01]  /*2ca0*/  @!P0 ISETP.GE.AND P5, PT, R141, R145.reuse, PT ;  /* 0x000000918d00820c */ /* 0x080fe20003fa6270 */
[--C-:B------:R-:W-:Y:S01]  /*2cb0*/  FFMA.FTZ R26, R26, UR14, -R146.reuse ;  /* 0x0000000e1a1a7c23 */ /* 0x100fe20008010892 */
[----:B------:R-:W-:Y:S03]  /*2cc0*/  @!P0 FSEL R36, R36, -INF , !P6 ;  /* 0xff80000024248808 */ /* 0x000fe60007000000 */
[----:B------:R-:W-:Y:S01]  /*2cd0*/  MUFU.EX2 R240, R32 ;  /* 0x0000002000f07308 */ /* 0x000fe20000000800 */
[----:B------:R-:W-:Y:S01]  /*2ce0*/  @!P0 ISETP.GE.AND P6, PT, R4, R145, PT ;  /* 0x000000910400820c */ /* 0x000fe20003fc6270 */
[--C-:B------:R-:W-:Y:S01]  /*2cf0*/  FFMA.FTZ R27, R27, UR14, -R146.reuse ;  /* 0x0000000e1b1b7c23 */ /* 0x100fe20008010892 */
[----:B------:R-:W-:Y:S07]  /*2d00*/  @!P0 FSEL R33, R33, -INF , !P5 ;  /* 0xff80000021218808 */ /* 0x000fee0006800000 */
[----:B------:R-:W-:Y:S01]  /*2d10*/  MUFU.EX2 R210, R24 ;  /* 0x0000001800d27308 */ /* 0x000fe20000000800 */
[----:B------:R-:W-:Y:S01]  /*2d20*/  @!P0 FSEL R37, R37, -INF , !P6 ;  /* 0xff80000025258808 */ /* 0x000fe20007000000 */
[----:B------:R-:W-:Y:S01]  /*2d30*/  FFMA.FTZ R28, R28, UR14, -R147 ;  /* 0x0000000e1c1c7c23 */ /* 0x000fe20008010893 */
[-C--:B------:R-:W-:Y:S01]  /*2d40*/  @!P0 ISETP.GE.AND P5, PT, R140, R144.reuse, PT ;  /* 0x000000908c00820c */ /* 0x080fe20003fa6270 */
[----:B------:R-:W-:Y:S01]  /*2d50*/  FFMA.FTZ R33, R33, UR14, -R153 ;  /* 0x0000000e21217c23 */ /* 0x000fe20008010899 */
[----:B------:R-:W-:Y:S05]  /*2d60*/  @!P0 ISETP.GE.AND P6, PT, R4, R144, PT ;  /* 0x000000900400820c */ /* 0x000fea0003fc6270 */
        /* <DEDUP_REMOVED lines=9> */
[----:B------:R-:W2:Y:S01]  /*2e00*/  LDSM.16.M88.4 R4, [R174+0xd800] ;  /* 0x00d80000ae04783b */ /* 0x000ea20000000200 */
[----:B------:R-:W-:Y:S01]  /*2e10*/  @!P0 FSEL R25, R25, -INF , !P3 ;  /* 0xff80000019198808 */ /* 0x000fe20005800000 */
[--C-:B------:R-:W-:Y:S01]  /*2e20*/  FFMA.FTZ R39, R39, UR14, -R152.reuse ;  /* 0x0000000e27277c23 */ /* 0x100fe20008010898 */
[-C--:B------:R-:W-:Y:S06]  /*2e30*/  @!P0 ISETP.GE.AND P3, PT, R141, R3.reuse, PT ;  /* 0x000000038d00820c */ /* 0x080fec0003f66270 */
[----:B------:R-:W-:Y:S01]  /*2e40*/  MUFU.EX2 R206, R28 ;  /* 0x0000001c00ce7308 */ /* 0x000fe20000000800 */
[----:B------:R-:W-:Y:S01]  /*2e50*/  @!P0 FSEL R34, R34, -INF , !P4 ;  /* 0xff80000022228808 */ /* 0x000fe20006000000 */
[--C-:B------:R-:W-:Y:S01]  /*2e60*/  FFMA.FTZ R25, R25, UR14, -R147.reuse ;  /* 0x0000000e19197c23 */ /* 0x100fe20008010893 */
[----:B------:R-:W-:Y:S07]  /*2e70*/  @!P0 FSEL R29, R29, -INF , !P3 ;  /* 0xff8000001d1d8808 */ /* 0x000fee0005800000 */
[----:B------:R-:W-:Y:S01]  /*2e80*/  MUFU.EX2 R213, R30 ;  /* 0x0000001e00d57308 */ /* 0x000fe20000000800 */
[----:B------:R-:W-:Y:S01]  /*2e90*/  @!P0 ISETP.GE.AND P3, PT, R141, R2, PT ;  /* 0x000000028d00820c */ /* 0x000fe20003f66270 */
[----:B------:R-:W-:Y:S01]  /*2ea0*/  FFMA.FTZ R34, R34, UR14, -R152 ;  /* 0x0000000e22227c23 */ /* 0x000fe20008010898 */
[----:B------:R-:W-:Y:S07]  /*2eb0*/  @!P0 ISETP.GE.AND P4, PT, R140, R3, PT ;  /* 0x000000038c00820c */ /* 0x000fee0003f86270 */
[----:B------:R-:W-:Y:S01]  /*2ec0*/  MUFU.EX2 R209, R25 ;  /* 0x0000001900d17308 */ /* 0x000fe20000000800 */
[----:B------:R-:W-:Y:S01]  /*2ed0*/  @!P0 FSEL R31, R31, -INF , !P3 ;  /* 0xff8000001f1f8808 */ /* 0x000fe20005800000 */
[----:B------:R-:W-:Y:S01]  /*2ee0*/  FFMA.FTZ R29, R29, UR14, -R147 ;  /* 0x0000000e1d1d7c23 */ /* 0x000fe20008010893 */
[----:B------:R-:W-:Y:S07]  /*2ef0*/  @!P0 ISETP.GE.AND P3, PT, R141, R144, PT ;  /* 0x000000908d00820c */ /* 0x000fee0003f66270 */
[----:B------:R-:W-:Y:S01]  /*2f00*/  MUFU.EX2 R192, R34 ;  /* 0x0000002200c07308 */ /* 0x000fe20000000800 */
[----:B------:R-:W-:Y:S01]  /*2f10*/  @!P0 FSEL R40, R40, -INF , !P4 ;  /* 0xff80000028288808 */ /* 0x000fe20006000000 */
[----:B------:R-:W-:Y:S01]  /*2f20*/  FFMA.FTZ R31, R31, UR14, -R146 ;  /* 0x0000000e1f1f7c23 */ /* 0x000fe20008010892 */
[----:B------:R-:W-:Y:S07]  /*2f30*/  @!P0 FSEL R35, R35, -INF , !P3 ;  /* 0xff80000023238808 */ /* 0x000fee0005800000 */
[----:B------:R-:W-:Y:S01]  /*2f40*/  MUFU.EX2 R204, R29 ;  /* 0x0000001d00cc7308 */ /* 0x000fe20000000800 */
[----:B------:R-:W-:Y:S01]  /*2f50*/  @!P0 ISETP.GE.AND P3, PT, R140, R2, PT ;  /* 0x000000028c00820c */ /* 0x000fe20003f66270 */
[--C-:B------:R-:W-:Y:S01]  /*2f60*/  FFMA.FTZ R36, R36, UR14, -R153.reuse ;  /* 0x0000000e24247c23 */ /* 0x100fe20008010899 */
[----:B------:R-:W-:Y:S01]  /*2f70*/  @!P0 FSEL R41, R41, -INF , !P5 ;  /* 0xff80000029298808 */ /* 0x000fe20006800000 */
[----:B------:R-:W-:Y:S01]  /*2f80*/  FFMA.FTZ R35, R35, UR14, -R152 ;  /* 0x0000000e23237c23 */ /* 0x000fe20008010898 */
[----:B------:R-:W-:Y:S05]  /*2f90*/  @!P0 FSEL R42, R42, -INF , !P3 ;  /* 0xff8000002a2a8808 */ /* 0x000fea0005800000 */
[----:B------:R-:W-:Y:S01]  /*2fa0*/  MUFU.EX2 R212, R31 ;  /* 0x0000001f00d47308 */ /* 0x000fe20000000800 */
[----:B------:R-:W-:Y:S01]  /*2fb0*/  @!P0 FSEL R43, R43, -INF , !P6 ;  /* 0xff8000002b2b8808 */ /* 0x000fe20007000000 */
[----:B------:R-:W-:Y:S01]  /*2fc0*/  FFMA.FTZ R37, R37, UR14, -R153 ;  /* 0x0000000e25257c23 */ /* 0x000fe20008010899 */
[C---:B------:R-:W-:Y:S07]  /*2fd0*/  @!P0 ISETP.GE.AND P3, PT, R8.reuse, R145, PT ;  /* 0x000000910800820c */ /* 0x040fee0003f66270 */
[----:B------:R-:W-:Y:S01]  /*2fe0*/  MUFU.EX2 R191, R35 ;  /* 0x0000002300bf7308 */ /* 0x000fe20000000800 */
[----:B------:R-:W-:Y:S01]  /*2ff0*/  @!P0 ISETP.GE.AND P6, PT, R8, R144, PT ;  /* 0x000000900800820c */ /* 0x000fe20003fc6270 */
[--C-:B------:R-:W-:Y:S01]  /*3000*/  FFMA.FTZ R40, R40, UR14, -R147.reuse ;  /* 0x0000000e28287c23 */ /* 0x100fe20008010893 */
[CC--:B------:R-:W-:Y:S07]  /*3010*/  @!P0 ISETP.GE.AND P4, PT, R8.reuse, R3.reuse, PT ;  /* 0x000000030800820c */ /* 0x0c0fee0003f86270 */
[----:B------:R-:W-:Y:S01]  /*3020*/  MUFU.EX2 R190, R38 ;  /* 0x0000002600be7308 */ /* 0x000fe20000000800 */
[-C--:B------:R-:W-:Y:S01]  /*3030*/  @!P0 ISETP.GE.AND P5, PT, R8, R2.reuse, PT ;  /* 0x000000020800820c */ /* 0x080fe20003fa6270 */
[----:B------:R-:W-:Y:S01]  /*3040*/  @!P0 VIADD R8, R0, 0x29 ;  /* 0x0000002900088836 */ /* 0x000fe20000000000 */
[----:B------:R-:W-:Y:S07]  /*3050*/  @!P0 FSEL R44, R44, -INF , !P4 ;  /* 0xff8000002c2c8808 */ /* 0x000fee0006000000 */
[----:B------:R-:W-:Y:S01]  /*3060*/  MUFU.EX2 R189, R39 ;  /* 0x0000002700bd7308 */ /* 0x000fe20000000800 */
[----:B------:R-:W-:Y:S01]  /*3070*/  LOP3.LUT R156, R182, 0x7200, RZ, 0xc0, !PT ;  /* 0x00007200b69c7812 */ /* 0x000fe200078ec0ff */
[-C--:B--2---:R-:W-:Y:S08]  /*3080*/  HMMA.16816.F32 R52, R132, R4.reuse, R52 ;  /* 0x000000048434723c */ /* 0x084ff00000001834 */
[----:B------:R-:W-:Y:S01]  /*3090*/  MUFU.EX2 R237, R36 ;  /* 0x0000002400ed7308 */ /* 0x000fe20000000800 */
[----:B------:R-:W-:Y:S01]  /*30a0*/  @!P0 ISETP.GE.AND P4, PT, R8, R3, PT ;  /* 0x000000030800820c */ /* 0x000fe20003f86270 */
[----:B------:R-:W-:Y:S01]  /*30b0*/  FFMA.FTZ R41, R41, UR14, -R147 ;  /* 0x0000000e29297c23 */ /* 0x000fe20008010893 */
[----:B------:R-:W-:Y:S07]  /*30c0*/  @!P0 FSEL R46, R46, -INF , !P5 ;  /* 0xff8000002e2e8808 */ /* 0x000fee0006800000 */
[----:B------:R-:W-:Y:S01]  /*30d0*/  MUFU.EX2 R236, R37 ;  /* 0x0000002500ec7308 */ /* 0x000fe20000000800 */
[----:B------:R-:W-:Y:S01]  /*30e0*/  @!P0 FSEL R45, R45, -INF , !P4 ;  /* 0xff8000002d2d8808 */ /* 0x000fe20006000000 */
[C---:B------:R-:W-:Y:S08]  /*30f0*/  HMMA.16816.F32 R56, R148.reuse, R4, R56 ;  /* 0x000000049438723c */ /* 0x040ff00000001838 */
[----:B------:R-:W-:Y:S01]  /*3100*/  MUFU.EX2 R198, R40 ;  /* 0x0000002800c67308 */ /* 0x000fe20000000800 */
[----:B------:R-:W-:Y:S01]  /*3110*/  @!P0 ISETP.GE.AND P4, PT, R8, R2, PT ;  /* 0x000000020800820c */ /* 0x000fe20003f86270 */
[----:B------:R-:W-:Y:S01]  /*3120*/  @!P0 VIADD R4, R0, 0x31 ;  /* 0x0000003100048836 */ /* 0x000fe20000000000 */
[-C--:B------:R-:W-:Y:S01]  /*3130*/  @!P0 ISETP.GE.AND P5, PT, R8, R145.reuse, PT ;  /* 0x000000910800820c */ /* 0x080fe20003fa6270 */
[--C-:B------:R-:W-:Y:S01]  /*3140*/  FFMA.FTZ R42, R42, UR14, -R146.reuse ;  /* 0x0000000e2a2a7c23 */ /* 0x100fe20008010892 */
[-C--:B------:R-:W-:Y:S05]  /*3150*/  HMMA.16816.F32 R60, R148, R6.reuse, R60 ;  /* 0x00000006943c723c */ /* 0x080fea000000183c */
[----:B------:R-:W-:Y:S01]  /*3160*/  MUFU.EX2 R197, R41 ;  /* 0x0000002900c57308 */ /* 0x000fe20000000800 */
[----:B------:R-:W-:Y:S01]  /*3170*/  @!P0 FSEL R47, R47, -INF , !P4 ;  /* 0xff8000002f2f8808 */ /* 0x000fe20006000000 */
[--C-:B------:R-:W-:Y:S01]  /*3180*/  FFMA.FTZ R43, R43, UR14, -R146.reuse ;  /* 0x0000000e2b2b7c23 */ /* 0x100fe20008010892 */
[-C--:B------:R-:W-:Y:S01]  /*3190*/  @!P0 ISETP.GE.AND P4, PT, R8, R144.reuse, PT ;  /* 0x000000900800820c */ /* 0x080fe20003f86270 */
[----:B------:R-:W-:Y:S01]  /*31a0*/  @!P0 VIADD R8, R0, 0x30 ;  /* 0x0000003000088836 */ /* 0x000fe20000000000 */
[----:B------:R-:W-:Y:S01]  /*31b0*/  @!P0 FSEL R48, R48, -INF , !P3 ;  /* 0xff80000030308808 */ /* 0x000fe20005800000 */
[----:B------:R-:W-:Y:S04]  /*31c0*/  HMMA.16816.F32 R64, R132, R6, R64 ;  /* 0x000000068440723c */ /* 0x000fe80000001840 */
[----:B------:R-:W-:Y:S01]  /*31d0*/  MUFU.EX2 R208, R42 ;  /* 0x0000002a00d07308 */ /* 0x000fe20000000800 */
[-C--:B------:R-:W-:Y:S01]  /*31e0*/  @!P0 ISETP.GE.AND P3, PT, R8, R145.reuse, PT ;  /* 0x000000910800820c */ /* 0x080fe20003f66270 */
[----:B------:R-:W-:Y:S01]  /*31f0*/  FFMA.FTZ R48, R48, UR14, -R153 ;  /* 0x0000000e30307c23 */ /* 0x000fe20008010899 */
[----:B------:R-:W-:Y:S07]  /*3200*/  @!P0 FSEL R49, R49, -INF , !P5 ;  /* 0xff80000031318808 */ /* 0x000fee0006800000 */
[----:B------:R-:W-:Y:S01]  /*3210*/  MUFU.EX2 R207, R43 ;  /* 0x0000002b00cf7308 */ /* 0x000fe20000000800 */
[----:B------:R-:W-:Y:S01]  /*3220*/  @!P0 FSEL R52, R52, -INF , !P3 ;  /* 0xff80000034348808 */ /* 0x000fe20005800000 */
[----:B------:R-:W-:Y:S01]  /*3230*/  FFMA.FTZ R44, R44, UR14, -R147 ;  /* 0x0000000e2c2c7c23 */ /* 0x000fe20008010893 */
[----:B------:R-:W-:Y:S01]  /*3240*/  @!P0 ISETP.GE.AND P3, PT, R4, R145, PT ;  /* 0x000000910400820c */ /* 0x000fe20003f66270 */
[----:B------:R-:W-:Y:S01]  /*3250*/  FFMA.FTZ R49, R49, UR14, -R153 ;  /* 0x0000000e31317c23 */ /* 0x000fe20008010899 */
[-C--:B------:R-:W-:Y:S05]  /*3260*/  @!P0 ISETP.GE.AND P5, PT, R8, R144.reuse, PT ;  /* 0x000000900800820c */ /* 0x080fea0003fa6270 */
[----:B------:R-:W-:Y:S01]  /*3270*/  MUFU.EX2 R235, R48 ;  /* 0x0000003000eb7308 */ /* 0x000fe20000000800 */
[----:B------:R-:W-:Y:S01]  /*3280*/  @!P0 FSEL R53, R53, -INF , !P3 ;  /* 0xff80000035358808 */ /* 0x000fe20005800000 */
[----:B------:R-:W-:Y:S01]  /*3290*/  FFMA.FTZ R45, R45, UR14, -R147 ;  /* 0x0000000e2d2d7c23 */ /* 0x000fe20008010893 */
[----:B------:R-:W-:Y:S07]  /*32a0*/  @!P0 ISETP.GE.AND P3, PT, R4, R144, PT ;  /* 0x000000900400820c */ /* 0x000fee0003f66270 */
[----:B------:R-:W-:Y:S01]  /*32b0*/  MUFU.EX2 R234, R49 ;  /* 0x0000003100ea7308 */ /* 0x000fe20000000800 */
[----:B------:R-:W-:Y:S01]  /*32c0*/  @!P0 FSEL R54, R54, -INF , !P5 ;  /* 0xff80000036368808 */ /* 0x000fe20006800000 */
[--C-:B------:R-:W-:Y:S01]  /*32d0*/  FFMA.FTZ R46, R46, UR14, -R146.reuse ;  /* 0x0000000e2e2e7c23 */ /* 0x100fe20008010892 */
[----:B------:R-:W-:Y:S01]  /*32e0*/  @!P0 FSEL R55, R55, -INF , !P3 ;  /* 0xff80000037378808 */ /* 0x000fe20005800000 */
[----:B------:R-:W-:Y:S01]  /*32f0*/  FFMA.FTZ R47, R47, UR14, -R146 ;  /* 0x0000000e2f2f7c23 */ /* 0x000fe20008010892 */
[CC--:B------:R-:W-:Y:S05]  /*3300*/  @!P0 ISETP.GE.AND P5, PT, R4.reuse, R3.reuse, PT ;  /* 0x000000030400820c */ /* 0x0c0fea0003fa6270 */
        /* <DEDUP_REMOVED lines=8> */
[--C-:B------:R-:W-:Y:S01]  /*3390*/  FFMA.FTZ R51, R51, UR14, -R152.reuse ;  /* 0x0000000e33337c23 */ /* 0x100fe20008010898 */
[-C--:B------:R-:W-:Y:S07]  /*33a0*/  @!P0 ISETP.GE.AND P6, PT, R8, R3.reuse, PT ;  /* 0x000000030800820c */ /* 0x080fee0003fc6270 */
[----:B------:R-:W-:Y:S01]  /*33b0*/  MUFU.EX2 R205, R46 ;  /* 0x0000002e00cd7308 */ /* 0x000fe20000000800 */
[----:B------:R-:W-:Y:S01]  /*33c0*/  @!P0 FSEL R58, R58, -INF , !P4 ;  /* 0xff8000003a3a8808 */ /* 0x000fe20006000000 */
[--C-:B------:R-:W-:Y:S01]  /*33d0*/  FFMA.FTZ R50, R50, UR14, -R152.reuse ;  /* 0x0000000e32327c23 */ /* 0x100fe20008010898 */
[----:B------:R-:W-:Y:S07]  /*33e0*/  @!P0 FSEL R59, R59, -INF , !P3 ;  /* 0xff8000003b3b8808 */ /* 0x000fee0005800000 */
[----:B------:R-:W-:Y:S01]  /*33f0*/  MUFU.EX2 R171, R51 ;  /* 0x0000003300ab7308 */ /* 0x000fe20000000800 */
[-C--:B------:R-:W-:Y:S01]  /*3400*/  @!P0 ISETP.GE.AND P4, PT, R4, R2.reuse, PT ;  /* 0x000000020400820c */ /* 0x080fe20003f86270 */
[--C-:B------:R-:W-:Y:S01]  /*3410*/  FFMA.FTZ R52, R52, UR14, -R153.reuse ;  /* 0x0000000e34347c23 */ /* 0x100fe20008010899 */
[----:B------:R-:W-:Y:S07]  /*3420*/  @!P0 ISETP.GE.AND P3, PT, R0, R2, PT ;  /* 0x000000020000820c */ /* 0x000fee0003f66270 */
[----:B------:R-:W-:Y:S01]  /*3430*/  MUFU.EX2 R183, R50 ;  /* 0x0000003200b77308 */ /* 0x000fe20000000800 */
[----:B------:R-:W-:Y:S01]  /*3440*/  F2FP.F16.F32.PACK_AB R2, R211, R238 ;  /* 0x000000eed302723e */ /* 0x000fe200000000ff */
[----:B------:R-:W-:Y:S01]  /*3450*/  FFMA.FTZ R53, R53, UR14, -R153 ;  /* 0x0000000e35357c23 */ /* 0x000fe20008010899 */
[----:B------:R-:W-:Y:S07]  /*3460*/  @!P0 FSEL R56, R56, -INF , !P6 ;  /* 0xff80000038388808 */ /* 0x000fee0007000000 */
[----:B------:R-:W-:Y:S01]  /*3470*/  MUFU.EX2 R203, R47 ;  /* 0x0000002f00cb7308 */ /* 0x000fe20000000800 */
[----:B------:R-:W-:Y:S01]  /*3480*/  @!P0 FSEL R57, R57, -INF , !P5 ;  /* 0xff80000039398808 */ /* 0x000fe20006800000 */
[----:B------:R2:W-:Y:S01]  /*3490*/  STS [R160+0x1c400], R2 ;  /* 0x01c40002a0007388 */ /* 0x0005e20000000800 */
[-C--:B------:R-:W-:Y:S07]  /*34a0*/  @!P0 ISETP.GE.AND P6, PT, R4, R3.reuse, PT ;  /* 0x000000030400820c */ /* 0x080fee0003fc6270 */
[----:B------:R-:W-:Y:S01]  /*34b0*/  MUFU.EX2 R233, R52 ;  /* 0x0000003400e97308 */ /* 0x000fe20000000800 */
[----:B------:R-:W-:Y:S01]  /*34c0*/  @!P0 ISETP.GE.AND P5, PT, R0, R3, PT ;  /* 0x000000030000820c */ /* 0x000fe20003fa6270 */
[--C-:B------:R-:W-:Y:S01]  /*34d0*/  FFMA.FTZ R54, R54, UR14, -R152.reuse ;  /* 0x0000000e36367c23 */ /* 0x100fe20008010898 */
[----:B---3--:R-:W-:Y:S07]  /*34e0*/  F2FP.F16.F32.PACK_AB R3, R241, R242 ;  /* 0x000000f2f103723e */ /* 0x008fee00000000ff */
[----:B------:R-:W-:Y:S01]  /*34f0*/  MUFU.EX2 R231, R53 ;  /* 0x0000003500e77308 */ /* 0x000fe20000000800 */
[----:B------:R-:W-:Y:S01]  /*3500*/  @!P0 FSEL R61, R61, -INF , !P5 ;  /* 0xff8000003d3d8808 */ /* 0x000fe20006800000 */
[----:B------:R-:W-:Y:S01]  /*3510*/  FFMA.FTZ R55, R55, UR14, -R152 ;  /* 0x0000000e37377c23 */ /* 0x000fe20008010898 */
[----:B------:R-:W-:Y:S01]  /*3520*/  @!P0 FSEL R63, R63, -INF , !P3 ;  /* 0xff8000003f3f8808 */ /* 0x000fe20005800000 */
[----:B------:R3:W-:Y:S01]  /*3530*/  STS [R160+0x1c000], R3 ;  /* 0x01c00003a0007388 */ /* 0x0007e20000000800 */
[C---:B------:R-:W-:Y:S05]  /*3540*/  @!P0 ISETP.GE.AND P5, PT, R0.reuse, R145, PT ;  /* 0x000000910000820c */ /* 0x040fea0003fa6270 */
[----:B------:R-:W-:Y:S01]  /*3550*/  MUFU.EX2 R169, R54 ;  /* 0x0000003600a97308 */ /* 0x000fe20000000800 */
[-C--:B------:R-:W-:Y:S01]  /*3560*/  @!P0 ISETP.GE.AND P3, PT, R0, R144.reuse, PT ;  /* 0x000000900000820c */ /* 0x080fe20003f66270 */
[--C-:B------:R-:W-:Y:S01]  /*3570*/  FFMA.FTZ R56, R56, UR14, -R147.reuse ;  /* 0x0000000e38387c23 */ /* 0x100fe20008010893 */
[----:B-1----:R-:W-:Y:S07]  /*3580*/  F2FP.F16.F32.PACK_AB R0, R246, R247 ;  /* 0x000000f7f600723e */ /* 0x002fee00000000ff */
[----:B------:R-:W-:Y:S01]  /*3590*/  MUFU.EX2 R168, R55 ;  /* 0x0000003700a87308 */ /* 0x000fe20000000800 */
[----:B------:R-:W-:Y:S01]  /*35a0*/  @!P0 FSEL R60, R60, -INF , !P6 ;  /* 0xff8000003c3c8808 */ /* 0x000fe20007000000 */
[----:B------:R-:W-:Y:S01]  /*35b0*/  FFMA.FTZ R57, R57, UR14, -R147 ;  /* 0x0000000e39397c23 */ /* 0x000fe20008010893 */
[----:B------:R-:W-:Y:S01]  /*35c0*/  @!P0 FSEL R62, R62, -INF , !P4 ;  /* 0xff8000003e3e8808 */ /* 0x000fe20006000000 */
[----:B------:R1:W-:Y:S01]  /*35d0*/  STS [R165+0x1c000], R0 ;  /* 0x01c00000a5007388 */ /* 0x0003e20000000800 */
[C---:B------:R-:W-:Y:S05]  /*35e0*/  @!P0 ISETP.GE.AND P6, PT, R4.reuse, R145, PT ;  /* 0x000000910400820c */ /* 0x040fea0003fc6270 */
[----:B------:R-:W-:Y:S01]  /*35f0*/  MUFU.EX2 R186, R56 ;  /* 0x0000003800ba7308 */ /* 0x000fe20000000800 */
[----:B------:R-:W-:Y:S01]  /*3600*/  @!P0 ISETP.GE.AND P4, PT, R4, R144, PT ;  /* 0x000000900400820c */ /* 0x000fe20003f86270 */
[--C-:B------:R-:W-:Y:S01]  /*3610*/  FFMA.FTZ R58, R58, UR14, -R146.reuse ;  /* 0x0000000e3a3a7c23 */ /* 0x100fe20008010892 */
[----:B--2---:R-:W-:Y:S07]  /*3620*/  F2FP.F16.F32.PACK_AB R2, R201, R202 ;  /* 0x000000cac902723e */ /* 0x004fee00000000ff */
[----:B------:R-:W2:Y:S01]  /*3630*/  MUFU.EX2 R185, R57 ;  /* 0x0000003900b97308 */ /* 0x000ea20000000800 */
[----:B------:R-:W-:Y:S01]  /*3640*/  @!P0 FSEL R64, R64, -INF , !P6 ;  /* 0xff80000040408808 */ /* 0x000fe20007000000 */
[----:B------:R-:W-:Y:S01]  /*3650*/  FFMA.FTZ R59, R59, UR14, -R146 ;  /* 0x0000000e3b3b7c23 */ /* 0x000fe20008010892 */
[----:B------:R-:W-:Y:S01]  /*3660*/  @!P0 FSEL R66, R66, -INF , !P4 ;  /* 0xff80000042428808 */ /* 0x000fe20006000000 */
[----:B------:R4:W-:Y:S01]  /*3670*/  STS [R165+0x1c400], R2 ;  /* 0x01c40002a5007388 */ /* 0x0009e20000000800 */
[----:B------:R-:W-:Y:S01]  /*3680*/  @!P0 FSEL R65, R65, -INF , !P5 ;  /* 0xff80000041418808 */ /* 0x000fe20006800000 */
[--C-:B------:R-:W-:Y:S01]  /*3690*/  FFMA.FTZ R64, R64, UR14, -R153.reuse ;  /* 0x0000000e40407c23 */ /* 0x100fe20008010899 */
[----:B------:R-:W-:Y:S01]  /*36a0*/  @!P0 FSEL R67, R67, -INF , !P3 ;  /* 0xff80000043438808 */ /* 0x000fe20005800000 */
[--C-:B------:R-:W-:Y:S01]  /*36b0*/  FFMA.FTZ R66, R66, UR14, -R152.reuse ;  /* 0x0000000e42427c23 */ /* 0x100fe20008010898 */
[----:B---3--:R-:W-:Y:S01]  /*36c0*/  F2FP.F16.F32.PACK_AB R3, R218, R219 ;  /* 0x000000dbda03723e */ /* 0x008fe200000000ff */
[----:B------:R-:W-:Y:S01]  /*36d0*/  FFMA.FTZ R153, R65, UR14, -R153 ;  /* 0x0000000e41997c23 */ /* 0x000fe20008010899 */
[----:B------:R-:W-:Y:S01]  /*36e0*/  MUFU.EX2 R230, R64 ;  /* 0x0000004000e67308 */ /* 0x000fe20000000800 */
[----:B------:R-:W-:Y:S01]  /*36f0*/  FFMA.FTZ R152, R67, UR14, -R152 ;  /* 0x0000000e43987c23 */ /* 0x000fe20008010898 */
[--C-:B------:R-:W-:Y:S01]  /*3700*/  FFMA.FTZ R60, R60, UR14, -R147.reuse ;  /* 0x0000000e3c3c7c23 */ /* 0x100fe20008010893 */
[----:B------:R3:W-:Y:S07]  /*3710*/  STS [R160+0x1e000], R3 ;  /* 0x01e00003a0007388 */ /* 0x0007ee0000000800 */
[----:B------:R-:W-:Y:S01]  /*3720*/  MUFU.EX2 R167, R66 ;  /* 0x0000004200a77308 */ /* 0x000fe20000000800 */
[----:B--2---:R-:W-:Y:S01]  /*3730*/  F2FP.F16.F32.PACK_AB R5, R185, R186 ;  /* 0x000000bab905723e */ /* 0x004fe200000000ff */
[--C-:B------:R-:W-:Y:S01]  /*3740*/  FFMA.FTZ R62, R62, UR14, -R146.reuse ;  /* 0x0000000e3e3e7c23 */ /* 0x100fe20008010892 */
[----:B------:R-:W-:Y:S01]  /*3750*/  FFMA.FTZ R147, R61, UR14, -R147 ;  /* 0x0000000e3d937c23 */ /* 0x000fe20008010893 */
[----:B-1----:R-:W-:Y:S06]  /*3760*/  F2FP.F16.F32.PACK_AB R0, R222, R223 ;  /* 0x000000dfde00723e */ /* 0x002fec00000000ff */
[----:B------:R-:W-:Y:S01]  /*3770*/  MUFU.EX2 R229, R153 ;  /* 0x0000009900e57308 */ /* 0x000fe20000000800 */
[----:B------:R-:W-:Y:S01]  /*3780*/  FFMA.FTZ R146, R63, UR14, -R146 ;  /* 0x0000000e3f927c23 */ /* 0x000fe20008010892 */
[----:B------:R1:W-:Y:S08]  /*3790*/  STS [R160+0x1e400], R0 ;  /* 0x01e40000a0007388 */ /* 0x0003f00000000800 */
[----:B------:R-:W2:Y:S01]  /*37a0*/  MUFU.EX2 R166, R152 ;  /* 0x0000009800a67308 */ /* 0x000ea20000000800 */
[----:B----4-:R-:W-:Y:S09]  /*37b0*/  F2FP.F16.F32.PACK_AB R2, R220, R221 ;  /* 0x000000dddc02723e */ /* 0x010ff200000000ff */
[----:B------:R-:W-:Y:S01]  /*37c0*/  MUFU.EX2 R194, R58 ;  /* 0x0000003a00c27308 */ /* 0x000fe20000000800 */
[----:B------:R4:W-:Y:S09]  /*37d0*/  STS [R165+0x1e400], R2 ;  /* 0x01e40002a5007388 */ /* 0x0009f20000000800 */
[----:B------:R-:W-:Y:S01]  /*37e0*/  MUFU.EX2 R193, R59 ;  /* 0x0000003b00c17308 */ /* 0x000fe20000000800 */
[----:B---3--:R-:W-:Y:S09]  /*37f0*/  F2FP.F16.F32.PACK_AB R3, R216, R217 ;  /* 0x000000d9d803723e */ /* 0x008ff200000000ff */
[----:B------:R-:W-:Y:S01]  /*3800*/  MUFU.EX2 R184, R60 ;  /* 0x0000003c00b87308 */ /* 0x000fe20000000800 */
[----:B--2---:R-:W-:Y:S01]  /*3810*/  F2FP.F16.F32.PACK_AB R4, R166, R167 ;  /* 0x000000a7a604723e */ /* 0x004fe200000000ff */
[----:B------:R2:W-:Y:S08]  /*3820*/  STS [R165+0x1e000], R3 ;  /* 0x01e00003a5007388 */ /* 0x0005f00000000800 */
[----:B------:R-:W-:Y:S01]  /*3830*/  MUFU.EX2 R170, R147 ;  /* 0x0000009300aa7308 */ /* 0x000fe20000000800 */
[----:B-1----:R-:W-:Y:S09]  /*3840*/  F2FP.F16.F32.PACK_AB R0, R244, R245 ;  /* 0x000000f5f400723e */ /* 0x002ff200000000ff */
[----:B------:R-:W-:Y:S01]  /*3850*/  MUFU.EX2 R188, R62 ;  /* 0x0000003e00bc7308 */ /* 0x000fe20000000800 */
[----:B------:R1:W-:Y:S09]  /*3860*/  STS [R161+0x1c000], R0 ;  /* 0x01c00000a1007388 */ /* 0x0003f20000000800 */
[----:B------:R-:W3:Y:S01]  /*3870*/  MUFU.EX2 R187, R146 ;  /* 0x0000009200bb7308 */ /* 0x000ee20000000800 */
[----:B----4-:R-:W-:Y:S02]  /*3880*/  F2FP.F16.F32.PACK_AB R2, R239, R240 ;  /* 0x000000f0ef02723e */ /* 0x010fe400000000ff */
[----:B--2---:R-:W-:Y:S05]  /*3890*/  F2FP.F16.F32.PACK_AB R3, R199, R200 ;  /* 0x000000c8c703723e */ /* 0x004fea00000000ff */
[----:B------:R2:W-:Y:S04]  /*38a0*/  STS [R161+0x1c400], R3 ;  /* 0x01c40003a1007388 */ /* 0x0005e80000000800 */
[----:B------:R4:W-:Y:S01]  /*38b0*/  STS [R164+0x1c000], R2 ;  /* 0x01c00002a4007388 */ /* 0x0009e20000000800 */
[----:B-1----:R-:W-:Y:S05]  /*38c0*/  F2FP.F16.F32.PACK_AB R0, R191, R192 ;  /* 0x000000c0bf00723e */ /* 0x002fea00000000ff */
[----:B------:R1:W-:Y:S01]  /*38d0*/  STS [R164+0x1c400], R0 ;  /* 0x01c40000a4007388 */ /* 0x0003e20000000800 */
[----:B--2---:R-:W-:Y:S02]  /*38e0*/  F2FP.F16.F32.PACK_AB R3, R209, R210 ;  /* 0x000000d2d103723e */ /* 0x004fe400000000ff */
[----:B----4-:R-:W-:Y:S03]  /*38f0*/  F2FP.F16.F32.PACK_AB R2, R214, R215 ;  /* 0x000000d7d602723e */ /* 0x010fe600000000ff */
[----:B------:R2:W-:Y:S04]  /*3900*/  STS [R161+0x1e000], R3 ;  /* 0x01e00003a1007388 */ /* 0x0005e80000000800 */
[----:B------:R4:W-:Y:S01]  /*3910*/  STS [R161+0x1e400], R2 ;  /* 0x01e40002a1007388 */ /* 0x0009e20000000800 */
[----:B-1----:R-:W-:Y:S05]  /*3920*/  F2FP.F16.F32.PACK_AB R0, R204, R206 ;  /* 0x000000cecc00723e */ /* 0x002fea00000000ff */
[----:B------:R1:W-:Y:S01]  /*3930*/  STS [R164+0x1e000], R0 ;  /* 0x01e00000a4007388 */ /* 0x0003e20000000800 */
[----:B--2---:R-:W-:Y:S02]  /*3940*/  F2FP.F16.F32.PACK_AB R3, R212, R213 ;  /* 0x000000d5d403723e */ /* 0x004fe400000000ff */
[----:B----4-:R-:W-:Y:S03]  /*3950*/  F2FP.F16.F32.PACK_AB R2, R236, R237 ;  /* 0x000000edec02723e */ /* 0x010fe600000000ff */
[----:B------:R2:W-:Y:S04]  /*3960*/  STS [R164+0x1e400], R3 ;  /* 0x01e40003a4007388 */ /* 0x0005e80000000800 */
[----:B------:R4:W-:Y:S01]  /*3970*/  STS [R163], R2 ;  /* 0x00000002a3007388 */ /* 0x0009e20000000800 */
[----:B-1----:R-:W-:Y:S05]  /*3980*/  F2FP.F16.F32.PACK_AB R0, R189, R190 ;  /* 0x000000bebd00723e */ /* 0x002fea00000000ff */
[----:B------:R1:W-:Y:S01]  /*3990*/  STS [R163+0x400], R0 ;  /* 0x00040000a3007388 */ /* 0x0003e20000000800 */
[----:B--2---:R-:W-:Y:S02]  /*39a0*/  F2FP.F16.F32.PACK_AB R3, R197, R198 ;  /* 0x000000c6c503723e */ /* 0x004fe400000000ff */
[----:B----4-:R-:W-:Y:S02]  /*39b0*/  F2FP.F16.F32.PACK_AB R2, R207, R208 ;  /* 0x000000d0cf02723e */ /* 0x010fe400000000ff */
[----:B-1----:R-:W-:Y:S05]  /*39c0*/  F2FP.F16.F32.PACK_AB R0, R234, R235 ;  /* 0x000000ebea00723e */ /* 0x002fea00000000ff */
[----:B------:R1:W-:Y:S02]  /*39d0*/  STS [R162], R0 ;  /* 0x00000000a2007388 */ /* 0x0003e40000000800 */
[----:B-1----:R-:W-:Y:S05]  /*39e0*/  F2FP.F16.F32.PACK_AB R0, R171, R183 ;  /* 0x000000b7ab00723e */ /* 0x002fea00000000ff */
[----:B------:R1:W-:Y:S04]  /*39f0*/  STS [R162+0x400], R0 ;  /* 0x00040000a2007388 */ /* 0x0003e80000000800 */
[----:B------:R2:W-:Y:S04]  /*3a00*/  STS [R163+0x2000], R3 ;  /* 0x00200003a3007388 */ /* 0x0005e80000000800 */
[----:B------:R4:W-:Y:S01]  /*3a10*/  STS [R163+0x2400], R2 ;  /* 0x00240002a3007388 */ /* 0x0009e20000000800 */
[----:B-1----:R-:W-:Y:S02]  /*3a20*/  F2FP.F16.F32.PACK_AB R0, R231, R233 ;  /* 0x000000e9e700723e */ /* 0x002fe400000000ff */
[----:B--2---:R-:W-:Y:S02]  /*3a30*/  F2FP.F16.F32.PACK_AB R3, R195, R196 ;  /* 0x000000c4c303723e */ /* 0x004fe400000000ff */
[----:B----4-:R-:W-:Y:S03]  /*3a40*/  F2FP.F16.F32.PACK_AB R2, R203, R205 ;  /* 0x000000cdcb02723e */ /* 0x010fe600000000ff */
[----:B------:R1:W-:Y:S04]  /*3a50*/  STS [R162+0x2000], R3 ;  /* 0x00200003a2007388 */ /* 0x0003e80000000800 */
[----:B------:R2:W-:Y:S04]  /*3a60*/  STS [R162+0x2400], R2 ;  /* 0x00240002a2007388 */ /* 0x0005e80000000800 */
[----:B------:R4:W-:Y:S01]  /*3a70*/  STS [R158], R0 ;  /* 0x000000009e007388 */ /* 0x0009e20000000800 */
[----:B-1----:R-:W-:Y:S02]  /*3a80*/  LOP3.LUT R3, R155, 0x1c0, R181, 0xf8, !PT ;  /* 0x000001c09b037812 */ /* 0x002fe400078ef8b5 */
[----:B--2---:R-:W-:Y:S02]  /*3a90*/  F2FP.F16.F32.PACK_AB R2, R168, R169 ;  /* 0x000000a9a802723e */ /* 0x004fe400000000ff */
[-C--:B------:R-:W-:Y:S02]  /*3aa0*/  LOP3.LUT R153, R156, R3.reuse, R180, 0xf6, !PT ;  /* 0x000000039c997212 */ /* 0x080fe400078ef6b4 */
[----:B----4-:R-:W-:Y:S01]  /*3ab0*/  F2FP.F16.F32.PACK_AB R0, R229, R230 ;  /* 0x000000e6e500723e */ /* 0x010fe200000000ff */
[----:B------:R3:W-:Y:S01]  /*3ac0*/  STS [R158+0x400], R2 ;  /* 0x000400029e007388 */ /* 0x0007e20000000800 */
[----:B------:R-:W-:Y:S03]  /*3ad0*/  LEA R153, R153, UR4, 0x1 ;  /* 0x0000000499997c11 */ /* 0x000fe6000f8e08ff */
[----:B------:R1:W-:Y:S02]  /*3ae0*/  STS [R159], R0 ;  /* 0x000000009f007388 */ /* 0x0003e40000000800 */
[----:B------:R-:W-:Y:S02]  /*3af0*/  IMAD.IADD R156, R175, 0x1, R153 ;  /* 0x00000001af9c7824 */ /* 0x000fe400078e0299 */
[----:B------:R2:W-:Y:S04]  /*3b00*/  STS [R159+0x400], R4 ;  /* 0x000400049f007388 */ /* 0x0005e80000000800 */
[----:B------:R4:W-:Y:S01]  /*3b10*/  STS [R158+0x2000], R5 ;  /* 0x002000059e007388 */ /* 0x0009e20000000800 */
[----:B---3--:R-:W-:Y:S02]  /*3b20*/  F2FP.F16.F32.PACK_AB R2, R187, R188 ;  /* 0x000000bcbb02723e */ /* 0x008fe400000000ff */
[----:B-1----:R-:W-:Y:S02]  /*3b30*/  LOP3.LUT R0, R3, 0x8, R178, 0x78, !PT ;  /* 0x0000000803007812 */ /* 0x002fe400078e78b2 */
[----:B--2---:R-:W-:Y:S02]  /*3b40*/  F2FP.F16.F32.PACK_AB R4, R170, R184 ;  /* 0x000000b8aa04723e */ /* 0x004fe400000000ff */
[----:B------:R-:W-:Y:S02]  /*3b50*/  LOP3.LUT R0, R177, R0, RZ, 0xfc, !PT ;  /* 0x00000000b1007212 */ /* 0x000fe400078efcff */
[----:B----4-:R-:W-:Y:S02]  /*3b60*/  F2FP.F16.F32.PACK_AB R5, R193, R194 ;  /* 0x000000c2c105723e */ /* 0x010fe400000000ff */
[----:B------:R-:W-:Y:S01]  /*3b70*/  LEA R152, R0, UR4, 0x1 ;  /* 0x0000000400987c11 */ /* 0x000fe2000f8e08ff */
[----:B------:R-:W-:Y:S02]  /*3b80*/  IMAD.MOV.U32 R0, RZ, RZ, 0x40 ;  /* 0x00000040ff007424 */ /* 0x000fe400078e00ff */
[----:B------:R-:W-:Y:S02]  /*3b90*/  STS [R158+0x2400], R5 ;  /* 0x002400059e007388 */ /* 0x000fe40000000800 */
[----:B------:R-:W-:Y:S01]  /*3ba0*/  IMAD.IADD R154, R152, 0x1, R175 ;  /* 0x00000001989a7824 */ /* 0x000fe200078e02af */
[----:B------:R-:W-:Y:S01]  /*3bb0*/  SEL R157, R0, 0xffffffc0, !P1 ;  /* 0xffffffc0009d7807 */ /* 0x000fe20004800000 */
[----:B------:R-:W-:Y:S01]  /*3bc0*/  STS [R159+0x2400], R2 ;  /* 0x002400029f007388 */ /* 0x000fe20000000800 */
[----:B------:R-:W-:Y:S03]  /*3bd0*/  SHF.R.U32.HI R0, RZ, 0x4, R179 ;  /* 0x00000004ff007819 */ /* 0x000fe600000116b3 */
[----:B------:R-:W-:Y:S01]  /*3be0*/  STS [R159+0x2000], R4 ;  /* 0x002000049f007388 */ /* 0x000fe20000000800 */
[----:B------:R-:W-:Y:S01]  /*3bf0*/  IMAD.IADD R173, R157, 0x1, R153 ;  /* 0x000000019dad7824 */ /* 0x000fe200078e0299 */
[----:B------:R-:W-:Y:S02]  /*3c00*/  LOP3.LUT R0, R0, 0x8, RZ, 0xc0, !PT ;  /* 0x0000000800007812 */ /* 0x000fe400078ec0ff */
[----:B------:R-:W-:Y:S01]  /*3c10*/  LDSM.16.M88.4 R64, [R152+0x8000] ;  /* 0x008000009840783b */ /* 0x000fe20000000200 */
[----:B------:R-:W-:Y:S01]  /*3c20*/  IMAD.IADD R174, R175, 0x1, R173 ;  /* 0x00000001afae7824 */ /* 0x000fe200078e02ad */
[----:B------:R-:W-:Y:S04]  /*3c30*/  LOP3.LUT R0, R0, 0x10, R179, 0xf8, !PT ;  /* 0x0000001000007812 */ /* 0x000fe800078ef8b3 */
[----:B------:R-:W-:Y:S02]  /*3c40*/  LOP3.LUT R3, R0, R3, RZ, 0x3c, !PT ;  /* 0x0000000300037212 */ /* 0x000fe400078e3cff */
[----:B------:R-:W1:Y:S08]  /*3c50*/  LDSM.16.M88.4 R16, [R153+0x10000] ;  /* 0x010000009910783b */ /* 0x000e700000000200 */
[----:B------:R-:W2:Y:S08]  /*3c60*/  LDSM.16.M88.4 R60, [R152+0xa000] ;  /* 0x00a00000983c783b */ /* 0x000eb00000000200 */
[----:B------:R-:W3:Y:S08]  /*3c70*/  LDSM.16.M88.4 R32, [R153+0x10800] ;  /* 0x010800009920783b */ /* 0x000ef00000000200 */
[----:B------:R-:W4:Y:S08]  /*3c80*/  LDSM.16.M88.4 R48, [R153+0x11000] ;  /* 0x011000009930783b */ /* 0x000f300000000200 */
[----:B------:R-:W4:Y:S01]  /*3c90*/  LDSM.16.M88.4 R132, [R153+0x11800] ;  /* 0x011800009984783b */ /* 0x000f220000000200 */
[-C--:B-1----:R-:W-:Y:S07]  /*3ca0*/  HMMA.16816.F32 R4, R64, R16.reuse, RZ ;  /* 0x000000104004723c */ /* 0x082fee00000018ff */
[----:B------:R-:W-:Y:S01]  /*3cb0*/  LDSM.16.M88.4 R136, [R154+0x8000] ;  /* 0x008000009a88783b */ /* 0x000fe20000000200 */
[C---:B--2---:R-:W-:Y:S07]  /*3cc0*/  HMMA.16816.F32 R8, R60.reuse, R16, RZ ;  /* 0x000000103c08723c */ /* 0x044fee00000018ff */
[----:B------:R-:W1:Y:S01]  /*3cd0*/  LDSM.16.M88.4 R140, [R156+0x10000] ;  /* 0x010000009c8c783b */ /* 0x000e620000000200 */
[-C--:B------:R-:W-:Y:S07]  /*3ce0*/  HMMA.16816.F32 R12, R60, R18.reuse, RZ ;  /* 0x000000123c0c723c */ /* 0x080fee00000018ff */
[----:B------:R-:W2:Y:S01]  /*3cf0*/  LDSM.16.M88.4 R144, [R154+0xa000] ;  /* 0x00a000009a90783b */ /* 0x000ea20000000200 */
[C---:B------:R-:W-:Y:S07]  /*3d00*/  HMMA.16816.F32 R16, R64.reuse, R18, RZ ;  /* 0x000000124010723c */ /* 0x040fee00000018ff */
[----:B------:R-:W2:Y:S01]  /*3d10*/  LDSM.16.M88.4 R148, [R156+0x10800] ;  /* 0x010800009c94783b */ /* 0x000ea20000000200 */
[-C--:B---3--:R-:W-:Y:S08]  /*3d20*/  HMMA.16816.F32 R20, R64, R32.reuse, RZ ;  /* 0x000000204014723c */ /* 0x088ff000000018ff */
[C---:B------:R-:W-:Y:S08]  /*3d30*/  HMMA.16816.F32 R24, R60.reuse, R32, RZ ;  /* 0x000000203c18723c */ /* 0x040ff000000018ff */
[-C--:B------:R-:W-:Y:S08]  /*3d40*/  HMMA.16816.F32 R28, R60, R34.reuse, RZ ;  /* 0x000000223c1c723c */ /* 0x080ff000000018ff */
[C---:B------:R-:W-:Y:S08]  /*3d50*/  HMMA.16816.F32 R32, R64.reuse, R34, RZ ;  /* 0x000000224020723c */ /* 0x040ff000000018ff */
[-C--:B----4-:R-:W-:Y:S08]  /*3d60*/  HMMA.16816.F32 R36, R64, R48.reuse, RZ ;  /* 0x000000304024723c */ /* 0x090ff000000018ff */
        /* <DEDUP_REMOVED lines=8> */
[-C--:B-1----:R-:W-:Y:S08]  /*3df0*/  HMMA.16816.F32 R4, R136, R140.reuse, R4 ;  /* 0x0000008c8804723c */ /* 0x082ff00000001804 */
[C---:B--2---:R-:W-:Y:S08]  /*3e00*/  HMMA.16816.F32 R8, R144.reuse, R140, R8 ;  /* 0x0000008c9008723c */ /* 0x044ff00000001808 */
[-C--:B------:R-:W-:Y:S08]  /*3e10*/  HMMA.16816.F32 R12, R144, R142.reuse, R12 ;  /* 0x0000008e900c723c */ /* 0x080ff0000000180c */
[C---:B------:R-:W-:Y:S01]  /*3e20*/  HMMA.16816.F32 R16, R136.reuse, R142, R16 ;  /* 0x0000008e8810723c */ /* 0x040fe20000001810 */
[----:B------:R-:W1:Y:S07]  /*3e30*/  LDSM.16.M88.4 R140, [R156+0x11800] ;  /* 0x011800009c8c783b */ /* 0x000e6e0000000200 */
[-C--:B------:R-:W-:Y:S08]  /*3e40*/  HMMA.16816.F32 R20, R136, R148.reuse, R20 ;  /* 0x000000948814723c */ /* 0x080ff00000001814 */
[C---:B------:R-:W-:Y:S04]  /*3e50*/  HMMA.16816.F32 R24, R144.reuse, R148, R24 ;  /* 0x000000949018723c */ /* 0x040fe80000001818 */
[----:B------:R-:W-:Y:S04]  /*3e60*/  IMAD.IADD R148, R152, 0x1, R157 ;  /* 0x0000000198947824 */ /* 0x000fe800078e029d */
[-C--:B------:R-:W-:Y:S08]  /*3e70*/  HMMA.16816.F32 R28, R144, R150.reuse, R28 ;  /* 0x00000096901c723c */ /* 0x080ff0000000181c */
[C---:B------:R-:W-:Y:S08]  /*3e80*/  HMMA.16816.F32 R32, R136.reuse, R150, R32 ;  /* 0x000000968820723c */ /* 0x040ff00000001820 */
[-C--:B---3--:R-:W-:Y:S08]  /*3e90*/  HMMA.16816.F32 R36, R136, R132.reuse, R36 ;  /* 0x000000848824723c */ /* 0x088ff00000001824 */
[C---:B------:R-:W-:Y:S08]  /*3ea0*/  HMMA.16816.F32 R40, R144.reuse, R132, R40 ;  /* 0x000000849028723c */ /* 0x040ff00000001828 */
[-C--:B------:R-:W-:Y:S08]  /*3eb0*/  HMMA.16816.F32 R44, R144, R134.reuse, R44 ;  /* 0x00000086902c723c */ /* 0x080ff0000000182c */
[C---:B------:R-:W-:Y:S01]  /*3ec0*/  HMMA.16816.F32 R48, R136.reuse, R134, R48 ;  /* 0x000000868830723c */ /* 0x040fe20000001830 */
[----:B------:R-:W-:Y:S07]  /*3ed0*/  LDSM.16.M88.4 R132, [R148+0x8000] ;  /* 0x008000009484783b */ /* 0x000fee0000000200 */
[-C--:B-1----:R-:W-:Y:S08]  /*3ee0*/  HMMA.16816.F32 R52, R136, R140.reuse, R52 ;  /* 0x0000008c8834723c */ /* 0x082ff00000001834 */
        /* <DEDUP_REMOVED lines=18> */
[----:B------:R-:W-:Y:S02]  /*4010*/  IMAD.U32 R144, RZ, RZ, UR40 ;  /* 0x00000028ff907e24 */ /* 0x000fe4000f8e00ff */
[----:B------:R-:W-:Y:S03]  /*4020*/  IMAD.U32 R145, RZ, RZ, UR41 ;  /* 0x00000029ff917e24 */ /* 0x000fe6000f8e00ff */
[----:B------:R-:W-:Y:S01]  /*4030*/  LEA R150, P0, R243, R144, 0x2 ;  /* 0x00000090f3967211 */ /* 0x000fe200078010ff */
[----:B------:R-:W-:Y:S01]  /*4040*/  IMAD.IADD R144, R175, 0x1, R148 ;  /* 0x00000001af907824 */ /* 0x000fe200078e0294 */
[-C--:B------:R-:W-:Y:S03]  /*4050*/  HMMA.16816.F32 R44, R136, R146.reuse, R44 ;  /* 0x00000092882c723c */ /* 0x080fe6000000182c */
[----:B------:R-:W-:Y:S05]  /*4060*/  LEA.HI.X R151, R243, R145, RZ, 0x2, P0 ;  /* 0x00000091f3977211 */ /* 0x000fea00000f14ff */
[C---:B------:R-:W-:Y:S01]  /*4070*/  HMMA.16816.F32 R48, R132.reuse, R146, R48 ;  /* 0x000000928430723c */ /* 0x040fe20000001830 */
[----:B------:R-:W3:Y:S04]  /*4080*/  LDG.E R147, desc[UR28][R150.64] ;  /* 0x0000001c96937981 */ /* 0x000ee8000c1e1900 */
[----:B------:R-:W4:Y:S03]  /*4090*/  LDG.E R146, desc[UR28][R150.64+0x20] ;  /* 0x0000201c96927981 */ /* 0x000f26000c1e1900 */
[-C--:B--2---:R-:W-:Y:S01]  /*40a0*/  HMMA.16816.F32 R52, R132, R140.reuse, R52 ;  /* 0x0000008c8434723c */ /* 0x084fe20000001834 */
[----:B------:R-:W5:Y:S04]  /*40b0*/  LDG.E R145, desc[UR28][R150.64+0x100] ;  /* 0x0001001c96917981 */ /* 0x000f68000c1e1900 */
[----:B------:R1:W5:Y:S03]  /*40c0*/  LDG.E R2, desc[UR28][R150.64+0x120] ;  /* 0x0001201c96027981 */ /* 0x000366000c1e1900 */
[C---:B------:R-:W-:Y:S08]  /*40d0*/  HMMA.16816.F32 R56, R136.reuse, R140, R56 ;  /* 0x0000008c8838723c */ /* 0x040ff00000001838 */
[-C--:B------:R-:W-:Y:S01]  /*40e0*/  HMMA.16816.F32 R60, R136, R142.reuse, R60 ;  /* 0x0000008e883c723c */ /* 0x080fe2000000183c */
[----:B------:R-:W-:Y:S07]  /*40f0*/  LDSM.16.M88.4 R136, [R174+0x10000] ;  /* 0x01000000ae88783b */ /* 0x000fee0000000200 */
[----:B------:R-:W-:Y:S01]  /*4100*/  HMMA.16816.F32 R64, R132, R142, R64 ;  /* 0x0000008e8440723c */ /* 0x000fe20000001840 */
[----:B------:R-:W2:Y:S08]  /*4110*/  LDSM.16.M88.4 R132, [R144+0x8000] ;  /* 0x008000009084783b */ /* 0x000eb00000000200 */
[----:B------:R-:W1:Y:S01]  /*4120*/  LDSM.16.M88.4 R140, [R144+0xa000] ;  /* 0x00a00000908c783b */ /* 0x000e620000000200 */
[-C--:B--2---:R-:W-:Y:S08]  /*4130*/  HMMA.16816.F32 R4, R132, R136.reuse, R4 ;  /* 0x000000888404723c */ /* 0x084ff00000001804 */
[C---:B-1----:R-:W-:Y:S08]  /*4140*/  HMMA.16816.F32 R8, R140.reuse, R136, R8 ;  /* 0x000000888c08723c */ /* 0x042ff00000001808 */
        /* <DEDUP_REMOVED lines=16> */
[----:B------:R-:W-:Y:S04]  /*4250*/  HMMA.16816.F32 R64, R132, R138, R64 ;  /* 0x0000008a8440723c */ /* 0x000fe80000001840 */
[C---:B---3--:R-:W-:Y:S01]  /*4260*/  FADD.FTZ R4, -R147.reuse, R4 ;  /* 0x0000000493047221 */ /* 0x048fe20000010100 */
[C---:B------:R-:W-:Y:S01]  /*4270*/  FADD.FTZ R0, -R147.reuse, R16 ;  /* 0x0000001093007221 */ /* 0x040fe20000010100 */
[C---:B------:R-:W-:Y:S01]  /*4280*/  FADD.FTZ R17, -R147.reuse, R17 ;  /* 0x0000001193117221 */ /* 0x040fe20000010100 */
[C---:B------:R-:W-:Y:S01]  /*4290*/  FADD.FTZ R5, -R147.reuse, R5 ;  /* 0x0000000593057221 */ /* 0x040fe20000010100 */
[----:B------:R-:W-:Y:S01]  /*42a0*/  FMUL.FTZ R151, R242, R4 ;  /* 0x00000004f2977220 */ /* 0x000fe20000410000 */
        /* <DEDUP_REMOVED lines=8> */
[----:B------:R-:W-:Y:S01]  /*4330*/  FADD.FTZ R0, -R147, R32 ;  /* 0x0000002093007221 */ /* 0x000fe20000010100 */
[----:B------:R-:W-:Y:S01]  /*4340*/  FMUL.FTZ R5, R245, R5 ;  /* 0x00000005f5057220 */ /* 0x000fe20000410000 */
[----:B------:R-:W-:Y:S01]  /*4350*/  FADD.FTZ R37, -R147, R37 ;  /* 0x0000002593257221 */ /* 0x000fe20000010100 */
[----:B------:R-:W-:Y:S01]  /*4360*/  FMUL.FTZ R132, R239, R33 ;  /* 0x00000021ef847220 */ /* 0x000fe20000410000 */
[----:B------:R-:W-:Y:S01]  /*4370*/  FMUL.FTZ R0, R240, R0 ;  /* 0x00000000f0007220 */ /* 0x000fe20000410000 */
[----:B----4-:R-:W-:Y:S01]  /*4380*/  FADD.FTZ R6, -R146, R6 ;  /* 0x0000000692067221 */ /* 0x010fe20000010100 */
[----:B------:R-:W-:Y:S01]  /*4390*/  F2FP.F16.F32.PACK_AB R133, R4, R5 ;  /* 0x000000050485723e */ /* 0x000fe200000000ff */
[C---:B------:R-:W-:Y:S01]  /*43a0*/  FADD.FTZ R5, -R147.reuse, R48 ;  /* 0x0000003093057221 */ /* 0x040fe20000010100 */
[----:B------:R-:W-:Y:S01]  /*43b0*/  FMUL.FTZ R48, R236, R37 ;  /* 0x00000025ec307220 */ /* 0x000fe20000410000 */
[----:B------:R-:W-:Y:S01]  /*43c0*/  FMUL.FTZ R149, R238, R6 ;  /* 0x00000006ee957220 */ /* 0x000fe20000410000 */
[C---:B------:R-:W-:Y:S01]  /*43d0*/  FADD.FTZ R37, -R147.reuse, R49 ;  /* 0x0000003193257221 */ /* 0x040fe20000010100 */
[----:B------:R-:W-:Y:S01]  /*43e0*/  F2FP.F16.F32.PACK_AB R132, R132, R0 ;  /* 0x000000008484723e */ /* 0x000fe200000000ff */
[C---:B------:R-:W-:Y:S01]  /*43f0*/  FADD.FTZ R4, -R147.reuse, R52 ;  /* 0x0000003493047221 */ /* 0x040fe20000010100 */
[C---:B------:R-:W-:Y:S01]  /*4400*/  FADD.FTZ R6, -R147.reuse, R36 ;  /* 0x0000002493067221 */ /* 0x040fe20000010100 */
[C---:B------:R-:W-:Y:S01]  /*4410*/  FADD.FTZ R49, -R147.reuse, R53 ;  /* 0x0000003593317221 */ /* 0x040fe20000010100 */
        /* <DEDUP_REMOVED lines=8> */
[----:B------:R-:W-:Y:S01]  /*44a0*/  F2FP.F16.F32.PACK_AB R48, R48, R6 ;  /* 0x000000063030723e */ /* 0x000fe200000000ff */
[----:B------:R-:W-:Y:S01]  /*44b0*/  FMUL.FTZ R0, R230, R0 ;  /* 0x00000000e6007220 */ /* 0x000fe20000410000 */
[----:B------:R-:W-:Y:S01]  /*44c0*/  F2FP.F16.F32.PACK_AB R37, R37, R5 ;  /* 0x000000052525723e */ /* 0x000fe200000000ff */
[----:B------:R-:W-:Y:S01]  /*44d0*/  FMUL.FTZ R52, R229, R52 ;  /* 0x00000034e5347220 */ /* 0x000fe20000410000 */
[----:B------:R-:W-:Y:S01]  /*44e0*/  F2FP.F16.F32.PACK_AB R49, R49, R4 ;  /* 0x000000043131723e */ /* 0x000fe200000000ff */
[----:B------:R-:W-:Y:S03]  /*44f0*/  FADD.FTZ R36, -R146, R7 ;  /* 0x0000000792247221 */ /* 0x000fe60000010100 */
[----:B------:R-:W-:Y:S01]  /*4500*/  F2FP.F16.F32.PACK_AB R52, R52, R0 ;  /* 0x000000003434723e */ /* 0x000fe200000000ff */
[----:B------:R-:W-:Y:S06]  /*4510*/  BRA.U !UP0, `(.L_x_313) ;  /* 0x0000000108687547 */ /* 0x000fec000b800000 */
[----:B------:R-:W-:Y:S01]  /*4520*/  IADD3 R4, P0, PT, RZ, -UR25, RZ ;  /* 0x80000019ff047c10 */ /* 0x000fe2000ff1e0ff */
[----:B------:R-:W-:Y:S04]  /*4530*/  ULOP3.LUT UR5, UR35, 0x1, URZ, 0xc0, !UPT ;  /* 0x0000000123057892 */ /* 0x000fe8000f8ec0ff */
[----:B------:R-:W-:Y:S01]  /*4540*/  IMAD.X R0, RZ, RZ, ~UR31, P0 ;  /* 0x8000001fff007e24 */ /* 0x000fe200080e06ff */
[----:B------:R-:W-:Y:S04]  /*4550*/  UISETP.NE.U32.AND UP1, UPT, UR5, 0x1, UPT ;  /* 0x000000010500788c */ /* 0x000fe8000bf25070 */
[----:B------:R-:W-:Y:S01]  /*4560*/  SHF.R.S64 R4, R4, 0x1f, R0 ;  /* 0x0000001f04047819 */ /* 0x000fe20000001000 */
[----:B------:R-:W-:Y:S03]  /*4570*/  USEL UR5, UR19, 0x4000, !UP1 ;  /* 0x0000400013057887 */ /* 0x000fe6000c800000 */
[----:B------:R-:W-:Y:S03]  /*4580*/  IADD3 R250, P0, PT, R4, R250, RZ ;  /* 0x000000fa04fa7210 */ /* 0x000fe60007f1e0ff */
[----:B------:R-:W-:Y:S01]  /*4590*/  VIADD R225, R225, UR5 ;  /* 0x00000005e1e17c36 */ /* 0x000fe20008000000 */
[----:B------:R-:W-:Y:S01]  /*45a0*/  LEA.HI.X.SX32 R249, R0, R249, 0x1, P0 ;  /* 0x000000f900f97211 */ /* 0x000fe200000f0eff */
[----:B------:R-:W-:Y:S01]  /*45b0*/  IMAD.MOV.U32 R32, RZ, RZ, R250 ;  /* 0x000000ffff207224 */ /* 0x000fe200078e00fa */
[----:B------:R-:W-:Y:S01]  /*45c0*/  IADD3 R6, P0, PT, R250, UR16, RZ ;  /* 0x00000010fa067c10 */ /* 0x000fe2000ff1e0ff */
[----:B------:R-:W-:Y:S02]  /*45d0*/  VIADD R176, R176, UR5 ;  /* 0x00000005b0b07c36 */ /* 0x000fe40008000000 */
[----:B------:R-:W-:Y:S01]  /*45e0*/  IMAD.MOV.U32 R33, RZ, RZ, R249 ;  /* 0x000000ffff217224 */ /* 0x000fe200078e00f9 */
[----:B------:R-:W-:Y:S02]  /*45f0*/  IADD3.X R7, PT, PT, R249, UR17, RZ, P0, !PT ;  /* 0x00000011f9077c10 */ /* 0x000fe400087fe4ff */
[----:B------:R-:W-:Y:S02]  /*4600*/  IADD3 R4, P0, PT, R6, UR16, RZ ;  /* 0x0000001006047c10 */ /* 0x000fe4000ff1e0ff */
[----:B------:R-:W-:Y:S01]  /*4610*/  @!PT LDS RZ, [RZ] ;  /* 0x00000000fffff984 */ /* 0x000fe20000000800 */
[----:B------:R-:W-:Y:S01]  /*4620*/  @!PT LDS RZ, [RZ] ;  /* 0x00000000fffff984 */ /* 0x000fe20000000800 */
[----:B------:R-:W-:Y:S01]  /*4630*/  @!PT LDS RZ, [RZ] ;  /* 0x00000000fffff984 */ /* 0x000fe20000000800 */
[----:B------:R1:W-:Y:S02]  /*4640*/  LDGSTS.E.BYPASS.LTC128B.128 [R225], desc[UR28][R32.64] ;  /* 0x0000000020e17fae */ /* 0x0003e4000b981a1c */
[----:B------:R-:W-:Y:S02]  /*4650*/  IADD3.X R5, PT, PT, R7, UR17, RZ, P0, !PT ;  /* 0x0000001107057c10 */ /* 0x000fe400087fe4ff */
[----:B------:R1:W-:Y:S01]  /*4660*/  LDGSTS.E.BYPASS.LTC128B.128 [R225+0x1000], desc[UR28][R6.64] ;  /* 0x0100000006e17fae */ /* 0x0003e2000b981a1c */
[----:B------:R-:W-:Y:S03]  /*4670*/  IADD3 R16, P0, PT, R4, UR16, RZ ;  /* 0x0000001004107c10 */ /* 0x000fe6000ff1e0ff */
[----:B------:R1:W-:Y:S01]  /*4680*/  LDGSTS.E.BYPASS.LTC128B.128 [R225+0x2000], desc[UR28][R4.64] ;  /* 0x0200000004e17fae */ /* 0x0003e2000b981a1c */
[----:B------:R-:W-:Y:S05]  /*4690*/  IADD3.X R17, PT, PT, R5, UR17, RZ, P0, !PT ;  /* 0x0000001105117c10 */ /* 0x000fea00087fe4ff */
[----:B------:R1:W-:Y:S04]  /*46a0*/  LDGSTS.E.BYPASS.LTC128B.128 [R225+0x3000], desc[UR28][R16.64] ;  /* 0x0300000010e17fae */ /* 0x0003e8000b981a1c */
[----:B------:R-:W0:Y:S02]  /*46b0*/  LDGDEPBAR ;  /* 0x00000000000079af */ /* 0x000e240000000000 */
.L_x_313:
[----:B-1----:R-:W-:Y:S01]  /*46c0*/  FMUL.FTZ R4, R211, R36 ;  /* 0x00000024d3047220 */ /* 0x002fe20000410000 */
[C---:B------:R-:W-:Y:S01]  /*46d0*/  FADD.FTZ R19, -R146.reuse, R19 ;  /* 0x0000001392137221 */ /* 0x040fe20000010100 */
[C---:B------:R-:W-:Y:S01]  /*46e0*/  FADD.FTZ R18, -R146.reuse, R18 ;  /* 0x0000001292127221 */ /* 0x040fe20000010100 */
[----:B------:R-:W-:Y:S01]  /*46f0*/  STS [R160+0x14000], R20 ;  /* 0x01400014a0007388 */ /* 0x000fe20000000800 */
[----:B------:R-:W-:Y:S01]  /*4700*/  FADD.FTZ R22, -R146, R22 ;  /* 0x0000001692167221 */ /* 0x000fe20000010100 */
[----:B------:R-:W-:Y:S01]  /*4710*/  FMUL.FTZ R0, R201, R19 ;  /* 0x00000013c9007220 */ /* 0x000fe20000410000 */
[----:B------:R-:W-:Y:S01]  /*4720*/  FMUL.FTZ R18, R202, R18 ;  /* 0x00000012ca127220 */ /* 0x000fe20000410000 */
[----:B------:R-:W-:Y:S01]  /*4730*/  F2FP.F16.F32.PACK_AB R4, R4, R149 ;  /* 0x000000950404723e */ /* 0x000fe200000000ff */
[C---:B------:R-:W-:Y:S01]  /*4740*/  FADD.FTZ R23, -R146.reuse, R23 ;  /* 0x0000001792177221 */ /* 0x040fe20000010100 */
[C---:B------:R-:W-:Y:S01]  /*4750*/  FADD.FTZ R16, -R146.reuse, R54 ;  /* 0x0000003692107221 */ /* 0x040fe20000010100 */
[----:B------:R-:W-:Y:S01]  /*4760*/  FADD.FTZ R7, -R146, R55 ;  /* 0x0000003792077221 */ /* 0x000fe20000010100 */
[----:B------:R-:W-:Y:S01]  /*4770*/  F2FP.F16.F32.PACK_AB R0, R0, R18 ;  /* 0x000000120000723e */ /* 0x000fe200000000ff */
[----:B------:R1:W-:Y:S01]  /*4780*/  STS [R160+0x14400], R4 ;  /* 0x01440004a0007388 */ /* 0x0003e20000000800 */
[----:B------:R-:W-:Y:S01]  /*4790*/  FMUL.FTZ R22, R200, R22 ;  /* 0x00000016c8167220 */ /* 0x000fe20000410000 */
[----:B------:R-:W-:Y:S01]  /*47a0*/  FMUL.FTZ R23, R199, R23 ;  /* 0x00000017c7177220 */ /* 0x000fe20000410000 */
[----:B------:R-:W-:Y:S01]  /*47b0*/  FMUL.FTZ R16, R169, R16 ;  /* 0x00000010a9107220 */ /* 0x000fe20000410000 */
[----:B------:R2:W-:Y:S01]  /*47c0*/  STS [R165+0x14400], R0 ;  /* 0x01440000a5007388 */ /* 0x0005e20000000800 */
[----:B------:R-:W-:Y:S01]  /*47d0*/  FMUL.FTZ R7, R168, R7 ;  /* 0x00000007a8077220 */ /* 0x000fe20000410000 */
[C---:B-----5:R-:W-:Y:S01]  /*47e0*/  FADD.FTZ R8, -R145.reuse, R8 ;  /* 0x0000000891087221 */ /* 0x060fe20000010100 */
[----:B------:R-:W-:Y:S01]  /*47f0*/  FADD.FTZ R9, -R145, R9 ;  /* 0x0000000991097221 */ /* 0x000fe20000010100 */
[----:B------:R-:W-:Y:S01]  /*4800*/  F2FP.F16.F32.PACK_AB R33, R23, R22 ;  /* 0x000000161721723e */ /* 0x000fe200000000ff */
[----:B------:R-:W-:Y:S01]  /*4810*/  STS [R165+0x14000], R21 ;  /* 0x01400015a5007388 */ /* 0x000fe20000000800 */
[----:B------:R-:W-:Y:S01]  /*4820*/  F2FP.F16.F32.PACK_AB R22, R7, R16 ;  /* 0x000000100716723e */ /* 0x000fe200000000ff */
[----:B------:R-:W-:Y:S01]  /*4830*/  FMUL.FTZ R8, R219, R8 ;  /* 0x00000008db087220 */ /* 0x000fe20000410000 */
[----:B------:R-:W-:Y:S01]  /*4840*/  FMUL.FTZ R9, R218, R9 ;  /* 0x00000009da097220 */ /* 0x000fe20000410000 */
[----:B------:R-:W-:Y:S01]  /*4850*/  FADD.FTZ R16, -R145, R57 ;  /* 0x0000003991107221 */ /* 0x000fe20000010100 */
[C---:B------:R-:W-:Y:S01]  /*4860*/  FADD.FTZ R11, -R2.reuse, R11 ;  /* 0x0000000b020b7221 */ /* 0x040fe20000010100 */
[C---:B------:R-:W-:Y:S01]  /*4870*/  FADD.FTZ R15, -R2.reuse, R15 ;  /* 0x0000000f020f7221 */ /* 0x040fe20000010100 */
[----:B------:R-:W-:Y:S01]  /*4880*/  FADD.FTZ R14, -R2, R14 ;  /* 0x0000000e020e7221 */ /* 0x000fe20000010100 */
[----:B------:R-:W-:Y:S01]  /*4890*/  FMUL.FTZ R16, R185, R16 ;  /* 0x00000010b9107220 */ /* 0x000fe20000410000 */
[C---:B------:R-:W-:Y:S01]  /*48a0*/  FADD.FTZ R12, -R145.reuse, R12 ;  /* 0x0000000c910c7221 */ /* 0x040fe20000010100 */
[----:B------:R-:W-:Y:S01]  /*48b0*/  FADD.FTZ R13, -R145, R13 ;  /* 0x0000000d910d7221 */ /* 0x000fe20000010100 */
[----:B------:R-:W-:Y:S01]  /*48c0*/  FMUL.FTZ R14, R221, R14 ;  /* 0x0000000edd0e7220 */ /* 0x000fe20000410000 */
[----:B------:R-:W-:Y:S01]  /*48d0*/  FADD.FTZ R35, -R146, R35 ;  /* 0x0000002392237221 */ /* 0x000fe20000010100 */
[----:B------:R-:W-:Y:S01]  /*48e0*/  FMUL.FTZ R12, R217, R12 ;  /* 0x0000000cd90c7220 */ /* 0x000fe20000410000 */
[----:B------:R-:W-:Y:S01]  /*48f0*/  FMUL.FTZ R13, R216, R13 ;  /* 0x0000000dd80d7220 */ /* 0x000fe20000410000 */
[----:B------:R-:W-:Y:S01]  /*4900*/  FADD.FTZ R34, -R146, R34 ;  /* 0x0000002292227221 */ /* 0x000fe20000010100 */
[----:B-1----:R-:W-:Y:S01]  /*4910*/  FADD.FTZ R4, -R145, R56 ;  /* 0x0000003891047221 */ /* 0x002fe20000010100 */
[----:B------:R-:W-:Y:S01]  /*4920*/  FMUL.FTZ R32, R191, R35 ;  /* 0x00000023bf207220 */ /* 0x000fe20000410000 */
[----:B------:R-:W-:Y:S01]  /*4930*/  FADD.FTZ R25, -R145, R25 ;  /* 0x0000001991197221 */ /* 0x000fe20000010100 */
[----:B------:R-:W-:Y:S01]  /*4940*/  F2FP.F16.F32.PACK_AB R19, R13, R12 ;  /* 0x0000000c0d13723e */ /* 0x000fe200000000ff */
[----:B------:R-:W-:Y:S01]  /*4950*/  FMUL.FTZ R4, R186, R4 ;  /* 0x00000004ba047220 */ /* 0x000fe20000410000 */
[----:B--2---:R-:W-:Y:S01]  /*4960*/  F2FP.F16.F32.PACK_AB R0, R9, R8 ;  /* 0x000000080900723e */ /* 0x004fe200000000ff */
[----:B------:R-:W-:Y:S01]  /*4970*/  FMUL.FTZ R9, R222, R11 ;  /* 0x0000000bde097220 */ /* 0x000fe20000410000 */
[----:B------:R-:W-:Y:S01]  /*4980*/  FMUL.FTZ R8, R220, R15 ;  /* 0x0000000fdc087220 */ /* 0x000fe20000410000 */
[----:B------:R-:W-:Y:S01]  /*4990*/  FMUL.FTZ R34, R192, R34 ;  /* 0x00000022c0227220 */ /* 0x000fe20000410000 */
[----:B------:R-:W-:Y:S01]  /*49a0*/  F2FP.F16.F32.PACK_AB R16, R16, R4 ;  /* 0x000000041010723e */ /* 0x000fe200000000ff */
[----:B------:R1:W-:Y:S01]  /*49b0*/  STS [R160+0x16000], R0 ;  /* 0x01600000a0007388 */ /* 0x0003e20000000800 */
[----:B------:R-:W-:Y:S01]  /*49c0*/  FADD.FTZ R4, -R2, R10 ;  /* 0x0000000a02047221 */ /* 0x000fe20000010100 */
[----:B------:R-:W-:Y:S01]  /*49d0*/  F2FP.F16.F32.PACK_AB R8, R8, R14 ;  /* 0x0000000e0808723e */ /* 0x000fe200000000ff */
[C---:B------:R-:W-:Y:S01]  /*49e0*/  FADD.FTZ R27, -R2.reuse, R27 ;  /* 0x0000001b021b7221 */ /* 0x040fe20000010100 */
[----:B------:R-:W-:Y:S01]  /*49f0*/  FADD.FTZ R24, -R145, R24 ;  /* 0x0000001891187221 */ /* 0x000fe20000010100 */
[----:B------:R-:W-:Y:S01]  /*4a00*/  FMUL.FTZ R4, R223, R4 ;  /* 0x00000004df047220 */ /* 0x000fe20000410000 */
[----:B------:R-:W-:Y:S01]  /*4a10*/  FADD.FTZ R26, -R2, R26 ;  /* 0x0000001a021a7221 */ /* 0x000fe20000010100 */
[----:B------:R-:W-:Y:S01]  /*4a20*/  FADD.FTZ R29, -R145, R29 ;  /* 0x0000001d911d7221 */ /* 0x000fe20000010100 */
[----:B------:R-:W-:Y:S01]  /*4a30*/  FMUL.FTZ R24, R210, R24 ;  /* 0x00000018d2187220 */ /* 0x000fe20000410000 */
[----:B------:R-:W-:Y:S01]  /*4a40*/  FMUL.FTZ R18, R209, R25 ;  /* 0x00000019d1127220 */ /* 0x000fe20000410000 */
[----:B------:R-:W-:Y:S01]  /*4a50*/  F2FP.F16.F32.PACK_AB R9, R9, R4 ;  /* 0x000000040909723e */ /* 0x000fe200000000ff */
[----:B------:R-:W-:Y:S01]  /*4a60*/  FMUL.FTZ R26, R215, R26 ;  /* 0x0000001ad71a7220 */ /* 0x000fe20000410000 */
[----:B------:R-:W-:Y:S01]  /*4a70*/  FMUL.FTZ R7, R214, R27 ;  /* 0x0000001bd6077220 */ /* 0x000fe20000410000 */
[C---:B------:R-:W-:Y:S01]  /*4a80*/  FADD.FTZ R31, -R2.reuse, R31 ;  /* 0x0000001f021f7221 */ /* 0x040fe20000010100 */
[----:B------:R-:W-:Y:S01]  /*4a90*/  FADD.FTZ R28, -R145, R28 ;  /* 0x0000001c911c7221 */ /* 0x000fe20000010100 */
[----:B------:R-:W-:Y:S01]  /*4aa0*/  STS [R160+0x16400], R9 ;  /* 0x01640009a0007388 */ /* 0x000fe20000000800 */
[----:B------:R-:W-:Y:S01]  /*4ab0*/  FADD.FTZ R30, -R2, R30 ;  /* 0x0000001e021e7221 */ /* 0x000fe20000010100 */
[----:B------:R-:W-:Y:S01]  /*4ac0*/  F2FP.F16.F32.PACK_AB R32, R32, R34 ;  /* 0x000000222020723e */ /* 0x000fe200000000ff */
[----:B------:R-:W-:Y:S01]  /*4ad0*/  FADD.FTZ R39, -R146, R39 ;  /* 0x0000002792277221 */ /* 0x000fe20000010100 */
[----:B------:R-:W-:Y:S01]  /*4ae0*/  STS [R165+0x16000], R19 ;  /* 0x01600013a5007388 */ /* 0x000fe20000000800 */
[----:B------:R-:W-:Y:S01]  /*4af0*/  FMUL.FTZ R28, R206, R28 ;  /* 0x0000001cce1c7220 */ /* 0x000fe20000410000 */
[----:B------:R-:W-:Y:S01]  /*4b00*/  FMUL.FTZ R17, R204, R29 ;  /* 0x0000001dcc117220 */ /* 0x000fe20000410000 */
[----:B------:R-:W-:Y:S01]  /*4b10*/  FMUL.FTZ R30, R213, R30 ;  /* 0x0000001ed51e7220 */ /* 0x000fe20000410000 */
[----:B------:R-:W-:Y:S01]  /*4b20*/  STS [R165+0x16400], R8 ;  /* 0x01640008a5007388 */ /* 0x000fe20000000800 */
[----:B------:R-:W-:Y:S01]  /*4b30*/  FADD.FTZ R38, -R146, R38 ;  /* 0x0000002692267221 */ /* 0x000fe20000010100 */
[----:B-1----:R-:W-:Y:S01]  /*4b40*/  FMUL.FTZ R0, R212, R31 ;  /* 0x0000001fd4007220 */ /* 0x002fe20000410000 */
        /* <DEDUP_REMOVED lines=12> */
[----:B------:R-:W-:Y:S01]  /*4c10*/  FADD.FTZ R40, -R145, R40 ;  /* 0x0000002891287221 */ /* 0x000fe20000010100 */
[----:B------:R-:W-:Y:S01]  /*4c20*/  STS [R164+0x14400], R32 ;  /* 0x01440020a4007388 */ /* 0x000fe20000000800 */
[C---:B------:R-:W-:Y:S01]  /*4c30*/  FADD.FTZ R42, -R2.reuse, R42 ;  /* 0x0000002a022a7221 */ /* 0x040fe20000010100 */
[----:B------:R-:W-:Y:S01]  /*4c40*/  FADD.FTZ R43, -R2, R43 ;  /* 0x0000002b022b7221 */ /* 0x000fe20000010100 */
[----:B------:R-:W-:Y:S01]  /*4c50*/  FMUL.FTZ R50, R183, R50 ;  /* 0x00000032b7327220 */ /* 0x000fe20000410000 */
[----:B------:R-:W-:Y:S01]  /*4c60*/  STS [R161+0x16000], R18 ;  /* 0x01600012a1007388 */ /* 0x000fe20000000800 */
[----:B------:R-:W-:Y:S01]  /*4c70*/  FMUL.FTZ R51, R171, R51 ;  /* 0x00000033ab337220 */ /* 0x000fe20000410000 */
[----:B------:R-:W-:Y:S01]  /*4c80*/  F2FP.F16.F32.PACK_AB R23, R23, R38 ;  /* 0x000000261717723e */ /* 0x000fe200000000ff */
[----:B------:R-:W-:Y:S01]  /*4c90*/  FADD.FTZ R45, -R145, R45 ;  /* 0x0000002d912d7221 */ /* 0x000fe20000010100 */
[----:B------:R-:W-:Y:S01]  /*4ca0*/  STS [R161+0x16400], R7 ;  /* 0x01640007a1007388 */ /* 0x000fe20000000800 */
[----:B------:R-:W-:Y:S01]  /*4cb0*/  FMUL.FTZ R40, R198, R40 ;  /* 0x00000028c6287220 */ /* 0x000fe20000410000 */
[----:B------:R-:W-:Y:S01]  /*4cc0*/  FMUL.FTZ R12, R197, R41 ;  /* 0x00000029c50c7220 */ /* 0x000fe20000410000 */
[----:B------:R-:W-:Y:S01]  /*4cd0*/  FADD.FTZ R47, -R2, R47 ;  /* 0x0000002f022f7221 */ /* 0x000fe20000010100 */
[----:B------:R-:W-:Y:S01]  /*4ce0*/  STS [R164+0x16000], R17 ;  /* 0x01600011a4007388 */ /* 0x000fe20000000800 */
[----:B------:R-:W-:Y:S01]  /*4cf0*/  FMUL.FTZ R42, R208, R42 ;  /* 0x0000002ad02a7220 */ /* 0x000fe20000410000 */
[----:B------:R-:W-:Y:S01]  /*4d00*/  FMUL.FTZ R43, R207, R43 ;  /* 0x0000002bcf2b7220 */ /* 0x000fe20000410000 */
[----:B------:R-:W-:Y:S01]  /*4d10*/  FADD.FTZ R44, -R145, R44 ;  /* 0x0000002c912c7221 */ /* 0x000fe20000010100 */
[----:B------:R1:W-:Y:S01]  /*4d20*/  STS [R164+0x16400], R0 ;  /* 0x01640000a4007388 */ /* 0x0003e20000000800 */
[----:B------:R-:W-:Y:S01]  /*4d30*/  FADD.FTZ R46, -R2, R46 ;  /* 0x0000002e022e7221 */ /* 0x000fe20000010100 */
[----:B------:R-:W-:Y:S01]  /*4d40*/  F2FP.F16.F32.PACK_AB R50, R51, R50 ;  /* 0x000000323332723e */ /* 0x000fe200000000ff */
[----:B------:R-:W-:Y:S01]  /*4d50*/  FMUL.FTZ R44, R196, R44 ;  /* 0x0000002cc42c7220 */ /* 0x000fe20000410000 */
[----:B------:R-:W-:Y:S01]  /*4d60*/  STS [R163+-0x8000], R48 ;  /* 0xff800030a3007388 */ /* 0x000fe20000000800 */
[----:B------:R-:W-:Y:S01]  /*4d70*/  FMUL.FTZ R13, R195, R45 ;  /* 0x0000002dc30d7220 */ /* 0x000fe20000410000 */
[----:B------:R-:W-:Y:S01]  /*4d80*/  FMUL.FTZ R46, R205, R46 ;  /* 0x0000002ecd2e7220 */ /* 0x000fe20000410000 */
[----:B------:R-:W-:Y:S01]  /*4d90*/  FMUL.FTZ R4, R203, R47 ;  /* 0x0000002fcb047220 */ /* 0x000fe20000410000 */
[----:B------:R-:W-:Y:S01]  /*4da0*/  STS [R163+-0x7c00], R23 ;  /* 0xff840017a3007388 */ /* 0x000fe20000000800 */
[C---:B------:R-:W-:Y:S01]  /*4db0*/  FADD.FTZ R58, -R2.reuse, R58 ;  /* 0x0000003a023a7221 */ /* 0x040fe20000010100 */
[C---:B------:R-:W-:Y:S01]  /*4dc0*/  FADD.FTZ R59, -R2.reuse, R59 ;  /* 0x0000003b023b7221 */ /* 0x040fe20000010100 */
[C---:B------:R-:W-:Y:S01]  /*4dd0*/  FADD.FTZ R62, -R2.reuse, R62 ;  /* 0x0000003e023e7221 */ /* 0x040fe20000010100 */
[----:B------:R-:W-:Y:S01]  /*4de0*/  FADD.FTZ R63, -R2, R63 ;  /* 0x0000003f023f7221 */ /* 0x000fe20000010100 */
[----:B------:R-:W-:Y:S01]  /*4df0*/  F2FP.F16.F32.PACK_AB R12, R12, R40 ;  /* 0x000000280c0c723e */ /* 0x000fe200000000ff */
[----:B------:R-:W-:Y:S01]  /*4e00*/  STS [R162+-0x8000], R37 ;  /* 0xff800025a2007388 */ /* 0x000fe20000000800 */
[----:B------:R-:W-:Y:S01]  /*4e10*/  F2FP.F16.F32.PACK_AB R2, R43, R42 ;  /* 0x0000002a2b02723e */ /* 0x000fe200000000ff */
[C---:B------:R-:W-:Y:S01]  /*4e20*/  FADD.FTZ R6, -R146.reuse, R66 ;  /* 0x0000004292067221 */ /* 0x040fe20000010100 */
[----:B------:R-:W-:Y:S01]  /*4e30*/  FADD.FTZ R5, -R146, R67 ;  /* 0x0000004392057221 */ /* 0x000fe20000010100 */
[----:B------:R-:W-:Y:S01]  /*4e40*/  STS [R162+-0x7c00], R50 ;  /* 0xff840032a2007388 */ /* 0x000fe20000000800 */
[----:B------:R-:W-:Y:S01]  /*4e50*/  F2FP.F16.F32.PACK_AB R13, R13, R44 ;  /* 0x0000002c0d0d723e */ /* 0x000fe200000000ff */
[----:B------:R-:W-:Y:S01]  /*4e60*/  FMUL.FTZ R6, R167, R6 ;  /* 0x00000006a7067220 */ /* 0x000fe20000410000 */
[----:B------:R-:W-:Y:S01]  /*4e70*/  F2FP.F16.F32.PACK_AB R4, R4, R46 ;  /* 0x0000002e0404723e */ /* 0x000fe200000000ff */
[----:B------:R-:W-:Y:S01]  /*4e80*/  STS [R163+-0x6000], R12 ;  /* 0xffa0000ca3007388 */ /* 0x000fe20000000800 */
[----:B------:R-:W-:Y:S01]  /*4e90*/  FMUL.FTZ R5, R166, R5 ;  /* 0x00000005a6057220 */ /* 0x000fe20000410000 */
[----:B------:R-:W-:Y:S01]  /*4ea0*/  FMUL.FTZ R58, R194, R58 ;  /* 0x0000003ac23a7220 */ /* 0x000fe20000410000 */
[C---:B------:R-:W-:Y:S01]  /*4eb0*/  FADD.FTZ R60, -R145.reuse, R60 ;  /* 0x0000003c913c7221 */ /* 0x040fe20000010100 */
[----:B------:R2:W-:Y:S01]  /*4ec0*/  STS [R163+-0x5c00], R2 ;  /* 0xffa40002a3007388 */ /* 0x0005e20000000800 */
        /* <DEDUP_REMOVED lines=15> */
[----:B-1----:R-:W-:Y:S02]  /*4fc0*/  LOP3.LUT R0, R180, 0x30, R178, 0xf8, !PT ;  /* 0x00000030b4007812 */ /* 0x002fe400078ef8b2 */
[----:B------:R-:W-:Y:S01]  /*4fd0*/  LOP3.LUT R183, R178, 0x30, RZ, 0xc0, !PT ;  /* 0x00000030b2b77812 */ /* 0x000fe200078ec0ff */
[----:B------:R-:W-:Y:S01]  /*4fe0*/  STS [R159+-0x8000], R52 ;  /* 0xff8000349f007388 */ /* 0x000fe20000000800 */
[--C-:B------:R-:W-:Y:S03]  /*4ff0*/  LOP3.LUT R0, R0, 0x1c0, R181.reuse, 0xf8, !PT ;  /* 0x000001c000007812 */ /* 0x100fe600078ef8b5 */
[----:B------:R-:W-:Y:S01]  /*5000*/  STS [R159+-0x7c00], R20 ;  /* 0xff8400149f007388 */ /* 0x000fe20000000800 */
[----:B------:R-:W-:Y:S03]  /*5010*/  LOP3.LUT R0, R0, R155, RZ, 0x3c, !PT ;  /* 0x0000009b00007212 */ /* 0x000fe600078e3cff */
[----:B------:R-:W-:Y:S01]  /*5020*/  STS [R158+-0x6000], R16 ;  /* 0xffa000109e007388 */ /* 0x000fe20000000800 */
[----:B--2---:R-:W-:Y:S02]  /*5030*/  LOP3.LUT R2, R0, 0x200, R182, 0xf8, !PT ;  /* 0x0000020000027812 */ /* 0x004fe400078ef8b6 */
[----:B------:R-:W-:Y:S01]  /*5040*/  LOP3.LUT R0, R3, 0x200, R181, 0xf8, !PT ;  /* 0x0000020003007812 */ /* 0x000fe200078ef8b5 */
[----:B------:R-:W-:Y:S01]  /*5050*/  STS [R158+-0x5c00], R5 ;  /* 0xffa400059e007388 */ /* 0x000fe20000000800 */
[----:B------:R-:W-:Y:S02]  /*5060*/  LEA R2, R2, UR4, 0x1 ;  /* 0x0000000402027c11 */ /* 0x000fe4000f8e08ff */
[----:B------:R-:W-:Y:S01]  /*5070*/  LEA R0, R0, UR4, 0x1 ;  /* 0x0000000400007c11 */ /* 0x000fe2000f8e08ff */
[----:B------:R-:W-:Y:S03]  /*5080*/  STS [R159+-0x6000], R10 ;  /* 0xffa0000a9f007388 */ /* 0x000fe60000000800 */
[----:B------:R-:W-:Y:S01]  /*5090*/  IADD3 R3, PT, PT, R0, R157, RZ ;  /* 0x0000009d00037210 */ /* 0x000fe20007ffe0ff */
        /* <DEDUP_REMOVED lines=92> */
[-C--:B-1----:R-:W-:Y:S05]  /*5660*/  HMMA.16816.F32 R68, R12, R20.reuse, R68 ;  /* 0x000000140c44723c */ /* 0x082fea0000001844 */
[C---:B------:R-:W-:Y:S03]  /*5670*/  LEA R5, P0, R4.reuse, R226, 0x2 ;  /* 0x000000e204057211 */ /* 0x040fe600078010ff */
[C---:B------:R-:W-:Y:S04]  /*5680*/  HMMA.16816.F32 R72, R32.reuse, R20, R72 ;  /* 0x000000142048723c */ /* 0x040fe80000001848 */
[----:B------:R-:W-:Y:S02]  /*5690*/  LEA.HI.X.SX32 R4, R4, R227, 0x2, P0 ;  /* 0x000000e304047211 */ /* 0x000fe400000f16ff */
[----:B------:R-:W-:Y:S02]  /*56a0*/  MOV R226, R5 ;  /* 0x0000000500e27202 */ /* 0x000fe40000000f00 */
[-C--:B------:R-:W-:Y:S03]  /*56b0*/  HMMA.16816.F32 R76, R32, R22.reuse, R76 ;  /* 0x00000016204c723c */ /* 0x080fe6000000184c */
[----:B------:R-:W-:Y:S05]  /*56c0*/  MOV R227, R4 ;  /* 0x0000000400e37202 */ /* 0x000fea0000000f00 */
[C---:B------:R-:W-:Y:S08]  /*56d0*/  HMMA.16816.F32 R80, R12.reuse, R22, R80 ;  /* 0x000000160c50723c */ /* 0x040ff00000001850 */
[-C--:B------:R-:W-:Y:S08]  /*56e0*/  HMMA.16816.F32 R84, R12, R36.reuse, R84 ;  /* 0x000000240c54723c */ /* 0x080ff00000001854 */
[C---:B------:R-:W-:Y:S08]  /*56f0*/  HMMA.16816.F32 R88, R32.reuse, R36, R88 ;  /* 0x000000242058723c */ /* 0x040ff00000001858 */
[-C--:B------:R-:W-:Y:S08]  /*5700*/  HMMA.16816.F32 R92, R32, R38.reuse, R92 ;  /* 0x00000026205c723c */ /* 0x080ff0000000185c */
[----:B------:R-:W-:Y:S01]  /*5710*/  HMMA.16816.F32 R96, R12, R38, R96 ;  /* 0x000000260c60723c */ /* 0x000fe20000001860 */
[----:B------:R-:W-:Y:S08]  /*5720*/  @!UPT UIADD3 URZ, UPT, UPT, URZ, URZ, URZ ;  /* 0x000000fffffff290 */ /* 0x000ff0000fffe0ff */
[----:B------:R-:W-:Y:S11]  /*5730*/  BRA.U !UP0, `(.L_x_314) ;  /* 0x0000000108647547 */ /* 0x000ff6000b800000 */
[----:B------:R-:W-:Y:S05]  /*5740*/  IADD3 R5, P0, PT, RZ, -UR26, RZ ;  /* 0x8000001aff057c10 */ /* 0x000fea000ff1e0ff */
[----:B------:R-:W-:Y:S05]  /*5750*/  IMAD.X R4, RZ, RZ, ~UR32, P0 ;  /* 0x80000020ff047e24 */ /* 0x000fea00080e06ff */
[----:B------:R-:W-:Y:S02]  /*5760*/  SHF.R.S64 R6, R5, 0x1f, R4 ;  /* 0x0000001f05067819 */ /* 0x000fe40000001004 */
[----:B------:R-:W-:Y:S02]  /*5770*/  LOP3.LUT R5, R232, 0x1f8, RZ, 0xc0, !PT ;  /* 0x000001f8e8057812 */ /* 0x000fe400078ec0ff */
[----:B------:R-:W-:Y:S02]  /*5780*/  IADD3 R251, P0, PT, R6, R251, RZ ;  /* 0x000000fb06fb7210 */ /* 0x000fe40007f1e0ff */
[----:B------:R-:W-:Y:S02]  /*5790*/  LOP3.LUT R5, R5, 0x38, R179, 0x78, !PT ;  /* 0x0000003805057812 */ /* 0x000fe400078e78b3 */
[----:B------:R-:W-:Y:S01]  /*57a0*/  LEA.HI.X.SX32 R248, R4, R248, 0x1, P0 ;  /* 0x000000f804f87211 */ /* 0x000fe200000f0eff */
[----:B------:R-:W-:Y:S01]  /*57b0*/  IMAD.MOV.U32 R12, RZ, RZ, R251 ;  /* 0x000000ffff0c7224 */ /* 0x000fe200078e00fb */
[----:B------:R-:W-:Y:S02]  /*57c0*/  LOP3.LUT R5, R5, 0x1e00, R232, 0xf8, !PT ;  /* 0x00001e0005057812 */ /* 0x000fe400078ef8e8 */
[----:B------:R-:W-:Y:S01]  /*57d0*/  IADD3 R6, P0, PT, R251, UR7, RZ ;  /* 0x00000007fb067c10 */ /* 0x000fe2000ff1e0ff */
[----:B------:R-:W-:Y:S01]  /*57e0*/  IMAD.MOV.U32 R13, RZ, RZ, R248 ;  /* 0x000000ffff0d7224 */ /* 0x000fe200078e00f8 */
[----:B------:R-:W-:Y:S02]  /*57f0*/  LEA R8, R5, UR4, 0x1 ;  /* 0x0000000405087c11 */ /* 0x000fe4000f8e08ff */
[----:B------:R-:W-:Y:S02]  /*5800*/  IADD3.X R7, PT, PT, R248, UR6, RZ, P0, !PT ;  /* 0x00000006f8077c10 */ /* 0x000fe400087fe4ff */
[----:B------:R-:W-:Y:S01]  /*5810*/  IADD3 R4, P0, PT, R6, UR7, RZ ;  /* 0x0000000706047c10 */ /* 0x000fe2000ff1e0ff */
[----:B------:R-:W-:Y:S01]  /*5820*/  @!PT LDS RZ, [RZ] ;  /* 0x00000000fffff984 */ /* 0x000fe20000000800 */
[----:B------:R-:W-:Y:S01]  /*5830*/  @!PT LDS RZ, [RZ] ;  /* 0x00000000fffff984 */ /* 0x000fe20000000800 */
[----:B------:R-:W-:Y:S01]  /*5840*/  @!PT LDS RZ, [RZ] ;  /* 0x00000000fffff984 */ /* 0x000fe20000000800 */
[----:B------:R1:W-:Y:S03]  /*5850*/  LDGSTS.E.BYPASS.LTC128B.128 [R8+0x8000], desc[UR28][R12.64] ;  /* 0x080000000c087fae */ /* 0x0003e6000b981a1c */
[----:B------:R-:W-:Y:S01]  /*5860*/  IADD3.X R5, PT, PT, R7, UR6, RZ, P0, !PT ;  /* 0x0000000607057c10 */ /* 0x000fe200087fe4ff */
[----:B------:R1:W-:Y:S01]  /*5870*/  LDGSTS.E.BYPASS.LTC128B.128 [R8+0x9000], desc[UR28][R6.64] ;  /* 0x0900000006087fae */ /* 0x0003e2000b981a1c */
[----:B------:R-:W-:Y:S03]  /*5880*/  IADD3 R10, P0, PT, R4, UR7, RZ ;  /* 0x00000007040a7c10 */ /* 0x000fe6000ff1e0ff */
[----:B------:R1:W-:Y:S01]  /*5890*/  LDGSTS.E.BYPASS.LTC128B.128 [R8+0xa000], desc[UR28][R4.64] ;  /* 0x0a00000004087fae */ /* 0x0003e2000b981a1c */
[----:B------:R-:W-:Y:S05]  /*58a0*/  IADD3.X R11, PT, PT, R5, UR6, RZ, P0, !PT ;  /* 0x00000006050b7c10 */ /* 0x000fea00087fe4ff */
[----:B------:R1:W-:Y:S04]  /*58b0*/  LDGSTS.E.BYPASS.LTC128B.128 [R8+0xb000], desc[UR28][R10.64] ;  /* 0x0b0000000a087fae */ /* 0x0003e8000b981a1c */
[----:B------:R-:W0:Y:S02]  /*58c0*/  LDGDEPBAR ;  /* 0x00000000000079af */ /* 0x000e240000000000 */
.L_x_314:
[----:B------:R-:W-:Y:S01]  /*58d0*/  LDSM.16.M88.4 R32, [R152+0x14000] ;  /* 0x014000009820783b */ /* 0x000fe20000000200 */
[----:B------:R-:W-:Y:S01]  /*58e0*/  PLOP3.LUT P3, PT, PT, PT, UP0, 0x80, 0x8 ;  /* 0x000000000008781c */ /* 0x000fe20003f6f008 */
[----:B------:R-:W-:Y:S01]  /*58f0*/  IMAD.MOV.U32 R189, RZ, RZ, 0x4 ;  /* 0x00000004ffbd7424 */ /* 0x000fe200078e00ff */
[----:B------:R-:W-:Y:S01]  /*5900*/  ULOP3.LUT UR5, UR35, 0x1, URZ, 0xc0, !UPT ;  /* 0x0000000123057892 */ /* 0x000fe2000f8ec0ff */
[----:B------:R-:W1:Y:S01]  /*5910*/  LDSM.16.MT88.4 R16, [R0+0xc000] ;  /* 0x00c000000010783b */ /* 0x000e620000004200 */
[----:B------:R-:W-:Y:S01]  /*5920*/  @UP0 UIADD3 UR34, UP2, UPT, UR38, -0x200, URZ ;  /* 0xfffffe0026220890 */ /* 0x000fe2000ff5e0ff */
[----:B------:R-:W-:Y:S01]  /*5930*/  VIADD R224, R224, 0xffffff80 ;  /* 0xffffff80e0e07836 */ /* 0x000fe20000000000 */
[----:B------:R-:W-:Y:S01]  /*5940*/  UISETP.NE.U32.AND UP1, UPT, UR5, 0x1, UPT ;  /* 0x000000010500788c */ /* 0x000fe2000bf25070 */
[----:B------:R-:W2:Y:S01]  /*5950*/  LDSM.16.M88.4 R28, [R152+0x16000] ;  /* 0x01600000981c783b */ /* 0x000ea20000000200 */
[----:B------:R-:W-:Y:S03]  /*5960*/  @UP0 UIADD3.X UR5, UPT, UPT, UR39, -0x1, URZ, UP2, !UPT ;  /* 0xffffffff27050890 */ /* 0x000fe600097fe4ff */
[----:B------:R-:W3:Y:S04]  /*5970*/  LDSM.16.MT88.4 R36, [R3+0xc000] ;  /* 0x00c000000324783b */ /* 0x000ee80000004200 */
[----:B------:R-:W4:Y:S04]  /*5980*/  LDL R188, [R1+0x8] ;  /* 0x0000080001bc7983 */ /* 0x000f280000100800 */
[----:B------:R-:W-:Y:S04]  /*5990*/  LDSM.16.M88.4 R40, [R154+0x14000] ;  /* 0x014000009a28783b */ /* 0x000fe80000000200 */
[----:B------:R-:W4:Y:S04]  /*59a0*/  LDL R187, [R1+0x4] ;  /* 0x0000040001bb7983 */ /* 0x000f280000100800 */
[----:B------:R-:W3:Y:S04]  /*59b0*/  LDSM.16.MT88.4 R44, [R0+0xc800] ;  /* 0x00c80000002c783b */ /* 0x000ee80000004200 */
[----:B------:R-:W4:Y:S04]  /*59c0*/  LDL R186, [R1] ;  /* 0x0000000001ba7983 */ /* 0x000f280000100800 */
[----:B------:R-:W3:Y:S04]  /*59d0*/  LDSM.16.M88.4 R48, [R154+0x16000] ;  /* 0x016000009a30783b */ /* 0x000ee80000000200 */
[----:B------:R-:W3:Y:S01]  /*59e0*/  LDSM.16.MT88.4 R52, [R3+0xc800] ;  /* 0x00c800000334783b */ /* 0x000ee20000004200 */
[-C--:B-1----:R-:W-:Y:S03]  /*59f0*/  HMMA.16816.F32 R4, R32, R16.reuse, RZ ;  /* 0x000000102004723c */ /* 0x082fe600000018ff */
[----:B------:R-:W-:Y:S04]  /*5a00*/  LDSM.16.M88.4 R56, [R148+0x14000] ;  /* 0x014000009438783b */ /* 0x000fe80000000200 */
[----:B------:R-:W1:Y:S01]  /*5a10*/  LDSM.16.MT88.4 R60, [R0+0xd000] ;  /* 0x00d00000003c783b */ /* 0x000e620000004200 */
[C---:B--2---:R-:W-:Y:S03]  /*5a20*/  HMMA.16816.F32 R8, R28.reuse, R16, RZ ;  /* 0x000000101c08723c */ /* 0x044fe600000018ff */
[----:B------:R-:W2:Y:S04]  /*5a30*/  LDSM.16.M88.4 R64, [R148+0x16000] ;  /* 0x016000009440783b */ /* 0x000ea80000000200 */
[----:B------:R-:W2:Y:S01]  /*5a40*/  LDSM.16.MT88.4 R132, [R3+0xd000] ;  /* 0x00d000000384783b */ /* 0x000ea20000004200 */
[-C--:B------:R-:W-:Y:S03]  /*5a50*/  HMMA.16816.F32 R12, R28, R18.reuse, RZ ;  /* 0x000000121c0c723c */ /* 0x080fe600000018ff */
[----:B------:R-:W-:Y:S05]  /*5a60*/  LDSM.16.M88.4 R136, [R144+0x16000] ;  /* 0x016000009088783b */ /* 0x000fea0000000200 */
[C---:B------:R-:W-:Y:S08]  /*5a70*/  HMMA.16816.F32 R16, R32.reuse, R18, RZ ;  /* 0x000000122010723c */ /* 0x040ff000000018ff */
[-C--:B---3--:R-:W-:Y:S08]  /*5a80*/  HMMA.16816.F32 R20, R32, R36.reuse, RZ ;  /* 0x000000242014723c */ /* 0x088ff000000018ff */
[C---:B------:R-:W-:Y:S08]  /*5a90*/  HMMA.16816.F32 R24, R28.reuse, R36, RZ ;  /* 0x000000241c18723c */ /* 0x040ff000000018ff */
[-C--:B------:R-:W-:Y:S08]  /*5aa0*/  HMMA.16816.F32 R28, R28, R38.reuse, RZ ;  /* 0x000000261c1c723c */ /* 0x080ff000000018ff */
[----:B------:R-:W-:Y:S01]  /*5ab0*/  HMMA.16816.F32 R32, R32, R38, RZ ;  /* 0x000000262020723c */ /* 0x000fe200000018ff */
[----:B------:R-:W-:Y:S07]  /*5ac0*/  LDSM.16.M88.4 R36, [R144+0x14000] ;  /* 0x014000009024783b */ /* 0x000fee0000000200 */
[-C--:B------:R-:W-:Y:S08]  /*5ad0*/  HMMA.16816.F32 R4, R40, R44.reuse, R4 ;  /* 0x0000002c2804723c */ /* 0x080ff00000001804 */
[C---:B------:R-:W-:Y:S08]  /*5ae0*/  HMMA.16816.F32 R8, R48.reuse, R44, R8 ;  /* 0x0000002c3008723c */ /* 0x040ff00000001808 */
[-C--:B------:R-:W-:Y:S08]  /*5af0*/  HMMA.16816.F32 R12, R48, R46.reuse, R12 ;  /* 0x0000002e300c723c */ /* 0x080ff0000000180c */
[C---:B------:R-:W-:Y:S01]  /*5b00*/  HMMA.16816.F32 R16, R40.reuse, R46, R16 ;  /* 0x0000002e2810723c */ /* 0x040fe20000001810 */
[----:B------:R-:W3:Y:S07]  /*5b10*/  LDSM.16.MT88.4 R44, [R0+0xd800] ;  /* 0x00d80000002c783b */ /* 0x000eee0000004200 */
[-C--:B------:R-:W-:Y:S08]  /*5b20*/  HMMA.16816.F32 R20, R40, R52.reuse, R20 ;  /* 0x000000342814723c */ /* 0x080ff00000001814 */
[C---:B------:R-:W-:Y:S08]  /*5b30*/  HMMA.16816.F32 R24, R48.reuse, R52, R24 ;  /* 0x000000343018723c */ /* 0x040ff00000001818 */
[-C--:B------:R-:W-:Y:S01]  /*5b40*/  HMMA.16816.F32 R28, R48, R54.reuse, R28 ;  /* 0x00000036301c723c */ /* 0x080fe2000000181c */
[----:B------:R-:W3:Y:S07]  /*5b50*/  LDSM.16.MT88.4 R48, [R3+0xd800] ;  /* 0x00d800000330783b */ /* 0x000eee0000004200 */
[----:B------:R-:W-:Y:S01]  /*5b60*/  HMMA.16816.F32 R32, R40, R54, R32 ;  /* 0x000000362820723c */ /* 0x000fe20000001820 */
[----:B------:R-:W-:Y:S04]  /*5b70*/  LDSM.16.M88.4 R40, [R152+0x18000] ;  /* 0x018000009828783b */ /* 0x000fe80000000200 */
[----:B------:R-:W3:Y:S03]  /*5b80*/  LDSM.16.MT88.4 R52, [R0+0xe000] ;  /* 0x00e000000034783b */ /* 0x000ee60000004200 */
[-C--:B-1----:R-:W-:Y:S08]  /*5b90*/  HMMA.16816.F32 R4, R56, R60.reuse, R4 ;  /* 0x0000003c3804723c */ /* 0x082ff00000001804 */
[C---:B--2---:R-:W-:Y:S08]  /*5ba0*/  HMMA.16816.F32 R8, R64.reuse, R60, R8 ;  /* 0x0000003c4008723c */ /* 0x044ff00000001808 */
[-C--:B------:R-:W-:Y:S08]  /*5bb0*/  HMMA.16816.F32 R12, R64, R62.reuse, R12 ;  /* 0x0000003e400c723c */ /* 0x080ff0000000180c */
[C---:B------:R-:W-:Y:S01]  /*5bc0*/  HMMA.16816.F32 R16, R56.reuse, R62, R16 ;  /* 0x0000003e3810723c */ /* 0x040fe20000001810 */
[----:B------:R-:W-:Y:S07]  /*5bd0*/  LDSM.16.MT88.4 R60, [R3+0xf000] ;  /* 0x00f00000033c783b */ /* 0x000fee0000004200 */
[-C--:B------:R-:W-:Y:S08]  /*5be0*/  HMMA.16816.F32 R20, R56, R132.reuse, R20 ;  /* 0x000000843814723c */ /* 0x080ff00000001814 */
[C---:B------:R-:W-:Y:S08]  /*5bf0*/  HMMA.16816.F32 R24, R64.reuse, R132, R24 ;  /* 0x000000844018723c */ /* 0x040ff00000001818 */
[-C--:B------:R-:W-:Y:S08]  /*5c00*/  HMMA.16816.F32 R28, R64, R134.reuse, R28 ;  /* 0x00000086401c723c */ /* 0x080ff0000000181c */
[----:B------:R-:W-:Y:S01]  /*5c10*/  HMMA.16816.F32 R32, R56, R134, R32 ;  /* 0x000000863820723c */ /* 0x000fe20000001820 */
[----:B------:R-:W1:Y:S07]  /*5c20*/  LDSM.16.M88.4 R56, [R152+0x1a000] ;  /* 0x01a000009838783b */ /* 0x000e6e0000000200 */
[-C--:B---3--:R-:W-:Y:S08]  /*5c30*/  HMMA.16816.F32 R4, R36, R44.reuse, R4 ;  /* 0x0000002c2404723c */ /* 0x088ff00000001804 */
[C---:B------:R-:W-:Y:S08]  /*5c40*/  HMMA.16816.F32 R8, R136.reuse, R44, R8 ;  /* 0x0000002c8808723c */ /* 0x040ff00000001808 */
[-C--:B------:R-:W-:Y:S08]  /*5c50*/  HMMA.16816.F32 R12, R136, R46.reuse, R12 ;  /* 0x0000002e880c723c */ /* 0x080ff0000000180c */
[C---:B------:R-:W-:Y:S01]  /*5c60*/  HMMA.16816.F32 R16, R36.reuse, R46, R16 ;  /* 0x0000002e2410723c */ /* 0x040fe20000001810 */
[----:B------:R-:W2:Y:S07]  /*5c70*/  LDSM.16.MT88.4 R44, [R3+0xe000] ;  /* 0x00e00000032c783b */ /* 0x000eae0000004200 */
[-C--:B------:R-:W-:Y:S08]  /*5c80*/  HMMA.16816.F32 R20, R36, R48.reuse, R20 ;  /* 0x000000302414723c */ /* 0x080ff00000001814 */
[C---:B------:R-:W-:Y:S04]  /*5c90*/  HMMA.16816.F32 R24, R136.reuse, R48, R24 ;  /* 0x000000308818723c */ /* 0x040fe80000001818 */
[C---:B------:R-:W-:Y:S04]  /*5ca0*/  IMAD.SHL.U32 R48, R145.reuse, 0x8, RZ ;  /* 0x0000000891307824 */ /* 0x040fe800078e00ff */
[-C--:B------:R-:W-:Y:S03]  /*5cb0*/  HMMA.16816.F32 R28, R136, R50.reuse, R28 ;  /* 0x00000032881c723c */ /* 0x080fe6000000181c */
[C---:B------:R-:W-:Y:S04]  /*5cc0*/  LEA R170, P0, R48.reuse, R226, 0x2 ;  /* 0x000000e230aa7211 */ /* 0x040fe800078010ff */
[----:B------:R-:W-:Y:S01]  /*5cd0*/  LEA.HI.X.SX32 R171, R48, R227, 0x2, P0 ;  /* 0x000000e330ab7211 */ /* 0x000fe200000f16ff */
[----:B------:R-:W-:Y:S01]  /*5ce0*/  HMMA.16816.F32 R32, R36, R50, R32 ;  /* 0x000000322420723c */ /* 0x000fe20000001820 */
[----:B------:R-:W-:Y:S03]  /*5cf0*/  LDSM.16.M88.4 R36, [R154+0x18000] ;  /* 0x018000009a24783b */ /* 0x000fe60000000200 */
[C---:B------:R-:W-:Y:S01]  /*5d00*/  LEA R168, P0, R145.reuse, R170, 0x5 ;  /* 0x000000aa91a87211 */ /* 0x040fe200078028ff */
[----:B------:R-:W3:Y:S03]  /*5d10*/  LDSM.16.MT88.4 R48, [R0+0xe800] ;  /* 0x00e800000030783b */ /* 0x000ee60000004200 */
[-C--:B------:R-:W-:Y:S05]  /*5d20*/  HMMA.16816.F32 R4, R40, R52.reuse, R4 ;  /* 0x000000342804723c */ /* 0x080fea0000001804 */
[C---:B------:R-:W-:Y:S02]  /*5d30*/  LEA.HI.X.SX32 R169, R145.reuse, R171, 0x5, P0 ;  /* 0x000000ab91a97211 */ /* 0x040fe400000f2eff */
[C---:B------:R-:W-:Y:S01]  /*5d40*/  LEA R166, P0, R145.reuse, R168, 0x5 ;  /* 0x000000a891a67211 */ /* 0x040fe200078028ff */
[C---:B-1----:R-:W-:Y:S04]  /*5d50*/  HMMA.16816.F32 R8, R56.reuse, R52, R8 ;  /* 0x000000343808723c */ /* 0x042fe80000001808 */
[C---:B------:R-:W-:Y:S02]  /*5d60*/  LEA.HI.X.SX32 R167, R145.reuse, R169, 0x5, P0 ;  /* 0x000000a991a77211 */ /* 0x040fe400000f2eff */
[C---:B------:R-:W-:Y:S02]  /*5d70*/  LEA R164, P0, R145.reuse, R166, 0x5 ;  /* 0x000000a691a47211 */ /* 0x040fe400078028ff */
[-C--:B------:R-:W-:Y:S03]  /*5d80*/  HMMA.16816.F32 R12, R56, R54.reuse, R12 ;  /* 0x00000036380c723c */ /* 0x080fe6000000180c */
[C---:B------:R-:W-:Y:S02]  /*5d90*/  LEA.HI.X.SX32 R165, R145.reuse, R167, 0x5, P0 ;  /* 0x000000a791a57211 */ /* 0x040fe400000f2eff */
[C---:B------:R-:W-:Y:S03]  /*5da0*/  LEA R162, P0, R145.reuse, R164, 0x5 ;  /* 0x000000a491a27211 */ /* 0x040fe600078028ff */
[C---:B------:R-:W-:Y:S01]  /*5db0*/  HMMA.16816.F32 R16, R40.reuse, R54, R16 ;  /* 0x000000362810723c */ /* 0x040fe20000001810 */
[----:B------:R-:W1:Y:S03]  /*5dc0*/  LDSM.16.M88.4 R52, [R154+0x1a000] ;  /* 0x01a000009a34783b */ /* 0x000e660000000200 */
[C---:B------:R-:W-:Y:S02]  /*5dd0*/  LEA.HI.X.SX32 R163, R145.reuse, R165, 0x5, P0 ;  /* 0x000000a591a37211 */ /* 0x040fe400000f2eff */
[C---:B------:R-:W-:Y:S02]  /*5de0*/  LEA R160, P0, R145.reuse, R162, 0x5 ;  /* 0x000000a291a07211 */ /* 0x040fe400078028ff */
[-C--:B--2---:R-:W-:Y:S03]  /*5df0*/  HMMA.16816.F32 R20, R40, R44.reuse, R20 ;  /* 0x0000002c2814723c */ /* 0x084fe60000001814 */
[C---:B------:R-:W-:Y:S02]  /*5e00*/  LEA.HI.X.SX32 R161, R145.reuse, R163, 0x5, P0 ;  /* 0x000000a391a17211 */ /* 0x040fe400000f2eff */
[C---:B------:R-:W-:Y:S03]  /*5e10*/  LEA R158, P0, R145.reuse, R160, 0x5 ;  /* 0x000000a0919e7211 */ /* 0x040fe600078028ff */
[C---:B------:R-:W-:Y:S04]  /*5e20*/  HMMA.16816.F32 R24, R56.reuse, R44, R24 ;  /* 0x0000002c3818723c */ /* 0x040fe80000001818 */
[C---:B------:R-:W-:Y:S02]  /*5e30*/  LEA.HI.X.SX32 R159, R145.reuse, R161, 0x5, P0 ;  /* 0x000000a1919f7211 */ /* 0x040fe400000f2eff */
[C---:B------:R-:W-:Y:S02]  /*5e40*/  LEA R150, P0, R145.reuse, R158, 0x5 ;  /* 0x0000009e91967211 */ /* 0x040fe400078028ff */
[-C--:B------:R-:W-:Y:S01]  /*5e50*/  HMMA.16816.F32 R28, R56, R46.reuse, R28 ;  /* 0x0000002e381c723c */ /* 0x080fe2000000181c */
[----:B------:R-:W2:Y:S02]  /*5e60*/  LDSM.16.MT88.4 R56, [R3+0xe800] ;  /* 0x00e800000338783b */ /* 0x000ea40000004200 */
[C---:B------:R-:W-:Y:S02]  /*5e70*/  LEA.HI.X.SX32 R151, R145.reuse, R159, 0x5, P0 ;  /* 0x0000009f91977211 */ /* 0x040fe400000f2eff */
[C---:B------:R-:W-:Y:S03]  /*5e80*/  LEA R146, P0, R145.reuse, R150, 0x5 ;  /* 0x0000009691927211 */ /* 0x040fe600078028ff */
[----:B------:R-:W-:Y:S01]  /*5e90*/  HMMA.16816.F32 R32, R40, R46, R32 ;  /* 0x0000002e2820723c */ /* 0x000fe20000001820 */
[----:B------:R-:W-:Y:S03]  /*5ea0*/  LDSM.16.M88.4 R40, [R148+0x18000] ;  /* 0x018000009428783b */ /* 0x000fe60000000200 */
[C---:B------:R-:W-:Y:S01]  /*5eb0*/  LEA.HI.X.SX32 R147, R145.reuse, R151, 0x5, P0 ;  /* 0x0000009791937211 */ /* 0x040fe200000f2eff */
[----:B------:R-:W4:Y:S01]  /*5ec0*/  LDSM.16.MT88.4 R44, [R0+0xf000] ;  /* 0x00f00000002c783b */ /* 0x000f220000004200 */
[C---:B------:R-:W-:Y:S02]  /*5ed0*/  LEA R142, P0, R145.reuse, R146, 0x5 ;  /* 0x00000092918e7211 */ /* 0x040fe400078028ff */
[-C--:B---3--:R-:W-:Y:S05]  /*5ee0*/  HMMA.16816.F32 R4, R36, R48.reuse, R4 ;  /* 0x000000302404723c */ /* 0x088fea0000001804 */
        /* <DEDUP_REMOVED lines=12> */
[-C--:B--2---:R-:W-:Y:S03]  /*5fb0*/  HMMA.16816.F32 R20, R36, R56.reuse, R20 ;  /* 0x000000382414723c */ /* 0x084fe60000001814 */
[C---:B------:R-:W-:Y:S05]  /*5fc0*/  LEA.HI.X.SX32 R135, R145.reuse, R137, 0x5, P0 ;  /* 0x0000008991877211 */ /* 0x040fea00000f2eff */
[C---:B------:R-:W-:Y:S08]  /*5fd0*/  HMMA.16816.F32 R24, R52.reuse, R56, R24 ;  /* 0x000000383418723c */ /* 0x040ff00000001818 */
[-C--:B------:R-:W-:Y:S01]  /*5fe0*/  HMMA.16816.F32 R28, R52, R58.reuse, R28 ;  /* 0x0000003a341c723c */ /* 0x080fe2000000181c */
[----:B------:R-:W-:Y:S02]  /*5ff0*/  LDSM.16.M88.4 R52, [R144+0x1a000] ;  /* 0x01a000009034783b */ /* 0x000fe40000000200 */
[C---:B-1----:R-:W-:Y:S04]  /*6000*/  LEA R148, P0, R145.reuse, R134, 0x5 ;  /* 0x0000008691947211 */ /* 0x042fe800078028ff */
[C---:B------:R-:W-:Y:S01]  /*6010*/  LEA.HI.X.SX32 R149, R145.reuse, R135, 0x5, P0 ;  /* 0x0000008791957211 */ /* 0x040fe200000f2eff */
[----:B------:R-:W-:Y:S01]  /*6020*/  HMMA.16816.F32 R32, R36, R58, R32 ;  /* 0x0000003a2420723c */ /* 0x000fe20000001820 */
[----:B------:R-:W-:Y:S03]  /*6030*/  LDSM.16.M88.4 R36, [R144+0x18000] ;  /* 0x018000009024783b */ /* 0x000fe60000000200 */
[C---:B------:R-:W-:Y:S04]  /*6040*/  IMAD.WIDE R184, R145.reuse, -0x1c0, R148 ;  /* 0xfffffe4091b87825 */ /* 0x040fe800078e0294 */
[-C--:B----4-:R-:W-:Y:S05]  /*6050*/  HMMA.16816.F32 R4, R40, R44.reuse, R4 ;  /* 0x0000002c2804723c */ /* 0x090fea0000001804 */
[C---:B------:R-:W-:Y:S03]  /*6060*/  LEA R132, P0, R145.reuse, R184, 0x5 ;  /* 0x000000b891847211 */ /* 0x040fe600078028ff */
[C---:B---3--:R-:W-:Y:S04]  /*6070*/  HMMA.16816.F32 R8, R48.reuse, R44, R8 ;  /* 0x0000002c3008723c */ /* 0x048fe80000001808 */
[C---:B------:R-:W-:Y:S02]  /*6080*/  LEA.HI.X.SX32 R133, R145.reuse, R185, 0x5, P0 ;  /* 0x000000b991857211 */ /* 0x040fe400000f2eff */
[C---:B------:R-:W-:Y:S02]  /*6090*/  LEA R66, P0, R145.reuse, R132, 0x5 ;  /* 0x0000008491427211 */ /* 0x040fe400078028ff */
[-C--:B------:R-:W-:Y:S03]  /*60a0*/  HMMA.16816.F32 R12, R48, R46.reuse, R12 ;  /* 0x0000002e300c723c */ /* 0x080fe6000000180c */
[C---:B------:R-:W-:Y:S02]  /*60b0*/  LEA.HI.X.SX32 R67, R145.reuse, R133, 0x5, P0 ;  /* 0x0000008591437211 */ /* 0x040fe400000f2eff */
[C---:B------:R-:W-:Y:S03]  /*60c0*/  LEA R64, P0, R145.reuse, R66, 0x5 ;  /* 0x0000004291407211 */ /* 0x040fe600078028ff */
[C---:B------:R-:W-:Y:S01]  /*60d0*/  HMMA.16816.F32 R16, R40.reuse, R46, R16 ;  /* 0x0000002e2810723c */ /* 0x040fe20000001810 */
[----:B------:R1:W2:Y:S03]  /*60e0*/  LDSM.16.MT88.4 R44, [R0+0xf800] ;  /* 0x00f80000002c783b */ /* 0x0002a60000004200 */
[----:B------:R-:W-:Y:S04]  /*60f0*/  LEA.HI.X.SX32 R65, R145, R67, 0x5, P0 ;  /* 0x0000004391417211 */ /* 0x000fe800000f2eff */
[-C--:B------:R-:W-:Y:S08]  /*6100*/  HMMA.16816.F32 R20, R40, R60.reuse, R20 ;  /* 0x0000003c2814723c */ /* 0x080ff00000001814 */
[C---:B------:R-:W-:Y:S08]  /*6110*/  HMMA.16816.F32 R24, R48.reuse, R60, R24 ;  /* 0x0000003c3018723c */ /* 0x040ff00000001818 */
[-C--:B------:R-:W-:Y:S03]  /*6120*/  HMMA.16816.F32 R28, R48, R62.reuse, R28 ;  /* 0x0000003e301c723c */ /* 0x080fe6000000181c */
[----:B-1----:R-:W-:Y:S04]  /*6130*/  @P3 SHF.R.U32.HI R0, RZ, 0x2, R179 ;  /* 0x00000002ff003819 */ /* 0x002fe800000116b3 */
[----:B------:R-:W-:Y:S01]  /*6140*/  @P3 LOP3.LUT R243, R183, 0x7, R0, 0xf8, !PT ;  /* 0x00000007b7f33812 */ /* 0x000fe200078ef800 */
[----:B------:R-:W-:Y:S01]  /*6150*/  HMMA.16816.F32 R32, R40, R62, R32 ;  /* 0x0000003e2820723c */ /* 0x000fe20000001820 */
[----:B------:R-:W1:Y:S03]  /*6160*/  LDSM.16.MT88.4 R40, [R3+0xf800] ;  /* 0x00f800000328783b */ /* 0x000e660000004200 */
[----:B------:R-:W-:Y:S01]  /*6170*/  LEA R62, P0, R145, R64, 0x5 ;  /* 0x00000040913e7211 */ /* 0x000fe200078028ff */
[----:B------:R-:W-:Y:S03]  /*6180*/  IMAD.IADD R0, R157, 0x1, R172 ;  /* 0x000000019d007824 */ /* 0x000fe600078e02ac */
[C---:B------:R-:W-:Y:S01]  /*6190*/  LEA.HI.X.SX32 R63, R145.reuse, R65, 0x5, P0 ;  /* 0x00000041913f7211 */ /* 0x040fe200000f2eff */
[-C--:B--2---:R-:W-:Y:S05]  /*61a0*/  HMMA.16816.F32 R4, R36, R44.reuse, R4 ;  /* 0x0000002c2404723c */ /* 0x084fea0000001804 */
[----:B------:R-:W-:Y:S03]  /*61b0*/  LEA R60, P0, R145, R62, 0x5 ;  /* 0x0000003e913c7211 */ /* 0x000fe600078028ff */
[C---:B------:R-:W-:Y:S04]  /*61c0*/  HMMA.16816.F32 R8, R52.reuse, R44, R8 ;  /* 0x0000002c3408723c */ /* 0x040fe80000001808 */
[----:B------:R-:W-:Y:S01]  /*61d0*/  @P3 IMAD.WIDE.U32 R44, R243, R189, UR38 ;  /* 0x00000026f32c3e25 */ /* 0x000fe2000f8e00bd */
[C---:B------:R-:W-:Y:S01]  /*61e0*/  LEA.HI.X.SX32 R61, R145.reuse, R63, 0x5, P0 ;  /* 0x0000003f913d7211 */ /* 0x040fe200000f2eff */
[----:B------:R-:W-:Y:S01]  /*61f0*/  @UP0 UMOV UR38, UR34 ;  /* 0x0000002200260c82 */ /* 0x000fe20008000000 */
[C---:B------:R-:W-:Y:S01]  /*6200*/  LEA R58, P0, R145.reuse, R60, 0x5 ;  /* 0x0000003c913a7211 */ /* 0x040fe200078028ff */
[-C--:B------:R-:W-:Y:S01]  /*6210*/  HMMA.16816.F32 R12, R52, R46.reuse, R12 ;  /* 0x0000002e340c723c */ /* 0x080fe2000000180c */
[----:B------:R-:W2:Y:S01]  /*6220*/  @P3 LDG.E R188, desc[UR28][R44.64+-0x200] ;  /* 0xfffe001c2cbc3981 */ /* 0x000ea2000c1e1900 */
[----:B------:R-:W-:Y:S01]  /*6230*/  @UP0 UMOV UR39, UR5 ;  /* 0x0000000500270c82 */ /* 0x000fe20008000000 */
[C---:B------:R-:W-:Y:S02]  /*6240*/  LEA.HI.X.SX32 R59, R145.reuse, R61, 0x5, P0 ;  /* 0x0000003d913b7211 */ /* 0x040fe400000f2eff */
[----:B------:R-:W3:Y:S01]  /*6250*/  @P3 LDG.E R187, desc[UR28][R44.64+-0x1e0] ;  /* 0xfffe201c2cbb3981 */ /* 0x000ee2000c1e1900 */
[C---:B------:R-:W-:Y:S02]  /*6260*/  LEA R56, P0, R145.reuse, R58, 0x5 ;  /* 0x0000003a91387211 */ /* 0x040fe400078028ff */
[C---:B------:R-:W-:Y:S01]  /*6270*/  HMMA.16816.F32 R16, R36.reuse, R46, R16 ;  /* 0x0000002e2410723c */ /* 0x040fe20000001810 */
[----:B------:R-:W4:Y:S03]  /*6280*/  @P3 LDG.E R186, desc[UR28][R44.64+-0x100] ;  /* 0xffff001c2cba3981 */ /* 0x000f26000c1e1900 */
[C---:B------:R-:W-:Y:S01]  /*6290*/  LEA.HI.X.SX32 R57, R145.reuse, R59, 0x5, P0 ;  /* 0x0000003b91397211 */ /* 0x040fe200000f2eff */
[----:B------:R1:W5:Y:S01]  /*62a0*/  @P3 LDG.E R252, desc[UR28][R44.64+-0xe0] ;  /* 0xffff201c2cfc3981 */ /* 0x000362000c1e1900 */
[C---:B------:R-:W-:Y:S02]  /*62b0*/  LEA R50, P0, R145.reuse, R56, 0x5 ;  /* 0x0000003891327211 */ /* 0x040fe400078028ff */
[-C--:B-1----:R-:W-:Y:S01]  /*62c0*/  HMMA.16816.F32 R20, R36, R40.reuse, R20 ;  /* 0x000000282414723c */ /* 0x082fe20000001814 */
[----:B------:R-:W-:Y:S02]  /*62d0*/  REDG.E.ADD.F32.FTZ.RN.STRONG.GPU desc[UR28][R226.64], R4 ;  /* 0x00000004e20079a6 */ /* 0x000fe4000c12f31c */
[C---:B------:R-:W-:Y:S02]  /*62e0*/  LEA.HI.X.SX32 R51, R145.reuse, R57, 0x5, P0 ;  /* 0x0000003991337211 */ /* 0x040fe400000f2eff */
[----:B------:R-:W-:Y:S01]  /*62f0*/  REDG.E.ADD.F32.FTZ.RN.STRONG.GPU desc[UR28][R170.64], R5 ;  /* 0x00000005aa0079a6 */ /* 0x000fe2000c12f31c */
[C---:B------:R-:W-:Y:S02]  /*6300*/  LEA R48, P0, R145.reuse, R50, 0x5 ;  /* 0x0000003291307211 */ /* 0x040fe400078028ff */
[C---:B------:R-:W-:Y:S01]  /*6310*/  HMMA.16816.F32 R24, R52.reuse, R40, R24 ;  /* 0x000000283418723c */ /* 0x040fe20000001818 */
[----:B------:R1:W-:Y:S03]  /*6320*/  REDG.E.ADD.F32.FTZ.RN.STRONG.GPU desc[UR28][R168.64], R6 ;  /* 0x00000006a80079a6 */ /* 0x0003e6000c12f31c */
[C---:B------:R-:W-:Y:S01]  /*6330*/  LEA.HI.X.SX32 R49, R145.reuse, R51, 0x5, P0 ;  /* 0x0000003391317211 */ /* 0x040fe200000f2eff */
[----:B------:R1:W-:Y:S01]  /*6340*/  REDG.E.ADD.F32.FTZ.RN.STRONG.GPU desc[UR28][R166.64], R7 ;  /* 0x00000007a60079a6 */ /* 0x0003e2000c12f31c */
[C---:B------:R-:W-:Y:S02]  /*6350*/  LEA R46, P0, R145.reuse, R48, 0x5 ;  /* 0x00000030912e7211 */ /* 0x040fe400078028ff */
[-C--:B------:R-:W-:Y:S01]  /*6360*/  HMMA.16816.F32 R28, R52, R42.reuse, R28 ;  /* 0x0000002a341c723c */ /* 0x080fe2000000181c */
[----:B------:R1:W-:Y:S02]  /*6370*/  REDG.E.ADD.F32.FTZ.RN.STRONG.GPU desc[UR28][R164.64], R8 ;  /* 0x00000008a40079a6 */ /* 0x0003e4000c12f31c */
[C---:B------:R-:W-:Y:S02]  /*6380*/  LEA.HI.X.SX32 R47, R145.reuse, R49, 0x5, P0 ;  /* 0x00000031912f7211 */ /* 0x040fe400000f2eff */
[----:B------:R1:W-:Y:S01]  /*6390*/  REDG.E.ADD.F32.FTZ.RN.STRONG.GPU desc[UR28][R162.64], R9 ;  /* 0x00000009a20079a6 */ /* 0x0003e2000c12f31c */
[C---:B------:R-:W-:Y:S02]  /*63a0*/  LEA R40, P0, R145.reuse, R46, 0x5 ;  /* 0x0000002e91287211 */ /* 0x040fe400078028ff */
[----:B------:R-:W-:Y:S01]  /*63b0*/  HMMA.16816.F32 R32, R36, R42, R32 ;  /* 0x0000002a2420723c */ /* 0x000fe20000001820 */
[----:B------:R-:W-:Y:S03]  /*63c0*/  REDG.E.ADD.F32.FTZ.RN.STRONG.GPU desc[UR28][R160.64], R10 ;  /* 0x0000000aa00079a6 */ /* 0x000fe6000c12f31c */
[C---:B------:R-:W-:Y:S01]  /*63d0*/  LEA.HI.X.SX32 R41, R145.reuse, R47, 0x5, P0 ;  /* 0x0000002f91297211 */ /* 0x040fe200000f2eff */
[----:B------:R-:W-:Y:S04]  /*63e0*/  REDG.E.ADD.F32.FTZ.RN.STRONG.GPU desc[UR28][R158.64], R11 ;  /* 0x0000000b9e0079a6 */ /* 0x000fe8000c12f31c */
[----:B------:R-:W-:Y:S01]  /*63f0*/  REDG.E.ADD.F32.FTZ.RN.STRONG.GPU desc[UR28][R150.64], R16 ;  /* 0x00000010960079a6 */ /* 0x000fe2000c12f31c */
[C---:B-1----:R-:W-:Y:S03]  /*6400*/  LEA R6, P0, R145.reuse, R40, 0x5 ;  /* 0x0000002891067211 */ /* 0x042fe600078028ff */
[----:B------:R-:W-:Y:S01]  /*6410*/  REDG.E.ADD.F32.FTZ.RN.STRONG.GPU desc[UR28][R146.64], R17 ;  /* 0x00000011920079a6 */ /* 0x000fe2000c12f31c */
[C---:B------:R-:W-:Y:S03]  /*6420*/  LEA.HI.X.SX32 R7, R145.reuse, R41, 0x5, P0 ;  /* 0x0000002991077211 */ /* 0x040fe600000f2eff */
[----:B------:R-:W-:Y:S01]  /*6430*/  REDG.E.ADD.F32.FTZ.RN.STRONG.GPU desc[UR28][R142.64], R18 ;  /* 0x000000128e0079a6 */ /* 0x000fe2000c12f31c */
[C---:B------:R-:W-:Y:S03]  /*6440*/  LEA R4, P0, R145.reuse, R6, 0x5 ;  /* 0x0000000691047211 */ /* 0x040fe600078028ff */
[----:B------:R-:W-:Y:S01]  /*6450*/  REDG.E.ADD.F32.FTZ.RN.STRONG.GPU desc[UR28][R140.64], R19 ;  /* 0x000000138c0079a6 */ /* 0x000fe2000c12f31c */
[C---:B------:R-:W-:Y:S02]  /*6460*/  LEA.HI.X.SX32 R5, R145.reuse, R7, 0x5, P0 ;  /* 0x0000000791057211 */ /* 0x040fe400000f2eff */
[C---:B------:R-:W-:Y:S01]  /*6470*/  LEA R8, P0, R145.reuse, R4, 0x5 ;  /* 0x0000000491087211 */ /* 0x040fe200078028ff */
[----:B------:R-:W-:Y:S03]  /*6480*/  REDG.E.ADD.F32.FTZ.RN.STRONG.GPU desc[UR28][R138.64], R12 ;  /* 0x0000000c8a0079a6 */ /* 0x000fe6000c12f31c */
[----:B------:R-:W-:Y:S01]  /*6490*/  LEA.HI.X.SX32 R9, R145, R5, 0x5, P0 ;  /* 0x0000000591097211 */ /* 0x000fe200000f2eff */
[----:B------:R-:W-:Y:S01]  /*64a0*/  REDG.E.ADD.F32.FTZ.RN.STRONG.GPU desc[UR28][R136.64], R13 ;  /* 0x0000000d880079a6 */ /* 0x000fe2000c12f31c */
[----:B------:R-:W-:Y:S01]  /*64b0*/  PLOP3.LUT P0, PT, PT, PT, UP1, 0x80, 0x8 ;  /* 0x000000000008781c */ /* 0x000fe20003f0f018 */
[----:B------:R-:W-:Y:S02]  /*64c0*/  @UP0 UIADD3 UR40, UP1, UPT, UR40, -0x200, URZ ;  /* 0xfffffe0028280890 */ /* 0x000fe4000ff3e0ff */
[----:B------:R-:W-:Y:S02]  /*64d0*/  REDG.E.ADD.F32.FTZ.RN.STRONG.GPU desc[UR28][R134.64], R14 ;  /* 0x0000000e860079a6 */ /* 0x000fe4000c12f31c */
[----:B------:R-:W-:Y:S02]  /*64e0*/  @UP0 UIADD3.X UR41, UPT, UPT, UR41, -0x1, URZ, UP1, !UPT ;  /* 0xffffffff29290890 */ /* 0x000fe40008ffe4ff */
[----:B------:R-:W-:Y:S01]  /*64f0*/  REDG.E.ADD.F32.FTZ.RN.STRONG.GPU desc[UR28][R148.64], R15 ;  /* 0x0000000f940079a6 */ /* 0x000fe2000c12f31c */
[----:B------:R-:W-:Y:S03]  /*6500*/  UISETP.GT.AND UP1, UPT, UR35, UR13, UPT ;  /* 0x0000000d2300728c */ /* 0x000fe6000bf24270 */
[----:B------:R-:W-:Y:S04]  /*6510*/  REDG.E.ADD.F32.FTZ.RN.STRONG.GPU desc[UR28][R226.64+0x80], R20 ;  /* 0x00008014e20079a6 */ /* 0x000fe8000c12f31c */
        /* <DEDUP_REMOVED lines=15> */
[----:B------:R-:W-:Y:S04]  /*6610*/  LDSM.16.MT88.4 R4, [R2+0x14000] ;  /* 0x014000000204783b */ /* 0x000fe80000004200 */
[----:B------:R-:W1:Y:S04]  /*6620*/  LDSM.16.MT88.4 R8, [R172] ;  /* 0x00000000ac08783b */ /* 0x000e680000004200 */
[----:B------:R-:W1:Y:S04]  /*6630*/  LDSM.16.MT88.4 R12, [R2+0x18000] ;  /* 0x01800000020c783b */ /* 0x000e680000004200 */
[----:B------:R-:W1:Y:S04]  /*6640*/  LDSM.16.MT88.4 R16, [R0] ;  /* 0x000000000010783b */ /* 0x000e680000004200 */
[----:B------:R-:W-:Y:S04]  /*6650*/  LDSM.16.MT88.4 R20, [R2+0x14800] ;  /* 0x014800000214783b */ /* 0x000fe80000004200 */
[----:B------:R-:W1:Y:S04]  /*6660*/  LDSM.16.MT88.4 R24, [R172+0x800] ;  /* 0x00080000ac18783b */ /* 0x000e680000004200 */
[----:B------:R-:W1:Y:S04]  /*6670*/  LDSM.16.MT88.4 R32, [R2+0x18800] ;  /* 0x018800000220783b */ /* 0x000e680000004200 */
[----:B------:R-:W-:Y:S04]  /*6680*/  LDSM.16.MT88.4 R28, [R172+0x1000] ;  /* 0x00100000ac1c783b */ /* 0x000fe80000004200 */
[----:B------:R-:W-:Y:S04]  /*6690*/  LDSM.16.MT88.4 R36, [R2+0x19000] ;  /* 0x019000000224783b */ /* 0x000fe80000004200 */
[----:B------:R-:W-:Y:S04]  /*66a0*/  LDSM.16.MT88.4 R40, [R2+0x19800] ;  /* 0x019800000228783b */ /* 0x000fe80000004200 */
[----:B------:R-:W-:Y:S01]  /*66b0*/  LDSM.16.MT88.4 R44, [R0+0x1800] ;  /* 0x00180000002c783b */ /* 0x000fe20000004200 */
        /* <DEDUP_REMOVED lines=8> */
[----:B------:R-:W2:Y:S07]  /*6740*/  LDSM.16.MT88.4 R12, [R2+0x15000] ;  /* 0x01500000020c783b */ /* 0x000eae0000004200 */
[----:B------:R-:W-:Y:S01]  /*6750*/  HMMA.16816.F32 R128, R4, R18, R128 ;  /* 0x000000120480723c */ /* 0x000fe20000001880 */
[----:B------:R-:W4:Y:S04]  /*6760*/  LDSM.16.MT88.4 R4, [R0+0x1000] ;  /* 0x001000000004783b */ /* 0x000f280000004200 */
[----:B------:R-:W-:Y:S03]  /*6770*/  LDSM.16.MT88.4 R16, [R2+0x15800] ;  /* 0x015800000210783b */ /* 0x000fe60000004200 */
        /* <DEDUP_REMOVED lines=8> */
[----:B------:R-:W-:Y:S04]  /*6800*/  LDSM.16.MT88.4 R32, [R0+0x2000] ;  /* 0x002000000020783b */ /* 0x000fe80000004200 */
[----:B--2---:R-:W-:Y:S03]  /*6810*/  @P3 STL [R1+0x8], R188 ;  /* 0x000008bc01003387 */ /* 0x004fe60000100800 */
[----:B------:R-:W-:Y:S01]  /*6820*/  HMMA.16816.F32 R128, R20, R10, R128 ;  /* 0x0000000a1480723c */ /* 0x000fe20000001880 */
[----:B------:R-:W-:Y:S04]  /*6830*/  LDSM.16.MT88.4 R8, [R2+0x16000] ;  /* 0x016000000208783b */ /* 0x000fe80000004200 */
[----:B------:R-:W1:Y:S03]  /*6840*/  LDSM.16.MT88.4 R20, [R172+0x2000] ;  /* 0x00200000ac14783b */ /* 0x000e660000004200 */
[-C--:B------:R-:W-:Y:S01]  /*6850*/  HMMA.16816.F32 R100, R12, R28.reuse, R100 ;  /* 0x0000001c0c64723c */ /* 0x080fe20000001864 */
[----:B---3--:R-:W-:Y:S04]  /*6860*/  @P3 STL [R1+0x4], R187 ;  /* 0x000004bb01003387 */ /* 0x008fe80000100800 */
[----:B----4-:R-:W-:Y:S03]  /*6870*/  @P3 STL [R1], R186 ;  /* 0x000000ba01003387 */ /* 0x010fe60000100800 */
        /* <DEDUP_REMOVED lines=9> */
[----:B------:R-:W-:Y:S04]  /*6910*/  LDSM.16.MT88.4 R4, [R2+0x16800] ;  /* 0x016800000204783b */ /* 0x000fe80000004200 */
[----:B------:R-:W3:Y:S03]  /*6920*/  LDSM.16.MT88.4 R12, [R172+0x2800] ;  /* 0x00280000ac0c783b */ /* 0x000ee60000004200 */
[-C--:B------:R-:W-:Y:S08]  /*6930*/  HMMA.16816.F32 R100, R16, R24.reuse, R100 ;  /* 0x000000181064723c */ /* 0x080ff00000001864 */
        /* <DEDUP_REMOVED lines=9> */
[----:B------:R-:W-:Y:S04]  /*69d0*/  LDSM.16.MT88.4 R16, [R2+0x17000] ;  /* 0x017000000210783b */ /* 0x000fe80000004200 */
[----:B------:R-:W-:Y:S03]  /*69e0*/  LDSM.16.MT88.4 R44, [R0+0x3000] ;  /* 0x00300000002c783b */ /* 0x000fe60000004200 */
[-C--:B-1----:R-:W-:Y:S08]  /*69f0*/  HMMA.16816.F32 R100, R8, R20.reuse, R100 ;  /* 0x000000140864723c */ /* 0x082ff00000001864 */
[C---:B--2---:R-:W-:Y:S08]  /*6a00*/  HMMA.16816.F32 R104, R28.reuse, R20, R104 ;  /* 0x000000141c68723c */ /* 0x044ff00000001868 */
        /* <DEDUP_REMOVED lines=9> */
[----:B------:R2:W-:Y:S03]  /*6aa0*/  LDSM.16.MT88.4 R32, [R0+0x3800] ;  /* 0x003800000020783b */ /* 0x0005e60000004200 */
[-C--:B---3--:R-:W-:Y:S08]  /*6ab0*/  HMMA.16816.F32 R100, R4, R12.reuse, R100 ;  /* 0x0000000c0464723c */ /* 0x088ff00000001864 */
[C---:B----4-:R-:W-:Y:S08]  /*6ac0*/  HMMA.16816.F32 R104, R24.reuse, R12, R104 ;  /* 0x0000000c1868723c */ /* 0x050ff00000001868 */
[-C--:B------:R-:W-:Y:S03]  /*6ad0*/  HMMA.16816.F32 R108, R24, R14.reuse, R108 ;  /* 0x0000000e186c723c */ /* 0x080fe6000000186c */
[C---:B--2---:R-:W-:Y:S02]  /*6ae0*/  VIADD R0, R172.reuse, 0xffffc000 ;  /* 0xffffc000ac007836 */ /* 0x044fe40000000000 */
[----:B------:R-:W-:Y:S03]  /*6af0*/  @P0 VIADD R0, R172, 0x4000 ;  /* 0x00004000ac000836 */ /* 0x000fe60000000000 */
[C---:B------:R-:W-:Y:S01]  /*6b00*/  HMMA.16816.F32 R112, R4.reuse, R14, R112 ;  /* 0x0000000e0470723c */ /* 0x040fe20000001870 */
[----:B------:R2:W3:Y:S07]  /*6b10*/  LDSM.16.MT88.4 R12, [R172+0x3800] ;  /* 0x00380000ac0c783b */ /* 0x0004ee0000004200 */
[-C--:B------:R-:W-:Y:S08]  /*6b20*/  HMMA.16816.F32 R116, R4, R36.reuse, R116 ;  /* 0x000000240474723c */ /* 0x080ff00000001874 */
[C---:B------:R-:W-:Y:S08]  /*6b30*/  HMMA.16816.F32 R120, R24.reuse, R36, R120 ;  /* 0x000000241878723c */ /* 0x040ff00000001878 */
[-C--:B------:R-:W-:Y:S03]  /*6b40*/  HMMA.16816.F32 R124, R24, R38.reuse, R124 ;  /* 0x00000026187c723c */ /* 0x080fe6000000187c */
[----:B--2---:R-:W-:Y:S05]  /*6b50*/  IMAD.MOV.U32 R172, RZ, RZ, R0 ;  /* 0x000000ffffac7224 */ /* 0x004fea00078e0000 */
        /* <DEDUP_REMOVED lines=9> */
[-C--:B---3--:R-:W-:Y:S08]  /*6bf0*/  HMMA.16816.F32 R100, R8, R12.reuse, R100 ;  /* 0x0000000c0864723c */ /* 0x088ff00000001864 */
[C---:B------:R-:W-:Y:S08]  /*6c00*/  HMMA.16816.F32 R104, R28.reuse, R12, R104 ;  /* 0x0000000c1c68723c */ /* 0x040ff00000001868 */
[-C--:B------:R-:W-:Y:S08]  /*6c10*/  HMMA.16816.F32 R108, R28, R14.reuse, R108 ;  /* 0x0000000e1c6c723c */ /* 0x080ff0000000186c */
[C---:B------:R-:W-:Y:S08]  /*6c20*/  HMMA.16816.F32 R112, R8.reuse, R14, R112 ;  /* 0x0000000e0870723c */ /* 0x040ff00000001870 */
[-C--:B------:R-:W-:Y:S08]  /*6c30*/  HMMA.16816.F32 R116, R8, R32.reuse, R116 ;  /* 0x000000200874723c */ /* 0x080ff00000001874 */
[C---:B------:R-:W-:Y:S08]  /*6c40*/  HMMA.16816.F32 R120, R28.reuse, R32, R120 ;  /* 0x000000201c78723c */ /* 0x040ff00000001878 */
[-C--:B------:R-:W-:Y:S08]  /*6c50*/  HMMA.16816.F32 R124, R28, R34.reuse, R124 ;  /* 0x000000221c7c723c */ /* 0x080ff0000000187c */
[----:B------:R-:W-:Y:S01]  /*6c60*/  HMMA.16816.F32 R128, R8, R34, R128 ;  /* 0x000000220880723c */ /* 0x000fe20000001880 */
[----:B------:R-:W-:Y:S08]  /*6c70*/  @!UPT UIADD3 URZ, UPT, UPT, URZ, URZ, URZ ;  /* 0x000000fffffff290 */ /* 0x000ff0000fffe0ff */
[----:B------:R-:W-:Y:S11]  /*6c80*/  BRA.U UP1, `(.L_x_315) ;  /* 0xffffffb101207547 */ /* 0x000ff6000b83ffff */
.L_x_312:
[C---:B------:R-:W-:Y:S01]  /*6c90*/  IMAD.SHL.U32 R0, R179.reuse, 0x10, RZ ;  /* 0x00000010b3007824 */ /* 0x040fe200078e00ff */
[----:B------:R-:W1:Y:S01]  /*6ca0*/  LDCU.64 UR12, c[0x0][0x5a8] ;  /* 0x0000b500ff0c77ac */ /* 0x000e620008000a00 */
[C---:B------:R-:W-:Y:S01]  /*6cb0*/  IMAD.SHL.U32 R3, R179.reuse, 0x20, RZ ;  /* 0x00000020b3037824 */ /* 0x040fe200078e00ff */
[----:B------:R-:W-:Y:S01]  /*6cc0*/  SHF.R.U32.HI R4, RZ, 0x4, R179 ;  /* 0x00000004ff047819 */ /* 0x000fe200000116b3 */
[----:B------:R-:W-:Y:S01]  /*6cd0*/  IMAD.SHL.U32 R2, R179, 0x2, RZ ;  /* 0x00000002b3027824 */ /* 0x000fe200078e00ff */
[----:B------:R-:W-:Y:S01]  /*6ce0*/  LOP3.LUT R0, R0, 0x1c0, RZ, 0xc0, !PT ;  /* 0x000001c000007812 */ /* 0x000fe200078ec0ff */
[----:B------:R-:W2:Y:S01]  /*6cf0*/  LDCU UR5, c[0x0][0x500] ;  /* 0x0000a000ff0577ac */ /* 0x000ea20008000800 */
[----:B------:R-:W-:Y:S02]  /*6d00*/  LOP3.LUT R3, R3, 0xc00, RZ, 0xc0, !PT ;  /* 0x00000c0003037812 */ /* 0x000fe400078ec0ff */
[--C-:B------:R-:W-:Y:S01]  /*6d10*/  LOP3.LUT R0, R0, 0x38, R2.reuse, 0xf8, !PT ;  /* 0x0000003800007812 */ /* 0x100fe200078ef802 */
[----:B------:R-:W3:Y:S01]  /*6d20*/  LDCU.64 UR6, c[0x0][0x5b0] ;  /* 0x0000b600ff0677ac */ /* 0x000ee20008000a00 */
[----:B------:R-:W-:Y:S01]  /*6d30*/  LOP3.LUT R2, R3, 0x6, R2, 0xf8, !PT ;  /* 0x0000000603027812 */ /* 0x000fe200078ef802 */
[----:B------:R-:W-:Y:S01]  /*6d40*/  IMAD.MOV.U32 R3, RZ, RZ, RZ ;  /* 0x000000ffff037224 */ /* 0x000fe200078e00ff */
[----:B------:R-:W-:Y:S01]  /*6d50*/  LOP3.LUT R0, R0, 0x8, R4, 0x78, !PT ;  /* 0x0000000800007812 */ /* 0x000fe200078e7804 */
[----:B------:R-:W-:Y:S01]  /*6d60*/  UMOV UR38, UR20 ;  /* 0x0000001400267c82 */ /* 0x000fe20008000000 */
[----:B------:R-:W-:-:S02]  /*6d70*/  R2P PR, R179, 0x18 ;  /* 0x00000018b3007804 */ /* 0x000fc40000000000 */
[----:B------:R-:W-:Y:S01]  /*6d80*/  LOP3.LUT R6, R2, R0, RZ, 0xfc, !PT ;  /* 0x0000000002067212 */ /* 0x000fe200078efcff */
[----:B------:R-:W-:Y:S01]  /*6d90*/  IMAD.MOV.U32 R2, RZ, RZ, R155 ;  /* 0x000000ffff027224 */ /* 0x000fe200078e009b */
[----:B------:R-:W-:Y:S01]  /*6da0*/  LOP3.LUT R0, R232, 0x1f8, RZ, 0xc0, !PT ;  /* 0x000001f8e8007812 */ /* 0x000fe200078ec0ff */
[----:B-1----:R-:W-:Y:S01]  /*6db0*/  UIMAD UR13, UR38, UR13, URZ ;  /* 0x0000000d260d72a4 */ /* 0x002fe2000f8e02ff */
[----:B------:R-:W-:Y:S01]  /*6dc0*/  MOV R4, UR12 ;  /* 0x0000000c00047c02 */ /* 0x000fe20008000f00 */
[----:B------:R-:W-:Y:S01]  /*6dd0*/  USHF.L.U32 UR12, UR30, 0x7, URZ ;  /* 0x000000071e0c7899 */ /* 0x000fe200080006ff */
[----:B------:R-:W-:Y:S01]  /*6de0*/  LOP3.LUT R0, R0, 0x38, R179, 0x78, !PT ;  /* 0x0000003800007812 */ /* 0x000fe200078e78b3 */
[----:B--2---:R-:W-:Y:S01]  /*6df0*/  FMUL.FTZ R100, R100, UR5 ;  /* 0x0000000564647c20 */ /* 0x004fe20008410000 */
[----:B------:R-:W-:Y:S01]  /*6e00*/  MOV R9, 0x20 ;  /* 0x0000002000097802 */ /* 0x000fe20000000f00 */
[----:B------:R-:W-:Y:S01]  /*6e10*/  IMAD.WIDE.U32 R4, R4, UR38, R2 ;  /* 0x0000002604047c25 */ /* 0x000fe2000f8e0002 */
[----:B------:R-:W-:-:S03]  /*6e20*/  LOP3.LUT R20, R0, 0x1e00, R232, 0xf8, !PT ;  /* 0x00001e0000147812 */ /* 0x000fc600078ef8e8 */
[----:B------:R-:W-:Y:S01]  /*6e30*/  FMUL.FTZ R15, R101, UR5 ;  /* 0x00000005650f7c20 */ /* 0x000fe20008410000 */
[----:B------:R-:W-:Y:S01]  /*6e40*/  LEA R0, R6, UR4, 0x1 ;  /* 0x0000000406007c11 */ /* 0x000fe2000f8e08ff */
[----:B------:R-:W-:Y:S01]  /*6e50*/  FMUL.FTZ R102, R102, UR5 ;  /* 0x0000000566667c20 */ /* 0x000fe20008410000 */
[----:B------:R-:W-:Y:S01]  /*6e60*/  FMUL.FTZ R14, R103, UR5 ;  /* 0x00000005670e7c20 */ /* 0x000fe20008410000 */
[----:B---3--:R-:W-:Y:S02]  /*6e70*/  IMAD.U32 R8, RZ, RZ, UR6 ;  /* 0x00000006ff087e24 */ /* 0x008fe4000f8e00ff */
[----:B------:R-:W-:Y:S01]  /*6e80*/  FMUL.FTZ R112, R112, UR5 ;  /* 0x0000000570707c20 */ /* 0x000fe20008410000 */
[----:B------:R-:W-:Y:S02]  /*6e90*/  VIADD R7, R5, UR13 ;  /* 0x0000000d05077c36 */ /* 0x000fe40008000000 */
[----:B------:R-:W-:Y:S01]  /*6ea0*/  FMUL.FTZ R11, R113, UR5 ;  /* 0x00000005710b7c20 */ /* 0x000fe20008410000 */
[----:B------:R-:W-:Y:S01]  /*6eb0*/  FMUL.FTZ R114, R114, UR5 ;  /* 0x0000000572727c20 */ /* 0x000fe20008410000 */
[----:B------:R-:W-:Y:S01]  /*6ec0*/  FMUL.FTZ R10, R115, UR5 ;  /* 0x00000005730a7c20 */ /* 0x000fe20008410000 */
[----:B------:R-:W-:Y:S01]  /*6ed0*/  SEL R5, R9, 0xffffffe0, !P3 ;  /* 0xffffffe009057807 */ /* 0x000fe20005800000 */
[----:B------:R-:W-:Y:S01]  /*6ee0*/  FMUL.FTZ R104, R104, UR5 ;  /* 0x0000000568687c20 */ /* 0x000fe20008410000 */
[----:B------:R-:W-:Y:S01]  /*6ef0*/  MOV R6, R4 ;  /* 0x0000000400067202 */ /* 0x000fe20000000f00 */
        /* <DEDUP_REMOVED lines=12> */
[----:B------:R-:W-:-:S04]  /*6fc0*/  IMAD.WIDE.U32 R8, R8, UR38, R2 ;  /* 0x0000002608087c25 */ /* 0x000fc8000f8e0002 */
        /* <DEDUP_REMOVED lines=8> */
[----:B------:R-:W-:Y:S01]  /*7050*/  IADD3 R2, PT, PT, R0, 0xc040, RZ ;  /* 0x0000c04000027810 */ /* 0x000fe20007ffe0ff */
[----:B------:R-:W-:Y:S01]  /*7060*/  FMUL.FTZ R121, R121, UR5 ;  /* 0x0000000579797c20 */ /* 0x000fe20008410000 */
[----:B------:R-:W-:Y:S01]  /*7070*/  FMUL.FTZ R122, R122, UR5 ;  /* 0x000000057a7a7c20 */ /* 0x000fe20008410000 */
[----:B------:R-:W-:Y:S01]  /*7080*/  FMUL.FTZ R123, R123, UR5 ;  /* 0x000000057b7b7c20 */ /* 0x000fe20008410000 */
[----:B------:R-:W-:Y:S01]  /*7090*/  F2FP.F16.F32.PACK_AB R11, R11, R112 ;  /* 0x000000700b0b723e */ /* 0x000fe200000000ff */
[----:B------:R-:W-:Y:S01]  /*70a0*/  IMAD.IADD R3, R5, 0x1, R0 ;  /* 0x0000000105037824 */ /* 0x000fe200078e0200 */
[----:B------:R-:W-:Y:S01]  /*70b0*/  F2FP.F16.F32.PACK_AB R10, R10, R114 ;  /* 0x000000720a0a723e */ /* 0x000fe200000000ff */
[----:B------:R-:W-:-:S02]  /*70c0*/  @P4 VIADD R2, R4, 0xffffffc0 ;  /* 0xffffffc004024836 */ /* 0x000fc40000000000 */
[----:B------:R-:W-:Y:S01]  /*70d0*/  FMUL.FTZ R124, R124, UR5 ;  /* 0x000000057c7c7c20 */ /* 0x000fe20008410000 */
[----:B------:R-:W-:Y:S01]  /*70e0*/  FMUL.FTZ R125, R125, UR5 ;  /* 0x000000057d7d7c20 */ /* 0x000fe20008410000 */
[----:B------:R-:W-:Y:S01]  /*70f0*/  FMUL.FTZ R126, R126, UR5 ;  /* 0x000000057e7e7c20 */ /* 0x000fe20008410000 */
[----:B------:R-:W-:Y:S01]  /*7100*/  FMUL.FTZ R127, R127, UR5 ;  /* 0x000000057f7f7c20 */ /* 0x000fe20008410000 */
[----:B------:R-:W-:Y:S01]  /*7110*/  F2FP.F16.F32.PACK_AB R13, R13, R104 ;  /* 0x000000680d0d723e */ /* 0x000fe200000000ff */
[----:B------:R-:W-:Y:S01]  /*7120*/  IMAD.IADD R4, R5, 0x1, R2 ;  /* 0x0000000105047824 */ /* 0x000fe200078e0202 */
[----:B------:R-:W-:Y:S01]  /*7130*/  F2FP.F16.F32.PACK_AB R12, R12, R106 ;  /* 0x0000006a0c0c723e */ /* 0x000fe200000000ff */
[----:B------:R-:W-:Y:S01]  /*7140*/  USHF.R.S32.HI UR5, URZ, 0x1f, UR12 ;  /* 0x0000001fff057899 */ /* 0x000fe2000801140c */
[----:B------:R-:W-:Y:S01]  /*7150*/  F2FP.F16.F32.PACK_AB R19, R19, R108 ;  /* 0x0000006c1313723e */ /* 0x000fe200000000ff */
[----:B------:R-:W-:Y:S01]  /*7160*/  UIADD3 UR12, UP0, UPT, UR37, UR12, URZ ;  /* 0x0000000c250c7290 */ /* 0x000fe2000ff1e0ff */
[----:B------:R-:W-:Y:S01]  /*7170*/  F2FP.F16.F32.PACK_AB R18, R18, R110 ;  /* 0x0000006e1212723e */ /* 0x000fe200000000ff */
[----:B------:R-:W-:Y:S01]  /*7180*/  UIMAD UR7, UR38, UR7, URZ ;  /* 0x00000007260772a4 */ /* 0x000fe2000f8e02ff */
[----:B------:R-:W-:Y:S01]  /*7190*/  F2FP.F16.F32.PACK_AB R17, R17, R116 ;  /* 0x000000741111723e */ /* 0x000fe200000000ff */
[----:B------:R-:W-:Y:S01]  /*71a0*/  STS [R0+0xc000], R15 ;  /* 0x00c0000f00007388 */ /* 0x000fe20000000800 */
[----:B------:R-:W-:Y:S01]  /*71b0*/  F2FP.F16.F32.PACK_AB R16, R16, R118 ;  /* 0x000000761010723e */ /* 0x000fe200000000ff */
[----:B------:R-:W-:Y:S01]  /*71c0*/  ULEA.HI.X.SX32 UR37, UR37, UR5, 0x1, UP0 ;  /* 0x0000000525257291 */ /* 0x000fe200080f0eff */
[----:B------:R-:W-:Y:S01]  /*71d0*/  F2FP.F16.F32.PACK_AB R128, R129, R128 ;  /* 0x000000808180723e */ /* 0x000fe200000000ff */
[----:B------:R1:W-:Y:S01]  /*71e0*/  STS [R0+0xc400], R14 ;  /* 0x00c4000e00007388 */ /* 0x0003e20000000800 */
[----:B------:R-:W-:-:S02]  /*71f0*/  F2FP.F16.F32.PACK_AB R130, R131, R130 ;  /* 0x000000828382723e */ /* 0x000fc400000000ff */
[----:B------:R-:W-:Y:S01]  /*7200*/  F2FP.F16.F32.PACK_AB R121, R121, R120 ;  /* 0x000000787979723e */ /* 0x000fe200000000ff */
[----:B------:R-:W-:Y:S01]  /*7210*/  STS [R3+0xc000], R11 ;  /* 0x00c0000b03007388 */ /* 0x000fe20000000800 */
[----:B------:R-:W-:Y:S02]  /*7220*/  F2FP.F16.F32.PACK_AB R122, R123, R122 ;  /* 0x0000007a7b7a723e */ /* 0x000fe400000000ff */
[----:B------:R-:W-:Y:S01]  /*7230*/  F2FP.F16.F32.PACK_AB R124, R125, R124 ;  /* 0x0000007c7d7c723e */ /* 0x000fe200000000ff */
[----:B------:R2:W-:Y:S01]  /*7240*/  STS [R3+0xc400], R10 ;  /* 0x00c4000a03007388 */ /* 0x0005e20000000800 */
[----:B------:R-:W-:Y:S02]  /*7250*/  F2FP.F16.F32.PACK_AB R126, R127, R126 ;  /* 0x0000007e7f7e723e */ /* 0x000fe400000000ff */
[----:B------:R-:W-:Y:S01]  /*7260*/  F2FP.F16.F32.PACK_AB R68, R69, R68 ;  /* 0x000000444544723e */ /* 0x000fe200000000ff */
[----:B------:R-:W-:Y:S01]  /*7270*/  STS [R0+0xe000], R13 ;  /* 0x00e0000d00007388 */ /* 0x000fe20000000800 */
[----:B------:R-:W-:-:S02]  /*7280*/  F2FP.F16.F32.PACK_AB R70, R71, R70 ;  /* 0x000000464746723e */ /* 0x000fc400000000ff */
[----:B------:R-:W-:Y:S01]  /*7290*/  F2FP.F16.F32.PACK_AB R80, R81, R80 ;  /* 0x000000505150723e */ /* 0x000fe200000000ff */
[----:B------:R3:W-:Y:S01]  /*72a0*/  STS [R0+0xe400], R12 ;  /* 0x00e4000c00007388 */ /* 0x0007e20000000800 */
[----:B------:R-:W-:Y:S02]  /*72b0*/  F2FP.F16.F32.PACK_AB R82, R83, R82 ;  /* 0x000000525352723e */ /* 0x000fe400000000ff */
[----:B------:R-:W-:Y:S01]  /*72c0*/  F2FP.F16.F32.PACK_AB R72, R73, R72 ;  /* 0x000000484948723e */ /* 0x000fe200000000ff */
[----:B------:R-:W-:Y:S01]  /*72d0*/  STS [R3+0xe000], R19 ;  /* 0x00e0001303007388 */ /* 0x000fe20000000800 */
[----:B------:R-:W-:Y:S02]  /*72e0*/  F2FP.F16.F32.PACK_AB R74, R75, R74 ;  /* 0x0000004a4b4a723e */ /* 0x000fe400000000ff */
[----:B------:R-:W-:Y:S01]  /*72f0*/  F2FP.F16.F32.PACK_AB R76, R77, R76 ;  /* 0x0000004c4d4c723e */ /* 0x000fe200000000ff */
[----:B------:R-:W-:Y:S01]  /*7300*/  STS [R3+0xe400], R18 ;  /* 0x00e4001203007388 */ /* 0x000fe20000000800 */
[----:B------:R-:W-:Y:S01]  /*7310*/  F2FP.F16.F32.PACK_AB R78, R79, R78 ;  /* 0x0000004e4f4e723e */ /* 0x000fe200000000ff */
[----:B-1----:R-:W1:Y:S01]  /*7320*/  LDC.64 R14, c[0x0][0x5d8] ;  /* 0x00017600ff0e7b82 */ /* 0x002e620000000a00 */
[----:B------:R-:W-:Y:S01]  /*7330*/  F2FP.F16.F32.PACK_AB R84, R85, R84 ;  /* 0x000000545554723e */ /* 0x000fe200000000ff */
[----:B------:R-:W-:Y:S01]  /*7340*/  STS [R2], R17 ;  /* 0x0000001102007388 */ /* 0x000fe20000000800 */
[----:B------:R-:W-:-:S02]  /*7350*/  F2FP.F16.F32.PACK_AB R86, R87, R86 ;  /* 0x000000565756723e */ /* 0x000fc400000000ff */
[----:B------:R-:W-:Y:S01]  /*7360*/  F2FP.F16.F32.PACK_AB R96, R97, R96 ;  /* 0x000000606160723e */ /* 0x000fe200000000ff */
[----:B------:R4:W-:Y:S01]  /*7370*/  STS [R2+0x400], R16 ;  /* 0x0004001002007388 */ /* 0x0009e20000000800 */
[----:B------:R-:W-:Y:S01]  /*7380*/  F2FP.F16.F32.PACK_AB R98, R99, R98 ;  /* 0x000000626362723e */ /* 0x000fe200000000ff */
[----:B--2---:R-:W2:Y:S01]  /*7390*/  LDC.64 R10, c[0x0][0x5c0] ;  /* 0x00017000ff0a7b82 */ /* 0x004ea20000000a00 */
[----:B------:R-:W-:Y:S01]  /*73a0*/  F2FP.F16.F32.PACK_AB R88, R89, R88 ;  /* 0x000000585958723e */ /* 0x000fe200000000ff */
[----:B------:R-:W-:Y:S01]  /*73b0*/  STS [R4], R128 ;  /* 0x0000008004007388 */ /* 0x000fe20000000800 */
[----:B------:R-:W-:Y:S02]  /*73c0*/  F2FP.F16.F32.PACK_AB R90, R91, R90 ;  /* 0x0000005a5b5a723e */ /* 0x000fe400000000ff */
[----:B------:R-:W-:Y:S01]  /*73d0*/  F2FP.F16.F32.PACK_AB R92, R93, R92 ;  /* 0x0000005c5d5c723e */ /* 0x000fe200000000ff */
[----:B------:R-:W-:Y:S01]  /*73e0*/  STS [R4+0x400], R130 ;  /* 0x0004008204007388 */ /* 0x000fe20000000800 */
[----:B------:R-:W-:Y:S01]  /*73f0*/  F2FP.F16.F32.PACK_AB R94, R95, R94 ;  /* 0x0000005e5f5e723e */ /* 0x000fe200000000ff */
[----:B---3--:R-:W3:Y:S01]  /*7400*/  LDC.64 R12, c[0x0][0x5c8] ;  /* 0x00017200ff0c7b82 */ /* 0x008ee20000000a00 */
[----:B------:R-:W-:Y:S01]  /*7410*/  SHF.R.U32.HI R179, RZ, 0x3, R179 ;  /* 0x00000003ffb37819 */ /* 0x000fe200000116b3 */
[----:B------:R-:W-:Y:S04]  /*7420*/  STS [R2+0x2000], R121 ;  /* 0x0020007902007388 */ /* 0x000fe80000000800 */
[----:B------:R-:W-:Y:S04]  /*7430*/  STS [R2+0x2400], R122 ;  /* 0x0024007a02007388 */ /* 0x000fe80000000800 */
[----:B------:R-:W-:Y:S04]  /*7440*/  STS [R4+0x2000], R124 ;  /* 0x0020007c04007388 */ /* 0x000fe80000000800 */
[----:B------:R-:W-:Y:S01]  /*7450*/  STS [R4+0x2400], R126 ;  /* 0x0024007e04007388 */ /* 0x000fe20000000800 */
[----:B----4-:R-:W4:Y:S03]  /*7460*/  LDC.64 R16, c[0x0][0x5e0] ;  /* 0x00017800ff107b82 */ /* 0x010f260000000a00 */
[----:B------:R-:W-:Y:S04]  /*7470*/  STS [R0+0x10000], R68 ;  /* 0x0100004400007388 */ /* 0x000fe80000000800 */
[----:B------:R-:W-:Y:S04]  /*7480*/  STS [R0+0x10400], R70 ;  /* 0x0104004600007388 */ /* 0x000fe80000000800 */
[----:B------:R-:W-:Y:S04]  /*7490*/  STS [R3+0x10000], R80 ;  /* 0x0100005003007388 */ /* 0x000fe80000000800 */
[----:B------:R-:W-:Y:S04]  /*74a0*/  STS [R3+0x10400], R82 ;  /* 0x0104005203007388 */ /* 0x000fe80000000800 */
[----:B------:R-:W-:Y:S04]  /*74b0*/  STS [R0+0x12000], R72 ;  /* 0x0120004800007388 */ /* 0x000fe80000000800 */
[----:B------:R1:W-:Y:S04]  /*74c0*/  STS [R0+0x12400], R74 ;  /* 0x0124004a00007388 */ /* 0x0003e80000000800 */
[----:B------:R-:W-:Y:S04]  /*74d0*/  STS [R3+0x12000], R76 ;  /* 0x0120004c03007388 */ /* 0x000fe80000000800 */
[----:B------:R-:W-:Y:S04]  /*74e0*/  STS [R3+0x12400], R78 ;  /* 0x0124004e03007388 */ /* 0x000fe80000000800 */
[----:B------:R-:W-:Y:S04]  /*74f0*/  STS [R2+0x4000], R84 ;  /* 0x0040005402007388 */ /* 0x000fe80000000800 */
[----:B------:R-:W-:Y:S04]  /*7500*/  STS [R2+0x4400], R86 ;  /* 0x0044005602007388 */ /* 0x000fe80000000800 */
[----:B------:R-:W-:Y:S04]  /*7510*/  STS [R4+0x4000], R96 ;  /* 0x0040006004007388 */ /* 0x000fe80000000800 */
[----:B------:R-:W-:Y:S01]  /*7520*/  STS [R4+0x4400], R98 ;  /* 0x0044006204007388 */ /* 0x000fe20000000800 */
[----:B-1----:R-:W-:-:S03]  /*7530*/  LEA R0, R20, UR4, 0x1 ;  /* 0x0000000414007c11 */ /* 0x002fc6000f8e08ff */
[----:B------:R-:W-:Y:S04]  /*7540*/  STS [R2+0x6000], R88 ;  /* 0x0060005802007388 */ /* 0x000fe80000000800 */
[----:B------:R1:W-:Y:S04]  /*7550*/  STS [R2+0x6400], R90 ;  /* 0x0064005a02007388 */ /* 0x0003e80000000800 */
[----:B------:R-:W-:Y:S04]  /*7560*/  STS [R4+0x6000], R92 ;  /* 0x0060005c04007388 */ /* 0x000fe80000000800 */
[----:B------:R3:W-:Y:S01]  /*7570*/  STS [R4+0x6400], R94 ;  /* 0x0064005e04007388 */ /* 0x0007e20000000800 */
[----:B------:R-:W-:Y:S01]  /*7580*/  BAR.SYNC.DEFER_BLOCKING 0x0 ;  /* 0x0000000000007b1d */ /* 0x000fe20000010000 */
[----:B-1----:R-:W-:Y:S01]  /*7590*/  IMAD.WIDE.U32 R2, R14, UR23, R6 ;  /* 0x000000170e027c25 */ /* 0x002fe2000f8e0006 */
[----:B--2---:R-:W-:-:S03]  /*75a0*/  SHF.L.U64.HI R14, R10, 0x6, R11 ;  /* 0x000000060a0e7819 */ /* 0x004fc6000001020b */
[----:B------:R-:W-:Y:S01]  /*75b0*/  IMAD R5, R15, UR23, R3 ;  /* 0x000000170f057c24 */ /* 0x000fe2000f8e0203 */
[C---:B------:R-:W-:Y:S01]  /*75c0*/  SHF.L.U32 R15, R10.reuse, 0x6, RZ ;  /* 0x000000060a0f7819 */ /* 0x040fe200000006ff */
[C---:B------:R-:W-:Y:S01]  /*75d0*/  IMAD R6, R10.reuse, UR37, RZ ;  /* 0x000000250a067c24 */ /* 0x040fe2000f8e02ff */
[----:B---3--:R-:W-:Y:S01]  /*75e0*/  MOV R4, R2 ;  /* 0x0000000200047202 */ /* 0x008fe20000000f00 */
[----:B------:R-:W-:Y:S01]  /*75f0*/  VIADD R3, R9, UR7 ;  /* 0x0000000709037c36 */ /* 0x000fe20008000000 */
[----:B------:R-:W1:Y:S01]  /*7600*/  LDCU.128 UR4, c[0x0][0x560] ;  /* 0x0000ac00ff0477ac */ /* 0x000e620008000c00 */
[----:B------:R-:W2:Y:S01]  /*7610*/  LDS.128 R44, [R0+0xc000] ;  /* 0x00c00000002c7984 */ /* 0x000ea20000000c00 */
[----:B------:R-:W-:Y:S02]  /*7620*/  IMAD.MOV.U32 R2, RZ, RZ, R8 ;  /* 0x000000ffff027224 */ /* 0x000fe400078e0008 */
[----:B------:R-:W-:Y:S01]  /*7630*/  IMAD R6, R11, UR12, R6 ;  /* 0x0000000c0b067c24 */ /* 0x000fe2000f8e0206 */
[----:B------:R-:W3:Y:S01]  /*7640*/  LDS.128 R40, [R0+0xd000] ;  /* 0x00d0000000287984 */ /* 0x000ee20000000c00 */
[----:B------:R-:W-:-:S03]  /*7650*/  IMAD.WIDE.U32 R4, R10, UR12, R4 ;  /* 0x0000000c0a047c25 */ /* 0x000fc6000f8e0004 */
[----:B------:R-:W3:Y:S01]  /*7660*/  LDS.128 R36, [R0+0xe000] ;  /* 0x00e0000000247984 */ /* 0x000ee20000000c00 */
[----:B----4-:R-:W-:Y:S01]  /*7670*/  IMAD.WIDE.U32 R8, R16, UR23, R2 ;  /* 0x0000001710087c25 */ /* 0x010fe2000f8e0002 */
[----:B------:R-:W-:Y:S02]  /*7680*/  IADD3 R3, PT, PT, R5, R6, RZ ;  /* 0x0000000605037210 */ /* 0x000fe40007ffe0ff */
[----:B------:R-:W4:Y:S01]  /*7690*/  LDS.128 R32, [R0+0xf000] ;  /* 0x00f0000000207984 */ /* 0x000f220000000c00 */
[----:B------:R-:W-:Y:S02]  /*76a0*/  IMAD R5, R17, UR23, R9 ;  /* 0x0000001711057c24 */ /* 0x000fe4000f8e0209 */
[----:B------:R-:W-:Y:S01]  /*76b0*/  IMAD.MOV.U32 R2, RZ, RZ, R4 ;  /* 0x000000ffff027224 */ /* 0x000fe200078e0004 */
[----:B------:R-:W4:Y:S01]  /*76c0*/  LDS.128 R28, [R0+0x10000] ;  /* 0x01000000001c7984 */ /* 0x000f220000000c00 */
[----:B------:R-:W-:Y:S02]  /*76d0*/  IMAD R9, R12, UR37, RZ ;  /* 0x000000250c097c24 */ /* 0x000fe4000f8e02ff */
[----:B------:R-:W-:Y:S01]  /*76e0*/  IMAD.WIDE.U32 R6, R179, R10, R2 ;  /* 0x0000000ab3067225 */ /* 0x000fe200078e0002 */
[----:B------:R-:W4:Y:S03]  /*76f0*/  LDS.128 R24, [R0+0x11000] ;  /* 0x0110000000187984 */ /* 0x000f260000000c00 */
[----:B------:R-:W-:Y:S01]  /*7700*/  IMAD.MOV.U32 R4, RZ, RZ, R8 ;  /* 0x000000ffff047224 */ /* 0x000fe200078e0008 */
[----:B------:R-:W4:Y:S01]  /*7710*/  LDS.128 R20, [R0+0x12000] ;  /* 0x0120000000147984 */ /* 0x000f220000000c00 */
[----:B------:R-:W-:Y:S01]  /*7720*/  IMAD R9, R13, UR12, R9 ;  /* 0x0000000c0d097c24 */ /* 0x000fe2000f8e0209 */
[----:B-1----:R-:W-:Y:S01]  /*7730*/  LEA R2, P0, R6, UR4, 0x1 ;  /* 0x0000000406027c11 */ /* 0x002fe2000f8008ff */
[----:B------:R-:W-:Y:S01]  /*7740*/  IMAD R3, R179, R11, R7 ;  /* 0x0000000bb3037224 */ /* 0x000fe200078e0207 */
[----:B------:R1:W4:Y:S01]  /*7750*/  LDS.128 R16, [R0+0x13000] ;  /* 0x0130000000107984 */ /* 0x0003220000000c00 */
[----:B------:R-:W-:Y:S01]  /*7760*/  IMAD.WIDE.U32 R4, R12, UR12, R4 ;  /* 0x0000000c0c047c25 */ /* 0x000fe2000f8e0004 */
[----:B------:R-:W-:-:S02]  /*7770*/  IADD3 R8, P1, PT, R15, R2, RZ ;  /* 0x000000020f087210 */ /* 0x000fc40007f3e0ff */
[----:B------:R-:W-:Y:S01]  /*7780*/  LEA.HI.X R3, R6, UR5, R3, 0x1, P0 ;  /* 0x0000000506037c11 */ /* 0x000fe200080f0c03 */
[----:B------:R-:W-:Y:S01]  /*7790*/  IMAD.IADD R5, R5, 0x1, R9 ;  /* 0x0000000105057824 */ /* 0x000fe200078e0209 */
[----:B------:R-:W-:Y:S01]  /*77a0*/  LEA R6, P0, R10, R2, 0x7 ;  /* 0x000000020a067211 */ /* 0x000fe200078038ff */
[----:B------:R-:W-:-:S03]  /*77b0*/  IMAD.WIDE.U32 R4, R179, R12, R4 ;  /* 0x0000000cb3047225 */ /* 0x000fc600078e0004 */
[----:B------:R-:W-:Y:S01]  /*77c0*/  LEA.HI.X R7, R10, R3, R11, 0x7, P0 ;  /* 0x000000030a077211 */ /* 0x000fe200000f3c0b */
[----:B--2---:R2:W-:Y:S01]  /*77d0*/  STG.E.128 desc[UR28][R2.64], R44 ;  /* 0x0000002c02007986 */ /* 0x0045e2000c101d1c */
[----:B------:R-:W-:Y:S01]  /*77e0*/  IMAD.X R9, R14, 0x1, R3, P1 ;  /* 0x000000010e097824 */ /* 0x000fe200008e0603 */
[----:B------:R-:W-:-:S04]  /*77f0*/  IADD3 R10, P2, PT, R6, R15, RZ ;  /* 0x0000000f060a7210 */ /* 0x000fc80007f5e0ff */
[----:B---3--:R3:W-:Y:S01]  /*7800*/  STG.E.128 desc[UR28][R8.64], R40 ;  /* 0x0000002808007986 */ /* 0x0087e2000c101d1c */
[----:B------:R-:W-:-:S03]  /*7810*/  IMAD.X R11, R7, 0x1, R14, P2 ;  /* 0x00000001070b7824 */ /* 0x000fc600010e060e */
[----:B------:R3:W-:Y:S01]  /*7820*/  STG.E.128 desc[UR28][R6.64], R36 ;  /* 0x0000002406007986 */ /* 0x0007e2000c101d1c */
[----:B-1----:R-:W-:-:S03]  /*7830*/  IMAD R0, R179, R13, R5 ;  /* 0x0000000db3007224 */ /* 0x002fc600078e0205 */
[----:B----4-:R4:W-:Y:S01]  /*7840*/  STG.E.128 desc[UR28][R10.64], R32 ;  /* 0x000000200a007986 */ /* 0x0109e2000c101d1c */
[----:B--2---:R-:W-:-:S04]  /*7850*/  LEA R2, P0, R4, UR6, 0x1 ;  /* 0x0000000604027c11 */ /* 0x004fc8000f8008ff */
[----:B------:R-:W-:Y:S02]  /*7860*/  LEA.HI.X R3, R4, UR7, R0, 0x1, P0 ;  /* 0x0000000704037c11 */ /* 0x000fe400080f0c00 */
[C---:B---3--:R-:W-:Y:S02]  /*7870*/  SHF.L.U32 R9, R12.reuse, 0x6, RZ ;  /* 0x000000060c097819 */ /* 0x048fe400000006ff */
[CC--:B------:R-:W-:Y:S01]  /*7880*/  LEA R4, P0, R12.reuse, R2.reuse, 0x7 ;  /* 0x000000020c047211 */ /* 0x0c0fe200078038ff */
[----:B------:R4:W-:Y:S01]  /*7890*/  STG.E.128 desc[UR28][R2.64], R28 ;  /* 0x0000001c02007986 */ /* 0x0009e2000c101d1c */
[C-C-:B------:R-:W-:Y:S02]  /*78a0*/  SHF.L.U64.HI R0, R12.reuse, 0x6, R13.reuse ;  /* 0x000000060c007819 */ /* 0x140fe4000001020d */
[----:B------:R-:W-:Y:S02]  /*78b0*/  IADD3 R8, P1, PT, R9, R2, RZ ;  /* 0x0000000209087210 */ /* 0x000fe40007f3e0ff */
[----:B------:R-:W-:-:S02]  /*78c0*/  LEA.HI.X R5, R12, R3, R13, 0x7, P0 ;  /* 0x000000030c057211 */ /* 0x000fc400000f3c0d */
[----:B------:R-:W-:Y:S01]  /*78d0*/  IADD3 R6, P0, PT, R4, R9, RZ ;  /* 0x0000000904067210 */ /* 0x000fe20007f1e0ff */
[----:B------:R-:W-:-:S03]  /*78e0*/  IMAD.X R9, R0, 0x1, R3, P1 ;  /* 0x0000000100097824 */ /* 0x000fc600008e0603 */
[----:B------:R-:W-:Y:S02]  /*78f0*/  IADD3.X R7, PT, PT, R5, R0, RZ, P0, !PT ;  /* 0x0000000005077210 */ /* 0x000fe400007fe4ff */
[----:B------:R4:W-:Y:S04]  /*7900*/  STG.E.128 desc[UR28][R8.64], R24 ;  /* 0x0000001808007986 */ /* 0x0009e8000c101d1c */
[----:B------:R4:W-:Y:S04]  /*7910*/  STG.E.128 desc[UR28][R4.64], R20 ;  /* 0x0000001404007986 */ /* 0x0009e8000c101d1c */
[----:B------:R4:W-:Y:S02]  /*7920*/  STG.E.128 desc[UR28][R6.64], R16 ;  /* 0x0000001006007986 */ /* 0x0009e4000c101d1c */
.L_x_309:
[----:B------:R-:W2:Y:S01]  /*7930*/  LDCU UR5, c[0x0][0x438] ;  /* 0x00008700ff0577ac */ /* 0x000ea20008000800 */
[----:B------:R-:W3:Y:S01]  /*7940*/  LDCU UR6, c[0x0][0x370] ;  /* 0x00006e00ff0677ac */ /* 0x000ee20008000800 */
[----:B--2---:R-:W-:-:S04]  /*7950*/  UIADD3 UR5, UPT, UPT, UR5, 0x7f, URZ ;  /* 0x0000007f05057890 */ /* 0x004fc8000fffe0ff */
[----:B------:R-:W-:Y:S02]  /*7960*/  USHF.R.S32.HI UR4, URZ, 0x1f, UR5 ;  /* 0x0000001fff047899 */ /* 0x000fe40008011405 */
[----:B---3--:R-:W-:Y:S02]  /*7970*/  UIADD3 UR30, UPT, UPT, UR6, UR30, URZ ;  /* 0x0000001e061e7290 */ /* 0x008fe4000fffe0ff */
[----:B------:R-:W-:-:S04]  /*7980*/  ULEA.HI UR4, UR4, UR5, URZ, 0x7 ;  /* 0x0000000504047291 */ /* 0x000fc8000f8f38ff */
[----:B------:R-:W-:-:S04]  /*7990*/  USHF.R.S32.HI UR4, URZ, 0x7, UR4 ;  /* 0x00000007ff047899 */ /* 0x000fc80008011404 */
[----:B------:R-:W-:-:S09]  /*79a0*/  UISETP.GE.AND UP0, UPT, UR30, UR4, UPT ;  /* 0x000000041e00728c */ /* 0x000fd2000bf06270 */
[----:B------:R-:W-:Y:S05]  /*79b0*/  BRA.U !UP0, `(.L_x_316) ;  /* 0xffffff89081c7547 */ /* 0x000fea000b83ffff */
[----:B-1----:R-:W-:Y:S05]  /*79c0*/  EXIT ;  /* 0x000000000000794d */ /* 0x002fea0003800000 */
.L_x_317:
        /* <DEDUP_REMOVED lines=11> */
.L_x_1408:


//--------------------- .text._ZN5flash44flash_bwd_dq_dk_dv_loop_seqk_parallel_kernelI23Flash_bwd_kernel_traitsILi64ELi128ELi128ELi8ELi4ELi4ELi4ELb0ELb0EN7cutlass6half_tE19Flash_kernel_traitsILi64ELi128ELi128ELi8ES3_EELb0ELb1ELb0ELb0ELb0ELb1ELb0EEEvNS_16Flash_bwd_paramsE --------------------------
	.section	.text._ZN5flash44flash_bwd_dq_dk_dv_loop_seqk_parallel_kernelI23Flash_bwd_kernel_traitsILi64ELi128ELi128ELi8ELi4ELi4ELi4ELb0ELb0EN7cutlass6half_tE19Flash_kernel_traitsILi64ELi128ELi128ELi8ES3_EELb0ELb1ELb0ELb0ELb0ELb1ELb0EEEvNS_16Flash_bwd_paramsE,"ax",@progbits
	.align	128
        .global         _ZN5flash44flash_bwd_dq_dk_dv_loop_seqk_parallel_kernelI23Flash_bwd_kernel_traitsILi64ELi128ELi128ELi8ELi4ELi4ELi4ELb0ELb0EN7cutlass6half_tE19Flash_kernel_traitsILi64ELi128ELi128ELi8ES3_EELb0ELb1ELb0ELb0ELb0ELb1ELb0EEEvNS_16Flash_bwd_paramsE
        .type           _ZN5flash44flash_bwd_dq_dk_dv_loop_seqk_parallel_kernelI23Flash_bwd_kernel_traitsILi64ELi128ELi128ELi8ELi4ELi4ELi4ELb0ELb0EN7cutlass6half_tE19Flash_kernel_traitsILi64ELi128ELi128ELi8ES3_EELb0ELb1ELb0ELb0ELb0ELb1ELb0EEEvNS_16Flash_bwd_paramsE,@function
        .size           _ZN5flash44flash_bwd_dq_dk_dv_loop_seqk_parallel_kernelI23Flash_bwd_kernel_traitsILi64ELi128ELi128ELi8ELi4ELi4ELi4ELb0ELb0EN7cutlass6half_tE19Flash_kernel_traitsILi64ELi128ELi128ELi8ES3_EELb0ELb1ELb0ELb0ELb0ELb1ELb0EEEvNS_16Flash_bwd_paramsE,(.L_x_1409 - _ZN5flash44flash_bwd_dq_dk_dv_loop_seqk_parallel_kernelI23Flash_bwd_kernel_traitsILi64ELi128ELi128ELi8ELi4ELi4ELi4ELb0ELb0EN7cutlass6half_tE19Flash_kernel_traitsILi64ELi128ELi128ELi8ES3_EELb0ELb1ELb0ELb0ELb0ELb1ELb0EEEvNS_16Flash_bwd_paramsE)
        .other          _ZN5flash44flash_bwd_dq_dk_dv_loop_seqk_parallel_kernelI23Flash_bwd_kernel_traitsILi64ELi128ELi128ELi8ELi4ELi4ELi4ELb0ELb0EN7cutlass6half_tE19Flash_kernel_traitsILi64ELi128ELi128ELi8ES3_EELb0ELb1ELb0ELb0ELb0ELb1ELb0EEEvNS_16Flash_bwd_paramsE,@"STO_CUDA_ENTRY STV_DEFAULT"
_ZN5flash44flash_bwd_dq_dk_dv_loop_seqk_parallel_kernelI23Flash_bwd_kernel_traitsILi64ELi128ELi128ELi8ELi4ELi4ELi4ELb0ELb0EN7cutlass6half_tE19Flash_kernel_traitsILi64ELi128ELi128ELi8ES3_EELb0ELb1ELb0ELb0ELb0ELb1ELb0EEEvNS_16Flash_bwd_paramsE:
.text._ZN5flash44flash_bwd_dq_dk_dv_loop_seqk_parallel_kernelI23Flash_bwd_kernel_traitsILi64ELi128ELi128ELi8ELi4ELi4ELi4ELb0ELb0EN7cutlass6half_tE19Flash_kernel_traitsILi64ELi128ELi128ELi8ES3_EELb0ELb1ELb0ELb0ELb0ELb1ELb0EEEvNS_16Flash_bwd_paramsE:
        /* <DEDUP_REMOVED lines=9> */
[----:B------:R-:W1:Y:S01]  /*0090*/  S2UR UR38, SR_CTAID.Y ;  /* 0x00000000002679c3 */ /* 0x000e620000002600 */
[----:B------:R-:W1:Y:S01]  /*00a0*/  LDCU.64 UR36, c[0x0][0x468] ;  /* 0x00008d00ff2477ac */ /* 0x000e620008000a00 */
[----:B------:R-:W2:Y:S06]  /*00b0*/  LDCU.64 UR6, c[0x0][0x460] ;  /* 0x00008c00ff0677ac */ /* 0x000eac0008000a00 */
[----:B------:R-:W3:Y:S01]  /*00c0*/  S2UR UR24, SR_CgaCtaId ;  /* 0x00000000001879c3 */ /* 0x000ee20000008800 */
[----:B------:R-:W4:Y:S01]  /*00d0*/  LDCU.64 UR4, c[0x0][0x468] ;  /* 0x00008d00ff0477ac */ /* 0x000f220008000a00 */
[----:B------:R-:W5:Y:S06]  /*00e0*/  LDCU.U8 UR8, c[0x0][0x532] ;  /* 0x0000a640ff0877ac */ /* 0x000f6c0008000000 */
[----:B------:R-:W-:Y:S01]  /*00f0*/  S2UR UR23, SR_CTAID.Z ;  /* 0x00000000001779c3 */ /* 0x000fe20000002700 */
[----:B------:R-:W3:Y:S01]  /*0100*/  LDCU UR10, c[0x0][0x438] ;  /* 0x00008700ff0a77ac */ /* 0x000ee20008000800 */
[----:B------:R-:W3:Y:S06]  /*0110*/  LDCU.64 UR32, c[0x0][0x358] ;  /* 0x00006b00ff2077ac */ /* 0x000eec0008000a00 */
[----:B------:R-:W-:Y:S01]  /*0120*/  S2UR UR21, SR_CTAID.X ;  /* 0x00000000001579c3 */ /* 0x000fe20000002500 */
[----:B-1----:R-:W-:-:S02]  /*0130*/  ULEA UR36, UP0, UR38, UR36, 0x2 ;  /* 0x0000002426247291 */ /* 0x002fc4000f8010ff */
[----:B--2---:R-:W-:Y:S02]  /*0140*/  UISETP.NE.U32.AND UP1, UPT, UR6, URZ, UPT ;  /* 0x000000ff0600728c */ /* 0x004fe4000bf25070 */
[----:B------:R-:W-:Y:S02]  /*0150*/  ULEA.HI.X UR37, UR38, UR37, URZ, 0x2, UP0 ;  /* 0x0000002526257291 */ /* 0x000fe400080f14ff */
[----:B------:R-:W-:Y:S01]  /*0160*/  UISETP.NE.U32.AND UP0, UPT, UR6, URZ, UPT ;  /* 0x000000ff0600728c */ /* 0x000fe2000bf05070 */
[----:B------:R-:W-:Y:S01]  /*0170*/  S2UR UR18, SR_CTAID.Y ;  /* 0x00000000001279c3 */ /* 0x000fe20000002600 */
[----:B----4-:R-:W-:Y:S02]  /*0180*/  UISETP.EQ.U32.AND UP2, UPT, UR4, URZ, UPT ;  /* 0x000000ff0400728c */ /* 0x010fe4000bf42070 */
[----:B------:R-:W-:Y:S02]  /*0190*/  UISETP.NE.U32.AND UP6, UPT, UR4, URZ, UPT ;  /* 0x000000ff0400728c */ /* 0x000fe4000bfc5070 */
[----:B------:R-:W-:-:S02]  /*01a0*/  UISETP.NE.AND.EX UP5, UPT, UR7, URZ, UPT, UP1 ;  /* 0x000000ff0700728c */ /* 0x000fc4000bfa5310 */
[----:B------:R-:W-:Y:S01]  /*01b0*/  UISETP.NE.AND.EX UP4, UPT, UR7, URZ, UPT, UP0 ;  /* 0x000000ff0700728c */ /* 0x000fe2000bf85300 */
[----:B------:R-:W1:Y:S01]  /*01c0*/  S2UR UR4, SR_CgaCtaId ;  /* 0x00000000000479c3 */ /* 0x000e620000008800 */
[----:B------:R-:W2:Y:S01]  /*01d0*/  LDCU.64 UR6, c[0x0][0x470] ;  /* 0x00008e00ff0677ac */ /* 0x000ea20008000a00 */
[----:B-----5:R-:W-:Y:S02]  /*01e0*/  UISETP.NE.AND UP3, UPT, UR8, URZ, UPT ;  /* 0x000000ff0800728c */ /* 0x020fe4000bf65270 */
[----:B------:R-:W-:-:S04]  /*01f0*/  UISETP.NE.AND.EX UP6, UPT, UR5, URZ, UPT, UP6 ;  /* 0x000000ff0500728c */ /* 0x000fc8000bfc5360 */
[----:B------:R-:W4:Y:S01]  /*0200*/  S2UR UR20, SR_CTAID.Z ;  /* 0x00000000001479c3 */ /* 0x000f220000002700 */
        /* <DEDUP_REMOVED lines=8> */
[----:B------:R-:W2:Y:S01]  /*0290*/  @!UP4 LDCU UR22, c[0x0][0x434] ;  /* 0x00008680ff16c7ac */ /* 0x000ea20008000800 */
[----:B---3--:R-:W-:-:S02]  /*02a0*/  ULEA UR24, UR24, UR8, 0x18 ;  /* 0x0000000818187291 */ /* 0x008fc4000f8ec0ff */
[----:B-1----:R-:W-:Y:S02]  /*02b0*/  ULEA UR4, UR4, UR5, 0x18 ;  /* 0x0000000504047291 */ /* 0x002fe4000f8ec0ff */
[----:B------:R-:W-:Y:S01]  /*02c0*/  UISETP.NE.AND.EX UP3, UPT, UR7, URZ, UPT, UP0 ;  /* 0x000000ff0700728c */ /* 0x000fe2000bf65300 */
[----:B------:R-:W-:Y:S01]  /*02d0*/  UMOV UR27, 0xffffc000 ;  /* 0xffffc000001b7882 */ /* 0x000fe20000000000 */
[----:B------:R-:W-:Y:S01]  /*02e0*/  UMOV UR30, URZ ;  /* 0x000000ff001e7c82 */ /* 0x000fe20008000000 */
[----:B------:R-:W-:-:S08]  /*02f0*/  UMOV UR31, URZ ;  /* 0x000000ff001f7c82 */ /* 0x000fd00008000000 */
.L_x_365:
[----:B------:R-:W1:Y:S01]  /*0300*/  LDCU.64 UR8, c[0x0][0x478] ;  /* 0x00008f00ff0877ac */ /* 0x000e620008000a00 */
        /* <DEDUP_REMOVED lines=9> */
[----:B-1----:R-:W-:Y:S02]  /*03a0*/  UISETP.NE.U32.AND UP0, UPT, UR8, URZ, UPT ;  /* 0x000000ff0800728c */ /* 0x002fe4000bf05070 */
[----:B------:R-:W3:Y:S02]  /*03b0*/  @P1 LDG.E R6, desc[UR32][R4.64] ;  /* 0x0000002004061981 */ /* 0x000ee4000c1e1900 */
[----:B------:R-:W-:-:S06]  /*03c0*/  UISETP.NE.AND.EX UP0, UPT, UR9, URZ, UPT, UP0 ;  /* 0x000000ff0900728c */ /* 0x000fcc000bf05300 */
[----:B------:R-:W-:-:S05]  /*03d0*/  PLOP3.LUT P0, PT, PT, PT, UP0, 0x80, 0x8 ;  /* 0x000000000008781c */ /* 0x000fca0003f0f008 */
[----:B------:R-:W-:Y:S01]  /*03e0*/  @UP0 ULEA UR14, UP1, UR38, UR8, 0x2 ;  /* 0x00000008260e0291 */ /* 0x000fe2000f8210ff */
[----:B------:R-:W-:Y:S01]  /*03f0*/  PLOP3.LUT P3, PT, PT, PT, UP2, 0x80, 0x8 ;  /* 0x000000000008781c */ /* 0x000fe20003f6f028 */
[----:B------:R-:W1:Y:S02]  /*0400*/  @!UP0 LDCU UR5, c[0x0][0x43c] ;  /* 0x00008780ff0587ac */ /* 0x000e640008000800 */
[----:B------:R-:W-:Y:S02]  /*0410*/  @UP0 ULEA.HI.X UR15, UR38, UR9, URZ, 0x2, UP1 ;  /* 0x00000009260f0291 */ /* 0x000fe400088f14ff */
[----:B------:R-:W-:Y:S01]  /*0420*/  IMAD.U32 R2, RZ, RZ, UR14 ;  /* 0x0000000eff027e24 */ /* 0x000fe2000f8e00ff */
[----:B------:R-:W4:Y:S03]  /*0430*/  @!UP0 LDCU.64 UR8, c[0x0][0x488] ;  /* 0x00009100ff0887ac */ /* 0x000f260008000a00 */
[----:B------:R-:W-:-:S05]  /*0440*/  IMAD.U32 R3, RZ, RZ, UR15 ;  /* 0x0000000fff037e24 */ /* 0x000fca000f8e00ff */
[----:B-----5:R5:W2:Y:S01]  /*0450*/  @P0 LDG.E R4, desc[UR32][R2.64] ;  /* 0x0000002002040981 */ /* 0x020aa2000c1e1900 */
[----:B------:R-:W-:Y:S01]  /*0460*/  UMOV UR40, URZ ;  /* 0x000000ff00287c82 */ /* 0x000fe20008000000 */
[----:B------:R-:W-:Y:S01]  /*0470*/  UMOV UR45, 0xffffffff ;  /* 0xffffffff002d7882 */ /* 0x000fe20000000000 */
[----:B------:R-:W-:Y:S01]  /*0480*/  UMOV UR41, 0xffffffff ;  /* 0xffffffff00297882 */ /* 0x000fe20000000000 */
[----:B----4-:R-:W-:-:S04]  /*0490*/  @!UP0 UISETP.NE.U32.AND UP1, UPT, UR8, URZ, UPT ;  /* 0x000000ff0800828c */ /* 0x010fc8000bf25070 */
[----:B------:R-:W-:-:S04]  /*04a0*/  @!UP0 UISETP.NE.AND.EX UP1, UPT, UR9, URZ, UPT, UP1 ;  /* 0x000000ff0900828c */ /* 0x000fc8000bf25310 */
[----:B-1----:R-:W-:Y:S01]  /*04b0*/  @!UP0 USEL UR9, UR5, URZ, UP1 ;  /* 0x000000ff05098287 */ /* 0x002fe20008800000 */
[----:B-----5:R-:W-:Y:S02]  /*04c0*/  IMAD.U32 R2, RZ, RZ, UR12 ;  /* 0x0000000cff027e24 */ /* 0x020fe4000f8e00ff */
[----:B------:R-:W-:-:S05]  /*04d0*/  IMAD.U32 R3, RZ, RZ, UR13 ;  /* 0x0000000dff037e24 */ /* 0x000fca000f8e00ff */
[----:B------:R-:W4:Y:S04]  /*04e0*/  @P4 LDG.E R5, desc[UR32][R2.64] ;  /* 0x0000002002054981 */ /* 0x000f28000c1e1900 */
[----:B------:R1:W5:Y:S02]  /*04f0*/  @P2 LDG.E R0, desc[UR32][R2.64+0x4] ;  /* 0x0000042002002981 */ /* 0x000364000c1e1900 */
[----:B-1----:R-:W-:Y:S02]  /*0500*/  IMAD.U32 R2, RZ, RZ, UR36 ;  /* 0x00000024ff027e24 */ /* 0x002fe4000f8e00ff */
[----:B------:R-:W-:-:S05]  /*0510*/  IMAD.U32 R3, RZ, RZ, UR37 ;  /* 0x00000025ff037e24 */ /* 0x000fca000f8e00ff */
[----:B------:R-:W5:Y:S01]  /*0520*/  @!P3 LDG.E R2, desc[UR32][R2.64] ;  /* 0x000000200202b981 */ /* 0x000f62000c1e1900 */
[----:B------:R-:W-:Y:S01]  /*0530*/  USHF.L.U32 UR5, UR34, 0x7, URZ ;  /* 0x0000000722057899 */ /* 0x000fe200080006ff */
[----:B---3--:R-:W-:Y:S02]  /*0540*/  @P1 R2UR UR40, R6 ;  /* 0x00000000062812ca */ /* 0x008fe400000e0000 */
[----:B--2---:R-:W-:-:S13]  /*0550*/  @P0 R2UR UR39, R4 ;  /* 0x00000000042702ca */ /* 0x004fda00000e0000 */
[----:B------:R-:W-:Y:S01]  /*0560*/  @UP0 UIADD3 UR39, UPT, UPT, UR39, -UR40, URZ ;  /* 0x8000002827270290 */ /* 0x000fe2000fffe0ff */
[----:B----4-:R-:W-:Y:S02]  /*0570*/  @P4 R2UR UR45, R5 ;  /* 0x00000000052d42ca */ /* 0x010fe400000e0000 */
[----:B-----5:R-:W-:Y:S02]  /*0580*/  @P2 R2UR UR8, R0 ;  /* 0x00000000000822ca */ /* 0x020fe400000e0000 */
[----:B------:R-:W-:Y:S01]  /*0590*/  @!P3 R2UR UR41, R2 ;  /* 0x000000000229b2ca */ /* 0x000fe200000e0000 */
        /* <DEDUP_REMOVED lines=10> */
.L_x_318:
[----:B------:R-:W-:Y:S01]  /*0640*/  @!UP0 UIADD3 UR39, UPT, UPT, UR9, UR10, -UR40 ;  /* 0x0000000a09278290 */ /* 0x000fe2000fffe828 */
[----:B------:R-:W-:Y:S01]  /*0650*/  @!UP4 UMOV UR42, UR22 ;  /* 0x00000016002acc82 */ /* 0x000fe20008000000 */
        /* <DEDUP_REMOVED lines=32> */
.L_x_320:
[----:B------:R-:W1:Y:S01]  /*0860*/  LDCU.64 UR16, c[0x0][0x3b8] ;  /* 0x00007700ff1077ac */ /* 0x000e620008000a00 */
[----:B------:R-:W-:-:S04]  /*0870*/  UIADD3 UR8, UPT, UPT, UR40, UR41, URZ ;  /* 0x0000002928087290 */ /* 0x000fc8000fffe0ff */
[----:B-1----:R-:W-:Y:S02]  /*0880*/  UIMAD.WIDE.U32 UR46, UR8, UR16, URZ ;  /* 0x00000010082e72a5 */ /* 0x002fe4000f8e00ff */
[----:B------:R-:W-:-:S04]  /*0890*/  UIMAD UR8, UR8, UR17, URZ ;  /* 0x00000011080872a4 */ /* 0x000fc8000f8e02ff */
[----:B------:R-:W-:-:S06]  /*08a0*/  UIADD3 UR8, UPT, UPT, UR47, UR8, URZ ;  /* 0x000000082f087290 */ /* 0x000fcc000fffe0ff */
[----:B------:R-:W-:Y:S02]  /*08b0*/  MOV R24, UR8 ;  /* 0x0000000800187c02 */ /* 0x000fe40008000f00 */
.L_x_321:
        /* <DEDUP_REMOVED lines=44> */
.L_x_322:
[----:B------:R-:W1:Y:S01]  /*0b80*/  LDCU.64 UR14, c[0x0][0x3c0] ;  /* 0x00007800ff0e77ac */ /* 0x000e620008000a00 */
[----:B------:R-:W-:-:S04]  /*0b90*/  UIADD3 UR8, UPT, UPT, UR40, UR41, URZ ;  /* 0x0000002928087290 */ /* 0x000fc8000fffe0ff */
[----:B-1----:R-:W-:Y:S02]  /*0ba0*/  UIMAD.WIDE.U32 UR10, UR8, UR14, URZ ;  /* 0x0000000e080a72a5 */ /* 0x002fe4000f8e00ff */
[----:B------:R-:W-:-:S04]  /*0bb0*/  UIMAD UR8, UR8, UR15, URZ ;  /* 0x0000000f080872a4 */ /* 0x000fc8000f8e02ff */
[----:B------:R-:W-:Y:S01]  /*0bc0*/  UIADD3 UR8, UPT, UPT, UR11, UR8, URZ ;  /* 0x000000080b087290 */ /* 0x000fe2000fffe0ff */
[----:B------:R-:W-:-:S05]  /*0bd0*/  UMOV UR48, UR10 ;  /* 0x0000000a00307c82 */ /* 0x000fca0008000000 */
[----:B------:R-:W-:-:S07]  /*0be0*/  MOV R22, UR8 ;  /* 0x0000000800167c02 */ /* 0x000fce0008000f00 */
.L_x_323:
        /* <DEDUP_REMOVED lines=24> */
[----:B------:R-:W-:-:S04]  /*0d70*/  UIMAD UR8, UR9, UR52, UR8 ;  /* 0x00000034090872a4 */ /* 0x000fc8000f8e0208 */
[----:B------:R-:W-:Y:S01]  /*0d80*/  UIADD3 UR8, UPT, UPT, UR55, UR8, URZ ;  /* 0x0000000837087290 */ /* 0x000fe2000fffe0ff */
[----:B------:R-:W-:Y:S11]  /*0d90*/  BRA `(.L_x_325) ;  /* 0x00000000000c7947 */ /* 0x000ff60003800000 */
.L_x_324:
[----:B------:R-:W-:Y:S02]  /*0da0*/  UIMAD.WIDE.U32 UR54, UR62, UR45, URZ ;  /* 0x0000002d3e3672a5 */ /* 0x000fe4000f8e00ff */
[----:B------:R-:W-:-:S04]  /*0db0*/  UIMAD UR8, UR63, UR45, URZ ;  /* 0x0000002d3f0872a4 */ /* 0x000fc8000f8e02ff */
[----:B------:R-:W-:Y:S02]  /*0dc0*/  UIADD3 UR8, UPT, UPT, UR55, UR8, URZ ;  /* 0x0000000837087290 */ /* 0x000fe4000fffe0ff */
.L_x_325:
        /* <DEDUP_REMOVED lines=20> */
.L_x_326:
[----:B------:R-:W1:Y:S01]  /*0f10*/  LDCU UR52, c[0x0][0x434] ;  /* 0x00008680ff3477ac */ /* 0x000e620008000800 */
[----:B------:R-:W-:-:S04]  /*0f20*/  UIMAD UR47, UR38, UR57, UR23 ;  /* 0x00000039262f72a4 */ /* 0x000fc8000f8e0217 */
[----:B-1----:R-:W-:Y:S02]  /*0f30*/  UIMAD UR52, UR47, UR52, URZ ;  /* 0x000000342f3472a4 */ /* 0x002fe4000f8e02ff */
.L_x_327:
        /* <DEDUP_REMOVED lines=11> */
.L_x_328:
[----:B------:R-:W1:Y:S01]  /*0ff0*/  LDCU UR55, c[0x0][0x444] ;  /* 0x00008880ff3777ac */ /* 0x000e620008000800 */
[----:B------:R-:W-:-:S04]  /*1000*/  UIMAD UR45, UR38, UR57, UR23 ;  /* 0x00000039262d72a4 */ /* 0x000fc8000f8e0217 */
[----:B-1----:R-:W-:-:S12]  /*1010*/  UIMAD UR55, UR45, UR55, URZ ;  /* 0x000000372d3772a4 */ /* 0x002fd8000f8e02ff */
.L_x_329:
        /* <DEDUP_REMOVED lines=33> */
[----:B------:R-:W-:Y:S01]  /*1230*/  IADD3 R27, P3, PT, R38, 0x40, RZ ;  /* 0x00000040261b7810 */ /* 0x000fe20007f7e0ff */
[----:B------:R-:W-:Y:S01]  /*1240*/  IMAD R8, R9, UR56, R8 ;  /* 0x0000003809087c24 */ /* 0x000fe2000f8e0208 */
[----:B------:R-:W-:Y:S01]  /*1250*/  IADD3 R4, P0, PT, R2, UR50, RZ ;  /* 0x0000003202047c10 */ /* 0x000fe2000ff1e0ff */
[----:B------:R-:W-:Y:S01]  /*1260*/  USHF.L.U32 UR56, UR56, 0x7, URZ ;  /* 0x0000000738387899 */ /* 0x000fe200080006ff */
[C---:B------:R-:W-:Y:S01]  /*1270*/  VIADD R19, R38.reuse, 0x40 ;  /* 0x0000004026137836 */ /* 0x040fe20000000000 */
[----:B------:R-:W-:Y:S01]  /*1280*/  UISETP.GT.AND UP0, UPT, UR43, UR45, UPT ;  /* 0x0000002d2b00728c */ /* 0x000fe2000bf04270 */
[----:B------:R-:W-:Y:S01]  /*1290*/  IADD3.X R5, PT, PT, R3, UR13, R0, P0, !PT ;  /* 0x0000000d03057c10 */ /* 0x000fe200087fe400 */
[----:B------:R-:W-:Y:S01]  /*12a0*/  VIADD R25, R38, 0x60 ;  /* 0x0000006026197836 */ /* 0x000fe20000000000 */
[----:B------:R-:W-:Y:S01]  /*12b0*/  IADD3 R2, P0, PT, R12, UR58, RZ ;  /* 0x0000003a0c027c10 */ /* 0x000fe2000ff1e0ff */
[----:B------:R-:W3:Y:S01]  /*12c0*/  LDCU.64 UR58, c[0x0][0x5e8] ;  /* 0x0000bd00ff3a77ac */ /* 0x000ee20008000a00 */
[----:B------:R-:W-:-:S02]  /*12d0*/  IMAD.X R30, RZ, RZ, RZ, P3 ;  /* 0x000000ffff1e7224 */ /* 0x000fc400018e06ff */
[----:B------:R-:W-:Y:S01]  /*12e0*/  IADD3.X R3, PT, PT, RZ, UR11, RZ, P0, !PT ;  /* 0x0000000bff037c10 */ /* 0x000fe200087fe4ff */
[----:B-1----:R-:W-:Y:S01]  /*12f0*/  IMAD.U32 R0, RZ, RZ, UR8 ;  /* 0x00000008ff007e24 */ /* 0x002fe2000f8e00ff */
[----:B------:R-:W1:Y:S01]  /*1300*/  LDCU.64 UR10, c[0x0][0x550] ;  /* 0x0000aa00ff0a77ac */ /* 0x000e620008000a00 */
[----:B------:R-:W-:Y:S02]  /*1310*/  IMAD.U32 R6, RZ, RZ, UR9 ;  /* 0x00000009ff067e24 */ /* 0x000fe4000f8e00ff */
[----:B------:R-:W-:Y:S01]  /*1320*/  IMAD.WIDE.U32 R4, R0, UR23, R4 ;  /* 0x0000001700047c25 */ /* 0x000fe2000f8e0004 */
[----:B------:R-:W4:Y:S03]  /*1330*/  LDCU.64 UR8, c[0x0][0x570] ;  /* 0x0000ae00ff0877ac */ /* 0x000f260008000a00 */
[----:B------:R-:W-:Y:S02]  /*1340*/  IMAD R0, R11, UR12, R7 ;  /* 0x0000000c0b007c24 */ /* 0x000fe4000f8e0207 */
[----:B------:R-:W-:Y:S01]  /*1350*/  IMAD.WIDE.U32 R2, R10, UR12, R2 ;  /* 0x0000000c0a027c25 */ /* 0x000fe2000f8e0002 */
[----:B------:R-:W3:Y:S03]  /*1360*/  LDCU.64 UR12, c[0x0][0x380] ;  /* 0x00007000ff0c77ac */ /* 0x000ee60008000a00 */
[----:B------:R-:W-:Y:S01]  /*1370*/  IMAD R7, R6, UR23, R5 ;  /* 0x0000001706077c24 */ /* 0x000fe2000f8e0205 */
[----:B------:R-:W-:Y:S01]  /*1380*/  MOV R6, R4 ;  /* 0x0000000400067202 */ /* 0x000fe20000000f00 */
[----:B-----5:R-:W-:Y:S01]  /*1390*/  IMAD.WIDE.U32 R4, R16, UR21, RZ ;  /* 0x0000001510047c25 */ /* 0x020fe2000f8e00ff */
[----:B------:R-:W-:-:S03]  /*13a0*/  IADD3 R16, PT, PT, R38, 0x20, RZ ;  /* 0x0000002026107810 */ /* 0x000fc60007ffe0ff */
[----:B------:R-:W-:Y:S01]  /*13b0*/  IMAD.IADD R3, R3, 0x1, R0 ;  /* 0x0000000103037824 */ /* 0x000fe200078e0200 */
[----:B------:R-:W-:Y:S01]  /*13c0*/  SEL R4, R4, RZ, P2 ;  /* 0x000000ff04047207 */ /* 0x000fe20001000000 */
[----:B------:R-:W-:Y:S02]  /*13d0*/  IMAD R0, R17, UR21, R5 ;  /* 0x0000001511007c24 */ /* 0x000fe4000f8e0205 */
[----:B--2---:R-:W-:Y:S01]  /*13e0*/  IMAD.WIDE.U32 R2, R20, UR23, R2 ;  /* 0x0000001714027c25 */ /* 0x004fe2000f8e0002 */
[----:B------:R-:W-:Y:S02]  /*13f0*/  IADD3 R9, P1, P0, R8, UR54, R4 ;  /* 0x0000003608097c10 */ /* 0x000fe4000f83e004 */
[----:B------:R-:W-:Y:S01]  /*1400*/  SHF.R.S32.HI R8, RZ, 0x1f, R8 ;  /* 0x0000001fff087819 */ /* 0x000fe20000011408 */
[----:B------:R-:W-:Y:S01]  /*1410*/  IMAD.WIDE.U32 R4, R38, R14, R6 ;  /* 0x0000000e26047225 */ /* 0x000fe200078e0006 */
[----:B------:R-:W-:-:S03]  /*1420*/  SEL R0, R0, RZ, P2 ;  /* 0x000000ff00007207 */ /* 0x000fc60001000000 */
[----:B------:R-:W-:Y:S01]  /*1430*/  IMAD R3, R21, UR23, R3 ;  /* 0x0000001715037c24 */ /* 0x000fe2000f8e0203 */
        /* <DEDUP_REMOVED lines=12> */
[----:B----4-:R-:W-:Y:S01]  /*1500*/  LEA R218, P0, R5, UR8, 0x2 ;  /* 0x0000000805da7c11 */ /* 0x010fe2000f8010ff */
[----:B------:R-:W-:Y:S01]  /*1510*/  UIMAD.WIDE UR52, UR52, 0x4, UR60 ;  /* 0x00000004343478a5 */ /* 0x000fe2000f8e023c */
[----:B------:R-:W-:-:S02]  /*1520*/  LEA.HI.X R239, R2, UR11, R0, 0x1, P1 ;  /* 0x0000000b02ef7c11 */ /* 0x000fc400088f0c00 */
[----:B------:R-:W-:Y:S02]  /*1530*/  LEA.HI.X R219, R5, UR9, R4, 0x2, P0 ;  /* 0x0000000905db7c11 */ /* 0x000fe400080f1404 */
[C---:B------:R-:W-:Y:S02]  /*1540*/  IADD3 R28, P1, PT, R38.reuse, 0x60, RZ ;  /* 0x00000060261c7810 */ /* 0x040fe40007f3e0ff */
[----:B------:R-:W-:Y:S02]  /*1550*/  IADD3 R26, P0, PT, R38, 0x20, RZ ;  /* 0x00000020261a7810 */ /* 0x000fe40007f1e0ff */
[----:B------:R-:W-:Y:S01]  /*1560*/  SHF.L.U64.HI R9, R14, 0x5, R15 ;  /* 0x000000050e097819 */ /* 0x000fe2000001020f */
[----:B------:R-:W-:Y:S01]  /*1570*/  IMAD.X R37, RZ, RZ, RZ, P1 ;  /* 0x000000ffff257224 */ /* 0x000fe200008e06ff */
[C---:B------:R-:W-:Y:S02]  /*1580*/  SHF.L.U64.HI R2, R10.reuse, 0x5, R11 ;  /* 0x000000050a027819 */ /* 0x040fe4000001020b */
[----:B------:R-:W-:-:S02]  /*1590*/  SHF.L.U32 R0, R10, 0x5, RZ ;  /* 0x000000050a007819 */ /* 0x000fc400000006ff */
        /* <DEDUP_REMOVED lines=15> */
.L_x_331:
[----:B------:R-:W1:Y:S01]  /*1690*/  LDCU.64 UR12, c[0x0][0x5c0] ;  /* 0x0000b800ff0c77ac */ /* 0x000e620008000a00 */
[----:B------:R-:W-:-:S04]  /*16a0*/  UIADD3 UR8, UPT, UPT, UR40, UR41, URZ ;  /* 0x0000002928087290 */ /* 0x000fc8000fffe0ff */
[----:B-1----:R-:W-:Y:S02]  /*16b0*/  UIMAD.WIDE.U32 UR16, UR8, UR12, URZ ;  /* 0x0000000c081072a5 */ /* 0x002fe4000f8e00ff */
[----:B------:R-:W-:-:S04]  /*16c0*/  UIMAD UR8, UR8, UR13, URZ ;  /* 0x0000000d080872a4 */ /* 0x000fc8000f8e02ff */
[----:B------:R-:W-:-:S06]  /*16d0*/  UIADD3 UR8, UPT, UPT, UR17, UR8, URZ ;  /* 0x0000000811087290 */ /* 0x000fcc000fffe0ff */
[----:B------:R-:W-:Y:S02]  /*16e0*/  MOV R0, UR8 ;  /* 0x0000000800007c02 */ /* 0x000fe40008000f00 */
.L_x_332:
        /* <DEDUP_REMOVED lines=13> */
.L_x_333:
[----:B------:R-:W1:Y:S01]  /*17c0*/  LDCU.64 UR10, c[0x0][0x5c8] ;  /* 0x0000b900ff0a77ac */ /* 0x000e620008000a00 */
[----:B------:R-:W-:-:S04]  /*17d0*/  UIADD3 UR40, UPT, UPT, UR40, UR41, URZ ;  /* 0x0000002928287290 */ /* 0x000fc8000fffe0ff */
[----:B-1----:R-:W-:Y:S02]  /*17e0*/  UIMAD.WIDE.U32 UR14, UR40, UR10, URZ ;  /* 0x0000000a280e72a5 */ /* 0x002fe4000f8e00ff */
[----:B------:R-:W-:-:S04]  /*17f0*/  UIMAD UR40, UR40, UR11, URZ ;  /* 0x0000000b282872a4 */ /* 0x000fc8000f8e02ff */
[----:B------:R-:W-:-:S06]  /*1800*/  UIADD3 UR40, UPT, UPT, UR15, UR40, URZ ;  /* 0x000000280f287290 */ /* 0x000fcc000fffe0ff */
[----:B------:R-:W-:-:S07]  /*1810*/  MOV R10, UR40 ;  /* 0x00000028000a7c02 */ /* 0x000fce0008000f00 */
.L_x_334:
[----:B------:R-:W-:Y:S01]  /*1820*/  UIADD3 UR39, UPT, UPT, -UR5, UR39, URZ ;  /* 0x0000002705277290 */ /* 0x000fe2000fffe1ff */
[----:B------:R-:W-:Y:S01]  /*1830*/  IMAD.U32 R2, RZ, RZ, UR12 ;  /* 0x0000000cff027e24 */ /* 0x000fe2000f8e00ff */
[----:B------:R-:W1:Y:S01]  /*1840*/  LDCU.64 UR8, c[0x0][0x5d8] ;  /* 0x0000bb00ff0877ac */ /* 0x000e620008000a00 */
[----:B------:R-:W-:Y:S02]  /*1850*/  BSSY.RECONVERGENT B0, `(.L_x_335) ;  /* 0x0000020000007945 */ /* 0x000fe40003800200 */
[----:B------:R-:W-:Y:S01]  /*1860*/  IMAD.WIDE.U32 R2, R2, UR5, R12 ;  /* 0x0000000502027c25 */ /* 0x000fe2000f8e000c */
[----:B------:R-:W-:Y:S01]  /*1870*/  ISETP.GE.AND P4, PT, R38, UR39, PT ;  /* 0x0000002726007c0c */ /* 0x000fe2000bf86270 */
[----:B------:R-:W-:Y:S01]  /*1880*/  UIMAD UR15, UR35, UR12, URZ ;  /* 0x0000000c230f72a4 */ /* 0x000fe2000f8e02ff */
[----:B------:R-:W-:Y:S02]  /*1890*/  ISETP.GE.AND P3, PT, R16, UR39, PT ;  /* 0x0000002710007c0c */ /* 0x000fe4000bf66270 */
[----:B------:R-:W-:Y:S01]  /*18a0*/  IADD3 R2, P0, PT, R2, UR16, RZ ;  /* 0x0000001002027c10 */ /* 0x000fe2000ff1e0ff */
[----:B------:R-:W-:Y:S01]  /*18b0*/  UIMAD UR15, UR5, UR13, UR15 ;  /* 0x0000000d050f72a4 */ /* 0x000fe2000f8e020f */
[----:B------:R-:W-:-:S02]  /*18c0*/  ISETP.GE.AND P2, PT, R19, UR39, PT ;  /* 0x0000002713007c0c */ /* 0x000fc4000bf46270 */
[----:B------:R-:W-:-:S03]  /*18d0*/  ISETP.GE.AND P1, PT, R25, UR39, PT ;  /* 0x0000002719007c0c */ /* 0x000fc6000bf26270 */
[----:B------:R-:W-:Y:S02]  /*18e0*/  IADD3.X R3, PT, PT, R0, UR15, R3, P0, !PT ;  /* 0x0000000f00037c10 */ /* 0x000fe400087fe403 */
[----:B------:R-:W2:Y:S01]  /*18f0*/  @!P4 LDC.64 R4, c[0x0][0x560] ;  /* 0x00015800ff04cb82 */ /* 0x000ea20000000a00 */
[----:B-1----:R-:W-:Y:S01]  /*1900*/  IMAD.U32 R0, RZ, RZ, UR8 ;  /* 0x00000008ff007e24 */ /* 0x002fe2000f8e00ff */
[----:B------:R-:W-:-:S03]  /*1910*/  MOV R6, UR9 ;  /* 0x0000000900067c02 */ /* 0x000fc60008000f00 */
        /* <DEDUP_REMOVED lines=19> */
.L_x_336:
[----:B------:R-:W-:Y:S05]  /*1a50*/  BSYNC.RECONVERGENT B0 ;  /* 0x0000000000007941 */ /* 0x000fea0003800200 */
.L_x_335:
        /* <DEDUP_REMOVED lines=12> */
.L_x_338:
[----:B------:R-:W-:Y:S05]  /*1b20*/  BSYNC.RECONVERGENT B0 ;  /* 0x0000000000007941 */ /* 0x000fea0003800200 */
.L_x_337:
        /* <DEDUP_REMOVED lines=12> */
.L_x_340:
[----:B------:R-:W-:Y:S05]  /*1bf0*/  BSYNC.RECONVERGENT B0 ;  /* 0x0000000000007941 */ /* 0x000fea0003800200 */
.L_x_339:
        /* <DEDUP_REMOVED lines=30> */
.L_x_342:
[----:B------:R-:W-:Y:S05]  /*1de0*/  BSYNC.RECONVERGENT B0 ;  /* 0x0000000000007941 */ /* 0x000fea0003800200 */
.L_x_341:
        /* <DEDUP_REMOVED lines=12> */
.L_x_344:
[----:B------:R-:W-:Y:S05]  /*1eb0*/  BSYNC.RECONVERGENT B0 ;  /* 0x0000000000007941 */ /* 0x000fea0003800200 */
.L_x_343:
        /* <DEDUP_REMOVED lines=12> */
.L_x_330:
[----:B------:R-:W-:Y:S01]  /*1f80*/  UIMAD UR49, UR51, -0x80, UR42 ;  /* 0xffffff80333178a4 */ /* 0x000fe2000f8e022a */
[----:B------:R-:W-:Y:S01]  /*1f90*/  LEA R4, P1, R0, R240, 0x1 ;  /* 0x000000f000047211 */ /* 0x000fe200078208ff */
[----:B------:R-:W-:Y:S01]  /*1fa0*/  IMAD.WIDE.U32 R6, R10, 0x40, RZ ;  /* 0x000000400a067825 */ /* 0x000fe200078e00ff */
[----:B------:R-:W-:Y:S01]  /*1fb0*/  UIADD3 UR38, UPT, UPT, -UR5, UR39, URZ ;  /* 0x0000002705267290 */ /* 0x000fe2000fffe1ff */
[----:B------:R-:W-:Y:S01]  /*1fc0*/  @P2 BAR.SYNC.DEFER_BLOCKING 0x0 ;  /* 0x0000000000002b1d */ /* 0x000fe20000010000 */
[----:B------:R-:W-:Y:S01]  /*1fd0*/  LEA.HI.X R5, R0, R239, R2, 0x1, P1 ;  /* 0x000000ef00057211 */ /* 0x000fe200008f0c02 */
[----:B------:R-:W-:Y:S01]  /*1fe0*/  IMAD.SHL.U32 R0, R11, 0x40, RZ ;  /* 0x000000400b007824 */ /* 0x000fe200078e00ff */
[----:B------:R-:W-:Y:S01]  /*1ff0*/  ISETP.GE.AND P5, PT, R19, UR49, PT ;  /* 0x0000003113007c0c */ /* 0x000fe2000bfa6270 */
[----:B------:R-:W-:Y:S01]  /*2000*/  ULOP3.LUT UR8, UR51, 0x80000001, URZ, 0xc0, !UPT ;  /* 0x8000000133087892 */ /* 0x000fe2000f8ec0ff */
[----:B------:R-:W-:Y:S01]  /*2010*/  ISETP.GE.AND P0, PT, R25, UR49, PT ;  /* 0x0000003119007c0c */ /* 0x000fe2000bf06270 */
[----:B------:R-:W-:Y:S01]  /*2020*/  UIMAD UR51, UR35, UR16, URZ ;  /* 0x00000010233372a4 */ /* 0x000fe2000f8e02ff */
[C---:B------:R-:W-:Y:S01]  /*2030*/  LEA R2, P1, R3.reuse, R242, 0x1 ;  /* 0x000000f203027211 */ /* 0x040fe200078208ff */
[----:B------:R-:W-:Y:S01]  /*2040*/  UISETP.NE.AND UP0, UPT, UR8, 0x1, UPT ;  /* 0x000000010800788c */ /* 0x000fe2000bf05270 */
[----:B------:R-:W-:Y:S01]  /*2050*/  ISETP.GE.AND P6, PT, R16, UR49, PT ;  /* 0x0000003110007c0c */ /* 0x000fe2000bfc6270 */
[----:B------:R-:W1:Y:S01]  /*2060*/  LDCU.64 UR10, c[0x0][0x3d0] ;  /* 0x00007a00ff0a77ac */ /* 0x000e620008000a00 */
[----:B------:R-:W-:-:S02]  /*2070*/  LEA.HI.X R3, R3, R241, R9, 0x1, P1 ;  /* 0x000000f103037211 */ /* 0x000fc400008f0c09 */
[----:B------:R-:W-:Y:S01]  /*2080*/  SHF.R.U32.HI R41, RZ, 0x1, R39 ;  /* 0x00000001ff297819 */ /* 0x000fe20000011627 */
[----:B------:R-:W-:Y:S01]  /*2090*/  USEL UR50, URZ, 0x4000, UP0 ;  /* 0x00004000ff327887 */ /* 0x000fe20008000000 */
[----:B------:R-:W-:Y:S01]  /*20a0*/  ISETP.GE.AND P4, PT, R38, UR49, PT ;  /* 0x0000003126007c0c */ /* 0x000fe2000bf86270 */
[----:B------:R-:W-:Y:S01]  /*20b0*/  UIMAD UR35, UR35, UR14, URZ ;  /* 0x0000000e232372a4 */ /* 0x000fe2000f8e02ff */
[----:B------:R-:W-:Y:S01]  /*20c0*/  @!P5 IADD3 R8, P3, PT, R4, R6, RZ ;  /* 0x000000060408d210 */ /* 0x000fe20007f7e0ff */
[----:B------:R-:W2:Y:S01]  /*20d0*/  LDCU.64 UR8, c[0x0][0x3d8] ;  /* 0x00007b00ff0877ac */ /* 0x000ea20008000a00 */
[----:B------:R-:W-:Y:S01]  /*20e0*/  @!P0 LEA R6, P1, R10, R4, 0x7 ;  /* 0x000000040a068211 */ /* 0x000fe200078238ff */
[----:B------:R-:W3:Y:S01]  /*20f0*/  S2R R183, SR_TID.X ;  /* 0x0000000000b77919 */ /* 0x000ee20000002100 */
[----:B------:R-:W-:Y:S01]  /*2100*/  @!P5 IADD3.X R9, PT, PT, R5, R7, R0, P3, !PT ;  /* 0x000000070509d210 */ /* 0x000fe20001ffe400 */
[----:B------:R-:W-:Y:S01]  /*2110*/  UIMAD UR35, UR5, UR15, UR35 ;  /* 0x0000000f052372a4 */ /* 0x000fe2000f8e0223 */
[----:B------:R-:W-:Y:S01]  /*2120*/  ISETP.GE.AND P3, PT, R16, UR38, PT ;  /* 0x0000002610007c0c */ /* 0x000fe2000bf66270 */
[----:B------:R-:W-:Y:S01]  /*2130*/  IMAD.WIDE.U32 R16, R14, 0x40, RZ ;  /* 0x000000400e107825 */ /* 0x000fe200078e00ff */
[----:B------:R-:W-:Y:S01]  /*2140*/  @!P0 LEA.HI.X R7, R10, R5, R11, 0x7, P1 ;  /* 0x000000050a078211 */ /* 0x000fe200008f3c0b */
[----:B------:R-:W-:Y:S01]  /*2150*/  UIMAD UR51, UR5, UR17, UR51 ;  /* 0x00000011053372a4 */ /* 0x000fe2000f8e0233 */
[----:B------:R-:W-:Y:S01]  /*2160*/  LOP3.LUT R0, R40, 0x1f8, RZ, 0xc0, !PT ;  /* 0x000001f828007812 */ /* 0x000fe200078ec0ff */
[----:B------:R-:W-:Y:S01]  /*2170*/  IMAD.SHL.U32 R11, R15, 0x40, RZ ;  /* 0x000000400f0b7824 */ /* 0x000fe200078e00ff */
[----:B------:R-:W-:Y:S01]  /*2180*/  @!P5 IADD3 R16, P1, PT, R2, R16, RZ ;  /* 0x000000100210d210 */ /* 0x000fe20007f3e0ff */
[----:B------:R-:W-:Y:S01]  /*2190*/  IMAD.U32 R10, RZ, RZ, UR16 ;  /* 0x00000010ff0a7e24 */ /* 0x000fe2000f8e00ff */
[----:B------:R-:W-:Y:S01]  /*21a0*/  LOP3.LUT R0, R0, 0x38, R39, 0x78, !PT ;  /* 0x0000003800007812 */ /* 0x000fe200078e7827 */
[----:B------:R-:W-:Y:S01]  /*21b0*/  IMAD.MOV.U32 R246, RZ, RZ, 0x7f800000 ;  /* 0x7f800000fff67424 */ /* 0x000fe200078e00ff */
[----:B------:R-:W-:Y:S01]  /*21c0*/  @!P5 IADD3.X R17, PT, PT, R3, R17, R11, P1, !PT ;  /* 0x000000110311d210 */ /* 0x000fe20000ffe40b */
[----:B------:R-:W-:Y:S01]  /*21d0*/  IMAD.WIDE.U32 R10, R10, UR5, R12 ;  /* 0x000000050a0a7c25 */ /* 0x000fe2000f8e000c */
[----:B------:R-:W-:Y:S01]  /*21e0*/  @!P0 LEA R20, P1, R14, R2, 0x7 ;  /* 0x000000020e148211 */ /* 0x000fe200078238ff */
[----:B------:R-:W4:Y:S01]  /*21f0*/  LDC R220, c[0x0][0x44c] ;  /* 0x00011300ffdc7b82 */ /* 0x000f220000000800 */
[----:B------:R-:W-:Y:S01]  /*2200*/  LOP3.LUT R0, R0, 0x1e00, R40, 0xf8, !PT ;  /* 0x00001e0000007812 */ /* 0x000fe200078ef828 */
[----:B------:R-:W-:Y:S01]  /*2210*/  IMAD.MOV.U32 R245, RZ, RZ, 0x7f800000 ;  /* 0x7f800000fff57424 */ /* 0x000fe200078e00ff */
[----:B------:R-:W-:Y:S01]  /*2220*/  @!P0 LEA.HI.X R21, R14, R3, R15, 0x7, P1 ;  /* 0x000000030e158211 */ /* 0x000fe200008f3c0f */
[----:B------:R-:W-:Y:S01]  /*2230*/  @!P4 IMAD.MOV.U32 R14, RZ, RZ, R240 ;  /* 0x000000ffff0ec224 */ /* 0x000fe200078e00f0 */
[----:B------:R-:W-:Y:S01]  /*2240*/  LEA R0, R0, UR24, 0x1 ;  /* 0x0000001800007c11 */ /* 0x000fe2000f8e08ff */
[----:B------:R-:W-:Y:S01]  /*2250*/  @!P4 IMAD.MOV.U32 R15, RZ, RZ, R239 ;  /* 0x000000ffff0fc224 */ /* 0x000fe200078e00ef */
[----:B------:R-:W-:Y:S01]  /*2260*/  ISETP.GE.AND P2, PT, R19, UR38, PT ;  /* 0x0000002613007c0c */ /* 0x000fe2000bf46270 */
[----:B------:R-:W-:Y:S01]  /*2270*/  IMAD.U32 R19, RZ, RZ, UR14 ;  /* 0x0000000eff137e24 */ /* 0x000fe2000f8e00ff */
[----:B------:R-:W-:Y:S01]  /*2280*/  LOP3.LUT R237, R41, 0x30, RZ, 0xc0, !PT ;  /* 0x0000003029ed7812 */ /* 0x000fe200078ec0ff */
[----:B------:R-:W-:Y:S01]  /*2290*/  VIADD R217, R0, UR50 ;  /* 0x0000003200d97c36 */ /* 0x000fe20008000000 */
[----:B------:R-:W-:Y:S01]  /*22a0*/  @!PT LDS RZ, [RZ] ;  /* 0x00000000fffff984 */ /* 0x000fe20000000800 */
[----:B------:R-:W-:Y:S01]  /*22b0*/  @!PT LDS RZ, [RZ] ;  /* 0x00000000fffff984 */ /* 0x000fe20000000800 */
[----:B------:R-:W-:Y:S01]  /*22c0*/  @!PT LDS RZ, [RZ] ;  /* 0x00000000fffff984 */ /* 0x000fe20000000800 */
[----:B------:R1:W-:Y:S01]  /*22d0*/  @!P4 LDGSTS.E.BYPASS.LTC128B.128 [R0+0x8000], desc[UR32][R14.64] ;  /* 0x080000000e00cfae */ /* 0x0003e2000b981a20 */
[----:B------:R-:W-:-:S04]  /*22e0*/  IMAD.WIDE.U32 R12, R19, UR5, R12 ;  /* 0x00000005130c7c25 */ /* 0x000fc8000f8e000c */
[----:B------:R-:W-:Y:S01]  /*22f0*/  IMAD.MOV.U32 R244, RZ, RZ, 0x7f800000 ;  /* 0x7f800000fff47424 */ /* 0x000fe200078e00ff */
[----:B------:R-:W-:Y:S01]  /*2300*/  @P4 STS.128 [R0+0x8000], RZ ;  /* 0x008000ff00004388 */ /* 0x000fe20000000c00 */
[----:B------:R-:W-:Y:S02]  /*2310*/  IMAD.MOV.U32 R243, RZ, RZ, 0x7f800000 ;  /* 0x7f800000fff37424 */ /* 0x000fe400078e00ff */
[----:B------:R-:W-:Y:S01]  /*2320*/  IMAD.SHL.U32 R149, R39, 0x20, RZ ;  /* 0x0000002027957824 */ /* 0x000fe200078e00ff */
[----:B------:R-:W-:Y:S01]  /*2330*/  @P6 STS.128 [R0+0x9000], RZ ;  /* 0x009000ff00006388 */ /* 0x000fe20000000c00 */
[C---:B---3--:R-:W-:Y:S02]  /*2340*/  IMAD.SHL.U32 R182, R183.reuse, 0x8, RZ ;  /* 0x00000008b7b67824 */ /* 0x048fe400078e00ff */
[----:B------:R-:W-:Y:S01]  /*2350*/  IMAD.MOV.U32 R157, RZ, RZ, 0x40 ;  /* 0x00000040ff9d7424 */ /* 0x000fe200078e00ff */
[----:B------:R-:W-:Y:S01]  /*2360*/  @!PT LDS RZ, [RZ] ;  /* 0x00000000fffff984 */ /* 0x000fe20000000800 */
[----:B------:R-:W-:Y:S01]  /*2370*/  @!PT LDS RZ, [RZ] ;  /* 0x00000000fffff984 */ /* 0x000fe20000000800 */
[----:B------:R-:W-:Y:S01]  /*2380*/  @!PT LDS RZ, [RZ] ;  /* 0x00000000fffff984 */ /* 0x000fe20000000800 */
[----:B------:R3:W-:Y:S01]  /*2390*/  @!P6 LDGSTS.E.BYPASS.LTC128B.128 [R0+0x9000], desc[UR32][R4.64] ;  /* 0x090000000400efae */ /* 0x0007e2000b981a20 */
[----:B------:R-:W-:-:S02]  /*23a0*/  IMAD.SHL.U32 R252, R183, 0x2, RZ ;  /* 0x00000002b7fc7824 */ /* 0x000fc400078e00ff */
[----:B------:R-:W-:Y:S01]  /*23b0*/  IMAD.MOV.U32 R179, RZ, RZ, 0x20 ;  /* 0x00000020ffb37424 */ /* 0x000fe200078e00ff */
[----:B------:R-:W-:Y:S01]  /*23c0*/  @P5 STS.128 [R0+0xa000], RZ ;  /* 0x00a000ff00005388 */ /* 0x000fe20000000c00 */
[----:B------:R-:W-:Y:S01]  /*23d0*/  SHF.R.U32.HI R42, RZ, 0x1, R183 ;  /* 0x00000001ff2a7819 */ /* 0x000fe200000116b7 */
[----:B------:R-:W-:Y:S02]  /*23e0*/  IMAD.MOV.U32 R249, RZ, RZ, 0x10 ;  /* 0x00000010fff97424 */ /* 0x000fe400078e00ff */
[----:B------:R-:W-:Y:S01]  /*23f0*/  IMAD.MOV.U32 R250, RZ, RZ, 0x20 ;  /* 0x00000020fffa7424 */ /* 0x000fe200078e00ff */
[----:B------:R-:W-:Y:S01]  /*2400*/  @!PT LDS RZ, [RZ] ;  /* 0x00000000fffff984 */ /* 0x000fe20000000800 */
[----:B------:R-:W-:Y:S01]  /*2410*/  @!PT LDS RZ, [RZ] ;  /* 0x00000000fffff984 */ /* 0x000fe20000000800 */
[----:B------:R-:W-:Y:S01]  /*2420*/  @!PT LDS RZ, [RZ] ;  /* 0x00000000fffff984 */ /* 0x000fe20000000800 */
[----:B------:R2:W-:Y:S01]  /*2430*/  @!P5 LDGSTS.E.BYPASS.LTC128B.128 [R0+0xa000], desc[UR32][R8.64] ;  /* 0x0a0000000800dfae */ /* 0x0005e2000b981a20 */
[----:B------:R-:W-:Y:S02]  /*2440*/  CS2R R126, SRZ ;  /* 0x00000000007e7805 */ /* 0x000fe4000001ff00 */
[----:B------:R-:W-:Y:S02]  /*2450*/  CS2R R124, SRZ ;  /* 0x00000000007c7805 */ /* 0x000fe4000001ff00 */
[----:B------:R-:W-:Y:S01]  /*2460*/  CS2R R130, SRZ ;  /* 0x0000000000827805 */ /* 0x000fe2000001ff00 */
[----:B------:R-:W-:Y:S01]  /*2470*/  @P0 STS.128 [R0+0xb000], RZ ;  /* 0x00b000ff00000388 */ /* 0x000fe20000000c00 */
[----:B-1----:R-:W1:Y:S01]  /*2480*/  @!P3 LDC.64 R14, c[0x0][0x388] ;  /* 0x0000e200ff0ebb82 */ /* 0x002e620000000a00 */
[----:B------:R-:W-:-:S02]  /*2490*/  CS2R R128, SRZ ;  /* 0x0000000000807805 */ /* 0x000fc4000001ff00 */
[----:B------:R-:W-:Y:S01]  /*24a0*/  CS2R R122, SRZ ;  /* 0x00000000007a7805 */ /* 0x000fe2000001ff00 */
[----:B------:R-:W-:Y:S01]  /*24b0*/  @!PT LDS RZ, [RZ] ;  /* 0x00000000fffff984 */ /* 0x000fe20000000800 */
[----:B------:R-:W-:Y:S01]  /*24c0*/  @!PT LDS RZ, [RZ] ;  /* 0x00000000fffff984 */ /* 0x000fe20000000800 */
[----:B------:R-:W-:Y:S01]  /*24d0*/  @!PT LDS RZ, [RZ] ;  /* 0x00000000fffff984 */ /* 0x000fe20000000800 */
[----:B------:R4:W-:Y:S01]  /*24e0*/  @!P0 LDGSTS.E.BYPASS.LTC128B.128 [R0+0xb000], desc[UR32][R6.64] ;  /* 0x0b00000006008fae */ /* 0x0009e2000b981a20 */
        /* <DEDUP_REMOVED lines=9> */
[----:B---3--:R-:W-:Y:S01]  /*2580*/  @!P4 IMAD.MOV.U32 R4, RZ, RZ, R242 ;  /* 0x000000ffff04c224 */ /* 0x008fe200078e00f2 */
[----:B------:R-:W-:Y:S01]  /*2590*/  CS2R R102, SRZ ;  /* 0x0000000000667805 */ /* 0x000fe2000001ff00 */
[----:B------:R-:W-:Y:S01]  /*25a0*/  @!P4 IMAD.MOV.U32 R5, RZ, RZ, R241 ;  /* 0x000000ffff05c224 */ /* 0x000fe200078e00f1 */
[----:B------:R-:W-:-:S02]  /*25b0*/  CS2R R100, SRZ ;  /* 0x0000000000647805 */ /* 0x000fc4000001ff00 */
[----:B------:R-:W-:Y:S02]  /*25c0*/  CS2R R94, SRZ ;  /* 0x00000000005e7805 */ /* 0x000fe4000001ff00 */
[----:B------:R-:W-:Y:S02]  /*25d0*/  CS2R R92, SRZ ;  /* 0x00000000005c7805 */ /* 0x000fe4000001ff00 */
[----:B------:R-:W-:Y:S01]  /*25e0*/  CS2R R98, SRZ ;  /* 0x0000000000627805 */ /* 0x000fe2000001ff00 */
[----:B------:R3:W-:Y:S01]  /*25f0*/  @!P4 LDGSTS.E.BYPASS.LTC128B.128 [R217], desc[UR32][R4.64] ;  /* 0x0000000004d9cfae */ /* 0x0007e2000b981a20 */
[----:B------:R-:W-:Y:S01]  /*2600*/  CS2R R96, SRZ ;  /* 0x0000000000607805 */ /* 0x000fe2000001ff00 */
[----:B--2---:R-:W-:Y:S01]  /*2610*/  IMAD R8, R23, UR10, RZ ;  /* 0x0000000a17087c24 */ /* 0x004fe2000f8e02ff */
[----:B------:R-:W-:Y:S01]  /*2620*/  CS2R R90, SRZ ;  /* 0x00000000005a7805 */ /* 0x000fe2000001ff00 */
[----:B------:R-:W-:Y:S01]  /*2630*/  @P4 STS.128 [R217], RZ ;  /* 0x000000ffd9004388 */ /* 0x000fe20000000c00 */
[----:B------:R-:W-:Y:S01]  /*2640*/  CS2R R88, SRZ ;  /* 0x0000000000587805 */ /* 0x000fe2000001ff00 */
[----:B------:R-:W-:Y:S01]  /*2650*/  IMAD R9, R18, UR11, R8 ;  /* 0x0000000b12097c24 */ /* 0x000fe2000f8e0208 */
[----:B------:R-:W2:Y:S01]  /*2660*/  LDCU UR11, c[0x0][0x3b0] ;  /* 0x00007600ff0b77ac */ /* 0x000ea20008000800 */
[----:B------:R-:W-:Y:S01]  /*2670*/  @P6 STS.128 [R217+0x1000], RZ ;  /* 0x001000ffd9006388 */ /* 0x000fe20000000c00 */
[----:B----4-:R-:W-:-:S02]  /*2680*/  SHF.R.U32.HI R7, RZ, 0x2, R39 ;  /* 0x00000002ff077819 */ /* 0x010fc40000011627 */
[----:B------:R-:W-:Y:S02]  /*2690*/  CS2R R86, SRZ ;  /* 0x0000000000567805 */ /* 0x000fe4000001ff00 */
[----:B------:R-:W-:Y:S01]  /*26a0*/  IADD3 R6, P4, PT, R12, UR48, RZ ;  /* 0x000000300c067c10 */ /* 0x000fe2000ff9e0ff */
[----:B------:R-:W-:Y:S01]  /*26b0*/  @!PT LDS RZ, [RZ] ;  /* 0x00000000fffff984 */ /* 0x000fe20000000800 */
[----:B------:R-:W-:Y:S01]  /*26c0*/  @!PT LDS RZ, [RZ] ;  /* 0x00000000fffff984 */ /* 0x000fe20000000800 */
[----:B------:R-:W-:Y:S01]  /*26d0*/  @!PT LDS RZ, [RZ] ;  /* 0x00000000fffff984 */ /* 0x000fe20000000800 */
[----:B------:R4:W-:Y:S01]  /*26e0*/  @!P6 LDGSTS.E.BYPASS.LTC128B.128 [R217+0x1000], desc[UR32][R2.64] ;  /* 0x0100000002d9efae */ /* 0x0009e2000b981a20 */
[----:B------:R-:W-:Y:S02]  /*26f0*/  LOP3.LUT R237, R237, 0x7, R7, 0xf8, !PT ;  /* 0x00000007eded7812 */ /* 0x000fe400078ef807 */
[----:B------:R-:W-:Y:S02]  /*2700*/  CS2R R84, SRZ ;  /* 0x0000000000547805 */ /* 0x000fe4000001ff00 */
[----:B------:R-:W-:Y:S01]  /*2710*/  IADD3.X R7, PT, PT, R22, UR35, R13, P4, !PT ;  /* 0x0000002316077c10 */ /* 0x000fe2000a7fe40d */
[----:B------:R-:W-:Y:S01]  /*2720*/  @P5 STS.128 [R217+0x2000], RZ ;  /* 0x002000ffd9005388 */ /* 0x000fe20000000c00 */
[----:B------:R-:W-:Y:S01]  /*2730*/  ISETP.GE.AND P4, PT, R38, UR38, PT ;  /* 0x0000002626007c0c */ /* 0x000fe2000bf86270 */
[----:B------:R-:W-:Y:S01]  /*2740*/  VIADD R8, R237, 0x8 ;  /* 0x00000008ed087836 */ /* 0x000fe20000000000 */
[----:B------:R-:W-:Y:S01]  /*2750*/  CS2R R78, SRZ ;  /* 0x00000000004e7805 */ /* 0x000fe2000001ff00 */
[----:B------:R-:W-:Y:S01]  /*2760*/  @!PT LDS RZ, [RZ] ;  /* 0x00000000fffff984 */ /* 0x000fe20000000800 */
[----:B------:R-:W-:Y:S01]  /*2770*/  @!PT LDS RZ, [RZ] ;  /* 0x00000000fffff984 */ /* 0x000fe20000000800 */
[----:B------:R-:W-:Y:S01]  /*2780*/  @!PT LDS RZ, [RZ] ;  /* 0x00000000fffff984 */ /* 0x000fe20000000800 */
[----:B------:R1:W-:Y:S01]  /*2790*/  @!P5 LDGSTS.E.BYPASS.LTC128B.128 [R217+0x2000], desc[UR32][R16.64] ;  /* 0x0200000010d9dfae */ /* 0x0003e2000b981a20 */
[----:B------:R-:W-:-:S02]  /*27a0*/  CS2R R76, SRZ ;  /* 0x00000000004c7805 */ /* 0x000fc4000001ff00 */
[----:B------:R-:W-:Y:S02]  /*27b0*/  CS2R R82, SRZ ;  /* 0x0000000000527805 */ /* 0x000fe4000001ff00 */
[----:B------:R-:W-:Y:S01]  /*27c0*/  ISETP.GE.AND P6, PT, R8, UR49, PT ;  /* 0x0000003108007c0c */ /* 0x000fe2000bfc6270 */
[----:B------:R-:W-:Y:S01]  /*27d0*/  @P0 STS.128 [R217+0x3000], RZ ;  /* 0x003000ffd9000388 */ /* 0x000fe20000000c00 */
[----:B------:R-:W-:Y:S02]  /*27e0*/  CS2R R80, SRZ ;  /* 0x0000000000507805 */ /* 0x000fe4000001ff00 */
[----:B---3--:R-:W-:Y:S01]  /*27f0*/  IADD3 R4, P1, PT, R10, UR46, RZ ;  /* 0x0000002e0a047c10 */ /* 0x008fe2000ff3e0ff */
[----:B------:R-:W-:Y:S01]  /*2800*/  @!P3 IMAD R10, R29, UR16, RZ ;  /* 0x000000101d0abc24 */ /* 0x000fe2000f8e02ff */
[----:B------:R-:W-:Y:S01]  /*2810*/  @!PT LDS RZ, [RZ] ;  /* 0x00000000fffff984 */ /* 0x000fe20000000800 */
[----:B------:R-:W-:Y:S01]  /*2820*/  @!PT LDS RZ, [RZ] ;  /* 0x00000000fffff984 */ /* 0x000fe20000000800 */
[----:B------:R-:W-:Y:S01]  /*2830*/  @!PT LDS RZ, [RZ] ;  /* 0x00000000fffff984 */ /* 0x000fe20000000800 */
[----:B------:R3:W-:Y:S01]  /*2840*/  @!P0 LDGSTS.E.BYPASS.LTC128B.128 [R217+0x3000], desc[UR32][R20.64] ;  /* 0x0300000014d98fae */ /* 0x0007e2000b981a20 */
[----:B------:R-:W-:Y:S02]  /*2850*/  CS2R R74, SRZ ;  /* 0x00000000004a7805 */ /* 0x000fe4000001ff00 */
[----:B------:R-:W-:Y:S01]  /*2860*/  IADD3.X R5, PT, PT, R24, UR51, R11, P1, !PT ;  /* 0x0000003318057c10 */ /* 0x000fe20008ffe40b */
[----:B------:R-:W-:Y:S01]  /*2870*/  @!P3 IMAD R10, R26, UR17, R10 ;  /* 0x000000111a0abc24 */ /* 0x000fe2000f8e020a */
[----:B------:R-:W-:Y:S01]  /*2880*/  ISETP.GE.AND P1, PT, R25, UR38, PT ;  /* 0x0000002619007c0c */ /* 0x000fe2000bf26270 */
[----:B------:R-:W3:Y:S01]  /*2890*/  @!P4 LDC.64 R34, c[0x0][0x390] ;  /* 0x0000e400ff22cb82 */ /* 0x000ee20000000a00 */
[----:B------:R-:W-:-:S02]  /*28a0*/  CS2R R72, SRZ ;  /* 0x0000000000487805 */ /* 0x000fc4000001ff00 */
[----:B------:R-:W-:Y:S02]  /*28b0*/  CS2R R70, SRZ ;  /* 0x0000000000467805 */ /* 0x000fe4000001ff00 */
[----:B------:R-:W-:Y:S01]  /*28c0*/  CS2R R68, SRZ ;  /* 0x0000000000447805 */ /* 0x000fe2000001ff00 */
[----:B------:R-:W-:Y:S01]  /*28d0*/  UIADD3 UR47, UPT, UPT, UR47, 0x80, -UR39 ;  /* 0x000000802f2f7890 */ /* 0x000fe2000fffe827 */
[C---:B----4-:R-:W-:Y:S01]  /*28e0*/  IMAD.WIDE.U32 R2, R18.reuse, UR10, R4 ;  /* 0x0000000a12027c25 */ /* 0x050fe2000f8e0004 */
[----:B------:R-:W-:Y:S01]  /*28f0*/  LOP3.LUT R5, R237, 0x40, RZ, 0xfc, !PT ;  /* 0x00000040ed057812 */ /* 0x000fe200078efcff */
[----:B------:R-:W4:Y:S02]  /*2900*/  LDCU UR10, c[0x0][0x3b4] ;  /* 0x00007680ff0a77ac */ /* 0x000f240008000800 */
[----:B------:R-:W-:Y:S01]  /*2910*/  IMAD R4, R23, UR8, RZ ;  /* 0x0000000817047c24 */ /* 0x000fe2000f8e02ff */
[----:B------:R-:W-:Y:S01]  /*2920*/  ISETP.GE.AND P5, PT, R5, UR49, PT ;  /* 0x0000003105007c0c */ /* 0x000fe2000bfa6270 */
[----:B------:R-:W-:Y:S01]  /*2930*/  IMAD.IADD R3, R3, 0x1, R9 ;  /* 0x0000000103037824 */ /* 0x000fe200078e0209 */
[----:B------:R-:W3:Y:S01]  /*2940*/  @!P1 LDC.64 R32, c[0x0][0x388] ;  /* 0x0000e200ff209b82 */ /* 0x000ee20000000a00 */
[C---:B------:R-:W-:Y:S01]  /*2950*/  IMAD R11, R18.reuse, UR9, R4 ;  /* 0x00000009120b7c24 */ /* 0x040fe2000f8e0204 */
[----:B------:R-:W3:Y:S01]  /*2960*/  LDCU UR5, c[0x0][0x3e0] ;  /* 0x00007c00ff0577ac */ /* 0x000ee20008000800 */
[----:B------:R-:W-:-:S04]  /*2970*/  IMAD.WIDE.U32 R4, R18, UR8, R6 ;  /* 0x0000000812047c25 */ /* 0x000fc8000f8e0006 */
[--C-:B------:R-:W-:Y:S01]  /*2980*/  @!P2 IMAD.MOV.U32 R8, RZ, RZ, R2.reuse ;  /* 0x000000ffff08a224 */ /* 0x100fe200078e0002 */
[----:B------:R-:W3:Y:S01]  /*2990*/  @!P4 LDC.64 R18, c[0x0][0x388] ;  /* 0x0000e200ff12cb82 */ /* 0x000ee20000000a00 */
[--C-:B------:R-:W-:Y:S02]  /*29a0*/  @!P4 IMAD.MOV.U32 R6, RZ, RZ, R2.reuse ;  /* 0x000000ffff06c224 */ /* 0x100fe400078e0002 */
[--C-:B------:R-:W-:Y:S02]  /*29b0*/  @!P2 IMAD.MOV.U32 R9, RZ, RZ, R3.reuse ;  /* 0x000000ffff09a224 */ /* 0x100fe400078e0003 */
[--C-:B------:R-:W-:Y:S02]  /*29c0*/  @!P1 IMAD.MOV.U32 R24, RZ, RZ, R2.reuse ;  /* 0x000000ffff189224 */ /* 0x100fe400078e0002 */
[--C-:B------:R-:W-:Y:S01]  /*29d0*/  @!P1 IMAD.MOV.U32 R25, RZ, RZ, R3.reuse ;  /* 0x000000ffff199224 */ /* 0x100fe200078e0003 */
[----:B-1----:R-:W1:Y:S01]  /*29e0*/  @!P2 LDC.64 R16, c[0x0][0x388] ;  /* 0x0000e200ff10ab82 */ /* 0x002e620000000a00 */
[--C-:B------:R-:W-:Y:S01]  /*29f0*/  @!P4 IMAD.MOV.U32 R7, RZ, RZ, R3.reuse ;  /* 0x000000ffff07c224 */ /* 0x100fe200078e0003 */
[----:B--2---:R-:W-:Y:S01]  /*2a00*/  USHF.L.U32 UR9, UR11, 0x7, URZ ;  /* 0x000000070b097899 */ /* 0x004fe200080006ff */
[----:B------:R-:W-:Y:S01]  /*2a10*/  @!P3 IMAD.WIDE.U32 R2, R26, UR16, R2 ;  /* 0x000000101a02bc25 */ /* 0x000fe2000f8e0002 */
[----:B----4-:R-:W-:Y:S01]  /*2a20*/  USHF.L.U64.HI UR10, UR11, 0x6, UR10 ;  /* 0x000000060b0a7899 */ /* 0x010fe2000801020a */
[----:B------:R-:W2:Y:S02]  /*2a30*/  LDCU UR8, c[0x0][0x45c] ;  /* 0x00008b80ff0877ac */ /* 0x000ea40008000800 */
[----:B------:R-:W-:Y:S01]  /*2a40*/  @!P3 IMAD.IADD R3, R3, 0x1, R10 ;  /* 0x000000010303b824 */ /* 0x000fe200078e020a */
[----:B---3--:R-:W-:Y:S01]  /*2a50*/  @!P3 LEA R20, P0, R2, R14, 0x1 ;  /* 0x0000000e0214b211 */ /* 0x008fe200078008ff */
[----:B------:R-:W-:-:S03]  /*2a60*/  @!P4 IMAD.WIDE.U32 R6, R38, UR16, R6 ;  /* 0x000000102606cc25 */ /* 0x000fc6000f8e0006 */
[----:B------:R-:W-:Y:S01]  /*2a70*/  @!P3 LEA.HI.X R21, R2, R15, R3, 0x1, P0 ;  /* 0x0000000f0215b211 */ /* 0x000fe200000f0c03 */
[----:B------:R-:W-:Y:S02]  /*2a80*/  @!P2 IMAD R3, R30, UR16, RZ ;  /* 0x000000101e03ac24 */ /* 0x000fe4000f8e02ff */
[----:B------:R-:W-:Y:S01]  /*2a90*/  @!P3 IMAD R2, R29, UR14, RZ ;  /* 0x0000000e1d02bc24 */ /* 0x000fe2000f8e02ff */
[----:B------:R-:W-:Y:S01]  /*2aa0*/  @!P4 LEA R18, P0, R6, R18, 0x1 ;  /* 0x000000120612c211 */ /* 0x000fe200078008ff */
[----:B------:R-:W-:Y:S02]  /*2ab0*/  IMAD.IADD R5, R5, 0x1, R11 ;  /* 0x0000000105057824 */ /* 0x000fe400078e020b */
[----:B------:R-:W-:Y:S02]  /*2ac0*/  @!P2 IMAD R14, R27, UR17, R3 ;  /* 0x000000111b0eac24 */ /* 0x000fe4000f8e0203 */
[----:B------:R-:W-:Y:S02]  /*2ad0*/  @!P3 IMAD R36, R26, UR15, R2 ;  /* 0x0000000f1a24bc24 */ /* 0x000fe4000f8e0202 */
[----:B------:R-:W-:-:S02]  /*2ae0*/  @!P4 IMAD R7, R38, UR17, R7 ;  /* 0x000000112607cc24 */ /* 0x000fc4000f8e0207 */
[----:B------:R-:W-:-:S03]  /*2af0*/  @!P2 IMAD.WIDE.U32 R2, R27, UR16, R8 ;  /* 0x000000101b02ac25 */ /* 0x000fc6000f8e0008 */
[----:B------:R-:W-:Y:S01]  /*2b00*/  @!P4 LEA.HI.X R19, R6, R19, R7, 0x1, P0 ;  /* 0x000000130613c211 */ /* 0x000fe200000f0c07 */
[----:B------:R-:W-:Y:S01]  /*2b10*/  @!P2 IMAD R8, R30, UR14, RZ ;  /* 0x0000000e1e08ac24 */ /* 0x000fe2000f8e02ff */
[----:B-1----:R-:W-:Y:S01]  /*2b20*/  @!P2 LEA R16, P0, R2, R16, 0x1 ;  /* 0x000000100210a211 */ /* 0x002fe200078008ff */
[--C-:B------:R-:W-:Y:S01]  /*2b30*/  @!P3 IMAD.MOV.U32 R12, RZ, RZ, R4.reuse ;  /* 0x000000ffff0cb224 */ /* 0x100fe200078e0004 */
[----:B------:R-:W1:Y:S01]  /*2b40*/  @!P3 LDC.64 R30, c[0x0][0x390] ;  /* 0x0000e400ff1ebb82 */ /* 0x000e620000000a00 */
[--C-:B------:R-:W-:Y:S01]  /*2b50*/  @!P3 IMAD.MOV.U32 R13, RZ, RZ, R5.reuse ;  /* 0x000000ffff0db224 */ /* 0x100fe200078e0005 */
[----:B------:R3:W-:Y:S01]  /*2b60*/  @!P4 LDGSTS.E.BYPASS.LTC128B.128 [R0+0xc000], desc[UR32][R18.64] ;  /* 0x0c0000001200cfae */ /* 0x0007e2000b981a20 */
[----:B------:R-:W-:Y:S02]  /*2b70*/  @!P2 IMAD.MOV.U32 R10, RZ, RZ, R4 ;  /* 0x000000ffff0aa224 */ /* 0x000fe400078e0004 */
[----:B------:R-:W-:Y:S01]  /*2b80*/  @!P2 IMAD.MOV.U32 R11, RZ, RZ, R5 ;  /* 0x000000ffff0ba224 */ /* 0x000fe200078e0005 */
[----:B------:R-:W-:Y:S01]  /*2b90*/  @P4 STS.128 [R0+0xc000], RZ ;  /* 0x00c000ff00004388 */ /* 0x000fe20000000c00 */
[----:B------:R-:W-:-:S02]  /*2ba0*/  @!P2 IMAD.IADD R3, R3, 0x1, R14 ;  /* 0x000000010303a824 */ /* 0x000fc400078e020e */
[----:B------:R-:W-:Y:S01]  /*2bb0*/  @!P3 IMAD.WIDE.U32 R12, R26, UR14, R12 ;  /* 0x0000000e1a0cbc25 */ /* 0x000fe2000f8e000c */
[----:B------:R-:W-:Y:S02]  /*2bc0*/  @P3 STS.128 [R0+0xd000], RZ ;  /* 0x00d000ff00003388 */ /* 0x000fe40000000c00 */
[----:B------:R-:W-:Y:S01]  /*2bd0*/  @!P2 LEA.HI.X R17, R2, R17, R3, 0x1, P0 ;  /* 0x000000110211a211 */ /* 0x000fe200000f0c03 */
[C---:B------:R-:W-:Y:S01]  /*2be0*/  @!P2 IMAD R29, R27.reuse, UR15, R8 ;  /* 0x0000000f1b1dac24 */ /* 0x040fe2000f8e0208 */
[----:B------:R-:W-:Y:S01]  /*2bf0*/  @!PT LDS RZ, [RZ] ;  /* 0x00000000fffff984 */ /* 0x000fe20000000800 */
[----:B------:R-:W-:Y:S01]  /*2c00*/  @!PT LDS RZ, [RZ] ;  /* 0x00000000fffff984 */ /* 0x000fe20000000800 */
[----:B------:R-:W-:Y:S01]  /*2c10*/  @!PT LDS RZ, [RZ] ;  /* 0x00000000fffff984 */ /* 0x000fe20000000800 */
[----:B------:R-:W-:Y:S01]  /*2c20*/  @!P3 LDGSTS.E.BYPASS.LTC128B.128 [R0+0xd000], desc[UR32][R20.64] ;  /* 0x0d0000001400bfae */ /* 0x000fe2000b981a20 */
[----:B------:R-:W-:Y:S02]  /*2c30*/  @!P2 IMAD.WIDE.U32 R10, R27, UR14, R10 ;  /* 0x0000000e1b0aac25 */ /* 0x000fe4000f8e000a */
[----:B------:R-:W4:Y:S01]  /*2c40*/  @!P2 LDC.64 R26, c[0x0][0x390] ;  /* 0x0000e400ff1aab82 */ /* 0x000f220000000a00 */
[----:B------:R-:W-:Y:S01]  /*2c50*/  @P2 STS.128 [R0+0xe000], RZ ;  /* 0x00e000ff00002388 */ /* 0x000fe20000000c00 */
[----:B------:R-:W-:-:S03]  /*2c60*/  @!P4 IMAD.WIDE.U32 R2, R38, UR14, R4 ;  /* 0x0000000e2602cc25 */ /* 0x000fc6000f8e0004 */
[----:B------:R-:W-:Y:S01]  /*2c70*/  @!PT LDS RZ, [RZ] ;  /* 0x00000000fffff984 */ /* 0x000fe20000000800 */
[----:B------:R-:W-:Y:S01]  /*2c80*/  @!PT LDS RZ, [RZ] ;  /* 0x00000000fffff984 */ /* 0x000fe20000000800 */
[----:B------:R-:W-:Y:S01]  /*2c90*/  @!PT LDS RZ, [RZ] ;  /* 0x00000000fffff984 */ /* 0x000fe20000000800 */
[----:B------:R-:W-:Y:S01]  /*2ca0*/  @!P2 LDGSTS.E.BYPASS.LTC128B.128 [R0+0xe000], desc[UR32][R16.64] ;  /* 0x0e0000001000afae */ /* 0x000fe2000b981a20 */
[----:B------:R-:W-:Y:S01]  /*2cb0*/  @!P1 IMAD R6, R37, UR16, RZ ;  /* 0x0000001025069c24 */ /* 0x000fe2000f8e02ff */
[----:B------:R-:W-:Y:S01]  /*2cc0*/  @!P4 LEA R14, P0, R2, R34, 0x1 ;  /* 0x00000022020ec211 */ /* 0x000fe200078008ff */
[----:B------:R-:W-:Y:S01]  /*2cd0*/  @!P4 IMAD R3, R38, UR15, R3 ;  /* 0x0000000f2603cc24 */ /* 0x000fe2000f8e0203 */
[----:B------:R-:W-:Y:S01]  /*2ce0*/  @P1 STS.128 [R0+0xf000], RZ ;  /* 0x00f000ff00001388 */ /* 0x000fe20000000c00 */
[----:B------:R-:W-:Y:S01]  /*2cf0*/  @!P1 IMAD.MOV.U32 R22, RZ, RZ, R4 ;  /* 0x000000ffff169224 */ /* 0x000fe200078e0004 */
[----:B---3--:R-:W3:Y:S01]  /*2d00*/  @!P1 LDC.64 R18, c[0x0][0x390] ;  /* 0x0000e400ff129b82 */ /* 0x008ee20000000a00 */
[----:B------:R-:W-:Y:S01]  /*2d10*/  @!P1 IMAD.MOV.U32 R23, RZ, RZ, R5 ;  /* 0x000000ffff179224 */ /* 0x000fe200078e0005 */
[----:B------:R-:W-:Y:S01]  /*2d20*/  @!P4 LEA.HI.X R15, R2, R35, R3, 0x1, P0 ;  /* 0x00000023020fc211 */ /* 0x000fe200000f0c03 */
[C---:B------:R-:W-:Y:S02]  /*2d30*/  @!P1 IMAD R6, R28.reuse, UR17, R6 ;  /* 0x000000111c069c24 */ /* 0x040fe4000f8e0206 */
[----:B------:R-:W-:Y:S01]  /*2d40*/  @!P1 IMAD.WIDE.U32 R4, R28, UR16, R24 ;  /* 0x000000101c049c25 */ /* 0x000fe2000f8e0018 */
[----:B------:R-:W2:Y:S03]  /*2d50*/  LDCU UR16, c[0x0][0x590] ;  /* 0x0000b200ff1077ac */ /* 0x000ea60008000800 */
[----:B------:R-:W-:Y:S01]  /*2d60*/  @!P1 IMAD.IADD R3, R5, 0x1, R6 ;  /* 0x0000000105039824 */ /* 0x000fe200078e0206 */
[----:B------:R-:W-:Y:S01]  /*2d70*/  @!P1 LEA R2, P0, R4, R32, 0x1 ;  /* 0x0000002004029211 */ /* 0x000fe200078008ff */
[----:B------:R-:W-:-:S02]  /*2d80*/  @!P1 IMAD R7, R37, UR14, RZ ;  /* 0x0000000e25079c24 */ /* 0x000fc4000f8e02ff */
[----:B------:R-:W-:Y:S01]  /*2d90*/  @!P2 IMAD.IADD R5, R11, 0x1, R29 ;  /* 0x000000010b05a824 */ /* 0x000fe200078e021d */
[----:B------:R-:W-:Y:S01]  /*2da0*/  @!P1 LEA.HI.X R3, R4, R33, R3, 0x1, P0 ;  /* 0x0000002104039211 */ /* 0x000fe200000f0c03 */
[----:B------:R-:W-:Y:S01]  /*2db0*/  @!P3 IMAD.IADD R4, R13, 0x1, R36 ;  /* 0x000000010d04b824 */ /* 0x000fe200078e0224 */
[----:B-1----:R-:W-:Y:S01]  /*2dc0*/  @!P3 LEA R6, P0, R12, R30, 0x1 ;  /* 0x0000001e0c06b211 */ /* 0x002fe200078008ff */
[C---:B------:R-:W-:Y:S01]  /*2dd0*/  @!P1 IMAD R24, R28.reuse, UR15, R7 ;  /* 0x0000000f1c189c24 */ /* 0x040fe2000f8e0207 */
[----:B------:R-:W1:Y:S01]  /*2de0*/  LDCU UR15, c[0x0][0x594] ;  /* 0x0000b280ff0f77ac */ /* 0x000e620008000800 */
[----:B------:R-:W-:Y:S01]  /*2df0*/  @!P1 IMAD.WIDE.U32 R8, R28, UR14, R22 ;  /* 0x0000000e1c089c25 */ /* 0x000fe2000f8e0016 */
[----:B------:R-:W-:Y:S01]  /*2e00*/  @!P3 LEA.HI.X R7, R12, R31, R4, 0x1, P0 ;  /* 0x0000001f0c07b211 */ /* 0x000fe200000f0c04 */
[----:B------:R-:W-:Y:S01]  /*2e10*/  @!PT LDS RZ, [RZ] ;  /* 0x00000000fffff984 */ /* 0x000fe20000000800 */
[----:B------:R-:W-:Y:S01]  /*2e20*/  @!PT LDS RZ, [RZ] ;  /* 0x00000000fffff984 */ /* 0x000fe20000000800 */
[----:B------:R-:W-:Y:S01]  /*2e30*/  @!PT LDS RZ, [RZ] ;  /* 0x00000000fffff984 */ /* 0x000fe20000000800 */
[----:B------:R2:W-:Y:S01]  /*2e40*/  @!P1 LDGSTS.E.BYPASS.LTC128B.128 [R0+0xf000], desc[UR32][R2.64] ;  /* 0x0f00000002009fae */ /* 0x0005e2000b981a20 */
[----:B----4-:R-:W-:-:S03]  /*2e50*/  @!P2 LEA R4, P0, R10, R26, 0x1 ;  /* 0x0000001a0a04a211 */ /* 0x010fc600078008ff */
[----:B------:R-:W-:Y:S01]  /*2e60*/  @!P4 LDGSTS.E.BYPASS.LTC128B.128 [R0+0x10000], desc[UR32][R14.64] ;  /* 0x100000000e00cfae */ /* 0x000fe2000b981a20 */
[----:B------:R-:W-:Y:S01]  /*2e70*/  @!P2 LEA.HI.X R5, R10, R27, R5, 0x1, P0 ;  /* 0x0000001b0a05a211 */ /* 0x000fe200000f0c05 */
[----:B------:R-:W-:Y:S02]  /*2e80*/  VIADD R10, R237, 0x48 ;  /* 0x00000048ed0a7836 */ /* 0x000fe40000000000 */
[----:B------:R-:W-:Y:S04]  /*2e90*/  @P4 STS.128 [R0+0x10000], RZ ;  /* 0x010000ff00004388 */ /* 0x000fe80000000c00 */
[----:B------:R-:W-:Y:S04]  /*2ea0*/  @P3 STS.128 [R0+0x11000], RZ ;  /* 0x011000ff00003388 */ /* 0x000fe80000000c00 */
[----:B------:R-:W-:Y:S01]  /*2eb0*/  @!PT LDS RZ, [RZ] ;  /* 0x00000000fffff984 */ /* 0x000fe20000000800 */
[----:B------:R-:W-:Y:S01]  /*2ec0*/  @!PT LDS RZ, [RZ] ;  /* 0x00000000fffff984 */ /* 0x000fe20000000800 */
[----:B------:R-:W-:Y:S01]  /*2ed0*/  @!PT LDS RZ, [RZ] ;  /* 0x00000000fffff984 */ /* 0x000fe20000000800 */
[----:B------:R-:W-:Y:S01]  /*2ee0*/  @!P3 LDGSTS.E.BYPASS.LTC128B.128 [R0+0x11000], desc[UR32][R6.64] ;  /* 0x110000000600bfae */ /* 0x000fe2000b981a20 */
[----:B------:R-:W-:-:S03]  /*2ef0*/  ISETP.GE.AND P3, PT, R10, UR49, PT ;  /* 0x000000310a007c0c */ /* 0x000fc6000bf66270 */
[----:B------:R-:W-:Y:S04]  /*2f00*/  @P2 STS.128 [R0+0x12000], RZ ;  /* 0x012000ff00002388 */ /* 0x000fe80000000c00 */
[----:B------:R-:W-:Y:S01]  /*2f10*/  @!PT LDS RZ, [RZ] ;  /* 0x00000000fffff984 */ /* 0x000fe20000000800 */
[----:B------:R-:W-:Y:S01]  /*2f20*/  @!PT LDS RZ, [RZ] ;  /* 0x00000000fffff984 */ /* 0x000fe20000000800 */
[----:B------:R-:W-:Y:S01]  /*2f30*/  @!PT LDS RZ, [RZ] ;  /* 0x00000000fffff984 */ /* 0x000fe20000000800 */
[----:B------:R4:W-:Y:S01]  /*2f40*/  @!P2 LDGSTS.E.BYPASS.LTC128B.128 [R0+0x12000], desc[UR32][R4.64] ;  /* 0x120000000400afae */ /* 0x0009e2000b981a20 */
[----:B--2---:R-:W-:Y:S01]  /*2f50*/  @!P1 IMAD.IADD R3, R9, 0x1, R24 ;  /* 0x0000000109039824 */ /* 0x004fe200078e0218 */
[C---:B---3--:R-:W-:Y:S02]  /*2f60*/  @!P1 LEA R2, P0, R8.reuse, R18, 0x1 ;  /* 0x0000001208029211 */ /* 0x048fe400078008ff */
[----:B------:R2:W-:Y:S02]  /*2f70*/  @P1 STS.128 [R0+0x13000], RZ ;  /* 0x013000ff00001388 */ /* 0x0005e40000000c00 */
[----:B------:R-:W-:-:S02]  /*2f80*/  @!P1 LEA.HI.X R3, R8, R19, R3, 0x1, P0 ;  /* 0x0000001308039211 */ /* 0x000fc400000f0c03 */
[----:B------:R-:W-:-:S03]  /*2f90*/  ISETP.GE.AND P0, PT, R237, UR49, PT ;  /* 0x00000031ed007c0c */ /* 0x000fc6000bf06270 */
[----:B------:R-:W-:Y:S01]  /*2fa0*/  @!PT LDS RZ, [RZ] ;  /* 0x00000000fffff984 */ /* 0x000fe20000000800 */
[----:B------:R-:W-:Y:S01]  /*2fb0*/  @!PT LDS RZ, [RZ] ;  /* 0x00000000fffff984 */ /* 0x000fe20000000800 */
[----:B------:R-:W-:Y:S01]  /*2fc0*/  @!PT LDS RZ, [RZ] ;  /* 0x00000000fffff984 */ /* 0x000fe20000000800 */
[----:B------:R3:W-:Y:S04]  /*2fd0*/  @!P1 LDGSTS.E.BYPASS.LTC128B.128 [R0+0x13000], desc[UR32][R2.64] ;  /* 0x1300000002009fae */ /* 0x0007e8000b981a20 */
[----:B------:R-:W0:Y:S01]  /*2fe0*/  LDGDEPBAR ;  /* 0x00000000000079af */ /* 0x000e220000000000 */
[----:B----4-:R-:W-:Y:S02]  /*2ff0*/  IMAD.MOV.U32 R4, RZ, RZ, 0x4 ;  /* 0x00000004ff047424 */ /* 0x010fe400078e00ff */
[----:B------:R-:W-:Y:S02]  /*3000*/  IMAD.SHL.U32 R7, R39, 0x40, RZ ;  /* 0x0000004027077824 */ /* 0x000fe400078e00ff */
[----:B---3--:R-:W-:-:S05]  /*3010*/  IMAD.WIDE.U32 R2, R237, R4, UR52 ;  /* 0x00000034ed027e25 */ /* 0x008fca000f8e0004 */
[----:B------:R-:W5:Y:S04]  /*3020*/  @!P0 LDG.E R246, desc[UR32][R2.64] ;  /* 0x0000002002f68981 */ /* 0x000f68000c1e1900 */
[----:B------:R-:W5:Y:S04]  /*3030*/  @!P6 LDG.E R245, desc[UR32][R2.64+0x20] ;  /* 0x0000202002f5e981 */ /* 0x000f68000c1e1900 */
[----:B------:R-:W5:Y:S04]  /*3040*/  @!P5 LDG.E R244, desc[UR32][R2.64+0x100] ;  /* 0x0001002002f4d981 */ /* 0x000f68000c1e1900 */
[----:B------:R3:W5:Y:S01]  /*3050*/  @!P3 LDG.E R243, desc[UR32][R2.64+0x120] ;  /* 0x0001202002f3b981 */ /* 0x000762000c1e1900 */
[C---:B--2---:R-:W-:Y:S01]  /*3060*/  LOP3.LUT R0, R7.reuse, 0x1c0, RZ, 0xc0, !PT ;  /* 0x000001c007007812 */ /* 0x044fe200078ec0ff */
[----:B------:R-:W-:Y:S01]  /*3070*/  USHF.L.U32 UR14, UR16, 0x7, URZ ;  /* 0x00000007100e7899 */ /* 0x000fe200080006ff */
[----:B------:R-:W-:Y:S01]  /*3080*/  LOP3.LUT R5, R7, 0x200, RZ, 0xc0, !PT ;  /* 0x0000020007057812 */ /* 0x000fe200078ec0ff */
[----:B-1----:R-:W-:Y:S01]  /*3090*/  USHF.L.U64.HI UR15, UR16, 0x6, UR15 ;  /* 0x00000006100f7899 */ /* 0x002fe2000801020f */
[----:B------:R-:W-:Y:S01]  /*30a0*/  LOP3.LUT R0, R0, 0x38, R40, 0xf8, !PT ;  /* 0x0000003800007812 */ /* 0x000fe200078ef828 */
[----:B------:R-:W-:Y:S01]  /*30b0*/  USHF.L.U32 UR11, UR11, 0x6, URZ ;  /* 0x000000060b0b7899 */ /* 0x000fe200080006ff */
[----:B------:R-:W-:Y:S01]  /*30c0*/  LOP3.LUT R5, R5, 0xc00, R149, 0xf8, !PT ;  /* 0x00000c0005057812 */ /* 0x000fe200078ef895 */
[----:B------:R-:W-:Y:S01]  /*30d0*/  USHF.L.U32 UR16, UR16, 0x6, URZ ;  /* 0x0000000610107899 */ /* 0x000fe200080006ff */
[----:B------:R-:W-:-:S02]  /*30e0*/  LOP3.LUT R4, R0, 0x8, R41, 0x78, !PT ;  /* 0x0000000800047812 */ /* 0x000fc400078e7829 */
[----:B------:R-:W-:Y:S02]  /*30f0*/  R2P PR, R39, 0x6 ;  /* 0x0000000627007804 */ /* 0x000fe40000000000 */
[----:B------:R-:W-:Y:S01]  /*3100*/  LOP3.LUT R180, R5, R4, RZ, 0xfc, !PT ;  /* 0x0000000405b47212 */ /* 0x000fe200078efcff */
[C---:B------:R-:W-:Y:S01]  /*3110*/  IMAD.SHL.U32 R5, R183.reuse, 0x40, RZ ;  /* 0x00000040b7057824 */ /* 0x040fe200078e00ff */
[C---:B------:R-:W-:Y:S01]  /*3120*/  LOP3.LUT P0, RZ, R183.reuse, 0x8, RZ, 0xc0, !PT ;  /* 0x00000008b7ff7812 */ /* 0x040fe2000780c0ff */
[----:B------:R-:W-:Y:S01]  /*3130*/  IMAD.SHL.U32 R4, R183, 0x10, RZ ;  /* 0x00000010b7047824 */ /* 0x000fe200078e00ff */
[----:B------:R-:W-:Y:S02]  /*3140*/  SEL R157, R157, 0xffffffc0, !P2 ;  /* 0xffffffc09d9d7807 */ /* 0x000fe40005000000 */
[----:B------:R-:W-:Y:S02]  /*3150*/  SEL R179, R179, 0xffffffe0, !P1 ;  /* 0xffffffe0b3b37807 */ /* 0x000fe40004800000 */
[----:B------:R-:W-:-:S02]  /*3160*/  LOP3.LUT R4, R4, 0x1c0, RZ, 0xc0, !PT ;  /* 0x000001c004047812 */ /* 0x000fc400078ec0ff */
[----:B------:R-:W-:Y:S02]  /*3170*/  LEA R180, R180, UR24, 0x1 ;  /* 0x00000018b4b47c11 */ /* 0x000fe4000f8e08ff */
[--C-:B---3--:R-:W-:Y:S02]  /*3180*/  SHF.R.U32.HI R2, RZ, 0x4, R39.reuse ;  /* 0x00000004ff027819 */ /* 0x108fe40000011627 */
[----:B------:R-:W-:Y:S01]  /*3190*/  LOP3.LUT R3, R0, 0x8, R39, 0x78, !PT ;  /* 0x0000000800037812 */ /* 0x000fe200078e7827 */
[----:B------:R-:W-:Y:S01]  /*31a0*/  VIADD R180, R180, UR50 ;  /* 0x00000032b4b47c36 */ /* 0x000fe20008000000 */
[----:B------:R-:W-:Y:S02]  /*31b0*/  LOP3.LUT R2, R2, 0x8, RZ, 0xc0, !PT ;  /* 0x0000000802027812 */ /* 0x000fe400078ec0ff */
[----:B------:R-:W-:Y:S02]  /*31c0*/  LOP3.LUT R149, R3, 0x7200, R149, 0xf8, !PT ;  /* 0x0000720003957812 */ /* 0x000fe400078ef895 */
[----:B------:R-:W-:-:S02]  /*31d0*/  LOP3.LUT R2, R2, 0x10, R39, 0xf8, !PT ;  /* 0x0000001002027812 */ /* 0x000fc400078ef827 */
[----:B------:R-:W-:Y:S02]  /*31e0*/  LEA R149, R149, UR24, 0x1 ;  /* 0x0000001895957c11 */ /* 0x000fe4000f8e08ff */
[----:B------:R-:W-:Y:S01]  /*31f0*/  LOP3.LUT R6, R2, R0, RZ, 0x3c, !PT ;  /* 0x0000000002067212 */ /* 0x000fe200078e3cff */
[----:B------:R-:W-:Y:S01]  /*3200*/  IMAD.U32 R0, RZ, RZ, UR44 ;  /* 0x0000002cff007e24 */ /* 0x000fe2000f8e00ff */
[----:B------:R-:W-:Y:S01]  /*3210*/  LOP3.LUT R4, R4, 0x38, R252, 0xf8, !PT ;  /* 0x0000003804047812 */ /* 0x000fe200078ef8fc */
[----:B------:R-:W-:Y:S01]  /*3220*/  IMAD.U32 R2, RZ, RZ, UR42 ;  /* 0x0000002aff027e24 */ /* 0x000fe2000f8e00ff */
[----:B------:R-:W-:Y:S01]  /*3230*/  LOP3.LUT R6, R6, 0x200, R7, 0xf8, !PT ;  /* 0x0000020006067812 */ /* 0x000fe200078ef807 */
[----:B------:R-:W-:Y:S01]  /*3240*/  IMAD.SHL.U32 R7, R183, 0x20, RZ ;  /* 0x00000020b7077824 */ /* 0x000fe200078e00ff */
[----:B------:R-:W-:Y:S01]  /*3250*/  IADD3 R0, PT, PT, R0, UR39, R237 ;  /* 0x0000002700007c10 */ /* 0x000fe2000fffe0ed */
[--C-:B------:R-:W-:Y:S01]  /*3260*/  IMAD.IADD R177, R157, 0x1, R149.reuse ;  /* 0x000000019db17824 */ /* 0x100fe200078e0295 */
[----:B------:R-:W-:Y:S01]  /*3270*/  LEA R176, R6, UR24, 0x1 ;  /* 0x0000001806b07c11 */ /* 0x000fe2000f8e08ff */
[C---:B------:R-:W-:Y:S01]  /*3280*/  IMAD.IADD R156, R179.reuse, 0x1, R149 ;  /* 0x00000001b39c7824 */ /* 0x040fe200078e0295 */
[----:B------:R-:W-:Y:S01]  /*3290*/  IADD3 R216, PT, PT, R0, -0x3f, -R2 ;  /* 0xffffffc100d87810 */ /* 0x000fe20007ffe802 */
[----:B------:R-:W-:Y:S01]  /*32a0*/  IMAD.IADD R178, R179, 0x1, R177 ;  /* 0x00000001b3b27824 */ /* 0x000fe200078e02b1 */
[C---:B------:R-:W-:Y:S01]  /*32b0*/  LOP3.LUT R0, R5.reuse, 0x1c0, RZ, 0xc0, !PT ;  /* 0x000001c005007812 */ /* 0x040fe200078ec0ff */
[----:B------:R-:W-:Y:S01]  /*32c0*/  VIADD R176, R176, UR50 ;  /* 0x00000032b0b07c36 */ /* 0x000fe20008000000 */
[----:B------:R-:W-:-:S02]  /*32d0*/  LOP3.LUT R2, R5, 0x200, RZ, 0xc0, !PT ;  /* 0x0000020005027812 */ /* 0x000fc400078ec0ff */
[----:B------:R-:W-:Y:S02]  /*32e0*/  LOP3.LUT R0, R0, 0x38, R182, 0xf8, !PT ;  /* 0x0000003800007812 */ /* 0x000fe400078ef8b6 */
[----:B------:R-:W-:Y:S02]  /*32f0*/  LOP3.LUT R5, R252, 0xe006, R5, 0xc8, !PT ;  /* 0x0000e006fc057812 */ /* 0x000fe400078ec805 */
[----:B------:R-:W-:Y:S02]  /*3300*/  LOP3.LUT R3, R0, 0x8, R183, 0x78, !PT ;  /* 0x0000000800037812 */ /* 0x000fe400078e78b7 */
[--C-:B------:R-:W-:Y:S02]  /*3310*/  LOP3.LUT R2, R2, 0xc00, R7.reuse, 0xf8, !PT ;  /* 0x00000c0002027812 */ /* 0x100fe400078ef807 */
[----:B------:R-:W-:Y:S02]  /*3320*/  LOP3.LUT R5, R5, 0xc00, R7, 0xf8, !PT ;  /* 0x00000c0005057812 */ /* 0x000fe400078ef807 */
[----:B------:R-:W-:-:S02]  /*3330*/  LOP3.LUT R0, R0, 0x8, R42, 0x78, !PT ;  /* 0x0000000800007812 */ /* 0x000fc400078e782a */
[----:B------:R-:W-:Y:S02]  /*3340*/  LOP3.LUT P1, RZ, R183, 0x4, RZ, 0xc0, !PT ;  /* 0x00000004b7ff7812 */ /* 0x000fe4000782c0ff */
[----:B------:R-:W-:Y:S02]  /*3350*/  LOP3.LUT R248, R5, R4, RZ, 0xfc, !PT ;  /* 0x0000000405f87212 */ /* 0x000fe400078efcff */
[----:B------:R-:W-:Y:S02]  /*3360*/  LOP3.LUT R247, R3, 0x7200, R7, 0xf8, !PT ;  /* 0x0000720003f77812 */ /* 0x000fe400078ef807 */
[----:B------:R-:W-:Y:S02]  /*3370*/  LOP3.LUT R181, R2, R0, RZ, 0xfc, !PT ;  /* 0x0000000002b57212 */ /* 0x000fe400078efcff */
[C---:B------:R-:W-:Y:S02]  /*3380*/  LOP3.LUT P2, RZ, R183.reuse, 0x2, RZ, 0xc0, !PT ;  /* 0x00000002b7ff7812 */ /* 0x040fe4000784c0ff */
[----:B------:R-:W-:-:S02]  /*3390*/  LOP3.LUT P3, RZ, R183, 0x10, RZ, 0xc0, !PT ;  /* 0x00000010b7ff7812 */ /* 0x000fc4000786c0ff */
[----:B------:R-:W-:Y:S02]  /*33a0*/  SEL R249, R249, 0xfffffff0, !P1 ;  /* 0xfffffff0f9f97807 */ /* 0x000fe40004800000 */
[----:B------:R-:W-:-:S09]  /*33b0*/  SEL R251, R250, 0xffffffe0, !P0 ;  /* 0xffffffe0fafb7807 */ /* 0x000fd20004000000 */
.L_x_348:
[----:B------:R-:W0:Y:S01]  /*33c0*/  LDGDEPBAR ;  /* 0x00000000000079af */ /* 0x000e220000000000 */
[C---:B------:R-:W-:Y:S01]  /*33d0*/  IMAD.IADD R144, R180.reuse, 0x1, R179 ;  /* 0x00000001b4907824 */ /* 0x040fe200078e02b3 */
[----:B------:R-:W-:Y:S01]  /*33e0*/  UIADD3 UR44, UPT, UPT, UR44, -0x80, URZ ;  /* 0xffffff802c2c7890 */ /* 0x000fe2000fffe0ff */
[----:B------:R-:W-:Y:S01]  /*33f0*/  IMAD.IADD R0, R180, 0x1, R157 ;  /* 0x00000001b4007824 */ /* 0x000fe200078e029d */
[----:B------:R-:W-:Y:S01]  /*3400*/  USHF.L.U32 UR17, UR34, 0x7, URZ ;  /* 0x0000000722117899 */ /* 0x000fe200080006ff */
[----:B------:R-:W-:Y:S01]  /*3410*/  SHF.R.U32.HI R184, RZ, 0x1, R183 ;  /* 0x00000001ffb87819 */ /* 0x000fe200000116b7 */
[----:B------:R-:W-:Y:S01]  /*3420*/  UISETP.GE.AND UP0, UPT, UR44, UR47, UPT ;  /* 0x0000002f2c00728c */ /* 0x000fe2000bf06270 */
[----:B------:R-:W-:Y:S01]  /*3430*/  IMAD.U32 R2, RZ, RZ, UR34 ;  /* 0x00000022ff027e24 */ /* 0x000fe2000f8e00ff */
        /* <DEDUP_REMOVED lines=14> */
[----:B------:R-:W3:Y:S08]  /*3520*/  LDSM.16.M88.4 R32, [R149+0xc800] ;  /* 0x00c800009520783b */ /* 0x000ef00000000200 */
[----:B------:R-:W4:Y:S08]  /*3530*/  LDSM.16.M88.4 R48, [R149+0xd000] ;  /* 0x00d000009530783b */ /* 0x000f300000000200 */
[----:B------:R-:W4:Y:S01]  /*3540*/  LDSM.16.M88.4 R132, [R149+0xd800] ;  /* 0x00d800009584783b */ /* 0x000f220000000200 */
        /* <DEDUP_REMOVED lines=8> */
[-C--:B---3--:R-:W-:Y:S07]  /*35d0*/  HMMA.16816.F32 R20, R64, R32.reuse, RZ ;  /* 0x000000204014723c */ /* 0x088fee00000018ff */
[----:B------:R-:W3:Y:S01]  /*35e0*/  LDSM.16.M88.4 R152, [R156+0xd000] ;  /* 0x00d000009c98783b */ /* 0x000ee20000000200 */
[C---:B------:R-:W-:Y:S07]  /*35f0*/  HMMA.16816.F32 R24, R60.reuse, R32, RZ ;  /* 0x000000203c18723c */ /* 0x040fee00000018ff */
[----:B------:R-:W3:Y:S01]  /*3600*/  LDSM.16.M88.4 R156, [R156+0xd800] ;  /* 0x00d800009c9c783b */ /* 0x000ee20000000200 */
[-C--:B------:R-:W-:Y:S07]  /*3610*/  HMMA.16816.F32 R28, R60, R34.reuse, RZ ;  /* 0x000000223c1c723c */ /* 0x080fee00000018ff */
[----:B------:R-:W-:Y:S01]  /*3620*/  LDSM.16.M88.4 R160, [R0] ;  /* 0x0000000000a0783b */ /* 0x000fe20000000200 */
[C---:B------:R-:W-:Y:S07]  /*3630*/  HMMA.16816.F32 R32, R64.reuse, R34, RZ ;  /* 0x000000224020723c */ /* 0x040fee00000018ff */
[----:B------:R-:W3:Y:S01]  /*3640*/  LDSM.16.M88.4 R164, [R177+0xc000] ;  /* 0x00c00000b1a4783b */ /* 0x000ee20000000200 */
[-C--:B----4-:R-:W-:Y:S07]  /*3650*/  HMMA.16816.F32 R36, R64, R48.reuse, RZ ;  /* 0x000000304024723c */ /* 0x090fee00000018ff */
[----:B------:R4:W3:Y:S01]  /*3660*/  LDSM.16.M88.4 R168, [R0+0x2000] ;  /* 0x0020000000a8783b */ /* 0x0008e20000000200 */
[C---:B------:R-:W-:Y:S07]  /*3670*/  HMMA.16816.F32 R40, R60.reuse, R48, RZ ;  /* 0x000000303c28723c */ /* 0x040fee00000018ff */
[----:B------:R-:W3:Y:S01]  /*3680*/  LDSM.16.M88.4 R172, [R177+0xc800] ;  /* 0x00c80000b1ac783b */ /* 0x000ee20000000200 */
        /* <DEDUP_REMOVED lines=10> */
[C---:B------:R-:W-:Y:S08]  /*3730*/  HMMA.16816.F32 R16, R136.reuse, R142, R16 ;  /* 0x0000008e8810723c */ /* 0x040ff00000001810 */
[-C--:B------:R-:W-:Y:S08]  /*3740*/  HMMA.16816.F32 R20, R136, R148.reuse, R20 ;  /* 0x000000948814723c */ /* 0x080ff00000001814 */
[C---:B------:R-:W-:Y:S04]  /*3750*/  HMMA.16816.F32 R24, R144.reuse, R148, R24 ;  /* 0x000000949018723c */ /* 0x040fe80000001818 */
[----:B------:R-:W-:Y:S01]  /*3760*/  IMAD.IADD R148, R179, 0x1, R0 ;  /* 0x00000001b3947824 */ /* 0x000fe200078e0200 */
[----:B------:R-:W-:Y:S02]  /*3770*/  SEL R179, R250, 0xffffffe0, !P2 ;  /* 0xffffffe0fab37807 */ /* 0x000fe40005000000 */
[----:B----4-:R-:W-:Y:S01]  /*3780*/  @!P0 LOP3.LUT R0, R252, 0x6, RZ, 0xc0, !PT ;  /* 0x00000006fc008812 */ /* 0x010fe200078ec0ff */
        /* <DEDUP_REMOVED lines=8> */
[-C--:B---3--:R-:W-:Y:S08]  /*3810*/  HMMA.16816.F32 R36, R136, R152.reuse, R36 ;  /* 0x000000988824723c */ /* 0x088ff00000001824 */
        /* <DEDUP_REMOVED lines=10> */
[----:B------:R-:W-:Y:S03]  /*38c0*/  FSETP.NEU.FTZ.AND P4, PT, R243, -INF , PT ;  /* 0xff800000f300780b */ /* 0x000fe60003f9d000 */
[C---:B------:R-:W-:Y:S01]  /*38d0*/  HMMA.16816.F32 R56, R144.reuse, R156, R56 ;  /* 0x0000009c9038723c */ /* 0x040fe20000001838 */
[----:B------:R-:W-:Y:S05]  /*38e0*/  IMAD.MOV.U32 R157, RZ, RZ, 0x40 ;  /* 0x00000040ff9d7424 */ /* 0x000fea00078e00ff */
[----:B------:R-:W-:Y:S02]  /*38f0*/  SEL R157, R157, 0xffffffc0, !P1 ;  /* 0xffffffc09d9d7807 */ /* 0x000fe40004800000 */
[-C--:B------:R-:W-:Y:S01]  /*3900*/  HMMA.16816.F32 R60, R144, R158.reuse, R60 ;  /* 0x0000009e903c723c */ /* 0x080fe2000000183c */
[----:B------:R-:W-:Y:S07]  /*3910*/  LDSM.16.M88.4 R144, [R178+0xc000] ;  /* 0x00c00000b290783b */ /* 0x000fee0000000200 */
[----:B------:R-:W-:Y:S01]  /*3920*/  HMMA.16816.F32 R64, R136, R158, R64 ;  /* 0x0000009e8840723c */ /* 0x000fe20000001840 */
[----:B------:R-:W1:Y:S03]  /*3930*/  LDSM.16.M88.4 R136, [R177+0xd800] ;  /* 0x00d80000b188783b */ /* 0x000e660000000200 */
[----:B------:R-:W-:Y:S04]  /*3940*/  LEA R159, R248, UR4, 0x1 ;  /* 0x00000004f89f7c11 */ /* 0x000fe8000f8e08ff */
[-C--:B------:R-:W-:Y:S05]  /*3950*/  HMMA.16816.F32 R4, R160, R164.reuse, R4 ;  /* 0x000000a4a004723c */ /* 0x080fea0000001804 */
[C---:B------:R-:W-:Y:S02]  /*3960*/  VIADD R3, R159.reuse, 0x1c000 ;  /* 0x0001c0009f037836 */ /* 0x040fe40000000000 */
[----:B------:R-:W-:Y:S01]  /*3970*/  VIADD R158, R159, 0x1c040 ;  /* 0x0001c0409f9e7836 */ /* 0x000fe20000000000 */
[C---:B------:R-:W-:Y:S04]  /*3980*/  HMMA.16816.F32 R8, R168.reuse, R164, R8 ;  /* 0x000000a4a808723c */ /* 0x040fe80000001808 */
[----:B------:R-:W-:Y:S02]  /*3990*/  @P3 VIADD R158, R3, 0xffffffc0 ;  /* 0xffffffc0039e3836 */ /* 0x000fe40000000000 */
[----:B------:R-:W-:Y:S02]  /*39a0*/  FMUL.FTZ R3, R244, 1.4426950216293334961 ;  /* 0x3fb8aa3bf4037820 */ /* 0x000fe40000410000 */
[-C--:B------:R-:W-:Y:S03]  /*39b0*/  HMMA.16816.F32 R12, R168, R166.reuse, R12 ;  /* 0x000000a6a80c723c */ /* 0x080fe6000000180c */
[----:B------:R-:W-:Y:S05]  /*39c0*/  FSEL R3, R3, RZ, P5 ;  /* 0x000000ff03037208 */ /* 0x000fea0002800000 */
        /* <DEDUP_REMOVED lines=9> */
[----:B------:R-:W2:Y:S07]  /*3a60*/  LDSM.16.M88.4 R132, [R178+0xc800] ;  /* 0x00c80000b284783b */ /* 0x000eae0000000200 */
[-C--:B-1----:R-:W-:Y:S08]  /*3a70*/  HMMA.16816.F32 R52, R160, R136.reuse, R52 ;  /* 0x00000088a034723c */ /* 0x082ff00000001834 */
[C---:B------:R-:W-:Y:S04]  /*3a80*/  HMMA.16816.F32 R56, R168.reuse, R136, R56 ;  /* 0x00000088a838723c */ /* 0x040fe80000001838 */
[----:B------:R-:W-:Y:S04]  /*3a90*/  FMUL.FTZ R136, R243, 1.4426950216293334961 ;  /* 0x3fb8aa3bf3887820 */ /* 0x000fe80000410000 */
[-C--:B------:R-:W-:Y:S08]  /*3aa0*/  HMMA.16816.F32 R60, R168, R138.reuse, R60 ;  /* 0x0000008aa83c723c */ /* 0x080ff0000000183c */
[----:B------:R-:W-:Y:S04]  /*3ab0*/  HMMA.16816.F32 R64, R160, R138, R64 ;  /* 0x0000008aa040723c */ /* 0x000fe80000001840 */
[----:B------:R-:W-:Y:S04]  /*3ac0*/  IMAD.IADD R160, R159, 0x1, R249 ;  /* 0x000000019fa07824 */ /* 0x000fe800078e02f9 */
[-C--:B------:R-:W-:Y:S08]  /*3ad0*/  HMMA.16816.F32 R4, R140, R144.reuse, R4 ;  /* 0x000000908c04723c */ /* 0x080ff00000001804 */
[C---:B------:R-:W-:Y:S04]  /*3ae0*/  HMMA.16816.F32 R8, R148.reuse, R144, R8 ;  /* 0x000000909408723c */ /* 0x040fe80000001808 */
[----:B------:R-:W-:Y:S02]  /*3af0*/  FSEL R144, R2, RZ, P6 ;  /* 0x000000ff02907208 */ /* 0x000fe40003000000 */
[----:B------:R-:W-:Y:S01]  /*3b00*/  FSEL R2, R136, RZ, P4 ;  /* 0x000000ff88027208 */ /* 0x000fe20002000000 */
[C---:B------:R-:W-:Y:S01]  /*3b10*/  @!P0 VIADD R136, R0.reuse, 0x1 ;  /* 0x0000000100888836 */ /* 0x040fe20000000000 */
[-C--:B------:R-:W-:Y:S03]  /*3b20*/  HMMA.16816.F32 R12, R148, R146.reuse, R12 ;  /* 0x00000092940c723c */ /* 0x080fe6000000180c */
[-C--:B------:R-:W-:Y:S02]  /*3b30*/  @!P0 ISETP.GE.AND P4, PT, R0, R154.reuse, PT ;  /* 0x0000009a0000820c */ /* 0x080fe40003f86270 */
[----:B------:R-:W-:Y:S02]  /*3b40*/  @!P0 ISETP.GE.AND P5, PT, R136, R154, PT ;  /* 0x0000009a8800820c */ /* 0x000fe40003fa6270 */
[----:B------:R-:W-:Y:S01]  /*3b50*/  @!P0 FSEL R4, R4, -INF , !P4 ;  /* 0xff80000004048808 */ /* 0x000fe20006000000 */
[C---:B------:R-:W-:Y:S04]  /*3b60*/  HMMA.16816.F32 R16, R140.reuse, R146, R16 ;  /* 0x000000928c10723c */ /* 0x040fe80000001810 */
[CC--:B------:R-:W-:Y:S01]  /*3b70*/  @!P0 ISETP.GE.AND P6, PT, R0.reuse, R153.reuse, PT ;  /* 0x000000990000820c */ /* 0x0c0fe20003fc6270 */
[----:B------:R-:W-:Y:S01]  /*3b80*/  @!P0 VIADD R146, R0, 0x9 ;  /* 0x0000000900928836 */ /* 0x000fe20000000000 */
[----:B------:R-:W-:Y:S01]  /*3b90*/  @!P0 ISETP.GE.AND P4, PT, R136, R153, PT ;  /* 0x000000998800820c */ /* 0x000fe20003f86270 */
[--C-:B------:R-:W-:Y:S01]  /*3ba0*/  FFMA.FTZ R4, R4, UR8, -R155.reuse ;  /* 0x0000000804047c23 */ /* 0x100fe2000801089b */
[-C--:B--2---:R-:W-:Y:S03]  /*3bb0*/  HMMA.16816.F32 R20, R140, R132.reuse, R20 ;  /* 0x000000848c14723c */ /* 0x084fe60000001814 */
[----:B------:R-:W-:Y:S01]  /*3bc0*/  @!P0 FSEL R5, R5, -INF , !P5 ;  /* 0xff80000005058808 */ /* 0x000fe20006800000 */
[----:B------:R1:W-:Y:S01]  /*3bd0*/  MUFU.EX2 R164, R4 ;  /* 0x0000000400a47308 */ /* 0x0003e20000000800 */
[----:B------:R-:W-:Y:S02]  /*3be0*/  @!P0 VIADDMNMX R145, R216, R184, UR39, PT ;  /* 0x00000027d8918e46 */ /* 0x000fe4000b8001b8 */
[-C--:B------:R-:W-:Y:S01]  /*3bf0*/  @!P0 ISETP.GE.AND P5, PT, R0, R152.reuse, PT ;  /* 0x000000980000820c */ /* 0x080fe20003fa6270 */
[C---:B------:R-:W-:Y:S04]  /*3c00*/  HMMA.16816.F32 R24, R148.reuse, R132, R24 ;  /* 0x000000849418723c */ /* 0x040fe80000001818 */
[----:B------:R-:W-:Y:S01]  /*3c10*/  @!P0 FSEL R6, R6, -INF , !P6 ;  /* 0xff80000006068808 */ /* 0x000fe20007000000 */
[C---:B------:R-:W-:Y:S01]  /*3c20*/  @!P0 VIADD R132, R0.reuse, 0x10 ;  /* 0x0000001000848836 */ /* 0x040fe20000000000 */
[----:B------:R-:W-:Y:S01]  /*3c30*/  @!P0 FSEL R7, R7, -INF , !P4 ;  /* 0xff80000007078808 */ /* 0x000fe20006000000 */
[----:B------:R-:W-:Y:S01]  /*3c40*/  @!P0 VIADD R133, R0, 0x11 ;  /* 0x0000001100858836 */ /* 0x000fe20000000000 */
[-C--:B------:R-:W-:Y:S03]  /*3c50*/  HMMA.16816.F32 R28, R148, R134.reuse, R28 ;  /* 0x00000086941c723c */ /* 0x080fe6000000181c */
[-C--:B------:R-:W-:Y:S01]  /*3c60*/  @!P0 ISETP.GE.AND P4, PT, R136, R145.reuse, PT ;  /* 0x000000918800820c */ /* 0x080fe20003f86270 */
[----:B-1----:R-:W-:Y:S01]  /*3c70*/  @!P0 VIADD R4, R0, 0x20 ;  /* 0x0000002000048836 */ /* 0x002fe20000000000 */
[-C--:B------:R-:W-:Y:S01]  /*3c80*/  @!P0 ISETP.GE.AND P6, PT, R136, R152.reuse, PT ;  /* 0x000000988800820c */ /* 0x080fe20003fc6270 */
[----:B------:R-:W-:Y:S01]  /*3c90*/  @!P0 VIADD R136, R0, 0x8 ;  /* 0x0000000800888836 */ /* 0x000fe20000000000 */
[----:B------:R-:W-:Y:S01]  /*3ca0*/  @!P0 FSEL R8, R8, -INF , !P5 ;  /* 0xff80000008088808 */ /* 0x000fe20006800000 */
[C---:B------:R-:W-:Y:S04]  /*3cb0*/  HMMA.16816.F32 R32, R140.reuse, R134, R32 ;  /* 0x000000868c20723c */ /* 0x040fe80000001820 */
[-C--:B------:R-:W-:Y:S01]  /*3cc0*/  @!P0 ISETP.GE.AND P5, PT, R0, R145.reuse, PT ;  /* 0x000000910000820c */ /* 0x080fe20003fa6270 */
[----:B------:R-:W-:Y:S01]  /*3cd0*/  FFMA.FTZ R5, R5, UR8, -R155 ;  /* 0x0000000805057c23 */ /* 0x000fe2000801089b */
[----:B------:R-:W-:Y:S01]  /*3ce0*/  @!P0 FSEL R9, R9, -INF , !P6 ;  /* 0xff80000009098808 */ /* 0x000fe20007000000 */
[--C-:B------:R-:W-:Y:S01]  /*3cf0*/  FFMA.FTZ R6, R6, UR8, -R144.reuse ;  /* 0x0000000806067c23 */ /* 0x100fe20008010890 */
[----:B------:R-:W-:Y:S01]  /*3d00*/  @!P0 FSEL R10, R10, -INF , !P5 ;  /* 0xff8000000a0a8808 */ /* 0x000fe20006800000 */
[----:B------:R-:W-:Y:S01]  /*3d10*/  FFMA.FTZ R7, R7, UR8, -R144 ;  /* 0x0000000807077c23 */ /* 0x000fe20008010890 */
[-C--:B------:R-:W-:Y:S01]  /*3d20*/  @!P0 ISETP.GE.AND P6, PT, R136, R152.reuse, PT ;  /* 0x000000988800820c */ /* 0x080fe20003fc6270 */
[----:B------:R-:W-:Y:S01]  /*3d30*/  MUFU.EX2 R163, R5 ;  /* 0x0000000500a37308 */ /* 0x000fe20000000800 */
[----:B------:R-:W-:Y:S01]  /*3d40*/  @!P0 ISETP.GE.AND P5, PT, R146, R152, PT ;  /* 0x000000989200820c */ /* 0x000fe20003fa6270 */
[--C-:B------:R-:W-:Y:S01]  /*3d50*/  FFMA.FTZ R8, R8, UR8, -R3.reuse ;  /* 0x0000000808087c23 */ /* 0x100fe20008010803 */
[----:B------:R-:W-:Y:S07]  /*3d60*/  @!P0 FSEL R11, R11, -INF , !P4 ;  /* 0xff8000000b0b8808 */ /* 0x000fee0006000000 */
[----:B------:R-:W-:Y:S01]  /*3d70*/  MUFU.EX2 R231, R6 ;  /* 0x0000000600e77308 */ /* 0x000fe20000000800 */
[----:B------:R-:W-:Y:S01]  /*3d80*/  @!P0 FSEL R12, R12, -INF , !P6 ;  /* 0xff8000000c0c8808 */ /* 0x000fe20007000000 */
[--C-:B------:R-:W-:Y:S01]  /*3d90*/  FFMA.FTZ R9, R9, UR8, -R3.reuse ;  /* 0x0000000809097c23 */ /* 0x100fe20008010803 */
[----:B------:R-:W-:Y:S07]  /*3da0*/  @!P0 FSEL R13, R13, -INF , !P5 ;  /* 0xff8000000d0d8808 */ /* 0x000fee0006800000 */
[----:B------:R-:W1:Y:S01]  /*3db0*/  MUFU.EX2 R230, R7 ;  /* 0x0000000700e67308 */ /* 0x000e620000000800 */
[----:B------:R-:W-:Y:S01]  /*3dc0*/  @!P0 ISETP.GE.AND P4, PT, R136, R145, PT ;  /* 0x000000918800820c */ /* 0x000fe20003f86270 */
[--C-:B------:R-:W-:Y:S01]  /*3dd0*/  FFMA.FTZ R10, R10, UR8, -R2.reuse ;  /* 0x000000080a0a7c23 */ /* 0x100fe20008010802 */
[CC--:B------:R-:W-:Y:S07]  /*3de0*/  @!P0 ISETP.GE.AND P6, PT, R136.reuse, R154.reuse, PT ;  /* 0x0000009a8800820c */ /* 0x0c0fee0003fc6270 */
[----:B------:R2:W-:Y:S01]  /*3df0*/  MUFU.EX2 R211, R8 ;  /* 0x0000000800d37308 */ /* 0x0005e20000000800 */
[----:B------:R-:W-:Y:S01]  /*3e00*/  @!P0 ISETP.GE.AND P5, PT, R136, R153, PT ;  /* 0x000000998800820c */ /* 0x000fe20003fa6270 */
[----:B------:R-:W-:Y:S01]  /*3e10*/  FFMA.FTZ R11, R11, UR8, -R2 ;  /* 0x000000080b0b7c23 */ /* 0x000fe20008010802 */
[----:B------:R-:W3:Y:S01]  /*3e20*/  LDSM.16.M88.4 R136, [R178+0xd000] ;  /* 0x00d00000b288783b */ /* 0x000ee20000000200 */
[----:B------:R-:W-:Y:S06]  /*3e30*/  @!P0 FSEL R14, R14, -INF , !P4 ;  /* 0xff8000000e0e8808 */ /* 0x000fec0006000000 */
[----:B------:R4:W-:Y:S01]  /*3e40*/  MUFU.EX2 R210, R9 ;  /* 0x0000000900d27308 */ /* 0x0009e20000000800 */
[----:B------:R-:W-:Y:S01]  /*3e50*/  @!P0 ISETP.GE.AND P4, PT, R146, R145, PT ;  /* 0x000000919200820c */ /* 0x000fe20003f86270 */
[--C-:B------:R-:W-:Y:S01]  /*3e60*/  FFMA.FTZ R12, R12, UR8, -R3.reuse ;  /* 0x000000080c0c7c23 */ /* 0x100fe20008010803 */
[----:B------:R-:W-:Y:S07]  /*3e70*/  @!P0 FSEL R16, R16, -INF , !P6 ;  /* 0xff80000010108808 */ /* 0x000fee0007000000 */
[----:B------:R-:W-:Y:S01]  /*3e80*/  MUFU.EX2 R215, R10 ;  /* 0x0000000a00d77308 */ /* 0x000fe20000000800 */
[----:B------:R-:W-:Y:S01]  /*3e90*/  @!P0 FSEL R15, R15, -INF , !P4 ;  /* 0xff8000000f0f8808 */ /* 0x000fe20006000000 */
[----:B------:R-:W-:Y:S01]  /*3ea0*/  FFMA.FTZ R13, R13, UR8, -R3 ;  /* 0x000000080d0d7c23 */ /* 0x000fe20008010803 */
[-C--:B------:R-:W-:Y:S01]  /*3eb0*/  @!P0 ISETP.GE.AND P4, PT, R146, R154.reuse, PT ;  /* 0x0000009a9200820c */ /* 0x080fe20003f86270 */
[--C-:B------:R-:W-:Y:S01]  /*3ec0*/  FFMA.FTZ R16, R16, UR8, -R155.reuse ;  /* 0x0000000810107c23 */ /* 0x100fe2000801089b */
[-C--:B------:R-:W-:Y:S01]  /*3ed0*/  @!P0 ISETP.GE.AND P6, PT, R146, R153.reuse, PT ;  /* 0x000000999200820c */ /* 0x080fe20003fc6270 */
[----:B--2---:R-:W-:Y:S01]  /*3ee0*/  @!P0 VIADD R8, R0, 0x29 ;  /* 0x0000002900088836 */ /* 0x004fe20000000000 */
[----:B------:R-:W-:Y:S03]  /*3ef0*/  @!P0 FSEL R17, R17, -INF , !P4 ;  /* 0xff80000011118808 */ /* 0x000fe60006000000 */
[----:B------:R-:W-:Y:S01]  /*3f00*/  MUFU.EX2 R229, R16 ;  /* 0x0000001000e57308 */ /* 0x000fe20000000800 */
[-C--:B------:R-:W-:Y:S01]  /*3f10*/  @!P0 ISETP.GE.AND P4, PT, R132, R154.reuse, PT ;  /* 0x0000009a8400820c */ /* 0x080fe20003f86270 */
[----:B----4-:R-:W-:Y:S01]  /*3f20*/  @!P0 VIADD R9, R0, 0x28 ;  /* 0x0000002800098836 */ /* 0x010fe20000000000 */
[----:B------:R-:W-:Y:S01]  /*3f30*/  @!P0 FSEL R18, R18, -INF , !P5 ;  /* 0xff80000012128808 */ /* 0x000fe20006800000 */
[--C-:B------:R-:W-:Y:S01]  /*3f40*/  FFMA.FTZ R17, R17, UR8, -R155.reuse ;  /* 0x0000000811117c23 */ /* 0x100fe2000801089b */
[----:B------:R-:W-:Y:S05]  /*3f50*/  @!P0 ISETP.GE.AND P5, PT, R133, R154, PT ;  /* 0x0000009a8500820c */ /* 0x000fea0003fa6270 */
[----:B------:R-:W-:Y:S01]  /*3f60*/  MUFU.EX2 R214, R11 ;  /* 0x0000000b00d67308 */ /* 0x000fe20000000800 */
[----:B------:R-:W-:Y:S01]  /*3f70*/  @!P0 FSEL R19, R19, -INF , !P6 ;  /* 0xff80000013138808 */ /* 0x000fe20007000000 */
[--C-:B------:R-:W-:Y:S01]  /*3f80*/  FFMA.FTZ R18, R18, UR8, -R144.reuse ;  /* 0x0000000812127c23 */ /* 0x100fe20008010890 */
[-C--:B------:R-:W-:Y:S07]  /*3f90*/  @!P0 ISETP.GE.AND P6, PT, R132, R153.reuse, PT ;  /* 0x000000998400820c */ /* 0x080fee0003fc6270 */
[----:B------:R-:W2:Y:S01]  /*3fa0*/  MUFU.EX2 R228, R17 ;  /* 0x0000001100e47308 */ /* 0x000ea20000000800 */
[----:B------:R-:W-:Y:S01]  /*3fb0*/  @!P0 FSEL R20, R20, -INF , !P4 ;  /* 0xff80000014148808 */ /* 0x000fe20006000000 */
[----:B------:R-:W-:Y:S01]  /*3fc0*/  FFMA.FTZ R19, R19, UR8, -R144 ;  /* 0x0000000813137c23 */ /* 0x000fe20008010890 */
[----:B------:R-:W-:Y:S07]  /*3fd0*/  @!P0 ISETP.GE.AND P4, PT, R133, R153, PT ;  /* 0x000000998500820c */ /* 0x000fee0003f86270 */
[----:B------:R-:W-:Y:S01]  /*3fe0*/  MUFU.EX2 R227, R18 ;  /* 0x0000001200e37308 */ /* 0x000fe20000000800 */
[----:B------:R-:W-:Y:S01]  /*3ff0*/  @!P0 FSEL R21, R21, -INF , !P5 ;  /* 0xff80000015158808 */ /* 0x000fe20006800000 */
[--C-:B------:R-:W-:Y:S01]  /*4000*/  FFMA.FTZ R14, R14, UR8, -R2.reuse ;  /* 0x000000080e0e7c23 */ /* 0x100fe20008010802 */
[-C--:B------:R-:W-:Y:S07]  /*4010*/  @!P0 ISETP.GE.AND P5, PT, R132, R152.reuse, PT ;  /* 0x000000988400820c */ /* 0x080fee0003fa6270 */
[----:B------:R-:W-:Y:S01]  /*4020*/  MUFU.EX2 R197, R19 ;  /* 0x0000001300c57308 */ /* 0x000fe20000000800 */
[----:B------:R-:W-:Y:S01]  /*4030*/  @!P0 FSEL R22, R22, -INF , !P6 ;  /* 0xff80000016168808 */ /* 0x000fe20007000000 */
[----:B------:R-:W-:Y:S01]  /*4040*/  FFMA.FTZ R15, R15, UR8, -R2 ;  /* 0x000000080f0f7c23 */ /* 0x000fe20008010802 */
[-C--:B------:R-:W-:Y:S01]  /*4050*/  @!P0 ISETP.GE.AND P6, PT, R132, R145.reuse, PT ;  /* 0x000000918400820c */ /* 0x080fe20003fc6270 */
[----:B------:R-:W-:Y:S01]  /*4060*/  @!P0 VIADD R132, R0, 0x18 ;  /* 0x0000001800848836 */ /* 0x000fe20000000000 */
[----:B------:R-:W-:Y:S05]  /*4070*/  @!P0 FSEL R23, R23, -INF , !P4 ;  /* 0xff80000017178808 */ /* 0x000fea0006000000 */
[----:B------:R-:W-:Y:S01]  /*4080*/  MUFU.EX2 R209, R12 ;  /* 0x0000000c00d17308 */ /* 0x000fe20000000800 */
[CC--:B------:R-:W-:Y:S01]  /*4090*/  @!P0 ISETP.GE.AND P4, PT, R133.reuse, R152.reuse, PT ;  /* 0x000000988500820c */ /* 0x0c0fe20003f86270 */
[-C--:B---3--:R-:W-:Y:S08]  /*40a0*/  HMMA.16816.F32 R36, R140, R136.reuse, R36 ;  /* 0x000000888c24723c */ /* 0x088ff00000001824 */
[----:B------:R-:W-:Y:S01]  /*40b0*/  MUFU.EX2 R208, R13 ;  /* 0x0000000d00d07308 */ /* 0x000fe20000000800 */
[----:B------:R-:W-:Y:S01]  /*40c0*/  @!P0 FSEL R24, R24, -INF , !P5 ;  /* 0xff80000018188808 */ /* 0x000fe20006800000 */
[--C-:B------:R-:W-:Y:S01]  /*40d0*/  FFMA.FTZ R20, R20, UR8, -R155.reuse ;  /* 0x0000000814147c23 */ /* 0x100fe2000801089b */
        /* <DEDUP_REMOVED lines=8> */
[----:B------:R-:W-:Y:S01]  /*4160*/  FFMA.FTZ R21, R21, UR8, -R155 ;  /* 0x0000000815157c23 */ /* 0x000fe2000801089b */
[-C--:B------:R-:W-:Y:S07]  /*4170*/  HMMA.16816.F32 R44, R148, R138.reuse, R44 ;  /* 0x0000008a942c723c */ /* 0x080fee000000182c */
[----:B------:R-:W-:Y:S01]  /*4180*/  MUFU.EX2 R212, R15 ;  /* 0x0000000f00d47308 */ /* 0x000fe20000000800 */
[----:B------:R-:W-:Y:S01]  /*4190*/  @!P0 FSEL R27, R27, -INF , !P5 ;  /* 0xff8000001b1b8808 */ /* 0x000fe20006800000 */
[--C-:B------:R-:W-:Y:S01]  /*41a0*/  FFMA.FTZ R22, R22, UR8, -R144.reuse ;  /* 0x0000000816167c23 */ /* 0x100fe20008010890 */
[----:B------:R-:W-:Y:S07]  /*41b0*/  @!P0 ISETP.GE.AND P6, PT, R133, R152, PT ;  /* 0x000000988500820c */ /* 0x000fee0003fc6270 */
[----:B------:R-:W-:Y:S01]  /*41c0*/  MUFU.EX2 R236, R21 ;  /* 0x0000001500ec7308 */ /* 0x000fe20000000800 */
[-C--:B------:R-:W-:Y:S01]  /*41d0*/  @!P0 ISETP.GE.AND P5, PT, R132, R145.reuse, PT ;  /* 0x000000918400820c */ /* 0x080fe20003fa6270 */
[C---:B------:R-:W-:Y:S08]  /*41e0*/  HMMA.16816.F32 R48, R140.reuse, R138, R48 ;  /* 0x0000008a8c30723c */ /* 0x040ff00000001830 */
[----:B------:R-:W-:Y:S01]  /*41f0*/  MUFU.EX2 R194, R22 ;  /* 0x0000001600c27308 */ /* 0x000fe20000000800 */
[----:B------:R-:W-:Y:S01]  /*4200*/  @!P0 FSEL R28, R28, -INF , !P4 ;  /* 0xff8000001c1c8808 */ /* 0x000fe20006000000 */
[----:B------:R-:W-:Y:S01]  /*4210*/  FFMA.FTZ R23, R23, UR8, -R144 ;  /* 0x0000000817177c23 */ /* 0x000fe20008010890 */
[----:B------:R-:W-:Y:S01]  /*4220*/  @!P0 ISETP.GE.AND P4, PT, R133, R145, PT ;  /* 0x000000918500820c */ /* 0x000fe20003f86270 */
[--C-:B------:R-:W-:Y:S01]  /*4230*/  FFMA.FTZ R24, R24, UR8, -R3.reuse ;  /* 0x0000000818187c23 */ /* 0x100fe20008010803 */
[----:B------:R-:W-:Y:S05]  /*4240*/  @!P0 FSEL R29, R29, -INF , !P6 ;  /* 0xff8000001d1d8808 */ /* 0x000fea0007000000 */
[----:B------:R-:W-:Y:S01]  /*4250*/  MUFU.EX2 R193, R23 ;  /* 0x0000001700c17308 */ /* 0x000fe20000000800 */
[----:B------:R-:W-:Y:S01]  /*4260*/  @!P0 FSEL R30, R30, -INF , !P5 ;  /* 0xff8000001e1e8808 */ /* 0x000fe20006800000 */
[--C-:B------:R-:W-:Y:S01]  /*4270*/  FFMA.FTZ R25, R25, UR8, -R3.reuse ;  /* 0x0000000819197c23 */ /* 0x100fe20008010803 */
[-C--:B------:R-:W-:Y:S01]  /*4280*/  @!P0 ISETP.GE.AND P6, PT, R132, R154.reuse, PT ;  /* 0x0000009a8400820c */ /* 0x080fe20003fc6270 */
[--C-:B------:R-:W-:Y:S01]  /*4290*/  FFMA.FTZ R26, R26, UR8, -R2.reuse ;  /* 0x000000081a1a7c23 */ /* 0x100fe20008010802 */
[-C--:B------:R-:W-:Y:S01]  /*42a0*/  @!P0 ISETP.GE.AND P5, PT, R132, R153.reuse, PT ;  /* 0x000000998400820c */ /* 0x080fe20003fa6270 */
[----:B------:R-:W-:Y:S01]  /*42b0*/  @!P0 VIADD R132, R0, 0x21 ;  /* 0x0000002100848836 */ /* 0x000fe20000000000 */
[----:B------:R-:W-:Y:S01]  /*42c0*/  @!P0 FSEL R31, R31, -INF , !P4 ;  /* 0xff8000001f1f8808 */ /* 0x000fe20006000000 */
[----:B------:R-:W-:Y:S01]  /*42d0*/  FFMA.FTZ R27, R27, UR8, -R2 ;  /* 0x000000081b1b7c23 */ /* 0x000fe20008010802 */
[-C--:B------:R-:W-:Y:S01]  /*42e0*/  @!P0 ISETP.GE.AND P4, PT, R133, R154.reuse, PT ;  /* 0x0000009a8500820c */ /* 0x080fe20003f86270 */
[----:B------:R-:W-:Y:S01]  /*42f0*/  MUFU.EX2 R203, R24 ;  /* 0x0000001800cb7308 */ /* 0x000fe20000000800 */
[----:B------:R-:W-:Y:S01]  /*4300*/  @!P0 FSEL R32, R32, -INF , !P6 ;  /* 0xff80000020208808 */ /* 0x000fe20007000000 */
[----:B------:R-:W-:Y:S01]  /*4310*/  FFMA.FTZ R28, R28, UR8, -R3 ;  /* 0x000000081c1c7c23 */ /* 0x000fe20008010803 */
[----:B------:R-:W-:Y:S07]  /*4320*/  @!P0 FSEL R33, R33, -INF , !P4 ;  /* 0xff80000021218808 */ /* 0x000fee0006000000 */
[----:B------:R-:W-:Y:S01]  /*4330*/  MUFU.EX2 R202, R25 ;  /* 0x0000001900ca7308 */ /* 0x000fe20000000800 */
[----:B------:R-:W-:Y:S01]  /*4340*/  @!P0 FSEL R34, R34, -INF , !P5 ;  /* 0xff80000022228808 */ /* 0x000fe20006800000 */
[--C-:B------:R-:W-:Y:S01]  /*4350*/  FFMA.FTZ R32, R32, UR8, -R155.reuse ;  /* 0x0000000820207c23 */ /* 0x100fe2000801089b */
[-C--:B------:R-:W-:Y:S01]  /*4360*/  @!P0 ISETP.GE.AND P6, PT, R133, R153.reuse, PT ;  /* 0x000000998500820c */ /* 0x080fe20003fc6270 */
[----:B------:R-:W-:Y:S01]  /*4370*/  FFMA.FTZ R33, R33, UR8, -R155 ;  /* 0x0000000821217c23 */ /* 0x000fe2000801089b */
[-C--:B------:R-:W-:Y:S05]  /*4380*/  @!P0 ISETP.GE.AND P4, PT, R4, R154.reuse, PT ;  /* 0x0000009a0400820c */ /* 0x080fea0003f86270 */
[----:B------:R-:W-:Y:S01]  /*4390*/  MUFU.EX2 R235, R32 ;  /* 0x0000002000eb7308 */ /* 0x000fe20000000800 */
[----:B------:R-:W-:Y:S01]  /*43a0*/  @!P0 ISETP.GE.AND P5, PT, R132, R154, PT ;  /* 0x0000009a8400820c */ /* 0x000fe20003fa6270 */
[--C-:B------:R-:W-:Y:S01]  /*43b0*/  FFMA.FTZ R34, R34, UR8, -R144.reuse ;  /* 0x0000000822227c23 */ /* 0x100fe20008010890 */
        /* <DEDUP_REMOVED lines=8> */
[-C--:B------:R-:W-:Y:S01]  /*4440*/  @!P0 ISETP.GE.AND P4, PT, R4, R152.reuse, PT ;  /* 0x000000980400820c */ /* 0x080fe20003f86270 */
[--C-:B------:R-:W-:Y:S01]  /*4450*/  FFMA.FTZ R30, R30, UR8, -R2.reuse ;  /* 0x000000081e1e7c23 */ /* 0x100fe20008010802 */
[----:B------:R-:W-:Y:S07]  /*4460*/  @!P0 ISETP.GE.AND P5, PT, R4, R145, PT ;  /* 0x000000910400820c */ /* 0x000fee0003fa6270 */
[----:B------:R-:W-:Y:S01]  /*4470*/  MUFU.EX2 R184, R35 ;  /* 0x0000002300b87308 */ /* 0x000fe20000000800 */
[----:B------:R-:W3:Y:S01]  /*4480*/  LDSM.16.M88.4 R4, [R178+0xd800] ;  /* 0x00d80000b204783b */ /* 0x000ee20000000200 */
[----:B------:R-:W-:Y:S01]  /*4490*/  @!P0 FSEL R38, R38, -INF , !P6 ;  /* 0xff80000026268808 */ /* 0x000fe20007000000 */
[----:B------:R-:W-:Y:S01]  /*44a0*/  FFMA.FTZ R31, R31, UR8, -R2 ;  /* 0x000000081f1f7c23 */ /* 0x000fe20008010802 */
[----:B------:R-:W-:Y:S06]  /*44b0*/  @!P0 ISETP.GE.AND P6, PT, R132, R153, PT ;  /* 0x000000998400820c */ /* 0x000fec0003fc6270 */
[----:B------:R-:W-:Y:S01]  /*44c0*/  MUFU.EX2 R207, R26 ;  /* 0x0000001a00cf7308 */ /* 0x000fe20000000800 */
[----:B------:R-:W-:Y:S01]  /*44d0*/  @!P0 FSEL R42, R42, -INF , !P5 ;  /* 0xff8000002a2a8808 */ /* 0x000fe20006800000 */
[--C-:B------:R-:W-:Y:S01]  /*44e0*/  FFMA.FTZ R38, R38, UR8, -R144.reuse ;  /* 0x0000000826267c23 */ /* 0x100fe20008010890 */
        /* <DEDUP_REMOVED lines=31> */
[----:B------:R-:W-:Y:S01]  /*46e0*/  FFMA.FTZ R48, R48, UR8, -R155 ;  /* 0x0000000830307c23 */ /* 0x000fe2000801089b */
[----:B------:R-:W-:Y:S01]  /*46f0*/  @!P0 FSEL R47, R47, -INF , !P6 ;  /* 0xff8000002f2f8808 */ /* 0x000fe20007000000 */
[-C--:B---3--:R-:W-:Y:S06]  /*4700*/  HMMA.16816.F32 R52, R140, R4.reuse, R52 ;  /* 0x000000048c34723c */ /* 0x088fec0000001834 */
        /* <DEDUP_REMOVED lines=12> */
[-C--:B------:R-:W-:Y:S05]  /*47d0*/  HMMA.16816.F32 R60, R148, R6.reuse, R60 ;  /* 0x00000006943c723c */ /* 0x080fea000000183c */
[----:B------:R-:W-:Y:S01]  /*47e0*/  MUFU.EX2 R191, R41 ;  /* 0x0000002900bf7308 */ /* 0x000fe20000000800 */
[-C--:B------:R-:W-:Y:S01]  /*47f0*/  @!P0 ISETP.GE.AND P5, PT, R4, R153.reuse, PT ;  /* 0x000000990400820c */ /* 0x080fe20003fa6270 */
[--C-:B------:R-:W-:Y:S01]  /*4800*/  FFMA.FTZ R49, R49, UR8, -R155.reuse ;  /* 0x0000000831317c23 */ /* 0x100fe2000801089b */
[----:B------:R-:W-:Y:S01]  /*4810*/  @!P0 FSEL R50, R50, -INF , !P4 ;  /* 0xff80000032328808 */ /* 0x000fe20006000000 */
[--C-:B------:R-:W-:Y:S01]  /*4820*/  FFMA.FTZ R51, R51, UR8, -R144.reuse ;  /* 0x0000000833337c23 */ /* 0x100fe20008010890 */
[-C--:B------:R-:W-:Y:S01]  /*4830*/  @!P0 ISETP.GE.AND P6, PT, R4, R154.reuse, PT ;  /* 0x0000009a0400820c */ /* 0x080fe20003fc6270 */
[----:B------:R-:W-:Y:S04]  /*4840*/  HMMA.16816.F32 R64, R140, R6, R64 ;  /* 0x000000068c40723c */ /* 0x000fe80000001840 */
[----:B------:R-:W3:Y:S01]  /*4850*/  MUFU.EX2 R225, R49 ;  /* 0x0000003100e17308 */ /* 0x000ee20000000800 */
[C---:B------:R-:W-:Y:S01]  /*4860*/  @!P0 ISETP.GE.AND P4, PT, R5.reuse, R154, PT ;  /* 0x0000009a0500820c */ /* 0x040fe20003f86270 */
[----:B------:R-:W-:Y:S01]  /*4870*/  FFMA.FTZ R50, R50, UR8, -R144 ;  /* 0x0000000832327c23 */ /* 0x000fe20008010890 */
[----:B------:R-:W-:Y:S07]  /*4880*/  @!P0 FSEL R54, R54, -INF , !P5 ;  /* 0xff80000036368808 */ /* 0x000fee0006800000 */
[----:B------:R-:W-:Y:S01]  /*4890*/  MUFU.EX2 R167, R51 ;  /* 0x0000003300a77308 */ /* 0x000fe20000000800 */
[----:B------:R-:W-:Y:S01]  /*48a0*/  @!P0 ISETP.GE.AND P5, PT, R5, R153, PT ;  /* 0x000000990500820c */ /* 0x000fe20003fa6270 */
[--C-:B------:R-:W-:Y:S01]  /*48b0*/  FFMA.FTZ R46, R46, UR8, -R2.reuse ;  /* 0x000000082e2e7c23 */ /* 0x100fe20008010802 */
[----:B------:R-:W-:Y:S07]  /*48c0*/  @!P0 FSEL R52, R52, -INF , !P6 ;  /* 0xff80000034348808 */ /* 0x000fee0007000000 */
[----:B------:R-:W-:Y:S01]  /*48d0*/  MUFU.EX2 R168, R50 ;  /* 0x0000003200a87308 */ /* 0x000fe20000000800 */
[----:B------:R-:W-:Y:S01]  /*48e0*/  @!P0 FSEL R53, R53, -INF , !P4 ;  /* 0xff80000035358808 */ /* 0x000fe20006000000 */
[----:B------:R-:W-:Y:S01]  /*48f0*/  FFMA.FTZ R47, R47, UR8, -R2 ;  /* 0x000000082f2f7c23 */ /* 0x000fe20008010802 */
        /* <DEDUP_REMOVED lines=20> */
[C---:B------:R-:W-:Y:S01]  /*4a40*/  @!P0 ISETP.GE.AND P4, PT, R0.reuse, R152, PT ;  /* 0x000000980000820c */ /* 0x040fe20003f86270 */
[----:B------:R-:W-:Y:S01]  /*4a50*/  IMAD.IADD R152, R159, 0x1, R251 ;  /* 0x000000019f987824 */ /* 0x000fe200078e02fb */
[-C--:B------:R-:W-:Y:S01]  /*4a60*/  @!P0 ISETP.GE.AND P5, PT, R0, R154.reuse, PT ;  /* 0x0000009a0000820c */ /* 0x080fe20003fa6270 */
[--C-:B------:R-:W-:Y:S01]  /*4a70*/  FFMA.FTZ R60, R60, UR8, -R3.reuse ;  /* 0x000000083c3c7c23 */ /* 0x100fe20008010803 */
[----:B------:R-:W-:Y:S03]  /*4a80*/  @!P0 FSEL R61, R61, -INF , !P4 ;  /* 0xff8000003d3d8808 */ /* 0x000fe60006000000 */
[----:B------:R-:W-:Y:S01]  /*4a90*/  MUFU.EX2 R196, R46 ;  /* 0x0000002e00c47308 */ /* 0x000fe20000000800 */
[----:B------:R-:W-:Y:S01]  /*4aa0*/  @!P0 FSEL R65, R65, -INF , !P5 ;  /* 0xff80000041418808 */ /* 0x000fe20006800000 */
[----:B------:R-:W-:Y:S01]  /*4ab0*/  FFMA.FTZ R54, R54, UR8, -R144 ;  /* 0x0000000836367c23 */ /* 0x000fe20008010890 */
[----:B------:R-:W-:Y:S01]  /*4ac0*/  @!P0 FSEL R59, R59, -INF , !P6 ;  /* 0xff8000003b3b8808 */ /* 0x000fe20007000000 */
[----:B------:R-:W-:Y:S01]  /*4ad0*/  FFMA.FTZ R3, R61, UR8, -R3 ;  /* 0x000000083d037c23 */ /* 0x000fe20008010803 */
[C---:B------:R-:W-:Y:S05]  /*4ae0*/  @!P0 ISETP.GE.AND P5, PT, R4.reuse, R145, PT ;  /* 0x000000910400820c */ /* 0x040fea0003fa6270 */
[----:B------:R-:W4:Y:S01]  /*4af0*/  MUFU.EX2 R195, R47 ;  /* 0x0000002f00c37308 */ /* 0x000f220000000800 */
[C---:B------:R-:W-:Y:S01]  /*4b00*/  @!P0 ISETP.GE.AND P6, PT, R4.reuse, R154, PT ;  /* 0x0000009a0400820c */ /* 0x040fe20003fc6270 */
[----:B------:R-:W-:Y:S01]  /*4b10*/  IMAD.IADD R154, R249, 0x1, R152 ;  /* 0x00000001f99a7824 */ /* 0x000fe200078e0298 */
[----:B------:R-:W-:Y:S07]  /*4b20*/  @!P0 ISETP.GE.AND P4, PT, R4, R153, PT ;  /* 0x000000990400820c */ /* 0x000fee0003f86270 */
[----:B------:R4:W-:Y:S01]  /*4b30*/  MUFU.EX2 R169, R3 ;  /* 0x0000000300a97308 */ /* 0x0009e20000000800 */
[----:B-1----:R-:W-:Y:S01]  /*4b40*/  F2FP.F16.F32.PACK_AB R4, R230, R231 ;  /* 0x000000e7e604723e */ /* 0x002fe200000000ff */
[----:B------:R-:W-:Y:S01]  /*4b50*/  FFMA.FTZ R55, R55, UR8, -R144 ;  /* 0x0000000837377c23 */ /* 0x000fe20008010890 */
[----:B------:R-:W-:Y:S01]  /*4b60*/  F2FP.F16.F32.PACK_AB R5, R163, R164 ;  /* 0x000000a4a305723e */ /* 0x000fe200000000ff */
[--C-:B------:R-:W-:Y:S01]  /*4b70*/  FFMA.FTZ R58, R58, UR8, -R2.reuse ;  /* 0x000000083a3a7c23 */ /* 0x100fe20008010802 */
[----:B------:R-:W-:Y:S01]  /*4b80*/  @!P0 FSEL R64, R64, -INF , !P6 ;  /* 0xff80000040408808 */ /* 0x000fe20007000000 */
[----:B------:R1:W-:Y:S01]  /*4b90*/  STS [R159+0x1c400], R4 ;  /* 0x01c400049f007388 */ /* 0x0003e20000000800 */
[----:B------:R-:W-:Y:S01]  /*4ba0*/  @!P0 FSEL R66, R66, -INF , !P4 ;  /* 0xff80000042428808 */ /* 0x000fe20006000000 */
[----:B------:R-:W-:Y:S01]  /*4bb0*/  FFMA.FTZ R59, R59, UR8, -R2 ;  /* 0x000000083b3b7c23 */ /* 0x000fe20008010802 */
[C---:B------:R-:W-:Y:S01]  /*4bc0*/  @!P0 ISETP.GE.AND P4, PT, R0.reuse, R145, PT ;  /* 0x000000910000820c */ /* 0x040fe20003f86270 */
[----:B------:R1:W-:Y:S01]  /*4bd0*/  STS [R159+0x1c000], R5 ;  /* 0x01c000059f007388 */ /* 0x0003e20000000800 */
[----:B------:R-:W-:Y:S01]  /*4be0*/  @!P0 ISETP.GE.AND P6, PT, R0, R153, PT ;  /* 0x000000990000820c */ /* 0x000fe20003fc6270 */
[--C-:B------:R-:W-:Y:S01]  /*4bf0*/  FFMA.FTZ R64, R64, UR8, -R155.reuse ;  /* 0x0000000840407c23 */ /* 0x100fe2000801089b */
[----:B--2---:R-:W-:Y:S01]  /*4c00*/  F2FP.F16.F32.PACK_AB R0, R228, R229 ;  /* 0x000000e5e400723e */ /* 0x004fe200000000ff */
[----:B------:R-:W-:Y:S01]  /*4c10*/  FFMA.FTZ R66, R66, UR8, -R144 ;  /* 0x0000000842427c23 */ /* 0x000fe20008010890 */
[----:B---3--:R-:W-:Y:S01]  /*4c20*/  F2FP.F16.F32.PACK_AB R6, R225, R226 ;  /* 0x000000e2e106723e */ /* 0x008fe200000000ff */
[----:B------:R-:W-:Y:S01]  /*4c30*/  FFMA.FTZ R155, R65, UR8, -R155 ;  /* 0x00000008419b7c23 */ /* 0x000fe2000801089b */
[----:B----4-:R-:W-:Y:S01]  /*4c40*/  F2FP.F16.F32.PACK_AB R3, R195, R196 ;  /* 0x000000c4c303723e */ /* 0x010fe200000000ff */
[----:B------:R2:W-:Y:S01]  /*4c50*/  STS [R160+0x1c000], R0 ;  /* 0x01c00000a0007388 */ /* 0x0005e20000000800 */
[----:B------:R-:W-:Y:S01]  /*4c60*/  @!P0 FSEL R62, R62, -INF , !P5 ;  /* 0xff8000003e3e8808 */ /* 0x000fe20006800000 */
[----:B------:R-:W-:Y:S01]  /*4c70*/  MUFU.EX2 R224, R52 ;  /* 0x0000003400e07308 */ /* 0x000fe20000000800 */
[----:B------:R-:W-:Y:S01]  /*4c80*/  @!P0 FSEL R67, R67, -INF , !P6 ;  /* 0xff80000043438808 */ /* 0x000fe20007000000 */
[----:B------:R-:W-:Y:S01]  /*4c90*/  IMAD.IADD R151, R251, 0x1, R158 ;  /* 0x00000001fb977824 */ /* 0x000fe200078e029e */
[----:B------:R-:W-:Y:S01]  /*4ca0*/  @!P0 FSEL R63, R63, -INF , !P4 ;  /* 0xff8000003f3f8808 */ /* 0x000fe20006000000 */
[----:B------:R-:W-:Y:S06]  /*4cb0*/  FFMA.FTZ R62, R62, UR8, -R2 ;  /* 0x000000083e3e7c23 */ /* 0x000fec0008010802 */
[----:B------:R-:W-:Y:S01]  /*4cc0*/  MUFU.EX2 R223, R53 ;  /* 0x0000003500df7308 */ /* 0x000fe20000000800 */
[----:B------:R-:W-:Y:S01]  /*4cd0*/  FFMA.FTZ R144, R67, UR8, -R144 ;  /* 0x0000000843907c23 */ /* 0x000fe20008010890 */
[----:B------:R-:W-:Y:S02]  /*4ce0*/  IMAD.IADD R153, R249, 0x1, R151 ;  /* 0x00000001f9997824 */ /* 0x000fe400078e0297 */
[----:B------:R-:W-:Y:S06]  /*4cf0*/  FFMA.FTZ R2, R63, UR8, -R2 ;  /* 0x000000083f027c23 */ /* 0x000fec0008010802 */
[----:B------:R-:W-:Y:S01]  /*4d00*/  MUFU.EX2 R166, R54 ;  /* 0x0000003600a67308 */ /* 0x000fe20000000800 */
[----:B------:R-:W-:Y:S02]  /*4d10*/  LEA R148, R181, UR4, 0x1 ;  /* 0x00000004b5947c11 */ /* 0x000fe4000f8e08ff */
[----:B-1----:R-:W-:Y:S07]  /*4d20*/  F2FP.F16.F32.PACK_AB R4, R197, R227 ;  /* 0x000000e3c504723e */ /* 0x002fee00000000ff */
[----:B------:R-:W-:Y:S01]  /*4d30*/  MUFU.EX2 R165, R55 ;  /* 0x0000003700a57308 */ /* 0x000fe20000000800 */
[----:B------:R-:W-:Y:S01]  /*4d40*/  LEA R149, R247, UR4, 0x1 ;  /* 0x00000004f7957c11 */ /* 0x000fe2000f8e08ff */
[----:B------:R-:W-:Y:S01]  /*4d50*/  IMAD.IADD R150, R148, 0x1, R179 ;  /* 0x0000000194967824 */ /* 0x000fe200078e02b3 */
[----:B------:R-:W-:Y:S01]  /*4d60*/  F2FP.F16.F32.PACK_AB R5, R210, R211 ;  /* 0x000000d3d205723e */ /* 0x000fe200000000ff */
[----:B------:R1:W-:Y:S06]  /*4d70*/  STS [R160+0x1c400], R4 ;  /* 0x01c40004a0007388 */ /* 0x0003ec0000000800 */
[----:B------:R-:W-:Y:S01]  /*4d80*/  MUFU.EX2 R222, R64 ;  /* 0x0000004000de7308 */ /* 0x000fe20000000800 */
[--C-:B------:R-:W-:Y:S01]  /*4d90*/  IMAD.IADD R156, R179, 0x1, R149.reuse ;  /* 0x00000001b39c7824 */ /* 0x100fe200078e0295 */
[----:B------:R3:W-:Y:S08]  /*4da0*/  STS [R159+0x1e000], R5 ;  /* 0x01e000059f007388 */ /* 0x0007f00000000800 */
[----:B------:R-:W-:Y:S01]  /*4db0*/  MUFU.EX2 R162, R66 ;  /* 0x0000004200a27308 */ /* 0x000fe20000000800 */
[----:B--2---:R-:W-:Y:S01]  /*4dc0*/  F2FP.F16.F32.PACK_AB R0, R214, R215 ;  /* 0x000000d7d600723e */ /* 0x004fe200000000ff */
[----:B------:R-:W-:Y:S08]  /*4dd0*/  IMAD.IADD R177, R157, 0x1, R149 ;  /* 0x000000019db17824 */ /* 0x000ff000078e0295 */
[----:B------:R-:W-:Y:S01]  /*4de0*/  MUFU.EX2 R161, R144 ;  /* 0x0000009000a17308 */ /* 0x000fe20000000800 */
[----:B------:R2:W-:Y:S01]  /*4df0*/  STS [R159+0x1e400], R0 ;  /* 0x01e400009f007388 */ /* 0x0005e20000000800 */
[----:B------:R-:W-:Y:S08]  /*4e00*/  IMAD.IADD R178, R179, 0x1, R177 ;  /* 0x00000001b3b27824 */ /* 0x000ff000078e02b1 */
[----:B------:R-:W4:Y:S10]  /*4e10*/  MUFU.EX2 R221, R155 ;  /* 0x0000009b00dd7308 */ /* 0x000f340000000800 */
[----:B------:R4:W-:Y:S10]  /*4e20*/  MUFU.EX2 R175, R2 ;  /* 0x0000000200af7308 */ /* 0x0009f40000000800 */
[----:B------:R-:W-:Y:S01]  /*4e30*/  MUFU.EX2 R172, R56 ;  /* 0x0000003800ac7308 */ /* 0x000fe20000000800 */
[----:B-1----:R-:W-:Y:S09]  /*4e40*/  F2FP.F16.F32.PACK_AB R4, R212, R213 ;  /* 0x000000d5d404723e */ /* 0x002ff200000000ff */
[----:B------:R-:W1:Y:S01]  /*4e50*/  MUFU.EX2 R171, R57 ;  /* 0x0000003900ab7308 */ /* 0x000e620000000800 */
[----:B---3--:R-:W-:Y:S01]  /*4e60*/  F2FP.F16.F32.PACK_AB R5, R208, R209 ;  /* 0x000000d1d005723e */ /* 0x008fe200000000ff */
[----:B------:R3:W-:Y:S01]  /*4e70*/  STS [R160+0x1e400], R4 ;  /* 0x01e40004a0007388 */ /* 0x0007e20000000800 */
[----:B----4-:R-:W-:Y:S07]  /*4e80*/  F2FP.F16.F32.PACK_AB R2, R221, R222 ;  /* 0x000000dedd02723e */ /* 0x010fee00000000ff */
[----:B------:R-:W-:Y:S01]  /*4e90*/  MUFU.EX2 R190, R58 ;  /* 0x0000003a00be7308 */ /* 0x000fe20000000800 */
[----:B------:R4:W-:Y:S01]  /*4ea0*/  STS [R160+0x1e000], R5 ;  /* 0x01e00005a0007388 */ /* 0x0009e20000000800 */
[----:B--2---:R-:W-:Y:S08]  /*4eb0*/  F2FP.F16.F32.PACK_AB R0, R236, R238 ;  /* 0x000000eeec00723e */ /* 0x004ff000000000ff */
[----:B------:R-:W-:Y:S01]  /*4ec0*/  MUFU.EX2 R189, R59 ;  /* 0x0000003b00bd7308 */ /* 0x000fe20000000800 */
[----:B------:R2:W-:Y:S09]  /*4ed0*/  STS [R152+0x1c000], R0 ;  /* 0x01c0000098007388 */ /* 0x0005f20000000800 */
[----:B------:R-:W1:Y:S10]  /*4ee0*/  MUFU.EX2 R170, R60 ;  /* 0x0000003c00aa7308 */ /* 0x000e740000000800 */
[----:B------:R-:W1:Y:S01]  /*4ef0*/  MUFU.EX2 R186, R62 ;  /* 0x0000003e00ba7308 */ /* 0x000e620000000800 */
[----:B---3--:R-:W-:Y:S02]  /*4f00*/  F2FP.F16.F32.PACK_AB R4, R234, R235 ;  /* 0x000000ebea04723e */ /* 0x008fe400000000ff */
[----:B----4-:R-:W-:Y:S05]  /*4f10*/  F2FP.F16.F32.PACK_AB R5, R193, R194 ;  /* 0x000000c2c105723e */ /* 0x010fea00000000ff */
[----:B------:R3:W-:Y:S01]  /*4f20*/  STS [R152+0x1c400], R5 ;  /* 0x01c4000598007388 */ /* 0x0007e20000000800 */
[----:B--2---:R-:W-:Y:S03]  /*4f30*/  F2FP.F16.F32.PACK_AB R0, R184, R185 ;  /* 0x000000b9b800723e */ /* 0x004fe600000000ff */
[----:B------:R2:W-:Y:S04]  /*4f40*/  STS [R154+0x1c000], R4 ;  /* 0x01c000049a007388 */ /* 0x0005e80000000800 */
[----:B------:R4:W-:Y:S01]  /*4f50*/  STS [R154+0x1c400], R0 ;  /* 0x01c400009a007388 */ /* 0x0009e20000000800 */
[----:B---3--:R-:W-:Y:S02]  /*4f60*/  F2FP.F16.F32.PACK_AB R5, R202, R203 ;  /* 0x000000cbca05723e */ /* 0x008fe400000000ff */
[----:B--2---:R-:W-:Y:S03]  /*4f70*/  F2FP.F16.F32.PACK_AB R4, R206, R207 ;  /* 0x000000cfce04723e */ /* 0x004fe600000000ff */
[----:B------:R2:W-:Y:S01]  /*4f80*/  STS [R152+0x1e000], R5 ;  /* 0x01e0000598007388 */ /* 0x0005e20000000800 */
[----:B----4-:R-:W-:Y:S03]  /*4f90*/  F2FP.F16.F32.PACK_AB R0, R199, R200 ;  /* 0x000000c8c700723e */ /* 0x010fe600000000ff */
[----:B------:R3:W-:Y:S04]  /*4fa0*/  STS [R152+0x1e400], R4 ;  /* 0x01e4000498007388 */ /* 0x0007e80000000800 */
[----:B------:R4:W-:Y:S01]  /*4fb0*/  STS [R154+0x1e000], R0 ;  /* 0x01e000009a007388 */ /* 0x0009e20000000800 */
[----:B--2---:R-:W-:Y:S02]  /*4fc0*/  F2FP.F16.F32.PACK_AB R5, R204, R205 ;  /* 0x000000cdcc05723e */ /* 0x004fe400000000ff */
[----:B---3--:R-:W-:Y:S03]  /*4fd0*/  F2FP.F16.F32.PACK_AB R4, R233, R232 ;  /* 0x000000e8e904723e */ /* 0x008fe600000000ff */
[----:B------:R2:W-:Y:S01]  /*4fe0*/  STS [R154+0x1e400], R5 ;  /* 0x01e400059a007388 */ /* 0x0005e20000000800 */
[----:B----4-:R-:W-:Y:S03]  /*4ff0*/  F2FP.F16.F32.PACK_AB R0, R173, R174 ;  /* 0x000000aead00723e */ /* 0x010fe600000000ff */
[----:B------:R3:W-:Y:S04]  /*5000*/  STS [R158], R4 ;  /* 0x000000049e007388 */ /* 0x0007e80000000800 */
[----:B------:R4:W-:Y:S01]  /*5010*/  STS [R158+0x400], R0 ;  /* 0x000400009e007388 */ /* 0x0009e20000000800 */
[----:B--2---:R-:W-:Y:S02]  /*5020*/  F2FP.F16.F32.PACK_AB R5, R167, R168 ;  /* 0x000000a8a705723e */ /* 0x004fe400000000ff */
[----:B---3--:R-:W-:Y:S01]  /*5030*/  F2FP.F16.F32.PACK_AB R4, R191, R192 ;  /* 0x000000c0bf04723e */ /* 0x008fe200000000ff */
[----:B----4-:R-:W-:Y:S05]  /*5040*/  IMAD.IADD R0, R249, 0x1, R158 ;  /* 0x00000001f9007824 */ /* 0x010fea00078e029e */
[----:B------:R-:W-:Y:S04]  /*5050*/  STS [R0], R6 ;  /* 0x0000000600007388 */ /* 0x000fe80000000800 */
[----:B------:R2:W-:Y:S04]  /*5060*/  STS [R0+0x400], R5 ;  /* 0x0004000500007388 */ /* 0x0005e80000000800 */
[----:B------:R3:W-:Y:S01]  /*5070*/  STS [R158+0x2000], R4 ;  /* 0x002000049e007388 */ /* 0x0007e20000000800 */
[----:B--2---:R-:W-:Y:S02]  /*5080*/  F2FP.F16.F32.PACK_AB R5, R198, R201 ;  /* 0x000000c9c605723e */ /* 0x004fe400000000ff */
[----:B---3--:R-:W-:Y:S03]  /*5090*/  F2FP.F16.F32.PACK_AB R4, R187, R188 ;  /* 0x000000bcbb04723e */ /* 0x008fe600000000ff */
[----:B------:R2:W-:Y:S04]  /*50a0*/  STS [R158+0x2400], R5 ;  /* 0x002400059e007388 */ /* 0x0005e80000000800 */
[----:B------:R3:W-:Y:S04]  /*50b0*/  STS [R0+0x2000], R4 ;  /* 0x0020000400007388 */ /* 0x0007e80000000800 */
[----:B------:R4:W-:Y:S01]  /*50c0*/  STS [R0+0x2400], R3 ;  /* 0x0024000300007388 */ /* 0x0009e20000000800 */
[----:B--2---:R-:W-:Y:S02]  /*50d0*/  F2FP.F16.F32.PACK_AB R5, R223, R224 ;  /* 0x000000e0df05723e */ /* 0x004fe400000000ff */
[----:B---3--:R-:W-:Y:S03]  /*50e0*/  F2FP.F16.F32.PACK_AB R4, R165, R166 ;  /* 0x000000a6a504723e */ /* 0x008fe600000000ff */
[----:B------:R-:W-:Y:S01]  /*50f0*/  STS [R151], R5 ;  /* 0x0000000597007388 */ /* 0x000fe20000000800 */
[----:B----4-:R-:W-:Y:S03]  /*5100*/  F2FP.F16.F32.PACK_AB R0, R161, R162 ;  /* 0x000000a2a100723e */ /* 0x010fe600000000ff */
[----:B------:R-:W-:Y:S01]  /*5110*/  STS [R151+0x400], R4 ;  /* 0x0004000497007388 */ /* 0x000fe20000000800 */
[----:B-1----:R-:W-:Y:S03]  /*5120*/  F2FP.F16.F32.PACK_AB R3, R171, R172 ;  /* 0x000000acab03723e */ /* 0x002fe600000000ff */
[----:B------:R1:W-:Y:S04]  /*5130*/  STS [R153], R2 ;  /* 0x0000000299007388 */ /* 0x0003e80000000800 */
[----:B------:R2:W-:Y:S04]  /*5140*/  STS [R153+0x400], R0 ;  /* 0x0004000099007388 */ /* 0x0005e80000000800 */
[----:B------:R3:W-:Y:S01]  /*5150*/  STS [R151+0x2000], R3 ;  /* 0x0020000397007388 */ /* 0x0007e20000000800 */
[----:B-1----:R-:W-:Y:S02]  /*5160*/  F2FP.F16.F32.PACK_AB R2, R169, R170 ;  /* 0x000000aaa902723e */ /* 0x002fe400000000ff */
[----:B--2---:R-:W-:Y:S02]  /*5170*/  F2FP.F16.F32.PACK_AB R0, R175, R186 ;  /* 0x000000baaf00723e */ /* 0x004fe400000000ff */
[----:B---3--:R-:W-:Y:S05]  /*5180*/  F2FP.F16.F32.PACK_AB R3, R189, R190 ;  /* 0x000000bebd03723e */ /* 0x008fea00000000ff */
[----:B------:R1:W-:Y:S04]  /*5190*/  STS [R151+0x2400], R3 ;  /* 0x0024000397007388 */ /* 0x0003e80000000800 */
[----:B------:R2:W-:Y:S04]  /*51a0*/  STS [R153+0x2000], R2 ;  /* 0x0020000299007388 */ /* 0x0005e80000000800 */
[----:B------:R-:W-:Y:S04]  /*51b0*/  STS [R153+0x2400], R0 ;  /* 0x0024000099007388 */ /* 0x000fe80000000800 */
[----:B------:R-:W-:Y:S08]  /*51c0*/  LDSM.16.M88.4 R64, [R148+0x8000] ;  /* 0x008000009440783b */ /* 0x000ff00000000200 */
[----:B------:R-:W3:Y:S01]  /*51d0*/  LDSM.16.M88.4 R16, [R149+0x10000] ;  /* 0x010000009510783b */ /* 0x000ee20000000200 */
[----:B-1----:R-:W-:Y:S07]  /*51e0*/  IMAD.U32 R3, RZ, RZ, UR13 ;  /* 0x0000000dff037e24 */ /* 0x002fee000f8e00ff */
[----:B------:R-:W1:Y:S01]  /*51f0*/  LDSM.16.M88.4 R60, [R148+0xa000] ;  /* 0x00a00000943c783b */ /* 0x000e620000000200 */
[----:B--2---:R-:W-:Y:S05]  /*5200*/  IMAD.U32 R2, RZ, RZ, UR12 ;  /* 0x0000000cff027e24 */ /* 0x004fea000f8e00ff */
[C---:B------:R-:W-:Y:S02]  /*5210*/  LEA R2, P0, R237.reuse, R2, 0x2 ;  /* 0x00000002ed027211 */ /* 0x040fe400078010ff */
[----:B------:R-:W2:Y:S02]  /*5220*/  LDSM.16.M88.4 R32, [R149+0x10800] ;  /* 0x010800009520783b */ /* 0x000ea40000000200 */
[----:B------:R-:W-:Y:S06]  /*5230*/  LEA.HI.X R3, R237, R3, RZ, 0x2, P0 ;  /* 0x00000003ed037211 */ /* 0x000fec00000f14ff */
[----:B------:R-:W4:Y:S08]  /*5240*/  LDSM.16.M88.4 R48, [R149+0x11000] ;  /* 0x011000009530783b */ /* 0x000f300000000200 */
[----:B------:R-:W4:Y:S01]  /*5250*/  LDSM.16.M88.4 R132, [R149+0x11800] ;  /* 0x011800009584783b */ /* 0x000f220000000200 */
[-C--:B---3--:R-:W-:Y:S07]  /*5260*/  HMMA.16816.F32 R4, R64, R16.reuse, RZ ;  /* 0x000000104004723c */ /* 0x088fee00000018ff */
[----:B------:R-:W-:Y:S01]  /*5270*/  LDSM.16.M88.4 R136, [R150+0x8000] ;  /* 0x008000009688783b */ /* 0x000fe20000000200 */
[C---:B-1----:R-:W-:Y:S07]  /*5280*/  HMMA.16816.F32 R8, R60.reuse, R16, RZ ;  /* 0x000000103c08723c */ /* 0x042fee00000018ff */
[----:B------:R-:W1:Y:S01]  /*5290*/  LDSM.16.M88.4 R140, [R156+0x10000] ;  /* 0x010000009c8c783b */ /* 0x000e620000000200 */
[-C--:B------:R-:W-:Y:S07]  /*52a0*/  HMMA.16816.F32 R12, R60, R18.reuse, RZ ;  /* 0x000000123c0c723c */ /* 0x080fee00000018ff */
[----:B------:R-:W3:Y:S01]  /*52b0*/  LDSM.16.M88.4 R144, [R150+0xa000] ;  /* 0x00a000009690783b */ /* 0x000ee20000000200 */
[C---:B------:R-:W-:Y:S08]  /*52c0*/  HMMA.16816.F32 R16, R64.reuse, R18, RZ ;  /* 0x000000124010723c */ /* 0x040ff000000018ff */
[-C--:B--2---:R-:W-:Y:S08]  /*52d0*/  HMMA.16816.F32 R20, R64, R32.reuse, RZ ;  /* 0x000000204014723c */ /* 0x084ff000000018ff */
        /* <DEDUP_REMOVED lines=13> */
[C---:B---3--:R-:W-:Y:S08]  /*53b0*/  HMMA.16816.F32 R8, R144.reuse, R140, R8 ;  /* 0x0000008c9008723c */ /* 0x048ff00000001808 */
        /* <DEDUP_REMOVED lines=11> */
[C---:B------:R-:W-:Y:S08]  /*5470*/  HMMA.16816.F32 R48, R136.reuse, R142, R48 ;  /* 0x0000008e8830723c */ /* 0x040ff00000001830 */
[-C--:B--2---:R-:W-:Y:S08]  /*5480*/  HMMA.16816.F32 R52, R136, R132.reuse, R52 ;  /* 0x000000848834723c */ /* 0x084ff00000001834 */
[C---:B------:R-:W-:Y:S08]  /*5490*/  HMMA.16816.F32 R56, R144.reuse, R132, R56 ;  /* 0x000000849038723c */ /* 0x040ff00000001838 */
[-C--:B------:R-:W-:Y:S01]  /*54a0*/  HMMA.16816.F32 R60, R144, R134.reuse, R60 ;  /* 0x00000086903c723c */ /* 0x080fe2000000183c */
[----:B------:R-:W2:Y:S02]  /*54b0*/  LDG.E R146, desc[UR32][R2.64] ;  /* 0x0000002002927981 */ /* 0x000ea4000c1e1900 */
[----:B------:R-:W-:Y:S04]  /*54c0*/  IMAD.IADD R144, R148, 0x1, R157 ;  /* 0x0000000194907824 */ /* 0x000fe800078e029d */
[----:B------:R-:W-:Y:S01]  /*54d0*/  IMAD.IADD R145, R179, 0x1, R144 ;  /* 0x00000001b3917824 */ /* 0x000fe200078e0290 */
[----:B------:R-:W-:Y:S01]  /*54e0*/  HMMA.16816.F32 R64, R136, R134, R64 ;  /* 0x000000868840723c */ /* 0x000fe20000001840 */
[----:B------:R-:W-:Y:S08]  /*54f0*/  LDSM.16.M88.4 R140, [R144+0x8000] ;  /* 0x00800000908c783b */ /* 0x000ff00000000200 */
[----:B------:R-:W1:Y:S08]  /*5500*/  LDSM.16.M88.4 R132, [R177+0x10000] ;  /* 0x01000000b184783b */ /* 0x000e700000000200 */
[----:B------:R-:W3:Y:S01]  /*5510*/  LDSM.16.M88.4 R136, [R144+0xa000] ;  /* 0x00a000009088783b */ /* 0x000ee20000000200 */
[-C--:B-1----:R-:W-:Y:S08]  /*5520*/  HMMA.16816.F32 R4, R140, R132.reuse, R4 ;  /* 0x000000848c04723c */ /* 0x082ff00000001804 */
[C---:B---3--:R-:W-:Y:S08]  /*5530*/  HMMA.16816.F32 R8, R136.reuse, R132, R8 ;  /* 0x000000848808723c */ /* 0x048ff00000001808 */
        /* <DEDUP_REMOVED lines=15> */
[-C--:B------:R-:W-:Y:S01]  /*5630*/  HMMA.16816.F32 R60, R136, R134.reuse, R60 ;  /* 0x00000086883c723c */ /* 0x080fe2000000183c */
[----:B------:R-:W-:Y:S07]  /*5640*/  LDSM.16.M88.4 R136, [R178+0x10000] ;  /* 0x01000000b288783b */ /* 0x000fee0000000200 */
[----:B------:R-:W-:Y:S01]  /*5650*/  HMMA.16816.F32 R64, R140, R134, R64 ;  /* 0x000000868c40723c */ /* 0x000fe20000001840 */
[----:B------:R-:W3:Y:S04]  /*5660*/  LDG.E R142, desc[UR32][R2.64+0x20] ;  /* 0x00002020028e7981 */ /* 0x000ee8000c1e1900 */
[----:B------:R-:W1:Y:S08]  /*5670*/  LDSM.16.M88.4 R132, [R145+0x8000] ;  /* 0x008000009184783b */ /* 0x000e700000000200 */
[----:B------:R-:W5:Y:S04]  /*5680*/  LDG.E R141, desc[UR32][R2.64+0x100] ;  /* 0x00010020028d7981 */ /* 0x000f68000c1e1900 */
[----:B------:R4:W5:Y:S02]  /*5690*/  LDG.E R140, desc[UR32][R2.64+0x120] ;  /* 0x00012020028c7981 */ /* 0x000964000c1e1900 */
[--C-:B----4-:R-:W-:Y:S02]  /*56a0*/  SHF.R.U32.HI R3, RZ, 0x4, R183.reuse ;  /* 0x00000004ff037819 */ /* 0x110fe400000116b7 */
[----:B------:R-:W-:Y:S01]  /*56b0*/  SHF.R.U32.HI R2, RZ, 0x1, R183 ;  /* 0x00000001ff027819 */ /* 0x000fe200000116b7 */
[-C--:B-1----:R-:W-:Y:S11]  /*56c0*/  HMMA.16816.F32 R4, R132, R136.reuse, R4 ;  /* 0x000000888404723c */ /* 0x082ff60000001804 */
[----:B------:R-:W-:Y:S08]  /*56d0*/  @!UPT UIADD3 URZ, UPT, UPT, URZ, URZ, URZ ;  /* 0x000000fffffff290 */ /* 0x000ff0000fffe0ff */
[C---:B--2---:R-:W-:Y:S01]  /*56e0*/  FADD.FTZ R4, -R146.reuse, R4 ;  /* 0x0000000492047221 */ /* 0x044fe20000010100 */
[----:B------:R-:W-:Y:S03]  /*56f0*/  FADD.FTZ R5, -R146, R5 ;  /* 0x0000000592057221 */ /* 0x000fe60000010100 */
[----:B------:R-:W-:Y:S01]  /*5700*/  FMUL.FTZ R164, R164, R4 ;  /* 0x00000004a4a47220 */ /* 0x000fe20000410000 */
[----:B------:R-:W-:Y:S01]  /*5710*/  FMUL.FTZ R163, R163, R5 ;  /* 0x00000005a3a37220 */ /* 0x000fe20000410000 */
[C---:B---3--:R-:W-:Y:S01]  /*5720*/  FADD.FTZ R6, -R142.reuse, R6 ;  /* 0x000000068e067221 */ /* 0x048fe20000010100 */
[----:B------:R-:W-:Y:S03]  /*5730*/  FADD.FTZ R7, -R142, R7 ;  /* 0x000000078e077221 */ /* 0x000fe60000010100 */
[----:B------:R-:W-:Y:S01]  /*5740*/  FMUL.FTZ R155, R231, R6 ;  /* 0x00000006e79b7220 */ /* 0x000fe20000410000 */
[----:B------:R-:W-:Y:S02]  /*5750*/  FMUL.FTZ R147, R230, R7 ;  /* 0x00000007e6937220 */ /* 0x000fe40000410000 */
[----:B------:R-:W1:Y:S02]  /*5760*/  LDSM.16.M88.4 R4, [R145+0xa000] ;  /* 0x00a000009104783b */ /* 0x000e640000000200 */
[C---:B-1----:R-:W-:Y:S08]  /*5770*/  HMMA.16816.F32 R8, R4.reuse, R136, R8 ;  /* 0x000000880408723c */ /* 0x042ff00000001808 */
[-C--:B------:R-:W-:Y:S08]  /*5780*/  HMMA.16816.F32 R12, R4, R138.reuse, R12 ;  /* 0x0000008a040c723c */ /* 0x080ff0000000180c */
[C---:B------:R-:W-:Y:S01]  /*5790*/  HMMA.16816.F32 R16, R132.reuse, R138, R16 ;  /* 0x0000008a8410723c */ /* 0x040fe20000001810 */
[----:B------:R-:W1:Y:S11]  /*57a0*/  LDSM.16.M88.4 R136, [R178+0x10800] ;  /* 0x01080000b288783b */ /* 0x000e760000000200 */
[----:B------:R-:W-:Y:S07]  /*57b0*/  @!UPT UIADD3 URZ, UPT, UPT, URZ, URZ, URZ ;  /* 0x000000fffffff290 */ /* 0x000fee000fffe0ff */
[C---:B------:R-:W-:Y:S01]  /*57c0*/  FADD.FTZ R16, -R146.reuse, R16 ;  /* 0x0000001092107221 */ /* 0x040fe20000010100 */
[----:B------:R-:W-:Y:S01]  /*57d0*/  FADD.FTZ R17, -R146, R17 ;  /* 0x0000001192117221 */ /* 0x000fe20000010100 */
[----:B------:R-:W-:Y:S02]  /*57e0*/  FADD.FTZ R18, -R142, R18 ;  /* 0x000000128e127221 */ /* 0x000fe40000010100 */
[----:B------:R-:W-:Y:S01]  /*57f0*/  FMUL.FTZ R16, R229, R16 ;  /* 0x00000010e5107220 */ /* 0x000fe20000410000 */
[----:B------:R-:W-:Y:S01]  /*5800*/  FMUL.FTZ R17, R228, R17 ;  /* 0x00000011e4117220 */ /* 0x000fe20000410000 */
[----:B------:R-:W-:Y:S01]  /*5810*/  FMUL.FTZ R143, R227, R18 ;  /* 0x00000012e38f7220 */ /* 0x000fe20000410000 */
[----:B------:R-:W-:Y:S01]  /*5820*/  F2FP.F16.F32.PACK_AB R18, R163, R164 ;  /* 0x000000a4a312723e */ /* 0x000fe200000000ff */
[-C--:B-1----:R-:W-:Y:S08]  /*5830*/  HMMA.16816.F32 R20, R132, R136.reuse, R20 ;  /* 0x000000888414723c */ /* 0x082ff00000001814 */
[C---:B------:R-:W-:Y:S08]  /*5840*/  HMMA.16816.F32 R24, R4.reuse, R136, R24 ;  /* 0x000000880418723c */ /* 0x040ff00000001818 */
[-C--:B------:R-:W-:Y:S03]  /*5850*/  HMMA.16816.F32 R28, R4, R138.reuse, R28 ;  /* 0x0000008a041c723c */ /* 0x080fe6000000181c */
[C---:B------:R-:W-:Y:S05]  /*5860*/  FADD.FTZ R21, -R146.reuse, R21 ;  /* 0x0000001592157221 */ /* 0x040fea0000010100 */
[C---:B------:R-:W-:Y:S01]  /*5870*/  HMMA.16816.F32 R32, R132.reuse, R138, R32 ;  /* 0x0000008a8420723c */ /* 0x040fe20000001820 */
[----:B------:R-:W1:Y:S11]  /*5880*/  LDSM.16.M88.4 R136, [R178+0x11000] ;  /* 0x01100000b288783b */ /* 0x000e760000000200 */
[----:B------:R-:W-:Y:S07]  /*5890*/  @!UPT UIADD3 URZ, UPT, UPT, URZ, URZ, URZ ;  /* 0x000000fffffff290 */ /* 0x000fee000fffe0ff */
[----:B------:R-:W-:Y:S01]  /*58a0*/  FADD.FTZ R33, -R146, R33 ;  /* 0x0000002192217221 */ /* 0x000fe20000010100 */
[-C--:B-1----:R-:W-:Y:S08]  /*58b0*/  HMMA.16816.F32 R36, R132, R136.reuse, R36 ;  /* 0x000000888424723c */ /* 0x082ff00000001824 */
[C---:B------:R-:W-:Y:S08]  /*58c0*/  HMMA.16816.F32 R40, R4.reuse, R136, R40 ;  /* 0x000000880428723c */ /* 0x040ff00000001828 */
[-C--:B------:R-:W-:Y:S08]  /*58d0*/  HMMA.16816.F32 R44, R4, R138.reuse, R44 ;  /* 0x0000008a042c723c */ /* 0x080ff0000000182c */
[C---:B------:R-:W-:Y:S01]  /*58e0*/  HMMA.16816.F32 R48, R132.reuse, R138, R48 ;  /* 0x0000008a8430723c */ /* 0x040fe20000001830 */
[----:B------:R-:W1:Y:S07]  /*58f0*/  LDSM.16.M88.4 R136, [R178+0x11800] ;  /* 0x01180000b288783b */ /* 0x000e6e0000000200 */
[-C--:B-1----:R-:W-:Y:S08]  /*5900*/  HMMA.16816.F32 R52, R132, R136.reuse, R52 ;  /* 0x000000888434723c */ /* 0x082ff00000001834 */
[C---:B------:R-:W-:Y:S04]  /*5910*/  HMMA.16816.F32 R56, R4.reuse, R136, R56 ;  /* 0x000000880438723c */ /* 0x040fe80000001838 */
[----:B------:R-:W-:Y:S02]  /*5920*/  LOP3.LUT R137, R3, 0x8, RZ, 0xc0, !PT ;  /* 0x0000000803897812 */ /* 0x000fe400078ec0ff */
[----:B------:R-:W-:Y:S02]  /*5930*/  LOP3.LUT R136, R2, 0x30, RZ, 0xc0, !PT ;  /* 0x0000003002887812 */ /* 0x000fe400078ec0ff */
[--C-:B------:R-:W-:Y:S01]  /*5940*/  LOP3.LUT R2, R137, 0x10, R183.reuse, 0xf8, !PT ;  /* 0x0000001089027812 */ /* 0x100fe200078ef8b7 */
[-C--:B------:R-:W-:Y:S03]  /*5950*/  HMMA.16816.F32 R60, R4, R138.reuse, R60 ;  /* 0x0000008a043c723c */ /* 0x080fe6000000183c */
[----:B------:R-:W-:Y:S01]  /*5960*/  LOP3.LUT R3, R136, 0x8, R183, 0xf8, !PT ;  /* 0x0000000888037812 */ /* 0x000fe200078ef8b7 */
[----:B------:R-:W-:Y:S02]  /*5970*/  IMAD.SHL.U32 R4, R183, 0x40, RZ ;  /* 0x00000040b7047824 */ /* 0x000fe400078e00ff */
[C---:B------:R-:W-:Y:S01]  /*5980*/  FADD.FTZ R6, -R146.reuse, R36 ;  /* 0x0000002492067221 */ /* 0x040fe20000010100 */
[C---:B------:R-:W-:Y:S01]  /*5990*/  FADD.FTZ R36, -R146.reuse, R37 ;  /* 0x0000002592247221 */ /* 0x040fe20000010100 */
[----:B------:R-:W-:Y:S01]  /*59a0*/  FADD.FTZ R5, -R146, R48 ;  /* 0x0000003092057221 */ /* 0x000fe20000010100 */
[----:B------:R-:W-:Y:S04]  /*59b0*/  HMMA.16816.F32 R64, R132, R138, R64 ;  /* 0x0000008a8440723c */ /* 0x000fe80000001840 */
[----:B------:R-:W-:Y:S01]  /*59c0*/  LOP3.LUT R0, R4, 0x1c0, RZ, 0xc0, !PT ;  /* 0x000001c004007812 */ /* 0x000fe200078ec0ff */
[----:B------:R-:W-:Y:S01]  /*59d0*/  FMUL.FTZ R132, R236, R21 ;  /* 0x00000015ec847220 */ /* 0x000fe20000410000 */
[----:B------:R-:W-:Y:S01]  /*59e0*/  FADD.FTZ R48, -R146, R53 ;  /* 0x0000003592307221 */ /* 0x000fe20000010100 */
[----:B------:R-:W-:Y:S01]  /*59f0*/  FMUL.FTZ R6, R232, R6 ;  /* 0x00000006e8067220 */ /* 0x000fe20000410000 */
[----:B------:R-:W-:Y:S01]  /*5a00*/  LOP3.LUT R0, R0, 0x38, R182, 0xf8, !PT ;  /* 0x0000003800007812 */ /* 0x000fe200078ef8b6 */
[----:B------:R-:W-:Y:S01]  /*5a10*/  FMUL.FTZ R36, R233, R36 ;  /* 0x00000024e9247220 */ /* 0x000fe20000410000 */
[----:B------:R-:W-:Y:S01]  /*5a20*/  FMUL.FTZ R5, R226, R5 ;  /* 0x00000005e2057220 */ /* 0x000fe20000410000 */
[----:B------:R-:W-:Y:S01]  /*5a30*/  FMUL.FTZ R48, R223, R48 ;  /* 0x00000030df307220 */ /* 0x000fe20000410000 */
[----:B------:R-:W-:Y:S01]  /*5a40*/  LOP3.LUT R2, R2, R0, RZ, 0x3c, !PT ;  /* 0x0000000002027212 */ /* 0x000fe200078e3cff */
[----:B------:R-:W-:Y:S01]  /*5a50*/  FADD.FTZ R21, -R142, R22 ;  /* 0x000000168e157221 */ /* 0x000fe20000010100 */
[----:B------:R-:W-:Y:S01]  /*5a60*/  LOP3.LUT R0, R3, 0x1c0, R4, 0xf8, !PT ;  /* 0x000001c003007812 */ /* 0x000fe200078ef804 */
[----:B------:R-:W-:Y:S01]  /*5a70*/  FADD.FTZ R3, -R146, R20 ;  /* 0x0000001492037221 */ /* 0x000fe20000010100 */
[----:B------:R-:W-:Y:S01]  /*5a80*/  LOP3.LUT R2, R2, 0x200, R4, 0xf8, !PT ;  /* 0x0000020002027812 */ /* 0x000fe200078ef804 */
[----:B------:R-:W-:Y:S01]  /*5a90*/  FADD.FTZ R4, -R146, R32 ;  /* 0x0000002092047221 */ /* 0x000fe20000010100 */
[----:B------:R-:W-:Y:S01]  /*5aa0*/  F2FP.F16.F32.PACK_AB R20, R17, R16 ;  /* 0x000000101114723e */ /* 0x000fe200000000ff */
[----:B------:R-:W-:Y:S01]  /*5ab0*/  FMUL.FTZ R3, R238, R3 ;  /* 0x00000003ee037220 */ /* 0x000fe20000410000 */
[----:B------:R-:W-:Y:S01]  /*5ac0*/  FADD.FTZ R37, -R146, R65 ;  /* 0x0000004192257221 */ /* 0x000fe20000010100 */
[----:B------:R-:W-:Y:S01]  /*5ad0*/  F2FP.F16.F32.PACK_AB R36, R36, R6 ;  /* 0x000000062424723e */ /* 0x000fe200000000ff */
[----:B------:R-:W-:Y:S01]  /*5ae0*/  FMUL.FTZ R4, R235, R4 ;  /* 0x00000004eb047220 */ /* 0x000fe20000410000 */
[----:B------:R-:W-:Y:S01]  /*5af0*/  FADD.FTZ R32, -R142, R19 ;  /* 0x000000138e207221 */ /* 0x000fe20000010100 */
[----:B------:R-:W-:Y:S01]  /*5b00*/  F2FP.F16.F32.PACK_AB R132, R132, R3 ;  /* 0x000000038484723e */ /* 0x000fe200000000ff */
[----:B------:R-:W-:Y:S01]  /*5b10*/  FMUL.FTZ R3, R234, R33 ;  /* 0x00000021ea037220 */ /* 0x000fe20000410000 */
[----:B------:R-:W-:Y:S01]  /*5b20*/  FADD.FTZ R33, -R146, R49 ;  /* 0x0000003192217221 */ /* 0x000fe20000010100 */
[----:B------:R-:W-:Y:S01]  /*5b30*/  FMUL.FTZ R37, R221, R37 ;  /* 0x00000025dd257220 */ /* 0x000fe20000410000 */
[----:B------:R-:W-:Y:S02]  /*5b40*/  FADD.FTZ R19, -R142, R23 ;  /* 0x000000178e137221 */ /* 0x000fe40000010100 */
[----:B------:R-:W-:Y:S01]  /*5b50*/  F2FP.F16.F32.PACK_AB R49, R3, R4 ;  /* 0x000000040331723e */ /* 0x000fe200000000ff */
[C---:B------:R-:W-:Y:S01]  /*5b60*/  FADD.FTZ R3, -R146.reuse, R52 ;  /* 0x0000003492037221 */ /* 0x040fe20000010100 */
[----:B------:R-:W-:Y:S01]  /*5b70*/  FADD.FTZ R4, -R146, R64 ;  /* 0x0000004092047221 */ /* 0x000fe20000010100 */
[----:B------:R-:W-:Y:S02]  /*5b80*/  FMUL.FTZ R33, R225, R33 ;  /* 0x00000021e1217220 */ /* 0x000fe40000410000 */
[----:B------:R-:W-:Y:S01]  /*5b90*/  FMUL.FTZ R3, R224, R3 ;  /* 0x00000003e0037220 */ /* 0x000fe20000410000 */
[----:B------:R-:W-:Y:S02]  /*5ba0*/  FMUL.FTZ R4, R222, R4 ;  /* 0x00000004de047220 */ /* 0x000fe40000410000 */
[----:B------:R-:W-:Y:S02]  /*5bb0*/  F2FP.F16.F32.PACK_AB R33, R33, R5 ;  /* 0x000000052121723e */ /* 0x000fe400000000ff */
[----:B------:R-:W-:Y:S02]  /*5bc0*/  F2FP.F16.F32.PACK_AB R48, R48, R3 ;  /* 0x000000033030723e */ /* 0x000fe400000000ff */
        /* <DEDUP_REMOVED lines=28> */
.L_x_346:
[----:B------:R-:W-:Y:S01]  /*5d90*/  FMUL.FTZ R3, R197, R32 ;  /* 0x00000020c5037220 */ /* 0x000fe20000410000 */
[----:B-1----:R-:W-:Y:S01]  /*5da0*/  F2FP.F16.F32.PACK_AB R4, R147, R155 ;  /* 0x0000009b9304723e */ /* 0x002fe200000000ff */
[----:B------:R-:W-:Y:S01]  /*5db0*/  STS [R159+0x14000], R18 ;  /* 0x014000129f007388 */ /* 0x000fe20000000800 */
[C---:B------:R-:W-:Y:S01]  /*5dc0*/  FADD.FTZ R16, -R142.reuse, R54 ;  /* 0x000000368e107221 */ /* 0x040fe20000010100 */
[----:B------:R-:W-:Y:S01]  /*5dd0*/  FADD.FTZ R7, -R142, R55 ;  /* 0x000000378e077221 */ /* 0x000fe20000010100 */
[----:B------:R-:W-:Y:S01]  /*5de0*/  F2FP.F16.F32.PACK_AB R3, R3, R143 ;  /* 0x0000008f0303723e */ /* 0x000fe200000000ff */
[----:B------:R1:W-:Y:S01]  /*5df0*/  STS [R159+0x14400], R4 ;  /* 0x014400049f007388 */ /* 0x0003e20000000800 */
[C---:B-----5:R-:W-:Y:S01]  /*5e00*/  FADD.FTZ R8, -R141.reuse, R8 ;  /* 0x000000088d087221 */ /* 0x060fe20000010100 */
[----:B------:R-:W-:Y:S01]  /*5e10*/  FADD.FTZ R9, -R141, R9 ;  /* 0x000000098d097221 */ /* 0x000fe20000010100 */
[----:B------:R-:W-:Y:S01]  /*5e20*/  FMUL.FTZ R16, R166, R16 ;  /* 0x00000010a6107220 */ /* 0x000fe20000410000 */
[----:B------:R2:W-:Y:S01]  /*5e30*/  STS [R160+0x14400], R3 ;  /* 0x01440003a0007388 */ /* 0x0005e20000000800 */
[----:B------:R-:W-:Y:S01]  /*5e40*/  FMUL.FTZ R7, R165, R7 ;  /* 0x00000007a5077220 */ /* 0x000fe20000410000 */
[----:B------:R-:W-:Y:S01]  /*5e50*/  FMUL.FTZ R8, R211, R8 ;  /* 0x00000008d3087220 */ /* 0x000fe20000410000 */
[----:B------:R-:W-:Y:S01]  /*5e60*/  FMUL.FTZ R9, R210, R9 ;  /* 0x00000009d2097220 */ /* 0x000fe20000410000 */
[----:B------:R-:W-:Y:S01]  /*5e70*/  STS [R160+0x14000], R20 ;  /* 0x01400014a0007388 */ /* 0x000fe20000000800 */
[C---:B------:R-:W-:Y:S01]  /*5e80*/  FADD.FTZ R10, -R140.reuse, R10 ;  /* 0x0000000a8c0a7221 */ /* 0x040fe20000010100 */
[----:B------:R-:W-:Y:S01]  /*5e90*/  F2FP.F16.F32.PACK_AB R22, R7, R16 ;  /* 0x000000100716723e */ /* 0x000fe200000000ff */
[----:B------:R-:W-:Y:S01]  /*5ea0*/  FADD.FTZ R16, -R141, R57 ;  /* 0x000000398d107221 */ /* 0x000fe20000010100 */
[C---:B------:R-:W-:Y:S01]  /*5eb0*/  FADD.FTZ R15, -R140.reuse, R15 ;  /* 0x0000000f8c0f7221 */ /* 0x040fe20000010100 */
[----:B------:R-:W-:Y:S01]  /*5ec0*/  FMUL.FTZ R10, R215, R10 ;  /* 0x0000000ad70a7220 */ /* 0x000fe20000410000 */
        /* <DEDUP_REMOVED lines=8> */
[----:B------:R-:W-:Y:S01]  /*5f50*/  FMUL.FTZ R6, R194, R21 ;  /* 0x00000015c2067220 */ /* 0x000fe20000410000 */
[----:B------:R-:W-:Y:S01]  /*5f60*/  FMUL.FTZ R5, R193, R19 ;  /* 0x00000013c1057220 */ /* 0x000fe20000410000 */
[----:B------:R-:W-:Y:S01]  /*5f70*/  FADD.FTZ R34, -R142, R34 ;  /* 0x000000228e227221 */ /* 0x000fe20000010100 */
[----:B-1----:R-:W-:Y:S01]  /*5f80*/  FADD.FTZ R4, -R141, R56 ;  /* 0x000000388d047221 */ /* 0x002fe20000010100 */
[----:B------:R-:W-:Y:S01]  /*5f90*/  F2FP.F16.F32.PACK_AB R18, R13, R12 ;  /* 0x0000000c0d12723e */ /* 0x000fe200000000ff */
[----:B------:R-:W-:Y:S01]  /*5fa0*/  FMUL.FTZ R23, R184, R35 ;  /* 0x00000023b8177220 */ /* 0x000fe20000410000 */
[----:B------:R-:W-:Y:S01]  /*5fb0*/  FMUL.FTZ R34, R185, R34 ;  /* 0x00000022b9227220 */ /* 0x000fe20000410000 */
[----:B--2---:R-:W-:Y:S01]  /*5fc0*/  F2FP.F16.F32.PACK_AB R3, R9, R8 ;  /* 0x000000080903723e */ /* 0x004fe200000000ff */
[----:B------:R-:W-:Y:S01]  /*5fd0*/  FMUL.FTZ R4, R172, R4 ;  /* 0x00000004ac047220 */ /* 0x000fe20000410000 */
[----:B------:R-:W-:Y:S01]  /*5fe0*/  FMUL.FTZ R9, R212, R15 ;  /* 0x0000000fd4097220 */ /* 0x000fe20000410000 */
[C---:B------:R-:W-:Y:S01]  /*5ff0*/  FADD.FTZ R27, -R140.reuse, R27 ;  /* 0x0000001b8c1b7221 */ /* 0x040fe20000010100 */
[----:B------:R-:W-:Y:S01]  /*6000*/  FADD.FTZ R26, -R140, R26 ;  /* 0x0000001a8c1a7221 */ /* 0x000fe20000010100 */
[----:B------:R1:W-:Y:S01]  /*6010*/  STS [R159+0x16000], R3 ;  /* 0x016000039f007388 */ /* 0x0003e20000000800 */
[----:B------:R-:W-:Y:S01]  /*6020*/  F2FP.F16.F32.PACK_AB R16, R16, R4 ;  /* 0x000000041010723e */ /* 0x000fe200000000ff */
[----:B------:R-:W-:Y:S01]  /*6030*/  FADD.FTZ R4, -R140, R11 ;  /* 0x0000000b8c047221 */ /* 0x000fe20000010100 */
[----:B------:R-:W-:Y:S01]  /*6040*/  F2FP.F16.F32.PACK_AB R9, R9, R14 ;  /* 0x0000000e0909723e */ /* 0x000fe200000000ff */
[----:B------:R-:W-:Y:S01]  /*6050*/  FMUL.FTZ R26, R207, R26 ;  /* 0x0000001acf1a7220 */ /* 0x000fe20000410000 */
[----:B------:R-:W-:Y:S01]  /*6060*/  F2FP.F16.F32.PACK_AB R32, R5, R6 ;  /* 0x000000060520723e */ /* 0x000fe200000000ff */
[----:B------:R-:W-:Y:S01]  /*6070*/  FMUL.FTZ R4, R214, R4 ;  /* 0x00000004d6047220 */ /* 0x000fe20000410000 */
[----:B------:R-:W-:Y:S01]  /*6080*/  F2FP.F16.F32.PACK_AB R23, R23, R34 ;  /* 0x000000221717723e */ /* 0x000fe200000000ff */
[C---:B------:R-:W-:Y:S01]  /*6090*/  FADD.FTZ R6, -R142.reuse, R66 ;  /* 0x000000428e067221 */ /* 0x040fe20000010100 */
[----:B------:R-:W-:Y:S01]  /*60a0*/  FADD.FTZ R5, -R142, R67 ;  /* 0x000000438e057221 */ /* 0x000fe20000010100 */
[C---:B------:R-:W-:Y:S01]  /*60b0*/  FADD.FTZ R25, -R141.reuse, R25 ;  /* 0x000000198d197221 */ /* 0x040fe20000010100 */
        /* <DEDUP_REMOVED lines=8> */
[C---:B------:R-:W-:Y:S01]  /*6140*/  FADD.FTZ R31, -R140.reuse, R31 ;  /* 0x0000001f8c1f7221 */ /* 0x040fe20000010100 */
[----:B------:R-:W-:Y:S01]  /*6150*/  STS [R160+0x16000], R18 ;  /* 0x01600012a0007388 */ /* 0x000fe20000000800 */
[----:B------:R-:W-:Y:S01]  /*6160*/  FADD.FTZ R28, -R141, R28 ;  /* 0x0000001c8d1c7221 */ /* 0x000fe20000010100 */
[----:B------:R-:W-:Y:S01]  /*6170*/  FADD.FTZ R30, -R140, R30 ;  /* 0x0000001e8c1e7221 */ /* 0x000fe20000010100 */
[----:B------:R-:W-:Y:S01]  /*6180*/  F2FP.F16.F32.PACK_AB R21, R5, R6 ;  /* 0x000000060515723e */ /* 0x000fe200000000ff */
[----:B------:R2:W-:Y:S01]  /*6190*/  STS [R160+0x16400], R9 ;  /* 0x01640009a0007388 */ /* 0x0005e20000000800 */
[----:B-1----:R-:W-:Y:S01]  /*61a0*/  FMUL.FTZ R3, R206, R27 ;  /* 0x0000001bce037220 */ /* 0x002fe20000410000 */
[----:B------:R-:W-:Y:S01]  /*61b0*/  FMUL.FTZ R28, R200, R28 ;  /* 0x0000001cc81c7220 */ /* 0x000fe20000410000 */
[----:B------:R-:W-:Y:S01]  /*61c0*/  FMUL.FTZ R19, R199, R29 ;  /* 0x0000001dc7137220 */ /* 0x000fe20000410000 */
[----:B------:R-:W-:Y:S01]  /*61d0*/  STS [R152+0x14000], R132 ;  /* 0x0140008498007388 */ /* 0x000fe20000000800 */
[----:B------:R-:W-:Y:S01]  /*61e0*/  FMUL.FTZ R30, R205, R30 ;  /* 0x0000001ecd1e7220 */ /* 0x000fe20000410000 */
[----:B------:R-:W-:Y:S01]  /*61f0*/  F2FP.F16.F32.PACK_AB R3, R3, R26 ;  /* 0x0000001a0303723e */ /* 0x000fe200000000ff */
[----:B------:R-:W-:Y:S01]  /*6200*/  FMUL.FTZ R6, R204, R31 ;  /* 0x0000001fcc067220 */ /* 0x000fe20000410000 */
[----:B------:R-:W-:Y:S01]  /*6210*/  STS [R152+0x14400], R32 ;  /* 0x0144002098007388 */ /* 0x000fe20000000800 */
[C---:B------:R-:W-:Y:S01]  /*6220*/  FADD.FTZ R38, -R142.reuse, R38 ;  /* 0x000000268e267221 */ /* 0x040fe20000010100 */
[----:B------:R-:W-:Y:S01]  /*6230*/  FADD.FTZ R39, -R142, R39 ;  /* 0x000000278e277221 */ /* 0x000fe20000010100 */
[----:B------:R-:W-:Y:S01]  /*6240*/  F2FP.F16.F32.PACK_AB R17, R17, R24 ;  /* 0x000000181111723e */ /* 0x000fe200000000ff */
[----:B------:R-:W-:Y:S01]  /*6250*/  STS [R154+0x14000], R49 ;  /* 0x014000319a007388 */ /* 0x000fe20000000800 */
[----:B------:R-:W-:Y:S01]  /*6260*/  FMUL.FTZ R38, R174, R38 ;  /* 0x00000026ae267220 */ /* 0x000fe20000410000 */
[----:B------:R-:W-:Y:S01]  /*6270*/  FMUL.FTZ R39, R173, R39 ;  /* 0x00000027ad277220 */ /* 0x000fe20000410000 */
[C---:B------:R-:W-:Y:S01]  /*6280*/  FADD.FTZ R50, -R142.reuse, R50 ;  /* 0x000000328e327221 */ /* 0x040fe20000010100 */
[----:B------:R-:W-:Y:S01]  /*6290*/  STS [R154+0x14400], R23 ;  /* 0x014400179a007388 */ /* 0x000fe20000000800 */
[----:B------:R-:W-:Y:S01]  /*62a0*/  FADD.FTZ R51, -R142, R51 ;  /* 0x000000338e337221 */ /* 0x000fe20000010100 */
[----:B------:R-:W-:Y:S01]  /*62b0*/  F2FP.F16.F32.PACK_AB R19, R19, R28 ;  /* 0x0000001c1313723e */ /* 0x000fe200000000ff */
[----:B------:R-:W-:Y:S01]  /*62c0*/  FADD.FTZ R41, -R141, R41 ;  /* 0x000000298d297221 */ /* 0x000fe20000010100 */
[----:B------:R1:W-:Y:S01]  /*62d0*/  STS [R152+0x16400], R3 ;  /* 0x0164000398007388 */ /* 0x0003e20000000800 */
[----:B------:R-:W-:Y:S01]  /*62e0*/  F2FP.F16.F32.PACK_AB R6, R6, R30 ;  /* 0x0000001e0606723e */ /* 0x000fe200000000ff */
[C---:B------:R-:W-:Y:S01]  /*62f0*/  FADD.FTZ R43, -R140.reuse, R43 ;  /* 0x0000002b8c2b7221 */ /* 0x040fe20000010100 */
[----:B------:R-:W-:Y:S01]  /*6300*/  LOP3.LUT P0, RZ, R183, 0x4, RZ, 0xc0, !PT ;  /* 0x00000004b7ff7812 */ /* 0x000fe2000780c0ff */
[----:B------:R-:W-:Y:S01]  /*6310*/  STS [R152+0x16000], R17 ;  /* 0x0160001198007388 */ /* 0x000fe20000000800 */
[----:B--2---:R-:W-:Y:S01]  /*6320*/  MOV R9, 0x10 ;  /* 0x0000001000097802 */ /* 0x004fe20000000f00 */
[----:B------:R-:W-:Y:S01]  /*6330*/  FADD.FTZ R40, -R141, R40 ;  /* 0x000000288d287221 */ /* 0x000fe20000010100 */
[----:B------:R-:W-:Y:S01]  /*6340*/  FADD.FTZ R42, -R140, R42 ;  /* 0x0000002a8c2a7221 */ /* 0x000fe20000010100 */
[----:B------:R-:W-:Y:S01]  /*6350*/  FMUL.FTZ R50, R168, R50 ;  /* 0x00000032a8327220 */ /* 0x000fe20000410000 */
[----:B------:R-:W-:Y:S01]  /*6360*/  FMUL.FTZ R51, R167, R51 ;  /* 0x00000033a7337220 */ /* 0x000fe20000410000 */
[----:B------:R-:W-:Y:S01]  /*6370*/  F2FP.F16.F32.PACK_AB R39, R39, R38 ;  /* 0x000000262727723e */ /* 0x000fe200000000ff */
[----:B------:R-:W-:Y:S01]  /*6380*/  STS [R154+0x16000], R19 ;  /* 0x016000139a007388 */ /* 0x000fe20000000800 */
[----:B------:R-:W-:Y:S01]  /*6390*/  SEL R9, R9, 0xfffffff0, !P0 ;  /* 0xfffffff009097807 */ /* 0x000fe20004000000 */
[----:B------:R-:W-:Y:S01]  /*63a0*/  FADD.FTZ R45, -R141, R45 ;  /* 0x0000002d8d2d7221 */ /* 0x000fe20000010100 */
[----:B------:R-:W-:Y:S01]  /*63b0*/  FMUL.FTZ R40, R192, R40 ;  /* 0x00000028c0287220 */ /* 0x000fe20000410000 */
[----:B------:R-:W-:Y:S01]  /*63c0*/  STS [R154+0x16400], R6 ;  /* 0x016400069a007388 */ /* 0x000fe20000000800 */
[----:B------:R-:W-:Y:S01]  /*63d0*/  FMUL.FTZ R13, R191, R41 ;  /* 0x00000029bf0d7220 */ /* 0x000fe20000410000 */
        /* <DEDUP_REMOVED lines=8> */
[----:B-1----:R-:W-:Y:S01]  /*6460*/  IADD3 R3, PT, PT, R9, R158, RZ ;  /* 0x0000009e09037210 */ /* 0x002fe20007ffe0ff */
[----:B------:R-:W-:Y:S01]  /*6470*/  FMUL.FTZ R12, R187, R45 ;  /* 0x0000002dbb0c7220 */ /* 0x000fe20000410000 */
        /* <DEDUP_REMOVED lines=9> */
[----:B------:R-:W-:Y:S01]  /*6510*/  F2FP.F16.F32.PACK_AB R4, R4, R46 ;  /* 0x0000002e0404723e */ /* 0x000fe200000000ff */
[----:B------:R-:W-:Y:S01]  /*6520*/  FADD.FTZ R59, -R140, R59 ;  /* 0x0000003b8c3b7221 */ /* 0x000fe20000010100 */
[----:B------:R-:W-:Y:S01]  /*6530*/  FMUL.FTZ R58, R190, R58 ;  /* 0x0000003abe3a7220 */ /* 0x000fe20000410000 */
[----:B------:R-:W-:Y:S01]  /*6540*/  STS [R158+-0x6000], R13 ;  /* 0xffa0000d9e007388 */ /* 0x000fe20000000800 */
[----:B------:R-:W-:Y:S01]  /*6550*/  FADD.FTZ R60, -R141, R60 ;  /* 0x0000003c8d3c7221 */ /* 0x000fe20000010100 */
[----:B------:R-:W-:Y:S01]  /*6560*/  FMUL.FTZ R7, R189, R59 ;  /* 0x0000003bbd077220 */ /* 0x000fe20000410000 */
[----:B------:R-:W-:Y:S01]  /*6570*/  FADD.FTZ R61, -R141, R61 ;  /* 0x0000003d8d3d7221 */ /* 0x000fe20000010100 */
[----:B------:R-:W-:Y:S01]  /*6580*/  STS [R158+-0x5c00], R5 ;  /* 0xffa400059e007388 */ /* 0x000fe20000000800 */
[C---:B------:R-:W-:Y:S01]  /*6590*/  FADD.FTZ R62, -R140.reuse, R62 ;  /* 0x0000003e8c3e7221 */ /* 0x040fe20000010100 */
[----:B------:R-:W-:Y:S01]  /*65a0*/  FADD.FTZ R63, -R140, R63 ;  /* 0x0000003f8c3f7221 */ /* 0x000fe20000010100 */
[----:B------:R-:W-:Y:S01]  /*65b0*/  FMUL.FTZ R60, R170, R60 ;  /* 0x0000003caa3c7220 */ /* 0x000fe20000410000 */
[----:B------:R-:W-:Y:S01]  /*65c0*/  STS [R3+-0x6000], R12 ;  /* 0xffa0000c03007388 */ /* 0x000fe20000000800 */
[----:B------:R-:W-:Y:S01]  /*65d0*/  FMUL.FTZ R61, R169, R61 ;  /* 0x0000003da93d7220 */ /* 0x000fe20000410000 */
[----:B------:R-:W-:Y:S01]  /*65e0*/  FMUL.FTZ R62, R186, R62 ;  /* 0x0000003eba3e7220 */ /* 0x000fe20000410000 */
[----:B------:R-:W-:Y:S01]  /*65f0*/  FMUL.FTZ R8, R175, R63 ;  /* 0x0000003faf087220 */ /* 0x000fe20000410000 */
[----:B------:R1:W-:Y:S01]  /*6600*/  STS [R3+-0x5c00], R4 ;  /* 0xffa4000403007388 */ /* 0x0003e20000000800 */
[----:B------:R-:W-:Y:S01]  /*6610*/  F2FP.F16.F32.PACK_AB R7, R7, R58 ;  /* 0x0000003a0707723e */ /* 0x000fe200000000ff */
[----:B------:R-:W-:Y:S01]  /*6620*/  IMAD R139, R220, UR5, RZ ;  /* 0x00000005dc8b7c24 */ /* 0x000fe2000f8e02ff */
[----:B------:R-:W-:Y:S01]  /*6630*/  F2FP.F16.F32.PACK_AB R11, R61, R60 ;  /* 0x0000003c3d0b723e */ /* 0x000fe200000000ff */
[----:B------:R-:W-:Y:S01]  /*6640*/  STS [R151+-0x8000], R48 ;  /* 0xff80003097007388 */ /* 0x000fe20000000800 */
[----:B------:R-:W-:Y:S02]  /*6650*/  F2FP.F16.F32.PACK_AB R8, R8, R62 ;  /* 0x0000003e0808723e */ /* 0x000fe400000000ff */
[----:B------:R-:W-:Y:S01]  /*6660*/  SHF.L.U32 R138, R183, 0x5, RZ ;  /* 0x00000005b78a7819 */ /* 0x000fe200000006ff */
[----:B------:R-:W-:Y:S01]  /*6670*/  STS [R151+-0x7c00], R22 ;  /* 0xff84001697007388 */ /* 0x000fe20000000800 */
[----:B------:R-:W-:Y:S02]  /*6680*/  LOP3.LUT R0, R0, 0x38, R182, 0x78, !PT ;  /* 0x0000003800007812 */ /* 0x000fe400078e78b6 */
[----:B------:R-:W-:Y:S01]  /*6690*/  LEA R2, R2, UR4, 0x1 ;  /* 0x0000000402027c11 */ /* 0x000fe2000f8e08ff */
[----:B------:R-:W-:Y:S01]  /*66a0*/  STS [R153+-0x8000], R37 ;  /* 0xff80002599007388 */ /* 0x000fe20000000800 */
[----:B------:R-:W-:Y:S03]  /*66b0*/  LOP3.LUT R0, R0, 0x200, R138, 0xf8, !PT ;  /* 0x0000020000007812 */ /* 0x000fe600078ef88a */
[----:B------:R-:W-:Y:S01]  /*66c0*/  STS [R153+-0x7c00], R21 ;  /* 0xff84001599007388 */ /* 0x000fe20000000800 */
[----:B------:R-:W-:Y:S03]  /*66d0*/  LEA R0, R0, UR4, 0x1 ;  /* 0x0000000400007c11 */ /* 0x000fe6000f8e08ff */
        /* <DEDUP_REMOVED lines=116> */
[----:B------:R-:W-:Y:S04]  /*6e20*/  SHF.R.S64 R5, R5, 0x1f, R4 ;  /* 0x0000001f05057819 */ /* 0x000fe80000001004 */
[----:B------:R-:W-:Y:S04]  /*6e30*/  IADD3 R240, P0, PT, R5, R240, RZ ;  /* 0x000000f005f07210 */ /* 0x000fe80007f1e0ff */
[----:B------:R-:W-:Y:S01]  /*6e40*/  LEA.HI.X.SX32 R239, R4, R239, 0x1, P0 ;  /* 0x000000ef04ef7211 */ /* 0x000fe200000f0eff */
[----:B------:R-:W-:Y:S01]  /*6e50*/  IMAD.MOV.U32 R10, RZ, RZ, R240 ;  /* 0x000000ffff0a7224 */ /* 0x000fe200078e00f0 */
[----:B------:R-:W-:Y:S03]  /*6e60*/  IADD3 R6, P0, PT, R240, UR16, RZ ;  /* 0x00000010f0067c10 */ /* 0x000fe6000ff1e0ff */
[----:B------:R-:W-:Y:S01]  /*6e70*/  IMAD.MOV.U32 R11, RZ, RZ, R239 ;  /* 0x000000ffff0b7224 */ /* 0x000fe200078e00ef */
[----:B------:R-:W-:Y:S02]  /*6e80*/  IADD3.X R7, PT, PT, R239, UR15, RZ, P0, !PT ;  /* 0x0000000fef077c10 */ /* 0x000fe400087fe4ff */
[----:B------:R-:W-:Y:S02]  /*6e90*/  IADD3 R4, P0, PT, R6, UR16, RZ ;  /* 0x0000001006047c10 */ /* 0x000fe4000ff1e0ff */
[----:B------:R-:W-:Y:S01]  /*6ea0*/  @!PT LDS RZ, [RZ] ;  /* 0x00000000fffff984 */ /* 0x000fe20000000800 */
[----:B------:R-:W-:Y:S01]  /*6eb0*/  @!PT LDS RZ, [RZ] ;  /* 0x00000000fffff984 */ /* 0x000fe20000000800 */
[----:B------:R-:W-:Y:S01]  /*6ec0*/  @!PT LDS RZ, [RZ] ;  /* 0x00000000fffff984 */ /* 0x000fe20000000800 */
[----:B------:R1:W-:Y:S02]  /*6ed0*/  LDGSTS.E.BYPASS.LTC128B.128 [R174+0x8000], desc[UR32][R10.64] ;  /* 0x080000000aae7fae */ /* 0x0003e4000b981a20 */
[----:B------:R-:W-:Y:S02]  /*6ee0*/  IADD3.X R5, PT, PT, R7, UR15, RZ, P0, !PT ;  /* 0x0000000f07057c10 */ /* 0x000fe400087fe4ff */
[----:B------:R1:W-:Y:S01]  /*6ef0*/  LDGSTS.E.BYPASS.LTC128B.128 [R174+0x9000], desc[UR32][R6.64] ;  /* 0x0900000006ae7fae */ /* 0x0003e2000b981a20 */
[----:B------:R-:W-:Y:S03]  /*6f00*/  IADD3 R8, P0, PT, R4, UR16, RZ ;  /* 0x0000001004087c10 */ /* 0x000fe6000ff1e0ff */
[----:B------:R1:W-:Y:S01]  /*6f10*/  LDGSTS.E.BYPASS.LTC128B.128 [R174+0xa000], desc[UR32][R4.64] ;  /* 0x0a00000004ae7fae */ /* 0x0003e2000b981a20 */
[----:B------:R-:W-:Y:S05]  /*6f20*/  IADD3.X R9, PT, PT, R5, UR15, RZ, P0, !PT ;  /* 0x0000000f05097c10 */ /* 0x000fea00087fe4ff */
[----:B------:R1:W-:Y:S04]  /*6f30*/  LDGSTS.E.BYPASS.LTC128B.128 [R174+0xb000], desc[UR32][R8.64] ;  /* 0x0b00000008ae7fae */ /* 0x0003e8000b981a20 */
[----:B------:R-:W0:Y:S02]  /*6f40*/  LDGDEPBAR ;  /* 0x00000000000079af */ /* 0x000e240000000000 */
.L_x_347:
[----:B------:R-:W-:Y:S01]  /*6f50*/  LDSM.16.M88.4 R32, [R148+0x14000] ;  /* 0x014000009420783b */ /* 0x000fe20000000200 */
[----:B------:R-:W-:Y:S01]  /*6f60*/  PLOP3.LUT P5, PT, PT, PT, UP0, 0x80, 0x8 ;  /* 0x000000000008781c */ /* 0x000fe20003faf008 */
[----:B------:R-:W-:Y:S01]  /*6f70*/  IMAD.MOV.U32 R175, RZ, RZ, 0x4 ;  /* 0x00000004ffaf7424 */ /* 0x000fe200078e00ff */
[----:B------:R-:W-:Y:S01]  /*6f80*/  @UP0 UIADD3 UR38, UP1, UPT, UR52, -0x200, URZ ;  /* 0xfffffe0034260890 */ /* 0x000fe2000ff3e0ff */
[----:B------:R-:W-:Y:S01]  /*6f90*/  VIADD R216, R216, 0xffffff80 ;  /* 0xffffff80d8d87836 */ /* 0x000fe20000000000 */
[----:B------:R-:W1:Y:S01]  /*6fa0*/  LDSM.16.MT88.4 R16, [R2+0xc000] ;  /* 0x00c000000210783b */ /* 0x000e620000004200 */
[----:B------:R-:W-:Y:S02]  /*6fb0*/  ULOP3.LUT UR17, UR43, 0x1, URZ, 0xc0, !UPT ;  /* 0x000000012b117892 */ /* 0x000fe4000f8ec0ff */
        /* <DEDUP_REMOVED lines=109> */
[----:B------:R-:W3:Y:S03]  /*7690*/  LDSM.16.MT88.4 R36, [R3+0xf000] ;  /* 0x00f000000324783b */ /* 0x000ee60000004200 */
[C---:B------:R-:W-:Y:S02]  /*76a0*/  LEA.HI.X.SX32 R153, R139.reuse, R133, 0x5, P0 ;  /* 0x000000858b997211 */ /* 0x040fe400000f2eff */
[----:B------:R-:W-:Y:S02]  /*76b0*/  LDSM.16.M88.4 R56, [R145+0x1a000] ;  /* 0x01a000009138783b */ /* 0x000fe40000000200 */
[-C--:B--2---:R-:W-:Y:S05]  /*76c0*/  HMMA.16816.F32 R4, R44, R52.reuse, R4 ;  /* 0x000000342c04723c */ /* 0x084fea0000001804 */
[C---:B------:R-:W-:Y:S03]  /*76d0*/  IMAD.WIDE R172, R139.reuse, -0x1c0, R152 ;  /* 0xfffffe408bac7825 */ /* 0x040fe600078e0298 */
[C---:B-1----:R-:W-:Y:S04]  /*76e0*/  HMMA.16816.F32 R8, R40.reuse, R52, R8 ;  /* 0x000000342808723c */ /* 0x042fe80000001808 */
        /* <DEDUP_REMOVED lines=8> */
[-C--:B---3--:R-:W-:Y:S03]  /*7770*/  HMMA.16816.F32 R20, R44, R36.reuse, R20 ;  /* 0x000000242c14723c */ /* 0x088fe60000001814 */
[C---:B------:R-:W-:Y:S02]  /*7780*/  LEA.HI.X.SX32 R63, R139.reuse, R65, 0x5, P0 ;  /* 0x000000418b3f7211 */ /* 0x040fe400000f2eff */
[C---:B------:R-:W-:Y:S03]  /*7790*/  LEA R60, P0, R139.reuse, R62, 0x5 ;  /* 0x0000003e8b3c7211 */ /* 0x040fe600078028ff */
[C---:B------:R-:W-:Y:S04]  /*77a0*/  HMMA.16816.F32 R24, R40.reuse, R36, R24 ;  /* 0x000000242818723c */ /* 0x040fe80000001818 */
[C---:B------:R-:W-:Y:S02]  /*77b0*/  LEA.HI.X.SX32 R61, R139.reuse, R63, 0x5, P0 ;  /* 0x0000003f8b3d7211 */ /* 0x040fe400000f2eff */
[----:B-1----:R-:W-:Y:S02]  /*77c0*/  @P5 SHF.R.U32.HI R2, RZ, 0x2, R183 ;  /* 0x00000002ff025819 */ /* 0x002fe400000116b7 */
[-C--:B------:R-:W-:Y:S03]  /*77d0*/  HMMA.16816.F32 R28, R40, R38.reuse, R28 ;  /* 0x00000026281c723c */ /* 0x080fe6000000181c */
[----:B------:R-:W-:Y:S05]  /*77e0*/  @P5 LOP3.LUT R237, R136, 0x7, R2, 0xf8, !PT ;  /* 0x0000000788ed5812 */ /* 0x000fea00078ef802 */
[----:B------:R-:W-:Y:S01]  /*77f0*/  HMMA.16816.F32 R32, R44, R38, R32 ;  /* 0x000000262c20723c */ /* 0x000fe20000001820 */
[----:B------:R1:W3:Y:S07]  /*7800*/  LDSM.16.MT88.4 R36, [R3+0xf800] ;  /* 0x00f800000324783b */ /* 0x0002ee0000004200 */
[-C--:B--2---:R-:W-:Y:S08]  /*7810*/  HMMA.16816.F32 R4, R48, R52.reuse, R4 ;  /* 0x000000343004723c */ /* 0x084ff00000001804 */
[C---:B------:R-:W-:Y:S04]  /*7820*/  HMMA.16816.F32 R8, R56.reuse, R52, R8 ;  /* 0x000000343808723c */ /* 0x040fe80000001808 */
[----:B------:R-:W-:Y:S04]  /*7830*/  LEA R52, P0, R139, R60, 0x5 ;  /* 0x0000003c8b347211 */ /* 0x000fe800078028ff */
        /* <DEDUP_REMOVED lines=291> */
[----:B------:R-:W-:-:S04]  /*8a70*/  UIADD3 UR11, UPT, UPT, UR11, UR5, URZ ;  /* 0x000000050b0b7290 */ /* 0x000fc8000fffe0ff */
[----:B---3--:R-:W-:-:S04]  /*8a80*/  UIMAD.WIDE.U32 UR42, UR38, UR8, UR10 ;  /* 0x00000008262a72a5 */ /* 0x008fc8000f8e000a */
[----:B------:R-:W-:-:S06]  /*8a90*/  UIMAD UR9, UR38, UR9, UR43 ;  /* 0x00000009260972a4 */ /* 0x000fcc000f8e022b */
[----:B-1----:R-:W-:Y:S01]  /*8aa0*/  MOV R0, UR9 ;  /* 0x0000000900007c02 */ /* 0x002fe20008000f00 */
[----:B------:R-:W-:Y:S05]  /*8ab0*/  BRA `(.L_x_350) ;  /* 0x0000000000187947 */ /* 0x000fea0003800000 */
.L_x_349:
[----:B------:R-:W2:Y:S01]  /*8ac0*/  LDCU.64 UR12, c[0x0][0x5c0] ;  /* 0x0000b800ff0c77ac */ /* 0x000ea20008000a00 */
[----:B------:R-:W-:-:S04]  /*8ad0*/  UIADD3 UR5, UPT, UPT, UR40, UR41, URZ ;  /* 0x0000002928057290 */ /* 0x000fc8000fffe0ff */
[----:B--2---:R-:W-:Y:S02]  /*8ae0*/  UIMAD.WIDE.U32 UR42, UR5, UR12, URZ ;  /* 0x0000000c052a72a5 */ /* 0x004fe4000f8e00ff */
[----:B------:R-:W-:-:S04]  /*8af0*/  UIMAD UR5, UR5, UR13, URZ ;  /* 0x0000000d050572a4 */ /* 0x000fc8000f8e02ff */
[----:B------:R-:W-:-:S06]  /*8b00*/  UIADD3 UR5, UPT, UPT, UR43, UR5, URZ ;  /* 0x000000052b057290 */ /* 0x000fcc000fffe0ff */
[----:B-1----:R-:W-:Y:S02]  /*8b10*/  MOV R0, UR5 ;  /* 0x0000000500007c02 */ /* 0x002fe40008000f00 */
.L_x_350:
        /* <DEDUP_REMOVED lines=12> */
.L_x_351:
[----:B------:R-:W1:Y:S01]  /*8be0*/  LDCU.64 UR10, c[0x0][0x5c8] ;  /* 0x0000b900ff0a77ac */ /* 0x000e620008000a00 */
[----:B------:R-:W-:-:S04]  /*8bf0*/  UIADD3 UR5, UPT, UPT, UR40, UR41, URZ ;  /* 0x0000002928057290 */ /* 0x000fc8000fffe0ff */
[----:B-1----:R-:W-:Y:S02]  /*8c00*/  UIMAD.WIDE.U32 UR16, UR5, UR10, URZ ;  /* 0x0000000a051072a5 */ /* 0x002fe4000f8e00ff */
[----:B------:R-:W-:-:S04]  /*8c10*/  UIMAD UR5, UR5, UR11, URZ ;  /* 0x0000000b050572a4 */ /* 0x000fc8000f8e02ff */
[----:B------:R-:W-:-:S06]  /*8c20*/  UIADD3 UR5, UPT, UPT, UR17, UR5, URZ ;  /* 0x0000000511057290 */ /* 0x000fcc000fffe0ff */
[----:B------:R-:W-:-:S07]  /*8c30*/  MOV R20, UR5 ;  /* 0x0000000500147c02 */ /* 0x000fce0008000f00 */
.L_x_352:
[----:B------:R-:W-:Y:S01]  /*8c40*/  BAR.SYNC.DEFER_BLOCKING 0x0 ;  /* 0x0000000000007b1d */ /* 0x000fe20000010000 */
[----:B------:R-:W-:Y:S01]  /*8c50*/  USHF.L.U32 UR5, UR34, 0x7, URZ ;  /* 0x0000000722057899 */ /* 0x000fe200080006ff */
[----:B------:R-:W-:Y:S01]  /*8c60*/  SHF.R.U32.HI R183, RZ, 0x3, R183 ;  /* 0x00000003ffb77819 */ /* 0x000fe200000116b7 */
[----:B------:R-:W-:Y:S02]  /*8c70*/  USHF.L.U32 UR9, UR34, 0x7, URZ ;  /* 0x0000000722097899 */ /* 0x000fe400080006ff */
[----:B------:R-:W-:-:S03]  /*8c80*/  UIMAD.WIDE.U32 UR40, UR5, UR12, URZ ;  /* 0x0000000c052872a5 */ /* 0x000fc6000f8e00ff */
[----:B------:R-:W1:Y:S01]  /*8c90*/  LDC.64 R4, c[0x0][0x5d8] ;  /* 0x00017600ff047b82 */ /* 0x000e620000000a00 */
[----:B------:R-:W-:Y:S01]  /*8ca0*/  USHF.R.S32.HI UR14, URZ, 0x1f, UR5 ;  /* 0x0000001fff0e7899 */ /* 0x000fe20008011405 */
[----:B------:R-:W2:Y:S01]  /*8cb0*/  S2R R14, SR_TID.X ;  /* 0x00000000000e7919 */ /* 0x000ea20000002100 */
[----:B------:R-:W-:Y:S01]  /*8cc0*/  UIADD3 UR39, UPT, UPT, -UR9, UR39, URZ ;  /* 0x0000002709277290 */ /* 0x000fe2000fffe1ff */
[C---:B------:R-:W-:Y:S01]  /*8cd0*/  VIADD R7, R183.reuse, 0x40 ;  /* 0x00000040b7077836 */ /* 0x040fe20000000000 */
[----:B------:R-:W-:Y:S01]  /*8ce0*/  UIMAD UR8, UR14, UR12, URZ ;  /* 0x0000000c0e0872a4 */ /* 0x000fe2000f8e02ff */
[----:B------:R-:W-:Y:S01]  /*8cf0*/  IMAD.U32 R2, RZ, RZ, UR40 ;  /* 0x00000028ff027e24 */ /* 0x000fe2000f8e00ff */
[C---:B------:R-:W-:Y:S01]  /*8d00*/  IADD3 R25, P1, PT, R183.reuse, 0x20, RZ ;  /* 0x00000020b7197810 */ /* 0x040fe20007f3e0ff */
[----:B------:R-:W3:Y:S01]  /*8d10*/  LDC.64 R34, c[0x0][0x5e0] ;  /* 0x00017800ff227b82 */ /* 0x000ee20000000a00 */
[----:B------:R-:W-:Y:S01]  /*8d20*/  UIMAD UR8, UR5, UR13, UR8 ;  /* 0x0000000d050872a4 */ /* 0x000fe2000f8e0208 */
[----:B------:R-:W-:Y:S01]  /*8d30*/  IMAD.U32 R3, RZ, RZ, UR41 ;  /* 0x00000029ff037e24 */ /* 0x000fe2000f8e00ff */
[----:B------:R-:W-:Y:S01]  /*8d40*/  LOP3.LUT R2, R2, 0x38, R182, 0xf8, !PT ;  /* 0x0000003802027812 */ /* 0x000fe200078ef8b6 */
[C---:B------:R-:W-:Y:S01]  /*8d50*/  VIADD R6, R183.reuse, 0x60 ;  /* 0x00000060b7067836 */ /* 0x040fe20000000000 */
[C---:B------:R-:W-:Y:S01]  /*8d60*/  ISETP.GE.AND P2, PT, R183.reuse, UR39, PT ;  /* 0x00000027b7007c0c */ /* 0x040fe2000bf46270 */
[----:B------:R-:W-:Y:S01]  /*8d70*/  VIADD R8, R183, 0x20 ;  /* 0x00000020b7087836 */ /* 0x000fe20000000000 */
[----:B------:R-:W-:Y:S01]  /*8d80*/  IADD3 R2, P0, PT, R2, UR42, RZ ;  /* 0x0000002a02027c10 */ /* 0x000fe2000ff1e0ff */
[----:B------:R-:W-:Y:S01]  /*8d90*/  IMAD.U32 R3, RZ, RZ, UR8 ;  /* 0x00000008ff037e24 */ /* 0x000fe2000f8e00ff */
[----:B------:R-:W-:Y:S01]  /*8da0*/  ISETP.GE.AND P4, PT, R7, UR39, PT ;  /* 0x0000002707007c0c */ /* 0x000fe2000bf86270 */
[----:B------:R4:W2:Y:S01]  /*8db0*/  LDS.128 R16, [R174+0xd000] ;  /* 0x00d00000ae107984 */ /* 0x0008a20000000c00 */
[----:B------:R-:W-:Y:S01]  /*8dc0*/  ISETP.GE.AND P3, PT, R6, UR39, PT ;  /* 0x0000002706007c0c */ /* 0x000fe2000bf66270 */
[----:B------:R-:W-:Y:S01]  /*8dd0*/  BSSY.RECONVERGENT B0, `(.L_x_353) ;  /* 0x0000011000007945 */ /* 0x000fe20003800200 */
[----:B------:R-:W-:Y:S01]  /*8de0*/  IADD3.X R3, PT, PT, R0, UR41, R3, P0, !PT ;  /* 0x0000002900037c10 */ /* 0x000fe200087fe403 */
[----:B------:R-:W-:Y:S01]  /*8df0*/  IMAD.X R33, RZ, RZ, RZ, P1 ;  /* 0x000000ffff217224 */ /* 0x000fe200008e06ff */
[----:B------:R-:W-:-:S02]  /*8e00*/  ISETP.GE.AND P5, PT, R8, UR39, PT ;  /* 0x0000002708007c0c */ /* 0x000fc4000bfa6270 */
[----:B------:R-:W-:Y:S01]  /*8e10*/  IADD3 R26, P0, PT, R183, 0x40, RZ ;  /* 0x00000040b71a7810 */ /* 0x000fe20007f1e0ff */
[----:B-1----:R-:W-:-:S04]  /*8e20*/  IMAD.WIDE.U32 R6, R4, UR20, R2 ;  /* 0x0000001404067c25 */ /* 0x002fc8000f8e0002 */
[----:B------:R-:W-:Y:S01]  /*8e30*/  IMAD R12, R5, UR20, R7 ;  /* 0x00000014050c7c24 */ /* 0x000fe2000f8e0207 */
[----:B----4-:R-:W-:Y:S07]  /*8e40*/  @P2 BRA `(.L_x_354) ;  /* 0x0000000000242947 */ /* 0x010fee0003800000 */
[----:B------:R-:W1:Y:S01]  /*8e50*/  LDS.128 R8, [R174+0xc000] ;  /* 0x00c00000ae087984 */ /* 0x000e620000000c00 */
[----:B------:R-:W4:Y:S01]  /*8e60*/  LDCU.64 UR8, c[0x0][0x560] ;  /* 0x0000ac00ff0877ac */ /* 0x000f220008000a00 */
[----:B------:R-:W-:Y:S02]  /*8e70*/  MOV R2, R6 ;  /* 0x0000000600027202 */ /* 0x000fe40000000f00 */
[----:B------:R-:W-:-:S03]  /*8e80*/  MOV R3, R12 ;  /* 0x0000000c00037202 */ /* 0x000fc60000000f00 */
[----:B------:R-:W-:-:S04]  /*8e90*/  IMAD.WIDE.U32 R2, R183, UR12, R2 ;  /* 0x0000000cb7027c25 */ /* 0x000fc8000f8e0002 */
[----:B------:R-:W-:Y:S01]  /*8ea0*/  IMAD R0, R183, UR13, R3 ;  /* 0x0000000db7007c24 */ /* 0x000fe2000f8e0203 */
[----:B----4-:R-:W-:-:S04]  /*8eb0*/  LEA R4, P1, R2, UR8, 0x1 ;  /* 0x0000000802047c11 */ /* 0x010fc8000f8208ff */
[----:B------:R-:W-:-:S05]  /*8ec0*/  LEA.HI.X R5, R2, UR9, R0, 0x1, P1 ;  /* 0x0000000902057c11 */ /* 0x000fca00088f0c00 */
[----:B-1----:R1:W-:Y:S04]  /*8ed0*/  STG.E.128 desc[UR32][R4.64], R8 ;  /* 0x0000000804007986 */ /* 0x0023e8000c101d20 */
.L_x_354:
[----:B------:R-:W-:Y:S05]  /*8ee0*/  BSYNC.RECONVERGENT B0 ;  /* 0x0000000000007941 */ /* 0x000fea0003800200 */
.L_x_353:
        /* <DEDUP_REMOVED lines=11> */
[----:B--2---:R4:W-:Y:S04]  /*8fa0*/  STG.E.128 desc[UR32][R4.64], R16 ;  /* 0x0000001004007986 */ /* 0x0049e8000c101d20 */
.L_x_356:
[----:B------:R-:W-:Y:S05]  /*8fb0*/  BSYNC.RECONVERGENT B0 ;  /* 0x0000000000007941 */ /* 0x000fea0003800200 */
.L_x_355:
[----:B-1----:R1:W1:Y:S01]  /*8fc0*/  LDS.128 R8, [R174+0xe000] ;  /* 0x00e00000ae087984 */ /* 0x0022620000000c00 */
[----:B------:R-:W-:Y:S01]  /*8fd0*/  BSSY.RECONVERGENT B0, `(.L_x_357) ;  /* 0x000000d000007945 */ /* 0x000fe20003800200 */
[----:B------:R-:W-:-:S03]  /*8fe0*/  IADD3.X R32, PT, PT, RZ, RZ, RZ, P0, !PT ;  /* 0x000000ffff207210 */ /* 0x000fc600007fe4ff */
[----:B------:R-:W-:Y:S05]  /*8ff0*/  @P4 BRA `(.L_x_358) ;  /* 0x0000000000284947 */ /* 0x000fea0003800000 */
[----:B------:R-:W4:Y:S01]  /*9000*/  LDCU.64 UR8, c[0x0][0x560] ;  /* 0x0000ac00ff0877ac */ /* 0x000f220008000a00 */
[----:B------:R-:W-:Y:S01]  /*9010*/  MOV R2, R6 ;  /* 0x0000000600027202 */ /* 0x000fe20000000f00 */
[----:B------:R-:W-:Y:S01]  /*9020*/  IMAD R0, R32, UR12, RZ ;  /* 0x0000000c20007c24 */ /* 0x000fe2000f8e02ff */
[----:B------:R-:W-:-:S03]  /*9030*/  MOV R3, R12 ;  /* 0x0000000c00037202 */ /* 0x000fc60000000f00 */
[C---:B------:R-:W-:Y:S02]  /*9040*/  IMAD R0, R26.reuse, UR13, R0 ;  /* 0x0000000d1a007c24 */ /* 0x040fe4000f8e0200 */
[----:B------:R-:W-:-:S05]  /*9050*/  IMAD.WIDE.U32 R2, R26, UR12, R2 ;  /* 0x0000000c1a027c25 */ /* 0x000fca000f8e0002 */
[----:B------:R-:W-:Y:S02]  /*9060*/  IADD3 R0, PT, PT, R0, R3, RZ ;  /* 0x0000000300007210 */ /* 0x000fe40007ffe0ff */
[----:B----4-:R-:W-:-:S04]  /*9070*/  LEA R4, P0, R2, UR8, 0x1 ;  /* 0x0000000802047c11 */ /* 0x010fc8000f8008ff */
[----:B------:R-:W-:-:S05]  /*9080*/  LEA.HI.X R5, R2, UR9, R0, 0x1, P0 ;  /* 0x0000000902057c11 */ /* 0x000fca00080f0c00 */
[----:B-1----:R1:W-:Y:S04]  /*9090*/  STG.E.128 desc[UR32][R4.64], R8 ;  /* 0x0000000804007986 */ /* 0x0023e8000c101d20 */
.L_x_358:
[----:B------:R-:W-:Y:S05]  /*90a0*/  BSYNC.RECONVERGENT B0 ;  /* 0x0000000000007941 */ /* 0x000fea0003800200 */
.L_x_357:
[----:B-1----:R1:W1:Y:S01]  /*90b0*/  LDS.128 R8, [R174+0xf000] ;  /* 0x00f00000ae087984 */ /* 0x0022620000000c00 */
[----:B--2---:R-:W-:Y:S01]  /*90c0*/  IMAD.SHL.U32 R14, R14, 0x8, RZ ;  /* 0x000000080e0e7824 */ /* 0x004fe200078e00ff */
[----:B------:R-:W-:Y:S01]  /*90d0*/  IADD3 R24, P0, PT, R183, 0x60, RZ ;  /* 0x00000060b7187810 */ /* 0x000fe20007f1e0ff */
[----:B------:R-:W-:Y:S01]  /*90e0*/  BSSY.RECONVERGENT B0, `(.L_x_359) ;  /* 0x000000f000007945 */ /* 0x000fe20003800200 */
[----:B------:R-:W-:Y:S02]  /*90f0*/  MOV R13, UR10 ;  /* 0x0000000a000d7c02 */ /* 0x000fe40008000f00 */
[----:B------:R-:W-:Y:S01]  /*9100*/  LOP3.LUT R14, R14, 0x38, RZ, 0xc0, !PT ;  /* 0x000000380e0e7812 */ /* 0x000fe200078ec0ff */
[----:B------:R-:W-:Y:S01]  /*9110*/  IMAD.X R27, RZ, RZ, RZ, P0 ;  /* 0x000000ffff1b7224 */ /* 0x000fe200000e06ff */
[----:B------:R-:W-:Y:S07]  /*9120*/  @P3 BRA `(.L_x_360) ;  /* 0x0000000000283947 */ /* 0x000fee0003800000 */
[----:B------:R-:W2:Y:S01]  /*9130*/  LDCU.64 UR8, c[0x0][0x560] ;  /* 0x0000ac00ff0877ac */ /* 0x000ea20008000a00 */
[----:B------:R-:W-:Y:S01]  /*9140*/  MOV R2, R6 ;  /* 0x0000000600027202 */ /* 0x000fe20000000f00 */
[----:B------:R-:W-:Y:S01]  /*9150*/  IMAD R0, R27, UR12, RZ ;  /* 0x0000000c1b007c24 */ /* 0x000fe2000f8e02ff */
[----:B------:R-:W-:-:S03]  /*9160*/  MOV R3, R12 ;  /* 0x0000000c00037202 */ /* 0x000fc60000000f00 */
[C---:B------:R-:W-:Y:S02]  /*9170*/  IMAD R0, R24.reuse, UR13, R0 ;  /* 0x0000000d18007c24 */ /* 0x040fe4000f8e0200 */
[----:B----4-:R-:W-:-:S05]  /*9180*/  IMAD.WIDE.U32 R4, R24, UR12, R2 ;  /* 0x0000000c18047c25 */ /* 0x010fca000f8e0002 */
[----:B------:R-:W-:Y:S02]  /*9190*/  IADD3 R0, PT, PT, R0, R5, RZ ;  /* 0x0000000500007210 */ /* 0x000fe40007ffe0ff */
[----:B--2---:R-:W-:-:S04]  /*91a0*/  LEA R2, P0, R4, UR8, 0x1 ;  /* 0x0000000804027c11 */ /* 0x004fc8000f8008ff */
[----:B------:R-:W-:-:S05]  /*91b0*/  LEA.HI.X R3, R4, UR9, R0, 0x1, P0 ;  /* 0x0000000904037c11 */ /* 0x000fca00080f0c00 */
[----:B-1----:R2:W-:Y:S04]  /*91c0*/  STG.E.128 desc[UR32][R2.64], R8 ;  /* 0x0000000802007986 */ /* 0x0025e8000c101d20 */
.L_x_360:
[----:B------:R-:W-:Y:S05]  /*91d0*/  BSYNC.RECONVERGENT B0 ;  /* 0x0000000000007941 */ /* 0x000fea0003800200 */
.L_x_359:
[----:B--2---:R-:W-:Y:S01]  /*91e0*/  MOV R2, R14 ;  /* 0x0000000e00027202 */ /* 0x004fe20000000f00 */
[----:B------:R-:W-:Y:S01]  /*91f0*/  UIMAD UR14, UR14, UR10, URZ ;  /* 0x0000000a0e0e72a4 */ /* 0x000fe2000f8e02ff */
[----:B------:R-:W-:Y:S01]  /*9200*/  MOV R3, RZ ;  /* 0x000000ff00037202 */ /* 0x000fe20000000f00 */
[----:B----4-:R-:W2:Y:S01]  /*9210*/  @!P2 LDC.64 R4, c[0x0][0x568] ;  /* 0x00015a00ff04ab82 */ /* 0x010ea20000000a00 */
[----:B------:R-:W-:Y:S01]  /*9220*/  LDS.128 R28, [R174+0x13000] ;  /* 0x01300000ae1c7984 */ /* 0x000fe20000000c00 */
[----:B------:R-:W-:Y:S01]  /*9230*/  UIMAD UR14, UR5, UR11, UR14 ;  /* 0x0000000b050e72a4 */ /* 0x000fe2000f8e020e */
[----:B------:R-:W-:Y:S01]  /*9240*/  BSSY.RECONVERGENT B0, `(.L_x_361) ;  /* 0x000001a000007945 */ /* 0x000fe20003800200 */
[----:B------:R-:W-:Y:S01]  /*9250*/  IMAD.WIDE.U32 R2, R13, UR5, R2 ;  /* 0x000000050d027c25 */ /* 0x000fe2000f8e0002 */
[----:B------:R-:W-:Y:S04]  /*9260*/  LDS.128 R16, [R174+0x11000] ;  /* 0x01100000ae107984 */ /* 0x000fe80000000c00 */
[----:B------:R-:W4:Y:S01]  /*9270*/  LDS.128 R12, [R174+0x10000] ;  /* 0x01000000ae0c7984 */ /* 0x000f220000000c00 */
[----:B------:R-:W-:-:S04]  /*9280*/  IADD3 R2, P0, PT, R2, UR16, RZ ;  /* 0x0000001002027c10 */ /* 0x000fc8000ff1e0ff */
[----:B------:R-:W-:Y:S02]  /*9290*/  IADD3.X R3, PT, PT, R20, UR14, R3, P0, !PT ;  /* 0x0000000e14037c10 */ /* 0x000fe400087fe403 */
[----:B------:R2:W4:Y:S01]  /*92a0*/  LDS.128 R20, [R174+0x12000] ;  /* 0x01200000ae147984 */ /* 0x0005220000000c00 */
[----:B-1-3--:R-:W-:-:S04]  /*92b0*/  IMAD.WIDE.U32 R8, R34, UR20, R2 ;  /* 0x0000001422087c25 */ /* 0x00afc8000f8e0002 */
[----:B------:R-:W-:Y:S01]  /*92c0*/  IMAD R7, R35, UR20, R9 ;  /* 0x0000001423077c24 */ /* 0x000fe2000f8e0209 */
[----:B------:R-:W-:-:S05]  /*92d0*/  @!P2 MOV R6, R8 ;  /* 0x000000080006a202 */ /* 0x000fca0000000f00 */
[----:B------:R-:W-:-:S04]  /*92e0*/  @!P2 IMAD.WIDE.U32 R2, R183, UR10, R6 ;  /* 0x0000000ab702ac25 */ /* 0x000fc8000f8e0006 */
[----:B------:R-:W-:Y:S01]  /*92f0*/  @!P2 IMAD R0, R183, UR11, R3 ;  /* 0x0000000bb700ac24 */ /* 0x000fe2000f8e0203 */
[----:B--2---:R-:W-:-:S04]  /*9300*/  @!P2 LEA R4, P0, R2, R4, 0x1 ;  /* 0x000000040204a211 */ /* 0x004fc800078008ff */
[----:B------:R-:W-:-:S05]  /*9310*/  @!P2 LEA.HI.X R5, R2, R5, R0, 0x1, P0 ;  /* 0x000000050205a211 */ /* 0x000fca00000f0c00 */
[----:B----4-:R1:W-:Y:S01]  /*9320*/  @!P2 STG.E.128 desc[UR32][R4.64], R12 ;  /* 0x0000000c0400a986 */ /* 0x0103e2000c101d20 */
        /* <DEDUP_REMOVED lines=11> */
.L_x_362:
[----:B------:R-:W-:Y:S05]  /*93e0*/  BSYNC.RECONVERGENT B0 ;  /* 0x0000000000007941 */ /* 0x000fea0003800200 */
.L_x_361:
        /* <DEDUP_REMOVED lines=12> */
.L_x_364:
[----:B------:R-:W-:Y:S05]  /*94b0*/  BSYNC.RECONVERGENT B0 ;  /* 0x0000000000007941 */ /* 0x000fea0003800200 */
.L_x_363:
        /* <DEDUP_REMOVED lines=11> */
.L_x_345:
[----:B------:R-:W-:Y:S05]  /*9570*/  BSYNC.RECONVERGENT B1 ;  /* 0x0000000000017941 */ /* 0x000fea0003800200 */
.L_x_319:
[----:B------:R-:W2:Y:S01]  /*9580*/  LDCU UR8, c[0x0][0x438] ;  /* 0x00008700ff0877ac */ /* 0x000ea20008000800 */
[----:B------:R-:W1:Y:S01]  /*9590*/  LDCU UR9, c[0x0][0x370] ;  /* 0x00006e00ff0977ac */ /* 0x000e620008000800 */
[----:B------:R-:W-:Y:S01]  /*95a0*/  UMOV UR10, UR19 ;  /* 0x00000013000a7c82 */ /* 0x000fe20008000000 */
[----:B--2---:R-:W-:-:S04]  /*95b0*/  UIADD3 UR8, UPT, UPT, UR8, 0x7f, URZ ;  /* 0x0000007f08087890 */ /* 0x004fc8000fffe0ff */
[----:B------:R-:W-:Y:S02]  /*95c0*/  USHF.R.S32.HI UR5, URZ, 0x1f, UR8 ;  /* 0x0000001fff057899 */ /* 0x000fe40008011408 */
[----:B-1----:R-:W-:Y:S02]  /*95d0*/  UIADD3 UR34, UPT, UPT, UR9, UR34, URZ ;  /* 0x0000002209227290 */ /* 0x002fe4000fffe0ff */
[----:B------:R-:W-:-:S04]  /*95e0*/  ULEA.HI UR5, UR5, UR8, URZ, 0x7 ;  /* 0x0000000805057291 */ /* 0x000fc8000f8f38ff */
[----:B------:R-:W-:-:S04]  /*95f0*/  USHF.R.S32.HI UR5, URZ, 0x7, UR5 ;  /* 0x00000007ff057899 */ /* 0x000fc80008011405 */
[----:B------:R-:W-:-:S09]  /*9600*/  UISETP.GE.AND UP0, UPT, UR34, UR5, UPT ;  /* 0x000000052200728c */ /* 0x000fd2000bf06270 */
[----:B------:R-:W-:Y:S05]  /*9610*/  BRA.U !UP0, `(.L_x_365) ;  /* 0xffffff6d08387547 */ /* 0x000fea000b83ffff */
[----:B------:R-:W-:Y:S05]  /*9620*/  EXIT ;  /* 0x000000000000794d */ /* 0x000fea0003800000 */
.L_x_366:
        /* <DEDUP_REMOVED lines=13> */
.L_x_1409:


//--------------------- .text._ZN5flash44flash_bwd_dq_dk_dv_loop_seqk_parallel_kernelI23Flash_bwd_kernel_traitsILi64ELi128ELi128ELi8ELi4ELi4ELi4ELb0ELb0EN7cutlass6half_tE19Flash_kernel_traitsILi64ELi128ELi128ELi8ES3_EELb0ELb1ELb0ELb1ELb0ELb0ELb0EEEvNS_16Flash_bwd_paramsE --------------------------
	.section	.text._ZN5flash44flash_bwd_dq_dk_dv_loop_seqk_parallel_kernelI23Flash_bwd_kernel_traitsILi64ELi128ELi128ELi8ELi4ELi4ELi4ELb0ELb0EN7cutlass6half_tE19Flash_kernel_traitsILi64ELi128ELi128ELi8ES3_EELb0ELb1ELb0ELb1ELb0ELb0ELb0EEEvNS_16Flash_bwd_paramsE,"ax",@progbits
	.align	128
        .global         _ZN5flash44flash_bwd_dq_dk_dv_loop_seqk_parallel_kernelI23Flash_bwd_kernel_traitsILi64ELi128ELi128ELi8ELi4ELi4ELi4ELb0ELb0EN7cutlass6half_tE19Flash_kernel_traitsILi64ELi128ELi128ELi8ES3_EELb0ELb1ELb0ELb1ELb0ELb0ELb0EEEvNS_16Flash_bwd_paramsE
        .type           _ZN5flash44flash_bwd_dq_dk_dv_loop_seqk_parallel_kernelI23Flash_bwd_kernel_traitsILi64ELi128ELi128ELi8ELi4ELi4ELi4ELb0ELb0EN7cutlass6half_tE19Flash_kernel_traitsILi64ELi128ELi128ELi8ES3_EELb0ELb1ELb0ELb1ELb0ELb0ELb0EEEvNS_16Flash_bwd_paramsE,@function
        .size           _ZN5flash44flash_bwd_dq_dk_dv_loop_seqk_parallel_kernelI23Flash_bwd_kernel_traitsILi64ELi128ELi128ELi8ELi4ELi4ELi4ELb0ELb0EN7cutlass6half_tE19Flash_kernel_traitsILi64ELi128ELi128ELi8ES3_EELb0ELb1ELb0ELb1ELb0ELb0ELb0EEEvNS_16Flash_bwd_paramsE,(.L_x_1410 - _ZN5flash44flash_bwd_dq_dk_dv_loop_seqk_parallel_kernelI23Flash_bwd_kernel_traitsILi64ELi128ELi128ELi8ELi4ELi4ELi4ELb0ELb0EN7cutlass6half_tE19Flash_kernel_traitsILi64ELi128ELi128ELi8ES3_EELb0ELb1ELb0ELb1ELb0ELb0ELb0EEEvNS_16Flash_bwd_paramsE)
        .other          _ZN5flash44flash_bwd_dq_dk_dv_loop_seqk_parallel_kernelI23Flash_bwd_kernel_traitsILi64ELi128ELi128ELi8ELi4ELi4ELi4ELb0ELb0EN7cutlass6half_tE19Flash_kernel_traitsILi64ELi128ELi128ELi8ES3_EELb0ELb1ELb0ELb1ELb0ELb0ELb0EEEvNS_16Flash_bwd_paramsE,@"STO_CUDA_ENTRY STV_DEFAULT"
_ZN5flash44flash_bwd_dq_dk_dv_loop_seqk_parallel_kernelI23Flash_bwd_kernel_traitsILi64ELi128ELi128ELi8ELi4ELi4ELi4ELb0ELb0EN7cutlass6half_tE19Flash_kernel_traitsILi64ELi128ELi128ELi8ES3_EELb0ELb1ELb0ELb1ELb0ELb0ELb0EEEvNS_16Flash_bwd_paramsE:
.text._ZN5flash44flash_bwd_dq_dk_dv_loop_seqk_parallel_kernelI23Flash_bwd_kernel_traitsILi64ELi128ELi128ELi8ELi4ELi4ELi4ELb0ELb0EN7cutlass6half_tE19Flash_kernel_traitsILi64ELi128ELi128ELi8ES3_EELb0ELb1ELb0ELb1ELb0ELb0ELb0EEEvNS_16Flash_bwd_paramsE:
        /* <DEDUP_REMOVED lines=19> */
[----:B------:R-:W-:Y:S01]  /*0130*/  S2UR UR19, SR_CTAID.Y ;  /* 0x00000000001379c3 */ /* 0x000fe20000002600 */
[----:B-1----:R-:W-:-:S02]  /*0140*/  ULEA UR44, UP0, UR25, UR44, 0x2 ;  /* 0x0000002c192c7291 */ /* 0x002fc4000f8010ff */
[----:B--2---:R-:W-:Y:S02]  /*0150*/  UISETP.NE.U32.AND UP1, UPT, UR6, URZ, UPT ;  /* 0x000000ff0600728c */ /* 0x004fe4000bf25070 */
[----:B------:R-:W-:Y:S02]  /*0160*/  ULEA.HI.X UR45, UR25, UR45, URZ, 0x2, UP0 ;  /* 0x0000002d192d7291 */ /* 0x000fe400080f14ff */
[----:B------:R-:W-:Y:S01]  /*0170*/  UISETP.NE.U32.AND UP0, UPT, UR6, URZ, UPT ;  /* 0x000000ff0600728c */ /* 0x000fe2000bf05070 */
[----:B------:R-:W-:Y:S01]  /*0180*/  S2UR UR22, SR_CTAID.X ;  /* 0x00000000001679c3 */ /* 0x000fe20000002500 */
        /* <DEDUP_REMOVED lines=8> */
[----:B------:R-:W4:Y:S01]  /*0210*/  S2UR UR18, SR_CTAID.Y ;  /* 0x00000000001279c3 */ /* 0x000f220000002600 */
[----:B------:R-:W-:Y:S01]  /*0220*/  UISETP.EQ.OR.EX UP0, UPT, UR5, URZ, !UP3, UP2 ;  /* 0x000000ff0500728c */ /* 0x000fe2000df02720 */
[----:B------:R-:W-:Y:S02]  /*0230*/  UMOV UR8, 0x400 ;  /* 0x0000040000087882 */ /* 0x000fe40000000000 */
[----:B------:R-:W-:Y:S01]  /*0240*/  UMOV UR5, 0x400 ;  /* 0x0000040000057882 */ /* 0x000fe20000000000 */
[----:B------:R-:W-:Y:S02]  /*0250*/  UP2UR UR28, UPR, URZ, 0x1 ;  /* 0x00000001ff1c7883 */ /* 0x000fe40008000000 */
[----:B------:R-:W-:Y:S01]  /*0260*/  UP2UR UR27, UPR, URZ, 0x8 ;  /* 0x00000008ff1b7883 */ /* 0x000fe20008000000 */
[----:B------:R-:W4:Y:S01]  /*0270*/  S2UR UR21, SR_CTAID.Z ;  /* 0x00000000001579c3 */ /* 0x000f220000002700 */
        /* <DEDUP_REMOVED lines=10> */
.L_x_454:
[----:B-1----:R-:W1:Y:S01]  /*0320*/  LDCU.64 UR8, c[0x0][0x478] ;  /* 0x00008f00ff0877ac */ /* 0x002e620008000a00 */
[----:B------:R-:W-:Y:S02]  /*0330*/  PLOP3.LUT P1, PT, PT, PT, UP3, 0x80, 0x8 ;  /* 0x000000000008781c */ /* 0x000fe40003f2f038 */
[----:B------:R-:W-:Y:S01]  /*0340*/  PLOP3.LUT P4, PT, PT, PT, UP5, 0x80, 0x8 ;  /* 0x000000000008781c */ /* 0x000fe20003f8f058 */
[----:B------:R-:W-:Y:S01]  /*0350*/  @UP3 ULEA UR12, UP0, UR25, UR6, 0x2 ;  /* 0x00000006190c3291 */ /* 0x000fe2000f8010ff */
[----:B------:R-:W-:Y:S01]  /*0360*/  PLOP3.LUT P2, PT, PT, PT, UP4, 0x80, 0x8 ;  /* 0x000000000008781c */ /* 0x000fe20003f4f048 */
[----:B------:R-:W-:Y:S02]  /*0370*/  UISETP.NE.AND UP2, UPT, UR28, URZ, UPT ;  /* 0x000000ff1c00728c */ /* 0x000fe4000bf45270 */
[----:B------:R-:W-:Y:S02]  /*0380*/  @UP3 ULEA.HI.X UR13, UR25, UR7, URZ, 0x2, UP0 ;  /* 0x00000007190d3291 */ /* 0x000fe400080f14ff */
[----:B------:R-:W-:-:S02]  /*0390*/  IMAD.U32 R12, RZ, RZ, UR12 ;  /* 0x0000000cff0c7e24 */ /* 0x000fc4000f8e00ff */
[----:B------:R-:W-:Y:S02]  /*03a0*/  PLOP3.LUT P3, PT, PT, PT, UP2, 0x80, 0x8 ;  /* 0x000000000008781c */ /* 0x000fe40003f6f028 */
[----:B------:R-:W-:Y:S01]  /*03b0*/  IMAD.U32 R13, RZ, RZ, UR13 ;  /* 0x0000000dff0d7e24 */ /* 0x000fe2000f8e00ff */
[----:B----4-:R-:W-:Y:S02]  /*03c0*/  UIMAD.WIDE.U32 UR12, UR25, 0x4, UR30 ;  /* 0x00000004190c78a5 */ /* 0x010fe4000f8e001e */
[----:B-1----:R-:W-:Y:S01]  /*03d0*/  UISETP.NE.U32.AND UP0, UPT, UR8, URZ, UPT ;  /* 0x000000ff0800728c */ /* 0x002fe2000bf05070 */
[----:B------:R-:W-:Y:S01]  /*03e0*/  IMAD.U32 R6, RZ, RZ, UR44 ;  /* 0x0000002cff067e24 */ /* 0x000fe2000f8e00ff */
[----:B------:R-:W3:Y:S02]  /*03f0*/  @P1 LDG.E R3, desc[UR34][R12.64] ;  /* 0x000000220c031981 */ /* 0x000ee4000c1e1900 */
[----:B------:R-:W-:-:S06]  /*0400*/  UISETP.NE.AND.EX UP0, UPT, UR9, URZ, UPT, UP0 ;  /* 0x000000ff0900728c */ /* 0x000fcc000bf05300 */
[----:B------:R-:W-:-:S05]  /*0410*/  PLOP3.LUT P0, PT, PT, PT, UP0, 0x80, 0x8 ;  /* 0x000000000008781c */ /* 0x000fca0003f0f008 */
[----:B------:R-:W-:Y:S01]  /*0420*/  @UP0 ULEA UR14, UP1, UR25, UR8, 0x2 ;  /* 0x00000008190e0291 */ /* 0x000fe2000f8210ff */
[----:B------:R-:W-:Y:S01]  /*0430*/  IMAD.U32 R8, RZ, RZ, UR12 ;  /* 0x0000000cff087e24 */ /* 0x000fe2000f8e00ff */
[----:B------:R-:W1:Y:S02]  /*0440*/  @!UP0 LDCU UR5, c[0x0][0x43c] ;  /* 0x00008780ff0587ac */ /* 0x000e640008000800 */
[----:B------:R-:W-:Y:S02]  /*0450*/  @UP0 ULEA.HI.X UR15, UR25, UR9, URZ, 0x2, UP1 ;  /* 0x00000009190f0291 */ /* 0x000fe400088f14ff */
[----:B------:R-:W-:Y:S01]  /*0460*/  IMAD.U32 R10, RZ, RZ, UR14 ;  /* 0x0000000eff0a7e24 */ /* 0x000fe2000f8e00ff */
[----:B------:R-:W4:Y:S01]  /*0470*/  @!UP0 LDCU.64 UR8, c[0x0][0x488] ;  /* 0x00009100ff0887ac */ /* 0x000f220008000a00 */
[----:B------:R-:W-:Y:S02]  /*0480*/  IMAD.U32 R9, RZ, RZ, UR13 ;  /* 0x0000000dff097e24 */ /* 0x000fe4000f8e00ff */
[----:B------:R-:W-:-:S02]  /*0490*/  IMAD.U32 R7, RZ, RZ, UR45 ;  /* 0x0000002dff077e24 */ /* 0x000fc4000f8e00ff */
[----:B------:R-:W-:Y:S01]  /*04a0*/  IMAD.U32 R11, RZ, RZ, UR15 ;  /* 0x0000000fff0b7e24 */ /* 0x000fe2000f8e00ff */
[----:B-----5:R-:W5:Y:S04]  /*04b0*/  @P4 LDG.E R4, desc[UR34][R8.64] ;  /* 0x0000002208044981 */ /* 0x020f68000c1e1900 */
[----:B------:R-:W2:Y:S04]  /*04c0*/  @P0 LDG.E R0, desc[UR34][R10.64] ;  /* 0x000000220a000981 */ /* 0x000ea8000c1e1900 */
[----:B------:R-:W2:Y:S04]  /*04d0*/  @P2 LDG.E R2, desc[UR34][R8.64+0x4] ;  /* 0x0000042208022981 */ /* 0x000ea8000c1e1900 */
[----:B------:R-:W2:Y:S01]  /*04e0*/  @!P3 LDG.E R6, desc[UR34][R6.64] ;  /* 0x000000220606b981 */ /* 0x000ea2000c1e1900 */
[----:B------:R-:W-:Y:S01]  /*04f0*/  UMOV UR39, URZ ;  /* 0x000000ff00277c82 */ /* 0x000fe20008000000 */
[----:B----4-:R-:W-:Y:S01]  /*0500*/  @!UP0 UISETP.NE.U32.AND UP1, UPT, UR8, URZ, UPT ;  /* 0x000000ff0800828c */ /* 0x010fe2000bf25070 */
[----:B------:R-:W-:Y:S01]  /*0510*/  UMOV UR43, 0xffffffff ;  /* 0xffffffff002b7882 */ /* 0x000fe20000000000 */
[----:B------:R-:W-:-:S02]  /*0520*/  UMOV UR41, 0xffffffff ;  /* 0xffffffff00297882 */ /* 0x000fc40000000000 */
[----:B------:R-:W-:-:S04]  /*0530*/  @!UP0 UISETP.NE.AND.EX UP1, UPT, UR9, URZ, UPT, UP1 ;  /* 0x000000ff0900828c */ /* 0x000fc8000bf25310 */
[----:B-1----:R-:W-:Y:S02]  /*0540*/  @!UP0 USEL UR9, UR5, URZ, UP1 ;  /* 0x000000ff05098287 */ /* 0x002fe40008800000 */
[----:B------:R-:W-:Y:S01]  /*0550*/  USHF.L.U32 UR5, UR42, 0x7, URZ ;  /* 0x000000072a057899 */ /* 0x000fe200080006ff */
[----:B---3--:R-:W-:Y:S02]  /*0560*/  @P1 R2UR UR39, R3 ;  /* 0x00000000032712ca */ /* 0x008fe400000e0000 */
[----:B-----5:R-:W-:Y:S02]  /*0570*/  @P4 R2UR UR43, R4 ;  /* 0x00000000042b42ca */ /* 0x020fe400000e0000 */
[----:B--2---:R-:W-:Y:S02]  /*0580*/  @P0 R2UR UR38, R0 ;  /* 0x00000000002602ca */ /* 0x004fe400000e0000 */
[----:B------:R-:W-:Y:S02]  /*0590*/  @P2 R2UR UR8, R2 ;  /* 0x00000000020822ca */ /* 0x000fe400000e0000 */
[----:B------:R-:W-:-:S09]  /*05a0*/  @!P3 R2UR UR41, R6 ;  /* 0x000000000629b2ca */ /* 0x000fd200000e0000 */
[----:B------:R-:W-:Y:S01]  /*05b0*/  @UP0 UIADD3 UR38, UPT, UPT, UR38, -UR39, URZ ;  /* 0x8000002726260290 */ /* 0x000fe2000fffe0ff */
[----:B------:R-:W-:Y:S11]  /*05c0*/  BRA.U !UP6, `(.L_x_367) ;  /* 0x000000010e2c7547 */ /* 0x000ff6000b800000 */
[----:B------:R-:W-:Y:S01]  /*05d0*/  UISETP.NE.AND UP1, UPT, UR27, URZ, UPT ;  /* 0x000000ff1b00728c */ /* 0x000fe2000bf25270 */
[----:B------:R-:W-:Y:S02]  /*05e0*/  IMAD.U32 R4, RZ, RZ, UR44 ;  /* 0x0000002cff047e24 */ /* 0x000fe4000f8e00ff */
[----:B------:R-:W-:-:S03]  /*05f0*/  IMAD.U32 R5, RZ, RZ, UR45 ;  /* 0x0000002dff057e24 */ /* 0x000fc6000f8e00ff */
[----:B------:R-:W-:-:S13]  /*0600*/  PLOP3.LUT P0, PT, PT, PT, UP1, 0x80, 0x8 ;  /* 0x000000000008781c */ /* 0x000fda0003f0f018 */
[----:B------:R-:W2:Y:S01]  /*0610*/  @P0 LDG.E R0, desc[UR34][R4.64+0x4] ;  /* 0x0000042204000981 */ /* 0x000ea2000c1e1900 */
[----:B------:R-:W-:Y:S01]  /*0620*/  MOV R2, UR44 ;  /* 0x0000002c00027c02 */ /* 0x000fe20008000f00 */
[----:B------:R-:W-:-:S05]  /*0630*/  IMAD.U32 R3, RZ, RZ, UR45 ;  /* 0x0000002dff037e24 */ /* 0x000fca000f8e00ff */
[----:B------:R-:W3:Y:S01]  /*0640*/  @!P0 LDG.E R2, desc[UR34][R2.64] ;  /* 0x0000002202028981 */ /* 0x000ee2000c1e1900 */
[----:B--2---:R-:W-:-:S13]  /*0650*/  @P0 R2UR UR10, R0 ;  /* 0x00000000000a02ca */ /* 0x004fda00000e0000 */
[----:B------:R-:W-:-:S07]  /*0660*/  @UP1 UIADD3 UR10, UPT, UPT, UR10, -UR41, URZ ;  /* 0x800000290a0a1290 */ /* 0x000fce000fffe0ff */
[----:B---3--:R-:W-:-:S15]  /*0670*/  @!P0 R2UR UR10, R2 ;  /* 0x00000000020a82ca */ /* 0x008fde00000e0000 */
.L_x_367:
        /* <DEDUP_REMOVED lines=16> */
[----:B--2---:R-:W-:Y:S02]  /*0780*/  @UP1 UIMAD.WIDE.U32 UR14, UR43, UR8, URZ ;  /* 0x000000082b0e12a5 */ /* 0x004fe4000f8e00ff */
[----:B------:R-:W-:Y:S02]  /*0790*/  @!UP1 UIMAD UR13, UR25, UR11, UR51 ;  /* 0x0000000b190d92a4 */ /* 0x000fe4000f8e0233 */
[----:B------:R-:W-:Y:S02]  /*07a0*/  @UP1 UIMAD UR13, UR43, UR9, UR15 ;  /* 0x000000092b0d12a4 */ /* 0x000fe4000f8e020f */
[----:B------:R-:W-:Y:S01]  /*07b0*/  USHF.R.S32.HI UR51, URZ, 0x1f, UR12 ;  /* 0x0000001fff337899 */ /* 0x000fe2000801140c */
[----:B------:R-:W-:Y:S01]  /*07c0*/  @UP1 UMOV UR50, UR14 ;  /* 0x0000000e00321c82 */ /* 0x000fe20008000000 */
[----:B------:R-:W-:Y:S10]  /*07d0*/  BRA.U UP2, `(.L_x_369) ;  /* 0x0000000102307547 */ /* 0x000ff4000b800000 */
        /* <DEDUP_REMOVED lines=12> */
.L_x_369:
[----:B------:R-:W1:Y:S01]  /*08a0*/  LDCU.64 UR16, c[0x0][0x3b8] ;  /* 0x00007700ff1077ac */ /* 0x000e620008000a00 */
[----:B------:R-:W-:-:S04]  /*08b0*/  UIADD3 UR8, UPT, UPT, UR39, UR41, URZ ;  /* 0x0000002927087290 */ /* 0x000fc8000fffe0ff */
[----:B-1----:R-:W-:Y:S02]  /*08c0*/  UIMAD.WIDE.U32 UR52, UR8, UR16, URZ ;  /* 0x00000010083472a5 */ /* 0x002fe4000f8e00ff */
[----:B------:R-:W-:-:S04]  /*08d0*/  UIMAD UR8, UR8, UR17, URZ ;  /* 0x00000011080872a4 */ /* 0x000fc8000f8e02ff */
[----:B------:R-:W-:-:S06]  /*08e0*/  UIADD3 UR8, UPT, UPT, UR53, UR8, URZ ;  /* 0x0000000835087290 */ /* 0x000fcc000fffe0ff */
[----:B------:R-:W-:Y:S02]  /*08f0*/  MOV R9, UR8 ;  /* 0x0000000800097c02 */ /* 0x000fe40008000f00 */
.L_x_370:
[----:B------:R-:W1:Y:S01]  /*0900*/  LDC R0, c[0x0][0x3e8] ;  /* 0x0000fa00ff007b82 */ /* 0x000e620000000800 */
[----:B------:R-:W2:Y:S01]  /*0910*/  S2R R2, SR_CTAID.Z ;  /* 0x0000000000027919 */ /* 0x000ea20000002700 */
[----:B------:R-:W-:Y:S01]  /*0920*/  USHF.R.S32.HI UR47, URZ, 0x1f, UR5 ;  /* 0x0000001fff2f7899 */ /* 0x000fe20008011405 */
[----:B-1----:R-:W-:-:S04]  /*0930*/  IABS R4, R0 ;  /* 0x0000000000047213 */ /* 0x002fc80000000000 */
[----:B------:R-:W1:Y:S01]  /*0940*/  I2F.RP R5, R4 ;  /* 0x0000000400057306 */ /* 0x000e620000209400 */
[----:B--2---:R-:W-:-:S07]  /*0950*/  IABS R2, R2 ;  /* 0x0000000200027213 */ /* 0x004fce0000000000 */
[----:B-1----:R-:W1:Y:S02]  /*0960*/  MUFU.RCP R6, R5 ;  /* 0x0000000500067308 */ /* 0x002e640000001000 */
[----:B-1----:R-:W-:-:S06]  /*0970*/  VIADD R6, R6, 0xffffffe ;  /* 0x0ffffffe06067836 */ /* 0x002fcc0000000000 */
[----:B------:R-:W1:Y:S02]  /*0980*/  F2I.FTZ.U32.TRUNC.NTZ R7, R6 ;  /* 0x0000000600077305 */ /* 0x000e64000021f000 */
[----:B-1----:R-:W-:Y:S01]  /*0990*/  IMAD.MOV R3, RZ, RZ, -R7 ;  /* 0x000000ffff037224 */ /* 0x002fe200078e0a07 */
[----:B------:R-:W-:-:S03]  /*09a0*/  MOV R6, RZ ;  /* 0x000000ff00067202 */ /* 0x000fc60000000f00 */
[----:B------:R-:W-:-:S04]  /*09b0*/  IMAD R3, R3, R4, RZ ;  /* 0x0000000403037224 */ /* 0x000fc800078e02ff */
[----:B------:R-:W-:-:S06]  /*09c0*/  IMAD.HI.U32 R3, R7, R3, R6 ;  /* 0x0000000307037227 */ /* 0x000fcc00078e0006 */
[----:B------:R-:W-:-:S04]  /*09d0*/  IMAD.HI.U32 R8, R3, R2, RZ ;  /* 0x0000000203087227 */ /* 0x000fc800078e00ff */
[----:B------:R-:W-:-:S04]  /*09e0*/  IMAD.MOV R3, RZ, RZ, -R8 ;  /* 0x000000ffff037224 */ /* 0x000fc800078e0a08 */
[----:B------:R-:W-:Y:S01]  /*09f0*/  IMAD R3, R4, R3, R2 ;  /* 0x0000000304037224 */ /* 0x000fe200078e0202 */
[----:B------:R-:W-:-:S04]  /*0a00*/  LOP3.LUT R2, R0, UR24, RZ, 0x3c, !PT ;  /* 0x0000001800027c12 */ /* 0x000fc8000f8e3cff */
        /* <DEDUP_REMOVED lines=23> */
.L_x_371:
[----:B------:R-:W1:Y:S01]  /*0b80*/  LDCU.64 UR14, c[0x0][0x3c0] ;  /* 0x00007800ff0e77ac */ /* 0x000e620008000a00 */
[----:B------:R-:W-:-:S04]  /*0b90*/  UIADD3 UR8, UPT, UPT, UR39, UR41, URZ ;  /* 0x0000002927087290 */ /* 0x000fc8000fffe0ff */
[----:B-1----:R-:W-:Y:S02]  /*0ba0*/  UIMAD.WIDE.U32 UR48, UR8, UR14, URZ ;  /* 0x0000000e083072a5 */ /* 0x002fe4000f8e00ff */
[----:B------:R-:W-:-:S04]  /*0bb0*/  UIMAD UR8, UR8, UR15, URZ ;  /* 0x0000000f080872a4 */ /* 0x000fc8000f8e02ff */
[----:B------:R-:W-:-:S06]  /*0bc0*/  UIADD3 UR8, UPT, UPT, UR49, UR8, URZ ;  /* 0x0000000831087290 */ /* 0x000fcc000fffe0ff */
[----:B------:R-:W-:-:S07]  /*0bd0*/  MOV R10, UR8 ;  /* 0x00000008000a7c02 */ /* 0x000fce0008000f00 */
.L_x_372:
        /* <DEDUP_REMOVED lines=11> */
[----:B------:R-:W1:Y:S02]  /*0c90*/  LDCU UR8, c[0x0][0x444] ;  /* 0x00008880ff0877ac */ /* 0x000e640008000800 */
[----:B-1----:R-:W-:Y:S02]  /*0ca0*/  USHF.R.S32.HI UR9, URZ, 0x1f, UR8 ;  /* 0x0000001fff097899 */ /* 0x002fe40008011408 */
[----:B------:R-:W-:Y:S02]  /*0cb0*/  UIMAD.WIDE.U32 UR62, UR25, UR8, URZ ;  /* 0x00000008193e72a5 */ /* 0x000fe4000f8e00ff */
[----:B------:R-:W-:Y:S02]  /*0cc0*/  UIMAD UR8, UR9, UR25, URZ ;  /* 0x00000019090872a4 */ /* 0x000fe4000f8e02ff */
[----:B------:R-:W-:Y:S02]  /*0cd0*/  USHF.R.S32.HI UR9, URZ, 0x1f, UR58 ;  /* 0x0000001fff097899 */ /* 0x000fe4000801143a */
[----:B------:R-:W-:-:S02]  /*0ce0*/  UIADD3 UR8, UPT, UPT, UR63, UR8, URZ ;  /* 0x000000083f087290 */ /* 0x000fc4000fffe0ff */
[----:B------:R-:W-:Y:S02]  /*0cf0*/  UIMAD.WIDE.U32 UR54, UR62, UR58, URZ ;  /* 0x0000003a3e3672a5 */ /* 0x000fe4000f8e00ff */
[----:B------:R-:W-:-:S04]  /*0d00*/  UIMAD UR8, UR8, UR58, URZ ;  /* 0x0000003a080872a4 */ /* 0x000fc8000f8e02ff */
[----:B------:R-:W-:Y:S02]  /*0d10*/  UIMAD UR8, UR9, UR62, UR8 ;  /* 0x0000003e090872a4 */ /* 0x000fe4000f8e0208 */
[----:B------:R-:W-:Y:S02]  /*0d20*/  USHF.R.S32.HI UR9, URZ, 0x1f, UR57 ;  /* 0x0000001fff097899 */ /* 0x000fe40008011439 */
[----:B------:R-:W-:Y:S02]  /*0d30*/  UIADD3 UR8, UPT, UPT, UR55, UR8, URZ ;  /* 0x0000000837087290 */ /* 0x000fe4000fffe0ff */
[----:B------:R-:W-:Y:S02]  /*0d40*/  UIMAD.WIDE.U32 UR62, UR54, UR57, URZ ;  /* 0x00000039363e72a5 */ /* 0x000fe4000f8e00ff */
[----:B------:R-:W-:-:S04]  /*0d50*/  UIMAD UR8, UR8, UR57, URZ ;  /* 0x00000039080872a4 */ /* 0x000fc8000f8e02ff */
[----:B------:R-:W-:Y:S01]  /*0d60*/  UIMAD UR8, UR9, UR54, UR8 ;  /* 0x00000036090872a4 */ /* 0x000fe2000f8e0208 */
[----:B------:R-:W-:-:S03]  /*0d70*/  UMOV UR46, UR62 ;  /* 0x0000003e002e7c82 */ /* 0x000fc60008000000 */
[----:B------:R-:W-:Y:S01]  /*0d80*/  UIADD3 UR8, UPT, UPT, UR63, UR8, URZ ;  /* 0x000000083f087290 */ /* 0x000fe2000fffe0ff */
[----:B------:R-:W-:Y:S11]  /*0d90*/  BRA `(.L_x_374) ;  /* 0x0000000000107947 */ /* 0x000ff60003800000 */
.L_x_373:
[----:B------:R-:W-:Y:S02]  /*0da0*/  UIMAD.WIDE.U32 UR54, UR64, UR43, URZ ;  /* 0x0000002b403672a5 */ /* 0x000fe4000f8e00ff */
[----:B------:R-:W-:-:S04]  /*0db0*/  UIMAD UR8, UR65, UR43, URZ ;  /* 0x0000002b410872a4 */ /* 0x000fc8000f8e02ff */
[----:B------:R-:W-:Y:S01]  /*0dc0*/  UIADD3 UR8, UPT, UPT, UR55, UR8, URZ ;  /* 0x0000000837087290 */ /* 0x000fe2000fffe0ff */
[----:B------:R-:W-:-:S11]  /*0dd0*/  UMOV UR46, UR54 ;  /* 0x00000036002e7c82 */ /* 0x000fd60008000000 */
.L_x_374:
[----:B------:R-:W1:Y:S01]  /*0de0*/  LDCU.U8 UR9, c[0x0][0x548] ;  /* 0x0000a900ff0977ac */ /* 0x000e620008000000 */
[----:B------:R-:W-:Y:S01]  /*0df0*/  UMOV UR25, UR19 ;  /* 0x0000001300197c82 */ /* 0x000fe20008000000 */
[----:B------:R-:W2:Y:S01]  /*0e00*/  LDCU.U8 UR10, c[0x0][0x5f0] ;  /* 0x0000be00ff0a77ac */ /* 0x000ea20008000000 */
[----:B------:R-:W-:Y:S02]  /*0e10*/  USHF.L.U32 UR59, UR25, 0x7, URZ ;  /* 0x00000007193b7899 */ /* 0x000fe400080006ff */
[----:B------:R-:W-:Y:S02]  /*0e20*/  UIMAD UR55, UR24, UR57, URZ ;  /* 0x00000039183772a4 */ /* 0x000fe4000f8e02ff */
[----:B------:R-:W-:-:S04]  /*0e30*/  USEL UR49, UR59, URZ, UP5 ;  /* 0x000000ff3b317287 */ /* 0x000fc8000a800000 */
[----:B------:R-:W-:Y:S02]  /*0e40*/  UIADD3 UR49, UP0, UPT, UR12, UR49, URZ ;  /* 0x000000310c317290 */ /* 0x000fe4000ff1e0ff */
[----:B-1----:R-:W-:Y:S02]  /*0e50*/  UISETP.NE.AND UP1, UPT, UR9, URZ, UPT ;  /* 0x000000ff0900728c */ /* 0x002fe4000bf25270 */
[----:B------:R-:W-:Y:S02]  /*0e60*/  UIADD3.X UR54, UPT, UPT, URZ, UR51, URZ, UP0, !UPT ;  /* 0x00000033ff367290 */ /* 0x000fe400087fe4ff */
[----:B------:R-:W-:Y:S02]  /*0e70*/  UIMAD.WIDE.U32 UR62, UR49, UR64, URZ ;  /* 0x00000040313e72a5 */ /* 0x000fe4000f8e00ff */
[----:B------:R-:W-:-:S04]  /*0e80*/  UIMAD UR54, UR54, UR64, URZ ;  /* 0x00000040363672a4 */ /* 0x000fc8000f8e02ff */
[----:B------:R-:W-:-:S04]  /*0e90*/  UIMAD UR54, UR65, UR49, UR54 ;  /* 0x00000031413672a4 */ /* 0x000fc8000f8e0236 */
        /* <DEDUP_REMOVED lines=9> */
.L_x_375:
[----:B------:R-:W1:Y:S01]  /*0f30*/  LDCU UR53, c[0x0][0x434] ;  /* 0x00008680ff3577ac */ /* 0x000e620008000800 */
[----:B------:R-:W-:-:S04]  /*0f40*/  UIMAD UR9, UR25, UR58, UR24 ;  /* 0x0000003a190972a4 */ /* 0x000fc8000f8e0218 */
[----:B-1----:R-:W-:Y:S02]  /*0f50*/  UIMAD UR53, UR9, UR53, URZ ;  /* 0x00000035093572a4 */ /* 0x002fe4000f8e02ff */
.L_x_376:
        /* <DEDUP_REMOVED lines=11> */
.L_x_377:
[----:B------:R-:W1:Y:S01]  /*1010*/  LDCU UR56, c[0x0][0x444] ;  /* 0x00008880ff3877ac */ /* 0x000e620008000800 */
[----:B------:R-:W-:-:S04]  /*1020*/  UIMAD UR9, UR25, UR58, UR24 ;  /* 0x0000003a190972a4 */ /* 0x000fc8000f8e0218 */
[----:B-1----:R-:W-:-:S12]  /*1030*/  UIMAD UR56, UR9, UR56, URZ ;  /* 0x00000038093872a4 */ /* 0x002fd8000f8e02ff */
.L_x_378:
[----:B------:R-:W-:Y:S01]  /*1040*/  USHF.R.S32.HI UR9, URZ, 0x1f, UR55 ;  /* 0x0000001fff097899 */ /* 0x000fe20008011437 */
[----:B------:R-:W1:Y:S01]  /*1050*/  S2R R4, SR_TID.X ;  /* 0x0000000000047919 */ /* 0x000e620000002100 */
[----:B------:R-:W-:Y:S01]  /*1060*/  UIADD3 UR55, UP1, UP0, UR62, UR46, UR55 ;  /* 0x0000002e3e377290 */ /* 0x000fe2000f83e037 */
[----:B------:R-:W2:Y:S01]  /*1070*/  LDC.64 R2, c[0x0][0x3b0] ;  /* 0x0000ec00ff027b82 */ /* 0x000ea20000000a00 */
[----:B------:R-:W-:Y:S01]  /*1080*/  UIADD3 UR46, UPT, UPT, UR5, UR40, URZ ;  /* 0x00000028052e7290 */ /* 0x000fe2000fffe0ff */
[----:B------:R-:W-:Y:S01]  /*1090*/  IMAD.MOV.U32 R25, RZ, RZ, RZ ;  /* 0x000000ffff197224 */ /* 0x000fe200078e00ff */
[----:B------:R-:W-:Y:S01]  /*10a0*/  UIADD3.X UR54, UPT, UPT, UR54, UR8, UR9, UP1, UP0 ;  /* 0x0000000836367290 */ /* 0x000fe20008fe0409 */
[----:B------:R-:W-:Y:S01]  /*10b0*/  ISETP.NE.AND P3, PT, RZ, UR10, PT ;  /* 0x0000000aff007c0c */ /* 0x000fe2000bf65270 */
[----:B------:R-:W-:Y:S01]  /*10c0*/  UIMAD UR57, UR58, UR57, URZ ;  /* 0x000000393a3972a4 */ /* 0x000fe2000f8e02ff */
[----:B------:R-:W-:Y:S01]  /*10d0*/  BSSY.RECONVERGENT B1, `(.L_x_368) ;  /* 0x000098c000017945 */ /* 0x000fe20003800200 */
[----:B------:R-:W3:Y:S01]  /*10e0*/  LDCU.64 UR58, c[0x0][0x420] ;  /* 0x00008400ff3a77ac */ /* 0x000ee20008000a00 */
[----:B------:R-:W4:Y:S01]  /*10f0*/  LDC.64 R6, c[0x0][0x590] ;  /* 0x00016400ff067b82 */ /* 0x000f220000000a00 */
[----:B------:R-:W5:Y:S01]  /*1100*/  LDCU UR9, c[0x0][0x508] ;  /* 0x0000a100ff0977ac */ /* 0x000f620008000800 */
[----:B------:R-:W-:-:S02]  /*1110*/  ULEA UR56, UR49, UR56, 0x7 ;  /* 0x0000003831387291 */ /* 0x000fc4000f8e38ff */
[----:B------:R-:W-:Y:S01]  /*1120*/  ULEA UR53, UR49, UR53, 0x7 ;  /* 0x0000003531357291 */ /* 0x000fe2000f8e38ff */
[----:B--2---:R-:W-:-:S04]  /*1130*/  IMAD R12, R2, UR51, RZ ;  /* 0x00000033020c7c24 */ /* 0x004fc8000f8e02ff */
[----:B------:R-:W-:Y:S01]  /*1140*/  IMAD R11, R3, UR12, R12 ;  /* 0x0000000c030b7c24 */ /* 0x000fe2000f8e020c */
[----:B-----5:R-:W-:Y:S01]  /*1150*/  UIADD3 UR9, UPT, UPT, UR46, -UR9, -UR38 ;  /* 0x800000092e097290 */ /* 0x020fe2000fffe826 */
[----:B-1----:R-:W-:Y:S01]  /*1160*/  IMAD.SHL.U32 R0, R4, 0x8, RZ ;  /* 0x0000000804007824 */ /* 0x002fe200078e00ff */
[----:B------:R-:W1:Y:S01]  /*1170*/  LDC.64 R12, c[0x0][0x5f8] ;  /* 0x00017e00ff0c7b82 */ /* 0x000e620000000a00 */
[C---:B----4-:R-:W-:Y:S01]  /*1180*/  IMAD R16, R6.reuse, UR51, RZ ;  /* 0x0000003306107c24 */ /* 0x050fe2000f8e02ff */
[----:B------:R-:W-:Y:S01]  /*1190*/  USHF.R.S32.HI UR8, URZ, 0x1f, UR9 ;  /* 0x0000001fff087899 */ /* 0x000fe20008011409 */
[----:B------:R-:W-:Y:S01]  /*11a0*/  SHF.R.U32.HI R17, RZ, 0x5, R4 ;  /* 0x00000005ff117819 */ /* 0x000fe20000011604 */
[----:B------:R-:W-:Y:S01]  /*11b0*/  IMAD.SHL.U32 R27, R6, 0x20, RZ ;  /* 0x00000020061b7824 */ /* 0x000fe200078e00ff */
[----:B------:R-:W-:Y:S01]  /*11c0*/  LOP3.LUT R24, R0, 0x38, RZ, 0xc0, !PT ;  /* 0x0000003800187812 */ /* 0x000fe200078ec0ff */
[----:B------:R-:W-:Y:S01]  /*11d0*/  ULEA.HI UR8, UR8, UR9, URZ, 0x7 ;  /* 0x0000000908087291 */ /* 0x000fe2000f8f38ff */
[----:B------:R-:W-:-:S03]  /*11e0*/  SHF.L.U64.HI R26, R6, 0x5, R7 ;  /* 0x00000005061a7819 */ /* 0x000fc60000010207 */
[----:B------:R-:W-:Y:S01]  /*11f0*/  IMAD.WIDE.U32 R14, R2, UR12, R24 ;  /* 0x0000000c020e7c25 */ /* 0x000fe2000f8e0018 */
[----:B------:R-:W-:Y:S02]  /*1200*/  USHF.R.S32.HI UR43, URZ, 0x7, UR8 ;  /* 0x00000007ff2b7899 */ /* 0x000fe40008011408 */
[----:B------:R-:W-:Y:S01]  /*1210*/  IADD3 R18, P0, PT, R14, UR50, RZ ;  /* 0x000000320e127c10 */ /* 0x000fe2000ff1e0ff */
[----:B------:R-:W2:Y:S03]  /*1220*/  LDCU.64 UR50, c[0x0][0x5e8] ;  /* 0x0000bd00ff3277ac */ /* 0x000ea60008000a00 */
[----:B------:R-:W-:Y:S01]  /*1230*/  IADD3.X R19, PT, PT, R15, UR13, R11, P0, !PT ;  /* 0x0000000d0f137c10 */ /* 0x000fe200087fe40b */
[----:B------:R-:W4:Y:S01]  /*1240*/  LDCU.64 UR8, c[0x0][0x3c8] ;  /* 0x00007900ff0877ac */ /* 0x000f220008000a00 */
[----:B------:R-:W5:Y:S01]  /*1250*/  LDC.64 R14, c[0x0][0x598] ;  /* 0x00016600ff0e7b82 */ /* 0x000f620000000a00 */
[----:B------:R-:W-:Y:S01]  /*1260*/  IADD3 R20, P0, PT, R24, UR60, RZ ;  /* 0x0000003c18147c10 */ /* 0x000fe2000ff1e0ff */
[----:B------:R-:W-:Y:S01]  /*1270*/  IMAD R11, R7, UR12, R16 ;  /* 0x0000000c070b7c24 */ /* 0x000fe2000f8e0210 */
[----:B------:R-:W-:Y:S01]  /*1280*/  LOP3.LUT R16, R4, 0x1f, RZ, 0xc0, !PT ;  /* 0x0000001f04107812 */ /* 0x000fe200078ec0ff */
[----:B------:R-:W-:Y:S01]  /*1290*/  UISETP.LT.AND UP0, UPT, URZ, UR43, UPT ;  /* 0x0000002bff00728c */ /* 0x000fe2000bf01270 */
[----:B------:R-:W-:Y:S01]  /*12a0*/  IADD3.X R21, PT, PT, RZ, UR11, RZ, P0, !PT ;  /* 0x0000000bff157c10 */ /* 0x000fe200087fe4ff */
[----:B------:R-:W3:Y:S02]  /*12b0*/  LDCU.64 UR10, c[0x0][0x550] ;  /* 0x0000aa00ff0a77ac */ /* 0x000ee40008000a00 */
[----:B------:R-:W-:Y:S01]  /*12c0*/  IMAD.WIDE.U32 R20, R6, UR12, R20 ;  /* 0x0000000c06147c25 */ /* 0x000fe2000f8e0014 */
[----:B------:R-:W2:Y:S03]  /*12d0*/  LDCU.64 UR12, c[0x0][0x380] ;  /* 0x00007000ff0c77ac */ /* 0x000ea60008000a00 */
[----:B------:R-:W-:Y:S01]  /*12e0*/  IMAD.IADD R21, R21, 0x1, R11 ;  /* 0x0000000115157824 */ /* 0x000fe200078e020b */
[----:B------:R-:W-:Y:S01]  /*12f0*/  USEL UR43, URZ, UR43, !UP0 ;  /* 0x0000002bff2b7287 */ /* 0x000fe2000c000000 */
[----:B------:R-:W-:Y:S01]  /*1300*/  IMAD R11, R17, UR57, R16 ;  /* 0x00000039110b7c24 */ /* 0x000fe2000f8e0210 */
[----:B------:R-:W-:Y:S01]  /*1310*/  USHF.L.U32 UR57, UR57, 0x7, URZ ;  /* 0x0000000739397899 */ /* 0x000fe200080006ff */
[----:B----4-:R-:W-:Y:S01]  /*1320*/  IMAD.U32 R22, RZ, RZ, UR8 ;  /* 0x00000008ff167e24 */ /* 0x010fe2000f8e00ff */
[----:B------:R-:W-:Y:S01]  /*1330*/  UISETP.GT.AND UP0, UPT, UR37, UR43, UPT ;  /* 0x0000002b2500728c */ /* 0x000fe2000bf04270 */
[----:B-1----:R-:W-:-:S04]  /*1340*/  IMAD.WIDE.U32 R16, R12, UR22, RZ ;  /* 0x000000160c107c25 */ /* 0x002fc8000f8e00ff */
[----:B------:R-:W-:Y:S01]  /*1350*/  IMAD.WIDE.U32 R22, R22, UR24, R18 ;  /* 0x0000001816167c25 */ /* 0x000fe2000f8e0012 */
[----:B------:R-:W-:Y:S02]  /*1360*/  SEL R12, R16, RZ, P3 ;  /* 0x000000ff100c7207 */ /* 0x000fe40001800000 */
[----:B------:R-:W-:Y:S01]  /*1370*/  SHF.R.S32.HI R16, RZ, 0x1f, R11 ;  /* 0x0000001fff107819 */ /* 0x000fe2000001140b */
[----:B------:R-:W-:Y:S01]  /*1380*/  IMAD.U32 R18, RZ, RZ, UR9 ;  /* 0x00000009ff127e24 */ /* 0x000fe2000f8e00ff */
[----:B------:R-:W1:Y:S01]  /*1390*/  LDCU.64 UR8, c[0x0][0x570] ;  /* 0x0000ae00ff0877ac */ /* 0x000e620008000a00 */
[----:B------:R-:W-:Y:S01]  /*13a0*/  IMAD R13, R13, UR22, R17 ;  /* 0x000000160d0d7c24 */ /* 0x000fe2000f8e0211 */
[----:B------:R-:W-:Y:S01]  /*13b0*/  IADD3 R12, P1, P0, R11, UR55, R12 ;  /* 0x000000370b0c7c10 */ /* 0x000fe2000f83e00c */
[----:B------:R-:W-:Y:S01]  /*13c0*/  IMAD R19, R18, UR24, R23 ;  /* 0x0000001812137c24 */ /* 0x000fe2000f8e0217 */
[----:B------:R-:W-:Y:S01]  /*13d0*/  MOV R18, R22 ;  /* 0x0000001600127202 */ /* 0x000fe20000000f00 */
[----:B-----5:R-:W-:Y:S01]  /*13e0*/  IMAD.WIDE.U32 R20, R14, UR24, R20 ;  /* 0x000000180e147c25 */ /* 0x020fe2000f8e0014 */
[----:B------:R-:W-:-:S02]  /*13f0*/  SHF.R.U32.HI R23, RZ, 0x3, R4 ;  /* 0x00000003ff177819 */ /* 0x000fc40000011604 */
[----:B------:R-:W-:Y:S01]  /*1400*/  SEL R13, R13, RZ, P3 ;  /* 0x000000ff0d0d7207 */ /* 0x000fe20001800000 */
[----:B------:R-:W-:Y:S01]  /*1410*/  IMAD R15, R15, UR24, R21 ;  /* 0x000000180f0f7c24 */ /* 0x000fe2000f8e0215 */
[----:B------:R-:W-:Y:S01]  /*1420*/  SHF.L.U32 R17, R2, 0x5, RZ ;  /* 0x0000000502117819 */ /* 0x000fe200000006ff */
[C---:B------:R-:W-:Y:S01]  /*1430*/  IMAD.WIDE.U32 R18, R23.reuse, R2, R18 ;  /* 0x0000000217127225 */ /* 0x040fe200078e0012 */
[----:B------:R-:W-:Y:S02]  /*1440*/  IADD3.X R16, PT, PT, R16, UR54, R13, P1, P0 ;  /* 0x0000003610107c10 */ /* 0x000fe40008fe040d */
[----:B------:R-:W-:Y:S01]  /*1450*/  IADD3 R12, P0, PT, R12, UR57, RZ ;  /* 0x000000390c0c7c10 */ /* 0x000fe2000ff1e0ff */
[----:B------:R-:W-:Y:S01]  /*1460*/  IMAD.MOV.U32 R14, RZ, RZ, R20 ;  /* 0x000000ffff0e7224 */ /* 0x000fe200078e0014 */
[----:B--2---:R-:W-:Y:S01]  /*1470*/  LEA R194, P1, R18, UR12, 0x1 ;  /* 0x0000000c12c27c11 */ /* 0x004fe2000f8208ff */
[----:B------:R-:W-:Y:S01]  /*1480*/  IMAD.U32 R11, RZ, RZ, UR57 ;  /* 0x00000039ff0b7e24 */ /* 0x000fe2000f8e00ff */
[C---:B------:R-:W-:Y:S01]  /*1490*/  IADD3 R21, PT, PT, R23.reuse, 0x60, RZ ;  /* 0x0000006017157810 */ /* 0x040fe20007ffe0ff */
[----:B------:R-:W-:-:S02]  /*14a0*/  IMAD R195, R23, R3, R19 ;  /* 0x0000000317c37224 */ /* 0x000fc400078e0213 */
[----:B------:R-:W-:Y:S01]  /*14b0*/  IMAD.WIDE.U32 R14, R23, R6, R14 ;  /* 0x00000006170e7225 */ /* 0x000fe200078e000e */
[----:B------:R-:W-:Y:S02]  /*14c0*/  LEA.HI.X.SX32 R11, R11, R16, 0x1, P0 ;  /* 0x000000100b0b7211 */ /* 0x000fe400000f0eff */
[----:B------:R-:W-:Y:S01]  /*14d0*/  LEA.HI.X R195, R18, UR13, R195, 0x1, P1 ;  /* 0x0000000d12c37c11 */ /* 0x000fe200088f0cc3 */
[C---:B------:R-:W-:Y:S01]  /*14e0*/  IMAD R197, R23.reuse, R7, R15 ;  /* 0x0000000717c57224 */ /* 0x040fe200078e020f */
[----:B-1----:R-:W-:Y:S01]  /*14f0*/  LEA R206, P0, R12, UR8, 0x2 ;  /* 0x000000080cce7c11 */ /* 0x002fe2000f8010ff */
[C---:B------:R-:W-:Y:S01]  /*1500*/  VIADD R22, R23.reuse, 0x20 ;  /* 0x0000002017167836 */ /* 0x040fe20000000000 */
[----:B---3--:R-:W-:Y:S01]  /*1510*/  LEA R196, P1, R14, UR10, 0x1 ;  /* 0x0000000a0ec47c11 */ /* 0x008fe2000f8208ff */
[C---:B------:R-:W-:Y:S01]  /*1520*/  VIADD R20, R23.reuse, 0x40 ;  /* 0x0000004017147836 */ /* 0x040fe20000000000 */
[----:B------:R-:W-:Y:S02]  /*1530*/  LEA.HI.X R207, R12, UR9, R11, 0x2, P0 ;  /* 0x000000090ccf7c11 */ /* 0x000fe400080f140b */
[----:B------:R-:W-:Y:S01]  /*1540*/  LEA.HI.X R197, R14, UR11, R197, 0x1, P1 ;  /* 0x0000000b0ec57c11 */ /* 0x000fe200088f0cc5 */
[----:B------:R-:W-:Y:S01]  /*1550*/  UIMAD.WIDE UR10, UR56, 0x4, UR50 ;  /* 0x00000004380a78a5 */ /* 0x000fe2000f8e0232 */
[C---:B------:R-:W-:Y:S01]  /*1560*/  IADD3 R12, P2, PT, R23.reuse, 0x20, RZ ;  /* 0x00000020170c7810 */ /* 0x040fe20007f5e0ff */
[----:B------:R-:W-:Y:S01]  /*1570*/  UIMAD.WIDE UR50, UR53, 0x4, UR58 ;  /* 0x00000004353278a5 */ /* 0x000fe2000f8e023a */
[----:B------:R-:W-:-:S02]  /*1580*/  IADD3 R16, P0, PT, R23, 0x60, RZ ;  /* 0x0000006017107810 */ /* 0x000fc40007f1e0ff */
[----:B------:R-:W-:Y:S01]  /*1590*/  IADD3 R14, P1, PT, R23, 0x40, RZ ;  /* 0x00000040170e7810 */ /* 0x000fe20007f3e0ff */
[----:B------:R-:W-:Y:S01]  /*15a0*/  IMAD.X R11, RZ, RZ, RZ, P2 ;  /* 0x000000ffff0b7224 */ /* 0x000fe200010e06ff */
[----:B------:R-:W-:Y:S01]  /*15b0*/  SHF.L.U64.HI R18, R2, 0x5, R3 ;  /* 0x0000000502127819 */ /* 0x000fe20000010203 */
[----:B------:R-:W-:Y:S01]  /*15c0*/  IMAD.X R15, RZ, RZ, RZ, P0 ;  /* 0x000000ffff0f7224 */ /* 0x000fe200000e06ff */
[----:B------:R-:W-:Y:S01]  /*15d0*/  IADD3.X R13, PT, PT, RZ, RZ, RZ, P1, !PT ;  /* 0x000000ffff0d7210 */ /* 0x000fe20000ffe4ff */
[----:B------:R-:W-:Y:S01]  /*15e0*/  UMOV UR12, UR10 ;  /* 0x0000000a000c7c82 */ /* 0x000fe20008000000 */
[----:B------:R-:W-:Y:S07]  /*15f0*/  BRA.U UP0, `(.L_x_379) ;  /* 0x0000000900747547 */ /* 0x000fee000b800000 */
        /* <DEDUP_REMOVED lines=13> */
.L_x_380:
[----:B------:R-:W1:Y:S01]  /*16d0*/  LDCU.64 UR10, c[0x0][0x5c0] ;  /* 0x0000b800ff0a77ac */ /* 0x000e620008000a00 */
[----:B------:R-:W-:-:S04]  /*16e0*/  UIADD3 UR8, UPT, UPT, UR39, UR41, URZ ;  /* 0x0000002927087290 */ /* 0x000fc8000fffe0ff */
[----:B-1----:R-:W-:Y:S02]  /*16f0*/  UIMAD.WIDE.U32 UR16, UR8, UR10, URZ ;  /* 0x0000000a081072a5 */ /* 0x002fe4000f8e00ff */
[----:B------:R-:W-:-:S04]  /*1700*/  UIMAD UR8, UR8, UR11, URZ ;  /* 0x0000000b080872a4 */ /* 0x000fc8000f8e02ff */
[----:B------:R-:W-:-:S06]  /*1710*/  UIADD3 UR8, UPT, UPT, UR17, UR8, URZ ;  /* 0x0000000811087290 */ /* 0x000fcc000fffe0ff */
[----:B------:R-:W-:Y:S02]  /*1720*/  MOV R4, UR8 ;  /* 0x0000000800047c02 */ /* 0x000fe40008000f00 */
.L_x_381:
        /* <DEDUP_REMOVED lines=13> */
.L_x_382:
[----:B------:R-:W1:Y:S01]  /*1800*/  LDCU.64 UR8, c[0x0][0x5c8] ;  /* 0x0000b900ff0877ac */ /* 0x000e620008000a00 */
[----:B------:R-:W-:-:S04]  /*1810*/  UIADD3 UR39, UPT, UPT, UR39, UR41, URZ ;  /* 0x0000002927277290 */ /* 0x000fc8000fffe0ff */
[----:B-1----:R-:W-:Y:S02]  /*1820*/  UIMAD.WIDE.U32 UR14, UR39, UR8, URZ ;  /* 0x00000008270e72a5 */ /* 0x002fe4000f8e00ff */
[----:B------:R-:W-:-:S04]  /*1830*/  UIMAD UR39, UR39, UR9, URZ ;  /* 0x00000009272772a4 */ /* 0x000fc8000f8e02ff */
[----:B------:R-:W-:-:S06]  /*1840*/  UIADD3 UR39, UPT, UPT, UR15, UR39, URZ ;  /* 0x000000270f277290 */ /* 0x000fcc000fffe0ff */
[----:B------:R-:W-:-:S07]  /*1850*/  MOV R0, UR39 ;  /* 0x0000002700007c02 */ /* 0x000fce0008000f00 */
.L_x_383:
        /* <DEDUP_REMOVED lines=27> */
[----:B------:R-:W2:Y:S01]  /*1a10*/  LDCU.64 UR12, c[0x0][0x560] ;  /* 0x0000ac00ff0c77ac */ /* 0x000ea20008000a00 */
[----:B------:R-:W-:Y:S01]  /*1a20*/  MOV R4, R6 ;  /* 0x0000000600047202 */ /* 0x000fe20000000f00 */
[----:B-1----:R-:W-:Y:S01]  /*1a30*/  IMAD R3, R11, UR10, RZ ;  /* 0x0000000a0b037c24 */ /* 0x002fe2000f8e02ff */
[----:B------:R-:W-:-:S03]  /*1a40*/  MOV R5, R9 ;  /* 0x0000000900057202 */ /* 0x000fc60000000f00 */
[C---:B------:R-:W-:Y:S02]  /*1a50*/  IMAD R2, R12.reuse, UR11, R3 ;  /* 0x0000000b0c027c24 */ /* 0x040fe4000f8e0203 */
[----:B------:R-:W-:-:S05]  /*1a60*/  IMAD.WIDE.U32 R4, R12, UR10, R4 ;  /* 0x0000000a0c047c25 */ /* 0x000fca000f8e0004 */
[----:B------:R-:W-:Y:S02]  /*1a70*/  IADD3 R2, PT, PT, R5, R2, RZ ;  /* 0x0000000205027210 */ /* 0x000fe40007ffe0ff */
[----:B--2---:R-:W-:-:S04]  /*1a80*/  LEA R18, P4, R4, UR12, 0x1 ;  /* 0x0000000c04127c11 */ /* 0x004fc8000f8808ff */
[----:B------:R-:W-:-:S05]  /*1a90*/  LEA.HI.X R19, R4, UR13, R2, 0x1, P4 ;  /* 0x0000000d04137c11 */ /* 0x000fca000a0f0c02 */
[----:B------:R2:W-:Y:S04]  /*1aa0*/  STG.E.128 desc[UR34][R18.64], RZ ;  /* 0x000000ff12007986 */ /* 0x0005e8000c101d22 */
.L_x_385:
[----:B------:R-:W-:Y:S05]  /*1ab0*/  BSYNC.RECONVERGENT B0 ;  /* 0x0000000000007941 */ /* 0x000fea0003800200 */
.L_x_384:
[----:B------:R-:W-:Y:S04]  /*1ac0*/  BSSY.RECONVERGENT B0, `(.L_x_386) ;  /* 0x000000c000007945 */ /* 0x000fe80003800200 */
        /* <DEDUP_REMOVED lines=11> */
.L_x_387:
[----:B------:R-:W-:Y:S05]  /*1b80*/  BSYNC.RECONVERGENT B0 ;  /* 0x0000000000007941 */ /* 0x000fea0003800200 */
.L_x_386:
[----:B------:R-:W-:Y:S04]  /*1b90*/  BSSY.RECONVERGENT B0, `(.L_x_388) ;  /* 0x000000c000007945 */ /* 0x000fe80003800200 */
[----:B------:R-:W-:Y:S05]  /*1ba0*/  @P0 BRA `(.L_x_389) ;  /* 0x0000000000280947 */ /* 0x000fea0003800000 */
[----:B------:R-:W4:Y:S01]  /*1bb0*/  LDCU.64 UR12, c[0x0][0x560] ;  /* 0x0000ac00ff0c77ac */ /* 0x000f220008000a00 */
[----:B------:R-:W-:Y:S01]  /*1bc0*/  MOV R4, R6 ;  /* 0x0000000600047202 */ /* 0x000fe20000000f00 */
[----:B-1----:R-:W-:Y:S01]  /*1bd0*/  IMAD R3, R15, UR10, RZ ;  /* 0x0000000a0f037c24 */ /* 0x002fe2000f8e02ff */
[----:B------:R-:W-:-:S03]  /*1be0*/  MOV R5, R9 ;  /* 0x0000000900057202 */ /* 0x000fc60000000f00 */
[C---:B------:R-:W-:Y:S02]  /*1bf0*/  IMAD R3, R16.reuse, UR11, R3 ;  /* 0x0000000b10037c24 */ /* 0x040fe4000f8e0203 */
[----:B------:R-:W-:-:S05]  /*1c00*/  IMAD.WIDE.U32 R4, R16, UR10, R4 ;  /* 0x0000000a10047c25 */ /* 0x000fca000f8e0004 */
[----:B------:R-:W-:Y:S02]  /*1c10*/  IADD3 R3, PT, PT, R5, R3, RZ ;  /* 0x0000000305037210 */ /* 0x000fe40007ffe0ff */
[----:B----4-:R-:W-:-:S04]  /*1c20*/  LEA R2, P4, R4, UR12, 0x1 ;  /* 0x0000000c04027c11 */ /* 0x010fc8000f8808ff */
[----:B------:R-:W-:-:S05]  /*1c30*/  LEA.HI.X R3, R4, UR13, R3, 0x1, P4 ;  /* 0x0000000d04037c11 */ /* 0x000fca000a0f0c03 */
[----:B------:R4:W-:Y:S04]  /*1c40*/  STG.E.128 desc[UR34][R2.64], RZ ;  /* 0x000000ff02007986 */ /* 0x0009e8000c101d22 */
.L_x_389:
[----:B------:R-:W-:Y:S05]  /*1c50*/  BSYNC.RECONVERGENT B0 ;  /* 0x0000000000007941 */ /* 0x000fea0003800200 */
.L_x_388:
[----:B------:R-:W5:Y:S01]  /*1c60*/  LDCU.64 UR10, c[0x0][0x5e0] ;  /* 0x0000bc00ff0a77ac */ /* 0x000f620008000a00 */
[----:B-1--4-:R-:W-:Y:S01]  /*1c70*/  MOV R3, UR8 ;  /* 0x0000000800037c02 */ /* 0x012fe20008000f00 */
[----:B------:R-:W-:Y:S01]  /*1c80*/  BSSY.RECONVERGENT B0, `(.L_x_390) ;  /* 0x000001c000007945 */ /* 0x000fe20003800200 */
[----:B------:R-:W-:-:S03]  /*1c90*/  UIMAD UR47, UR47, UR8, URZ ;  /* 0x000000082f2f72a4 */ /* 0x000fc6000f8e02ff */
[----:B------:R-:W-:Y:S01]  /*1ca0*/  IMAD.WIDE.U32 R24, R3, UR5, R24 ;  /* 0x0000000503187c25 */ /* 0x000fe2000f8e0018 */
[----:B------:R-:W-:Y:S01]  /*1cb0*/  UIMAD UR47, UR5, UR9, UR47 ;  /* 0x00000009052f72a4 */ /* 0x000fe2000f8e022f */
[----:B------:R-:W1:Y:S01]  /*1cc0*/  @!P3 LDC.64 R2, c[0x0][0x568] ;  /* 0x00015a00ff02bb82 */ /* 0x000e620000000a00 */
[----:B------:R-:W-:-:S04]  /*1cd0*/  IADD3 R8, P4, PT, R24, UR14, RZ ;  /* 0x0000000e18087c10 */ /* 0x000fc8000ff9e0ff */
        /* <DEDUP_REMOVED lines=12> */
[----:B------:R-:W4:Y:S01]  /*1da0*/  LDCU.64 UR10, c[0x0][0x568] ;  /* 0x0000ad00ff0a77ac */ /* 0x000f220008000a00 */
[----:B-1----:R-:W-:Y:S01]  /*1db0*/  MOV R2, R4 ;  /* 0x0000000400027202 */ /* 0x002fe20000000f00 */
[----:B------:R-:W-:Y:S01]  /*1dc0*/  IMAD R11, R11, UR8, RZ ;  /* 0x000000080b0b7c24 */ /* 0x000fe2000f8e02ff */
[----:B------:R-:W-:-:S03]  /*1dd0*/  MOV R3, R7 ;  /* 0x0000000700037202 */ /* 0x000fc60000000f00 */
[C---:B------:R-:W-:Y:S02]  /*1de0*/  IMAD R0, R12.reuse, UR9, R11 ;  /* 0x000000090c007c24 */ /* 0x040fe4000f8e020b */
[----:B------:R-:W-:-:S05]  /*1df0*/  IMAD.WIDE.U32 R2, R12, UR8, R2 ;  /* 0x000000080c027c25 */ /* 0x000fca000f8e0002 */
[----:B------:R-:W-:Y:S02]  /*1e00*/  IADD3 R0, PT, PT, R3, R0, RZ ;  /* 0x0000000003007210 */ /* 0x000fe40007ffe0ff */
[----:B----4-:R-:W-:-:S04]  /*1e10*/  LEA R8, P2, R2, UR10, 0x1 ;  /* 0x0000000a02087c11 */ /* 0x010fc8000f8408ff */
[----:B------:R-:W-:-:S05]  /*1e20*/  LEA.HI.X R9, R2, UR11, R0, 0x1, P2 ;  /* 0x0000000b02097c11 */ /* 0x000fca00090f0c00 */
[----:B------:R4:W-:Y:S04]  /*1e30*/  STG.E.128 desc[UR34][R8.64], RZ ;  /* 0x000000ff08007986 */ /* 0x0009e8000c101d22 */
.L_x_391:
[----:B------:R-:W-:Y:S05]  /*1e40*/  BSYNC.RECONVERGENT B0 ;  /* 0x0000000000007941 */ /* 0x000fea0003800200 */
.L_x_390:
[----:B------:R-:W-:Y:S04]  /*1e50*/  BSSY.RECONVERGENT B0, `(.L_x_392) ;  /* 0x000000c000007945 */ /* 0x000fe80003800200 */
        /* <DEDUP_REMOVED lines=11> */
.L_x_393:
[----:B------:R-:W-:Y:S05]  /*1f10*/  BSYNC.RECONVERGENT B0 ;  /* 0x0000000000007941 */ /* 0x000fea0003800200 */
.L_x_392:
[----:B------:R-:W-:Y:S05]  /*1f20*/  @P0 BRA `(.L_x_394) ;  /* 0x0000008800980947 */ /* 0x000fea0003800000 */
[----:B------:R-:W5:Y:S01]  /*1f30*/  LDCU.64 UR10, c[0x0][0x568] ;  /* 0x0000ad00ff0a77ac */ /* 0x000f620008000a00 */
[----:B------:R-:W-:Y:S01]  /*1f40*/  MOV R5, R7 ;  /* 0x0000000700057202 */ /* 0x000fe20000000f00 */
[----:B------:R-:W-:Y:S02]  /*1f50*/  IMAD R15, R15, UR8, RZ ;  /* 0x000000080f0f7c24 */ /* 0x000fe4000f8e02ff */
[----:B------:R-:W-:-:S04]  /*1f60*/  IMAD.WIDE.U32 R4, R16, UR8, R4 ;  /* 0x0000000810047c25 */ /* 0x000fc8000f8e0004 */
[----:B-1----:R-:W-:-:S05]  /*1f70*/  IMAD R3, R16, UR9, R15 ;  /* 0x0000000910037c24 */ /* 0x002fca000f8e020f */
[----:B------:R-:W-:Y:S02]  /*1f80*/  IADD3 R3, PT, PT, R5, R3, RZ ;  /* 0x0000000305037210 */ /* 0x000fe40007ffe0ff */
[----:B-----5:R-:W-:-:S04]  /*1f90*/  LEA R2, P0, R4, UR10, 0x1 ;  /* 0x0000000a04027c11 */ /* 0x020fc8000f8008ff */
[----:B------:R-:W-:-:S05]  /*1fa0*/  LEA.HI.X R3, R4, UR11, R3, 0x1, P0 ;  /* 0x0000000b04037c11 */ /* 0x000fca00080f0c03 */
[----:B------:R1:W-:Y:S01]  /*1fb0*/  STG.E.128 desc[UR34][R2.64], RZ ;  /* 0x000000ff02007986 */ /* 0x0003e2000c101d22 */
[----:B------:R-:W-:Y:S05]  /*1fc0*/  BRA `(.L_x_394) ;  /* 0x0000008800707947 */ /* 0x000fea0003800000 */
.L_x_379:
        /* <DEDUP_REMOVED lines=15> */
[----:B------:R-:W-:Y:S01]  /*20c0*/  @!PT LDS RZ, [RZ] ;  /* 0x00000000fffff984 */ /* 0x000fe20000000800 */
[----:B------:R-:W-:Y:S01]  /*20d0*/  @!PT LDS RZ, [RZ] ;  /* 0x00000000fffff984 */ /* 0x000fe20000000800 */
[----:B------:R-:W-:Y:S01]  /*20e0*/  @!PT LDS RZ, [RZ] ;  /* 0x00000000fffff984 */ /* 0x000fe20000000800 */
[----:B------:R2:W-:Y:S01]  /*20f0*/  LDGSTS.E.BYPASS.LTC128B.128 [R19+0x8000], desc[UR34][R196.64] ;  /* 0x08000000c4137fae */ /* 0x0005e2000b981a22 */
[----:B------:R-:W-:Y:S05]  /*2100*/  BRA `(.L_x_398) ;  /* 0x00000000000c7947 */ /* 0x000fea0003800000 */
.L_x_397:
[----:B------:R3:W-:Y:S01]  /*2110*/  STS.128 [R19+0x8000], RZ ;  /* 0x008000ff13007388 */ /* 0x0007e20000000c00 */
[----:B------:R-:W-:Y:S05]  /*2120*/  BRA `(.L_x_398) ;  /* 0x0000000000047947 */ /* 0x000fea0003800000 */
.L_x_396:
[----:B------:R1:W-:Y:S02]  /*2130*/  STS.128 [R19+0x8000], RZ ;  /* 0x008000ff13007388 */ /* 0x0003e40000000c00 */
.L_x_398:
[----:B------:R-:W-:Y:S05]  /*2140*/  BSYNC.RECONVERGENT B0 ;  /* 0x0000000000007941 */ /* 0x000fea0003800200 */
.L_x_395:
[----:B------:R-:W-:Y:S01]  /*2150*/  ISETP.GE.AND P6, PT, R22, UR49, PT ;  /* 0x0000003116007c0c */ /* 0x000fe2000bfc6270 */
[----:B------:R-:W-:Y:S01]  /*2160*/  BSSY.RECONVERGENT B0, `(.L_x_399) ;  /* 0x000000f000007945 */ /* 0x000fe20003800200 */
[----:B------:R-:W-:Y:S02]  /*2170*/  LEA R28, P0, R27, R196, 0x1 ;  /* 0x000000c41b1c7211 */ /* 0x000fe400078008ff */
[----:B------:R-:W-:Y:S02]  /*2180*/  ISETP.GE.AND P5, PT, R20, UR49, PT ;  /* 0x0000003114007c0c */ /* 0x000fe4000bfa6270 */
[----:B------:R-:W-:Y:S02]  /*2190*/  ISETP.GE.AND P4, PT, R21, UR49, PT ;  /* 0x0000003115007c0c */ /* 0x000fe4000bf86270 */
[----:B------:R-:W-:-:S05]  /*21a0*/  LEA.HI.X R29, R27, R197, R26, 0x1, P0 ;  /* 0x000000c51b1d7211 */ /* 0x000fca00000f0c1a */
[----:B------:R4:W-:Y:S01]  /*21b0*/  @P6 STS.128 [R19+0x9000], RZ ;  /* 0x009000ff13006388 */ /* 0x0009e20000000c00 */
[----:B------:R-:W-:Y:S05]  /*21c0*/  @P6 BRA `(.L_x_400) ;  /* 0x0000000000206947 */ /* 0x000fea0003800000 */
[----:B------:R-:W5:Y:S02]  /*21d0*/  LDCU UR8, c[0x0][0x440] ;  /* 0x00008800ff0877ac */ /* 0x000f640008000800 */
[----:B-----5:R-:W-:-:S13]  /*21e0*/  ISETP.GE.AND P0, PT, R24, UR8, PT ;  /* 0x0000000818007c0c */ /* 0x020fda000bf06270 */
[----:B------:R1:W-:Y:S01]  /*21f0*/  @P0 STS.128 [R19+0x9000], RZ ;  /* 0x009000ff13000388 */ /* 0x0003e20000000c00 */
[----:B------:R-:W-:Y:S05]  /*2200*/  @P0 BRA `(.L_x_400) ;  /* 0x0000000000100947 */ /* 0x000fea0003800000 */
[----:B------:R-:W-:Y:S01]  /*2210*/  @!PT LDS RZ, [RZ] ;  /* 0x00000000fffff984 */ /* 0x000fe20000000800 */
[----:B------:R-:W-:Y:S01]  /*2220*/  @!PT LDS RZ, [RZ] ;  /* 0x00000000fffff984 */ /* 0x000fe20000000800 */
[----:B------:R-:W-:Y:S01]  /*2230*/  @!PT LDS RZ, [RZ] ;  /* 0x00000000fffff984 */ /* 0x000fe20000000800 */
[----:B------:R1:W-:Y:S02]  /*2240*/  LDGSTS.E.BYPASS.LTC128B.128 [R19+0x9000], desc[UR34][R28.64] ;  /* 0x090000001c137fae */ /* 0x0003e4000b981a22 */
.L_x_400:
[----:B------:R-:W-:Y:S05]  /*2250*/  BSYNC.RECONVERGENT B0 ;  /* 0x0000000000007941 */ /* 0x000fea0003800200 */
.L_x_399:
        /* <DEDUP_REMOVED lines=13> */
.L_x_402:
[----:B------:R-:W-:Y:S05]  /*2330*/  BSYNC.RECONVERGENT B0 ;  /* 0x0000000000007941 */ /* 0x000fea0003800200 */
.L_x_401:
        /* <DEDUP_REMOVED lines=13> */
.L_x_404:
[----:B------:R-:W-:Y:S05]  /*2410*/  BSYNC.RECONVERGENT B0 ;  /* 0x0000000000007941 */ /* 0x000fea0003800200 */
.L_x_403:
[----:B------:R-:W-:Y:S01]  /*2420*/  BSSY.RECONVERGENT B0, `(.L_x_405) ;  /* 0x000000e000007945 */ /* 0x000fe20003800200 */
[----:B------:R-:W-:-:S03]  /*2430*/  IADD3 R205, PT, PT, R19, UR10, RZ ;  /* 0x0000000a13cd7c10 */ /* 0x000fc6000fffe0ff */
        /* <DEDUP_REMOVED lines=9> */
.L_x_407:
[----:B------:R1:W-:Y:S01]  /*24d0*/  STS.128 [R205], RZ ;  /* 0x000000ffcd007388 */ /* 0x0003e20000000c00 */
[----:B------:R-:W-:Y:S05]  /*24e0*/  BRA `(.L_x_408) ;  /* 0x0000000000047947 */ /* 0x000fea0003800000 */
.L_x_406:
[----:B------:R1:W-:Y:S02]  /*24f0*/  STS.128 [R205], RZ ;  /* 0x000000ffcd007388 */ /* 0x0003e40000000c00 */
.L_x_408:
[----:B------:R-:W-:Y:S05]  /*2500*/  BSYNC.RECONVERGENT B0 ;  /* 0x0000000000007941 */ /* 0x000fea0003800200 */
.L_x_405:
[--C-:B------:R-:W-:Y:S01]  /*2510*/  SHF.R.U32.HI R6, RZ, 0x1, R4.reuse ;  /* 0x00000001ff067819 */ /* 0x100fe20000011604 */
[----:B------:R-:W-:Y:S01]  /*2520*/  IMAD.MOV.U32 R203, RZ, RZ, 0x7f800000 ;  /* 0x7f800000ffcb7424 */ /* 0x000fe200078e00ff */
[----:B------:R-:W-:Y:S01]  /*2530*/  SHF.R.U32.HI R204, RZ, 0x2, R4 ;  /* 0x00000002ffcc7819 */ /* 0x000fe20000011604 */
[----:B------:R-:W-:Y:S01]  /*2540*/  IMAD.MOV.U32 R202, RZ, RZ, 0x7f800000 ;  /* 0x7f800000ffca7424 */ /* 0x000fe200078e00ff */
[----:B------:R-:W-:Y:S01]  /*2550*/  LOP3.LUT R7, R6, 0x30, RZ, 0xc0, !PT ;  /* 0x0000003006077812 */ /* 0x000fe200078ec0ff */
[----:B------:R-:W-:Y:S02]  /*2560*/  IMAD.MOV.U32 R201, RZ, RZ, 0x7f800000 ;  /* 0x7f800000ffc97424 */ /* 0x000fe400078e00ff */
[----:B------:R-:W-:Y:S01]  /*2570*/  IMAD.MOV.U32 R200, RZ, RZ, 0x7f800000 ;  /* 0x7f800000ffc87424 */ /* 0x000fe200078e00ff */
[----:B------:R-:W-:-:S04]  /*2580*/  LOP3.LUT R204, R7, 0x7, R204, 0xf8, !PT ;  /* 0x0000000707cc7812 */ /* 0x000fc800078ef8cc */
[C---:B-1----:R-:W-:Y:S01]  /*2590*/  LOP3.LUT R26, R204.reuse, 0x40, RZ, 0xfc, !PT ;  /* 0x00000040cc1a7812 */ /* 0x042fe200078efcff */
[C---:B------:R-:W-:Y:S01]  /*25a0*/  VIADD R27, R204.reuse, 0x8 ;  /* 0x00000008cc1b7836 */ /* 0x040fe20000000000 */
[C---:B------:R-:W-:Y:S01]  /*25b0*/  ISETP.GE.AND P3, PT, R204.reuse, UR49, PT ;  /* 0x00000031cc007c0c */ /* 0x040fe2000bf66270 */
[----:B------:R-:W-:Y:S01]  /*25c0*/  VIADD R7, R204, 0x48 ;  /* 0x00000048cc077836 */ /* 0x000fe20000000000 */
[----:B------:R-:W-:Y:S02]  /*25d0*/  ISETP.GE.AND P1, PT, R26, UR49, PT ;  /* 0x000000311a007c0c */ /* 0x000fe4000bf26270 */
[----:B------:R-:W-:Y:S01]  /*25e0*/  ISETP.GE.AND P2, PT, R27, UR49, PT ;  /* 0x000000311b007c0c */ /* 0x000fe2000bf46270 */
[----:B------:R-:W-:Y:S01]  /*25f0*/  IMAD.MOV.U32 R27, RZ, RZ, 0x4 ;  /* 0x00000004ff1b7424 */ /* 0x000fe200078e00ff */
[----:B------:R1:W-:Y:S01]  /*2600*/  @P6 STS.128 [R205+0x1000], RZ ;  /* 0x001000ffcd006388 */ /* 0x0003e20000000c00 */
[----:B------:R-:W-:Y:S02]  /*2610*/  ISETP.GE.AND P0, PT, R7, UR49, PT ;  /* 0x0000003107007c0c */ /* 0x000fe4000bf06270 */
[----:B------:R-:W-:-:S05]  /*2620*/  IMAD.WIDE.U32 R26, R204, R27, UR50 ;  /* 0x00000032cc1a7e25 */ /* 0x000fca000f8e001b */
[----:B------:R1:W5:Y:S04]  /*2630*/  @!P3 LDG.E R203, desc[UR34][R26.64] ;  /* 0x000000221acbb981 */ /* 0x000368000c1e1900 */
[----:B------:R1:W5:Y:S04]  /*2640*/  @!P2 LDG.E R202, desc[UR34][R26.64+0x20] ;  /* 0x000020221acaa981 */ /* 0x000368000c1e1900 */
[----:B------:R1:W5:Y:S01]  /*2650*/  @!P1 LDG.E R201, desc[UR34][R26.64+0x100] ;  /* 0x000100221ac99981 */ /* 0x000362000c1e1900 */
[----:B------:R-:W-:Y:S03]  /*2660*/  BSSY.RECONVERGENT B0, `(.L_x_409) ;  /* 0x000000d000007945 */ /* 0x000fe60003800200 */
[----:B------:R1:W5:Y:S01]  /*2670*/  @!P0 LDG.E R200, desc[UR34][R26.64+0x120] ;  /* 0x000120221ac88981 */ /* 0x000362000c1e1900 */
[----:B------:R-:W-:-:S04]  /*2680*/  LEA R28, P0, R17, R194, 0x1 ;  /* 0x000000c2111c7211 */ /* 0x000fc800078008ff */
[----:B------:R-:W-:Y:S01]  /*2690*/  LEA.HI.X R29, R17, R195, R18, 0x1, P0 ;  /* 0x000000c3111d7211 */ /* 0x000fe200000f0c12 */
[----:B------:R-:W-:Y:S08]  /*26a0*/  @P6 BRA `(.L_x_410) ;  /* 0x0000000000206947 */ /* 0x000ff00003800000 */
[----:B------:R-:W2:Y:S02]  /*26b0*/  LDCU UR8, c[0x0][0x440] ;  /* 0x00008800ff0877ac */ /* 0x000ea40008000800 */
[----:B--2---:R-:W-:-:S13]  /*26c0*/  ISETP.GE.AND P0, PT, R24, UR8, PT ;  /* 0x0000000818007c0c */ /* 0x004fda000bf06270 */
[----:B------:R2:W-:Y:S01]  /*26d0*/  @P0 STS.128 [R205+0x1000], RZ ;  /* 0x001000ffcd000388 */ /* 0x0005e20000000c00 */
[----:B------:R-:W-:Y:S05]  /*26e0*/  @P0 BRA `(.L_x_410) ;  /* 0x0000000000100947 */ /* 0x000fea0003800000 */
[----:B------:R-:W-:Y:S01]  /*26f0*/  @!PT LDS RZ, [RZ] ;  /* 0x00000000fffff984 */ /* 0x000fe20000000800 */
[----:B------:R-:W-:Y:S01]  /*2700*/  @!PT LDS RZ, [RZ] ;  /* 0x00000000fffff984 */ /* 0x000fe20000000800 */
[----:B------:R-:W-:Y:S01]  /*2710*/  @!PT LDS RZ, [RZ] ;  /* 0x00000000fffff984 */ /* 0x000fe20000000800 */
[----:B------:R1:W-:Y:S02]  /*2720*/  LDGSTS.E.BYPASS.LTC128B.128 [R205+0x1000], desc[UR34][R28.64] ;  /* 0x010000001ccd7fae */ /* 0x0003e4000b981a22 */
.L_x_410:
[----:B------:R-:W-:Y:S05]  /*2730*/  BSYNC.RECONVERGENT B0 ;  /* 0x0000000000007941 */ /* 0x000fea0003800200 */
.L_x_409:
[----:B------:R1:W-:Y:S01]  /*2740*/  @P5 STS.128 [R205+0x2000], RZ ;  /* 0x002000ffcd005388 */ /* 0x0003e20000000c00 */
[----:B------:R-:W-:Y:S04]  /*2750*/  BSSY.RECONVERGENT B0, `(.L_x_411) ;  /* 0x000000c000007945 */ /* 0x000fe80003800200 */
[----:B------:R-:W-:Y:S05]  /*2760*/  @P5 BRA `(.L_x_412) ;  /* 0x0000000000285947 */ /* 0x000fea0003800000 */
[----:B------:R-:W3:Y:S02]  /*2770*/  LDCU UR8, c[0x0][0x440] ;  /* 0x00008800ff0877ac */ /* 0x000ee40008000800 */
[----:B---3--:R-:W-:-:S13]  /*2780*/  ISETP.GE.AND P0, PT, R24, UR8, PT ;  /* 0x0000000818007c0c */ /* 0x008fda000bf06270 */
        /* <DEDUP_REMOVED lines=8> */
.L_x_412:
[----:B------:R-:W-:Y:S05]  /*2810*/  BSYNC.RECONVERGENT B0 ;  /* 0x0000000000007941 */ /* 0x000fea0003800200 */
.L_x_411:
[----:B------:R1:W-:Y:S01]  /*2820*/  @P4 STS.128 [R205+0x3000], RZ ;  /* 0x003000ffcd004388 */ /* 0x0003e20000000c00 */
[----:B------:R-:W-:Y:S04]  /*2830*/  BSSY.RECONVERGENT B0, `(.L_x_413) ;  /* 0x000000c000007945 */ /* 0x000fe80003800200 */
[----:B------:R-:W-:Y:S05]  /*2840*/  @P4 BRA `(.L_x_414) ;  /* 0x0000000000284947 */ /* 0x000fea0003800000 */
[----:B------:R-:W2:Y:S02]  /*2850*/  LDCU UR8, c[0x0][0x440] ;  /* 0x00008800ff0877ac */ /* 0x000ea40008000800 */
[----:B--2---:R-:W-:-:S13]  /*2860*/  ISETP.GE.AND P0, PT, R24, UR8, PT ;  /* 0x0000000818007c0c */ /* 0x004fda000bf06270 */
        /* <DEDUP_REMOVED lines=8> */
.L_x_414:
[----:B------:R-:W-:Y:S05]  /*28f0*/  BSYNC.RECONVERGENT B0 ;  /* 0x0000000000007941 */ /* 0x000fea0003800200 */
.L_x_413:
[----:B------:R-:W3:Y:S01]  /*2900*/  LDCU.64 UR8, c[0x0][0x3d0] ;  /* 0x00007a00ff0877ac */ /* 0x000ee20008000a00 */
[----:B------:R-:W-:Y:S01]  /*2910*/  MOV R3, UR16 ;  /* 0x0000001000037c02 */ /* 0x000fe20008000f00 */
[----:B------:R-:W-:Y:S01]  /*2920*/  BSSY.RECONVERGENT B0, `(.L_x_415) ;  /* 0x000001e000007945 */ /* 0x000fe20003800200 */
[----:B------:R-:W-:Y:S02]  /*2930*/  UIADD3 UR13, UPT, UPT, -UR5, UR38, URZ ;  /* 0x00000026050d7290 */ /* 0x000fe4000fffe1ff */
[----:B------:R-:W-:Y:S01]  /*2940*/  UIMAD UR49, UR47, UR16, URZ ;  /* 0x000000102f3172a4 */ /* 0x000fe2000f8e02ff */
[----:B------:R-:W-:-:S03]  /*2950*/  IMAD.WIDE.U32 R2, R3, UR5, R24 ;  /* 0x0000000503027c25 */ /* 0x000fc6000f8e0018 */
[----:B------:R-:W-:Y:S01]  /*2960*/  UIMAD UR49, UR5, UR17, UR49 ;  /* 0x00000011053172a4 */ /* 0x000fe2000f8e0231 */
[----:B------:R-:W-:Y:S02]  /*2970*/  ISETP.GE.AND P4, PT, R23, UR13, PT ;  /* 0x0000000d17007c0c */ /* 0x000fe4000bf86270 */
[----:B-1----:R-:W-:-:S04]  /*2980*/  IADD3 R26, P0, PT, R2, UR52, RZ ;  /* 0x00000034021a7c10 */ /* 0x002fc8000ff1e0ff */
        /* <DEDUP_REMOVED lines=10> */
[----:B------:R-:W-:-:S05]  /*2a30*/  MOV R2, R26 ;  /* 0x0000001a00027202 */ /* 0x000fca0000000f00 */
        /* <DEDUP_REMOVED lines=9> */
.L_x_417:
[----:B------:R3:W-:Y:S01]  /*2ad0*/  STS.128 [R19+0xc000], RZ ;  /* 0x00c000ff13007388 */ /* 0x0007e20000000c00 */
[----:B------:R-:W-:Y:S05]  /*2ae0*/  BRA `(.L_x_418) ;  /* 0x0000000000047947 */ /* 0x000fea0003800000 */
.L_x_416:
[----:B------:R1:W-:Y:S02]  /*2af0*/  STS.128 [R19+0xc000], RZ ;  /* 0x00c000ff13007388 */ /* 0x0003e40000000c00 */
.L_x_418:
[----:B------:R-:W-:Y:S05]  /*2b00*/  BSYNC.RECONVERGENT B0 ;  /* 0x0000000000007941 */ /* 0x000fea0003800200 */
.L_x_415:
        /* <DEDUP_REMOVED lines=12> */
[----:B------:R-:W-:-:S04]  /*2bd0*/  IMAD R7, R11, UR16, RZ ;  /* 0x000000100b077c24 */ /* 0x000fc8000f8e02ff */
[----:B------:R-:W-:-:S04]  /*2be0*/  IMAD.WIDE.U32 R20, R12, UR16, R2 ;  /* 0x000000100c147c25 */ /* 0x000fc8000f8e0002 */
[----:B------:R-:W-:-:S05]  /*2bf0*/  IMAD R2, R12, UR17, R7 ;  /* 0x000000110c027c24 */ /* 0x000fca000f8e0207 */
[----:B------:R-:W-:Y:S02]  /*2c00*/  IADD3 R2, PT, PT, R21, R2, RZ ;  /* 0x0000000215027210 */ /* 0x000fe40007ffe0ff */
[----:B-1----:R-:W-:-:S04]  /*2c10*/  LEA R28, P0, R20, UR8, 0x1 ;  /* 0x00000008141c7c11 */ /* 0x002fc8000f8008ff */
[----:B------:R-:W-:-:S05]  /*2c20*/  LEA.HI.X R29, R20, UR9, R2, 0x1, P0 ;  /* 0x00000009141d7c11 */ /* 0x000fca00080f0c02 */
[----:B------:R-:W-:Y:S01]  /*2c30*/  @!PT LDS RZ, [RZ] ;  /* 0x00000000fffff984 */ /* 0x000fe20000000800 */
[----:B------:R-:W-:Y:S01]  /*2c40*/  @!PT LDS RZ, [RZ] ;  /* 0x00000000fffff984 */ /* 0x000fe20000000800 */
[----:B------:R-:W-:Y:S01]  /*2c50*/  @!PT LDS RZ, [RZ] ;  /* 0x00000000fffff984 */ /* 0x000fe20000000800 */
[----:B------:R1:W-:Y:S04]  /*2c60*/  LDGSTS.E.BYPASS.LTC128B.128 [R19+0xd000], desc[UR34][R28.64] ;  /* 0x0d0000001c137fae */ /* 0x0003e8000b981a22 */
.L_x_420:
[----:B------:R-:W-:Y:S05]  /*2c70*/  BSYNC.RECONVERGENT B0 ;  /* 0x0000000000007941 */ /* 0x000fea0003800200 */
.L_x_419:
        /* <DEDUP_REMOVED lines=19> */
.L_x_422:
[----:B------:R-:W-:Y:S05]  /*2db0*/  BSYNC.RECONVERGENT B0 ;  /* 0x0000000000007941 */ /* 0x000fea0003800200 */
.L_x_421:
        /* <DEDUP_REMOVED lines=19> */
.L_x_424:
[----:B------:R-:W-:Y:S05]  /*2ef0*/  BSYNC.RECONVERGENT B0 ;  /* 0x0000000000007941 */ /* 0x000fea0003800200 */
.L_x_423:
[----:B------:R-:W3:Y:S01]  /*2f00*/  LDCU.64 UR8, c[0x0][0x3d8] ;  /* 0x00007b00ff0877ac */ /* 0x000ee20008000a00 */
[----:B------:R-:W-:Y:S01]  /*2f10*/  MOV R3, UR14 ;  /* 0x0000000e00037c02 */ /* 0x000fe20008000f00 */
        /* <DEDUP_REMOVED lines=11> */
[----:B------:R-:W3:Y:S02]  /*2fd0*/  LDCU UR8, c[0x0][0x440] ;  /* 0x00008800ff0877ac */ /* 0x000ee40008000800 */
[----:B---3--:R-:W-:-:S13]  /*2fe0*/  ISETP.GE.AND P0, PT, R24, UR8, PT ;  /* 0x0000000818007c0c */ /* 0x008fda000bf06270 */
        /* <DEDUP_REMOVED lines=13> */
.L_x_427:
[----:B------:R3:W-:Y:S01]  /*30c0*/  STS.128 [R19+0x10000], RZ ;  /* 0x010000ff13007388 */ /* 0x0007e20000000c00 */
[----:B------:R-:W-:Y:S05]  /*30d0*/  BRA `(.L_x_428) ;  /* 0x0000000000047947 */ /* 0x000fea0003800000 */
.L_x_426:
[----:B------:R3:W-:Y:S02]  /*30e0*/  STS.128 [R19+0x10000], RZ ;  /* 0x010000ff13007388 */ /* 0x0007e40000000c00 */
.L_x_428:
[----:B------:R-:W-:Y:S05]  /*30f0*/  BSYNC.RECONVERGENT B0 ;  /* 0x0000000000007941 */ /* 0x000fea0003800200 */
.L_x_425:
        /* <DEDUP_REMOVED lines=20> */
.L_x_430:
[----:B------:R-:W-:Y:S05]  /*3240*/  BSYNC.RECONVERGENT B0 ;  /* 0x0000000000007941 */ /* 0x000fea0003800200 */
.L_x_429:
        /* <DEDUP_REMOVED lines=20> */
.L_x_432:
[----:B------:R-:W-:Y:S05]  /*3390*/  BSYNC.RECONVERGENT B0 ;  /* 0x0000000000007941 */ /* 0x000fea0003800200 */
.L_x_431:
        /* <DEDUP_REMOVED lines=9> */
[----:B------:R-:W-:Y:S02]  /*3430*/  IMAD R15, R15, UR14, RZ ;  /* 0x0000000e0f0f7c24 */ /* 0x000fe4000f8e02ff */
        /* <DEDUP_REMOVED lines=9> */
.L_x_434:
[----:B------:R-:W-:Y:S05]  /*34d0*/  BSYNC.RECONVERGENT B0 ;  /* 0x0000000000007941 */ /* 0x000fea0003800200 */
.L_x_433:
[----:B------:R-:W3:Y:S01]  /*34e0*/  LDCU.64 UR8, c[0x0][0x538] ;  /* 0x0000a700ff0877ac */ /* 0x000ee20008000a00 */
[----:B-1----:R-:W-:Y:S02]  /*34f0*/  IMAD.U32 R8, RZ, RZ, UR24 ;  /* 0x00000018ff087e24 */ /* 0x002fe4000f8e00ff */
[C---:B------:R-:W-:Y:S01]  /*3500*/  IMAD.SHL.U32 R184, R4.reuse, 0x40, RZ ;  /* 0x0000004004b87824 */ /* 0x040fe200078e00ff */
[----:B------:R-:W-:Y:S01]  /*3510*/  SHF.R.U32.HI R11, RZ, 0x4, R4 ;  /* 0x00000004ff0b7819 */ /* 0x000fe20000011604 */
[C---:B------:R-:W-:Y:S01]  /*3520*/  IMAD.SHL.U32 R5, R4.reuse, 0x2, RZ ;  /* 0x0000000204057824 */ /* 0x040fe200078e00ff */
[----:B------:R-:W1:Y:S01]  /*3530*/  LDC R211, c[0x0][0x44c] ;  /* 0x00011300ffd37b82 */ /* 0x000e620000000800 */
[----:B------:R-:W-:Y:S01]  /*3540*/  IMAD.SHL.U32 R161, R4, 0x20, RZ ;  /* 0x0000002004a17824 */ /* 0x000fe200078e00ff */
[----:B------:R-:W0:Y:S01]  /*3550*/  LDGDEPBAR ;  /* 0x00000000000079af */ /* 0x000e220000000000 */
[----:B---3--:R-:W-:-:S04]  /*3560*/  ISETP.NE.U32.AND P0, PT, RZ, UR8, PT ;  /* 0x00000008ff007c0c */ /* 0x008fc8000bf05070 */
[----:B------:R-:W-:-:S13]  /*3570*/  ISETP.NE.AND.EX P0, PT, RZ, UR9, PT, P0 ;  /* 0x00000009ff007c0c */ /* 0x000fda000bf05300 */
[----:B------:R-:W3:Y:S01]  /*3580*/  @P0 LDC.64 R2, c[0x0][0x540] ;  /* 0x00015000ff020b82 */ /* 0x000ee20000000a00 */
[----:B------:R-:W-:-:S07]  /*3590*/  @P0 IMAD.MOV.U32 R9, RZ, RZ, RZ ;  /* 0x000000ffff090224 */ /* 0x000fce00078e00ff */
[----:B------:R-:W4:Y:S01]  /*35a0*/  @P0 LDC R13, c[0x0][0x458] ;  /* 0x00011600ff0d0b82 */ /* 0x000f220000000800 */
[----:B---3--:R-:W-:-:S04]  /*35b0*/  @P0 IMAD.WIDE.U32 R8, R2, UR25, R8 ;  /* 0x0000001902080c25 */ /* 0x008fc8000f8e0008 */
[----:B------:R-:W-:Y:S01]  /*35c0*/  @P0 IMAD R3, R3, UR25, R9 ;  /* 0x0000001903030c24 */ /* 0x000fe2000f8e0209 */
[----:B------:R-:W-:Y:S01]  /*35d0*/  @P0 LEA R16, P1, R8, UR8, 0x2 ;  /* 0x0000000808100c11 */ /* 0x000fe2000f8210ff */
[----:B------:R-:W-:Y:S01]  /*35e0*/  IMAD.U32 R15, RZ, RZ, UR36 ;  /* 0x00000024ff0f7e24 */ /* 0x000fe2000f8e00ff */
[----:B------:R-:W-:Y:S01]  /*35f0*/  LOP3.LUT R9, R184, 0x1c0, RZ, 0xc0, !PT ;  /* 0x000001c0b8097812 */ /* 0x000fe200078ec0ff */
[----:B------:R-:W-:Y:S01]  /*3600*/  IMAD.U32 R199, RZ, RZ, UR40 ;  /* 0x00000028ffc77e24 */ /* 0x000fe2000f8e00ff */
[----:B------:R-:W-:Y:S01]  /*3610*/  @P0 LEA.HI.X R17, R8, UR9, R3, 0x2, P1 ;  /* 0x0000000908110c11 */ /* 0x000fe200088f1403 */
[----:B------:R-:W-:Y:S01]  /*3620*/  IMAD.MOV.U32 R164, RZ, RZ, 0x40 ;  /* 0x00000040ffa47424 */ /* 0x000fe200078e00ff */
[----:B------:R-:W-:Y:S01]  /*3630*/  LOP3.LUT R11, R11, 0x8, RZ, 0xc0, !PT ;  /* 0x000000080b0b7812 */ /* 0x000fe200078ec0ff */
[----:B------:R-:W-:Y:S01]  /*3640*/  IMAD.MOV.U32 R218, RZ, RZ, RZ ;  /* 0x000000ffffda7224 */ /* 0x000fe200078e00ff */
[----:B------:R-:W-:Y:S01]  /*3650*/  LOP3.LUT R5, R5, 0x6, RZ, 0xc0, !PT ;  /* 0x0000000605057812 */ /* 0x000fe200078ec0ff */
[----:B------:R3:W3:Y:S01]  /*3660*/  @P0 LDG.E R7, desc[UR34][R16.64] ;  /* 0x0000002210070981 */ /* 0x0006e2000c1e1900 */
[----:B------:R-:W-:Y:S01]  /*3670*/  LOP3.LUT R9, R9, 0x38, R0, 0xf8, !PT ;  /* 0x0000003809097812 */ /* 0x000fe200078ef800 */
[----:B------:R-:W-:Y:S01]  /*3680*/  IMAD.MOV.U32 R186, RZ, RZ, 0x20 ;  /* 0x00000020ffba7424 */ /* 0x000fe200078e00ff */
[----:B------:R-:W-:Y:S01]  /*3690*/  LOP3.LUT R10, R184, 0x200, RZ, 0xc0, !PT ;  /* 0x00000200b80a7812 */ /* 0x000fe200078ec0ff */
[----:B------:R-:W2:Y:S01]  /*36a0*/  S2R R3, SR_TID.X ;  /* 0x0000000000037919 */ /* 0x000ea20000002100 */
[----:B------:R-:W-:Y:S01]  /*36b0*/  LOP3.LUT R0, R11, 0x10, R4, 0xf8, !PT ;  /* 0x000000100b007812 */ /* 0x000fe200078ef804 */
[----:B------:R-:W-:Y:S01]  /*36c0*/  IMAD.MOV.U32 R233, RZ, RZ, 0x10 ;  /* 0x00000010ffe97424 */ /* 0x000fe200078e00ff */
[----:B------:R-:W-:Y:S01]  /*36d0*/  LOP3.LUT R8, R5, 0x1c0, R6, 0xf8, !PT ;  /* 0x000001c005087812 */ /* 0x000fe200078ef806 */
[----:B------:R-:W-:Y:S01]  /*36e0*/  IMAD.MOV.U32 R214, RZ, RZ, 0x20 ;  /* 0x00000020ffd67424 */ /* 0x000fe200078e00ff */
[----:B------:R-:W-:Y:S01]  /*36f0*/  IADD3 R2, PT, PT, R15, UR38, R204 ;  /* 0x000000260f027c10 */ /* 0x000fe2000fffe0cc */
[----:B------:R-:W-:Y:S01]  /*3700*/  IMAD.MOV.U32 R235, RZ, RZ, R205 ;  /* 0x000000ffffeb7224 */ /* 0x000fe200078e00cd */
[----:B------:R-:W-:Y:S01]  /*3710*/  LOP3.LUT R185, R10, 0xc00, R161, 0xf8, !PT ;  /* 0x00000c000ab97812 */ /* 0x000fe200078ef8a1 */
[----:B------:R-:W-:Y:S01]  /*3720*/  IMAD.MOV.U32 R212, RZ, RZ, 0x40 ;  /* 0x00000040ffd47424 */ /* 0x000fe200078e00ff */
[C---:B------:R-:W-:Y:S01]  /*3730*/  LOP3.LUT R6, R9.reuse, 0x8, R6, 0x78, !PT ;  /* 0x0000000809067812 */ /* 0x040fe200078e7806 */
[----:B------:R-:W-:Y:S01]  /*3740*/  IMAD.MOV.U32 R210, RZ, RZ, 0x38 ;  /* 0x00000038ffd27424 */ /* 0x000fe200078e00ff */
[----:B------:R-:W-:Y:S01]  /*3750*/  LOP3.LUT R5, R0, R9, RZ, 0x3c, !PT ;  /* 0x0000000900057212 */ /* 0x000fe200078e3cff */
[----:B------:R-:W-:Y:S01]  /*3760*/  IMAD.MOV.U32 R208, RZ, RZ, 0x8 ;  /* 0x00000008ffd07424 */ /* 0x000fe200078e00ff */
[----:B------:R-:W-:Y:S01]  /*3770*/  IADD3 R199, PT, PT, R2, -0x3f, -R199 ;  /* 0xffffffc102c77810 */ /* 0x000fe20007ffe8c7 */
[----:B------:R-:W-:Y:S01]  /*3780*/  IMAD.MOV.U32 R213, RZ, RZ, 0x40 ;  /* 0x00000040ffd57424 */ /* 0x000fe200078e00ff */
[----:B------:R-:W-:Y:S01]  /*3790*/  LOP3.LUT R0, R9, 0x8, R4, 0x78, !PT ;  /* 0x0000000809007812 */ /* 0x000fe200078e7804 */
[----:B------:R-:W-:Y:S01]  /*37a0*/  IMAD.MOV.U32 R209, RZ, RZ, 0x4 ;  /* 0x00000004ffd17424 */ /* 0x000fe200078e00ff */
[----:B------:R-:W-:-:S02]  /*37b0*/  LOP3.LUT R185, R185, R6, RZ, 0xfc, !PT ;  /* 0x00000006b9b97212 */ /* 0x000fc400078efcff */
[----:B------:R-:W-:Y:S02]  /*37c0*/  CS2R R126, SRZ ;  /* 0x00000000007e7805 */ /* 0x000fe4000001ff00 */
[----:B------:R-:W-:Y:S01]  /*37d0*/  LOP3.LUT R184, R5, 0x200, R184, 0xf8, !PT ;  /* 0x0000020005b87812 */ /* 0x000fe200078ef8b8 */
[----:B----4-:R4:W1:Y:S01]  /*37e0*/  @P0 MUFU.RCP R6, R13 ;  /* 0x0000000d00060308 */ /* 0x0108620000001000 */
[----:B------:R-:W-:Y:S02]  /*37f0*/  LOP3.LUT R161, R0, 0x7200, R161, 0xf8, !PT ;  /* 0x0000720000a17812 */ /* 0x000fe400078ef8a1 */
[----:B------:R-:W-:Y:S02]  /*3800*/  CS2R R124, SRZ ;  /* 0x00000000007c7805 */ /* 0x000fe4000001ff00 */
[----:B------:R-:W-:Y:S02]  /*3810*/  R2P PR, R4, 0x6 ;  /* 0x0000000604007804 */ /* 0x000fe40000000000 */
[----:B------:R-:W-:-:S02]  /*3820*/  CS2R R130, SRZ ;  /* 0x0000000000827805 */ /* 0x000fc4000001ff00 */
[----:B------:R-:W-:Y:S02]  /*3830*/  LEA R161, R161, UR26, 0x1 ;  /* 0x0000001aa1a17c11 */ /* 0x000fe4000f8e08ff */
[----:B------:R-:W-:Y:S02]  /*3840*/  CS2R R128, SRZ ;  /* 0x0000000000807805 */ /* 0x000fe4000001ff00 */
[----:B------:R-:W-:Y:S02]  /*3850*/  LEA R185, R185, UR26, 0x1 ;  /* 0x0000001ab9b97c11 */ /* 0x000fe4000f8e08ff */
[----:B------:R-:W-:Y:S02]  /*3860*/  CS2R R122, SRZ ;  /* 0x00000000007a7805 */ /* 0x000fe4000001ff00 */
[----:B------:R-:W-:Y:S02]  /*3870*/  SEL R164, R164, 0xffffffc0, !P2 ;  /* 0xffffffc0a4a47807 */ /* 0x000fe40005000000 */
[----:B------:R-:W-:-:S02]  /*3880*/  CS2R R120, SRZ ;  /* 0x0000000000787805 */ /* 0x000fc4000001ff00 */
[----:B------:R-:W-:Y:S01]  /*3890*/  LEA R184, R184, UR26, 0x1 ;  /* 0x0000001ab8b87c11 */ /* 0x000fe2000f8e08ff */
[C---:B--2---:R-:W-:Y:S01]  /*38a0*/  IMAD.SHL.U32 R10, R3.reuse, 0x40, RZ ;  /* 0x00000040030a7824 */ /* 0x044fe200078e00ff */
[----:B------:R-:W-:Y:S01]  /*38b0*/  SHF.R.U32.HI R192, RZ, 0x1, R3 ;  /* 0x00000001ffc07819 */ /* 0x000fe20000011603 */
[C---:B------:R-:W-:Y:S01]  /*38c0*/  IMAD.SHL.U32 R2, R3.reuse, 0x8, RZ ;  /* 0x0000000803027824 */ /* 0x040fe200078e00ff */
[----:B------:R-:W-:Y:S01]  /*38d0*/  SEL R186, R186, 0xffffffe0, !P1 ;  /* 0xffffffe0baba7807 */ /* 0x000fe20004800000 */
[C---:B------:R-:W-:Y:S01]  /*38e0*/  IMAD.SHL.U32 R193, R3.reuse, 0x2, RZ ;  /* 0x0000000203c17824 */ /* 0x040fe200078e00ff */
[----:B------:R-:W-:Y:S01]  /*38f0*/  LOP3.LUT R5, R10, 0x1c0, RZ, 0xc0, !PT ;  /* 0x000001c00a057812 */ /* 0x000fe200078ec0ff */
[C---:B------:R-:W-:Y:S01]  /*3900*/  IMAD.SHL.U32 R9, R3.reuse, 0x20, RZ ;  /* 0x0000002003097824 */ /* 0x040fe200078e00ff */
[C---:B------:R-:W-:Y:S01]  /*3910*/  LOP3.LUT P5, RZ, R3.reuse, 0x8, RZ, 0xc0, !PT ;  /* 0x0000000803ff7812 */ /* 0x040fe200078ac0ff */
[----:B------:R-:W-:Y:S01]  /*3920*/  IMAD.SHL.U32 R198, R3, 0x10, RZ ;  /* 0x0000001003c67824 */ /* 0x000fe200078e00ff */
[----:B------:R-:W-:Y:S01]  /*3930*/  LOP3.LUT R12, R193, 0xe006, R10, 0xc8, !PT ;  /* 0x0000e006c10c7812 */ /* 0x000fe200078ec80a */
[----:B------:R-:W-:Y:S01]  /*3940*/  IMAD.IADD R189, R164, 0x1, R161 ;  /* 0x00000001a4bd7824 */ /* 0x000fe200078e02a1 */
[----:B------:R-:W-:-:S02]  /*3950*/  LOP3.LUT R0, R5, 0x38, R2, 0xf8, !PT ;  /* 0x0000003805007812 */ /* 0x000fc400078ef802 */
[----:B------:R-:W-:Y:S02]  /*3960*/  CS2R R118, SRZ ;  /* 0x0000000000767805 */ /* 0x000fe4000001ff00 */
[----:B------:R-:W-:Y:S02]  /*3970*/  LOP3.LUT R10, R10, 0x200, RZ, 0xc0, !PT ;  /* 0x000002000a0a7812 */ /* 0x000fe400078ec0ff */
[----:B------:R-:W-:Y:S02]  /*3980*/  CS2R R116, SRZ ;  /* 0x0000000000747805 */ /* 0x000fe4000001ff00 */
[----:B------:R-:W-:Y:S02]  /*3990*/  LOP3.LUT R190, R0, 0x8, R3, 0x78, !PT ;  /* 0x0000000800be7812 */ /* 0x000fe400078e7803 */
[----:B------:R-:W-:Y:S02]  /*39a0*/  CS2R R110, SRZ ;  /* 0x00000000006e7805 */ /* 0x000fe4000001ff00 */
[----:B------:R-:W-:-:S02]  /*39b0*/  LOP3.LUT R5, R10, 0xc00, R9, 0xf8, !PT ;  /* 0x00000c000a057812 */ /* 0x000fc400078ef809 */
[----:B------:R-:W-:Y:S02]  /*39c0*/  CS2R R108, SRZ ;  /* 0x00000000006c7805 */ /* 0x000fe4000001ff00 */
[----:B------:R-:W-:Y:S02]  /*39d0*/  LOP3.LUT R0, R0, 0x8, R192, 0x78, !PT ;  /* 0x0000000800007812 */ /* 0x000fe400078e78c0 */
[----:B------:R-:W-:Y:S02]  /*39e0*/  CS2R R114, SRZ ;  /* 0x0000000000727805 */ /* 0x000fe4000001ff00 */
[----:B------:R-:W-:Y:S02]  /*39f0*/  LOP3.LUT R198, R198, 0x1c0, RZ, 0xc0, !PT ;  /* 0x000001c0c6c67812 */ /* 0x000fe400078ec0ff */
[----:B------:R-:W-:Y:S02]  /*3a00*/  CS2R R112, SRZ ;  /* 0x0000000000707805 */ /* 0x000fe4000001ff00 */
[----:B------:R-:W-:Y:S01]  /*3a10*/  LOP3.LUT R0, R5, R0, RZ, 0xfc, !PT ;  /* 0x0000000005007212 */ /* 0x000fe200078efcff */
[----:B------:R-:W-:Y:S01]  /*3a20*/  VIADD R5, R8, UR5 ;  /* 0x0000000508057c36 */ /* 0x000fe20008000000 */
[----:B------:R-:W-:-:S02]  /*3a30*/  LOP3.LUT R11, R12, 0xc00, R9, 0xf8, !PT ;  /* 0x00000c000c0b7812 */ /* 0x000fc400078ef809 */
[----:B------:R-:W-:Y:S02]  /*3a40*/  CS2R R106, SRZ ;  /* 0x00000000006a7805 */ /* 0x000fe4000001ff00 */
[----:B------:R-:W-:Y:S01]  /*3a50*/  LOP3.LUT R198, R198, 0x38, R193, 0xf8, !PT ;  /* 0x00000038c6c67812 */ /* 0x000fe200078ef8c1 */
[C---:B------:R-:W-:Y:S01]  /*3a60*/  VIADD R19, R5.reuse, 0x1 ;  /* 0x0000000105137836 */ /* 0x040fe20000000000 */
[----:B------:R-:W-:Y:S01]  /*3a70*/  LOP3.LUT R190, R190, 0x7200, R9, 0xf8, !PT ;  /* 0x00007200bebe7812 */ /* 0x000fe200078ef809 */
[----:B------:R-:W-:Y:S01]  /*3a80*/  VIADD R227, R5, 0x8 ;  /* 0x0000000805e37836 */ /* 0x000fe20000000000 */
[----:B------:R-:W-:Y:S01]  /*3a90*/  LOP3.LUT R198, R11, R198, RZ, 0xfc, !PT ;  /* 0x000000c60bc67212 */ /* 0x000fe200078efcff */
[C---:B---3--:R-:W-:Y:S01]  /*3aa0*/  VIADD R17, R5.reuse, 0x9 ;  /* 0x0000000905117836 */ /* 0x048fe20000000000 */
[----:B------:R-:W-:Y:S01]  /*3ab0*/  I2FP.F32.S32 R229, R5 ;  /* 0x0000000500e57245 */ /* 0x000fe20000201400 */
[C---:B------:R-:W-:Y:S01]  /*3ac0*/  VIADD R225, R5.reuse, 0x10 ;  /* 0x0000001005e17836 */ /* 0x040fe20000000000 */
[----:B------:R-:W-:Y:S01]  /*3ad0*/  I2FP.F32.S32 R19, R19 ;  /* 0x0000001300137245 */ /* 0x000fe20000201400 */
[C---:B------:R-:W-:Y:S01]  /*3ae0*/  VIADD R15, R5.reuse, 0x11 ;  /* 0x00000011050f7836 */ /* 0x040fe20000000000 */
[----:B------:R-:W-:Y:S01]  /*3af0*/  I2FP.F32.S32 R227, R227 ;  /* 0x000000e300e37245 */ /* 0x000fe20000201400 */
[C---:B------:R-:W-:Y:S01]  /*3b00*/  VIADD R223, R5.reuse, 0x18 ;  /* 0x0000001805df7836 */ /* 0x040fe20000000000 */
[----:B------:R-:W-:Y:S01]  /*3b10*/  I2FP.F32.S32 R17, R17 ;  /* 0x0000001100117245 */ /* 0x000fe20000201400 */
[C---:B----4-:R-:W-:Y:S01]  /*3b20*/  VIADD R13, R5.reuse, 0x19 ;  /* 0x00000019050d7836 */ /* 0x050fe20000000000 */
[----:B------:R-:W-:Y:S01]  /*3b30*/  I2FP.F32.S32 R225, R225 ;  /* 0x000000e100e17245 */ /* 0x000fe20000201400 */
[C---:B------:R-:W-:Y:S01]  /*3b40*/  VIADD R221, R5.reuse, 0x20 ;  /* 0x0000002005dd7836 */ /* 0x040fe20000000000 */
        /* <DEDUP_REMOVED lines=9> */
[----:B------:R-:W-:Y:S01]  /*3be0*/  VIADD R215, R5, 0x38 ;  /* 0x0000003805d77836 */ /* 0x000fe20000000000 */
[----:B------:R-:W-:-:S02]  /*3bf0*/  I2FP.F32.S32 R219, R219 ;  /* 0x000000db00db7245 */ /* 0x000fc40000201400 */
[----:B------:R-:W-:Y:S02]  /*3c00*/  CS2R R104, SRZ ;  /* 0x0000000000687805 */ /* 0x000fe4000001ff00 */
[----:B------:R-:W-:Y:S02]  /*3c10*/  I2FP.F32.S32 R9, R9 ;  /* 0x0000000900097245 */ /* 0x000fe40000201400 */
[----:B------:R-:W-:Y:S02]  /*3c20*/  CS2R R102, SRZ ;  /* 0x0000000000667805 */ /* 0x000fe4000001ff00 */
[----:B------:R-:W-:Y:S02]  /*3c30*/  I2FP.F32.S32 R217, R217 ;  /* 0x000000d900d97245 */ /* 0x000fe40000201400 */
[----:B------:R-:W-:Y:S02]  /*3c40*/  CS2R R100, SRZ ;  /* 0x0000000000647805 */ /* 0x000fe4000001ff00 */
[----:B------:R-:W-:-:S02]  /*3c50*/  I2FP.F32.S32 R215, R215 ;  /* 0x000000d700d77245 */ /* 0x000fc40000201400 */
        /* <DEDUP_REMOVED lines=16> */
[----:B------:R-:W-:Y:S01]  /*3d60*/  LOP3.LUT P3, RZ, R3, 0x2, RZ, 0xc0, !PT ;  /* 0x0000000203ff7812 */ /* 0x000fe2000786c0ff */
[----:B------:R-:W-:Y:S01]  /*3d70*/  VIADD R185, R185, UR10 ;  /* 0x0000000ab9b97c36 */ /* 0x000fe20008000000 */
[----:B------:R-:W-:Y:S01]  /*3d80*/  LOP3.LUT P4, RZ, R3, 0x10, RZ, 0xc0, !PT ;  /* 0x0000001003ff7812 */ /* 0x000fe2000788c0ff */
[----:B------:R-:W-:Y:S01]  /*3d90*/  VIADD R184, R184, UR10 ;  /* 0x0000000ab8b87c36 */ /* 0x000fe20008000000 */
[----:B------:R-:W-:Y:S01]  /*3da0*/  LOP3.LUT R216, R2, 0x38, RZ, 0xc0, !PT ;  /* 0x0000003802d87812 */ /* 0x000fe200078ec0ff */
[----:B------:R-:W-:Y:S01]  /*3db0*/  IMAD.IADD R188, R186, 0x1, R161 ;  /* 0x00000001babc7824 */ /* 0x000fe200078e02a1 */
[----:B------:R-:W-:Y:S01]  /*3dc0*/  SEL R231, R214, 0xffffffe0, !P5 ;  /* 0xffffffe0d6e77807 */ /* 0x000fe20006800000 */
[----:B------:R-:W-:Y:S01]  /*3dd0*/  IMAD.IADD R187, R186, 0x1, R189 ;  /* 0x00000001babb7824 */ /* 0x000fe200078e02bd */
[----:B------:R-:W2:Y:S01]  /*3de0*/  LDCU UR8, c[0x0][0x440] ;  /* 0x00008800ff0877ac */ /* 0x000ea20008000800 */
[----:B------:R-:W3:Y:S01]  /*3df0*/  LDCU UR5, c[0x0][0x3e0] ;  /* 0x00007c00ff0577ac */ /* 0x000ee20008000800 */
[----:B------:R-:W4:Y:S01]  /*3e00*/  LDCU UR9, c[0x0][0x45c] ;  /* 0x00008b80ff0977ac */ /* 0x000f220008000800 */
[----:B------:R-:W-:Y:S01]  /*3e10*/  UIADD3 UR46, UPT, UPT, UR46, 0x80, -UR38 ;  /* 0x000000802e2e7890 */ /* 0x000fe2000fffe826 */
[----:B-1----:R-:W-:Y:S01]  /*3e20*/  @P0 FMUL.FTZ R218, R7, R6 ;  /* 0x0000000607da0220 */ /* 0x002fe20000410000 */
[----:B------:R-:W-:Y:S01]  /*3e30*/  VIADD R7, R5, 0x31 ;  /* 0x0000003105077836 */ /* 0x000fe20000000000 */
[----:B------:R-:W-:Y:S01]  /*3e40*/  LOP3.LUT P0, RZ, R3, 0x4, RZ, 0xc0, !PT ;  /* 0x0000000403ff7812 */ /* 0x000fe2000780c0ff */
[----:B------:R-:W-:-:S02]  /*3e50*/  VIADD R5, R5, 0x39 ;  /* 0x0000003905057836 */ /* 0x000fc40000000000 */
[-C--:B------:R-:W-:Y:S01]  /*3e60*/  FMUL.FTZ R232, R19, R218.reuse ;  /* 0x000000da13e87220 */ /* 0x080fe20000410000 */
[-C--:B------:R-:W-:Y:S01]  /*3e70*/  FMUL.FTZ R227, R227, R218.reuse ;  /* 0x000000dae3e37220 */ /* 0x080fe20000410000 */
[----:B------:R-:W-:Y:S01]  /*3e80*/  I2FP.F32.S32 R7, R7 ;  /* 0x0000000700077245 */ /* 0x000fe20000201400 */
[-C--:B------:R-:W-:Y:S01]  /*3e90*/  FMUL.FTZ R230, R17, R218.reuse ;  /* 0x000000da11e67220 */ /* 0x080fe20000410000 */
[----:B------:R-:W-:Y:S01]  /*3ea0*/  I2FP.F32.S32 R5, R5 ;  /* 0x0000000500057245 */ /* 0x000fe20000201400 */
[-C--:B------:R-:W-:Y:S01]  /*3eb0*/  FMUL.FTZ R225, R225, R218.reuse ;  /* 0x000000dae1e17220 */ /* 0x080fe20000410000 */
        /* <DEDUP_REMOVED lines=11> */
[----:B------:R-:W-:Y:S01]  /*3f70*/  FMUL.FTZ R218, R5, R218 ;  /* 0x000000da05da7220 */ /* 0x000fe20000410000 */
[----:B--234-:R-:W-:-:S07]  /*3f80*/  SEL R233, R233, 0xfffffff0, !P0 ;  /* 0xfffffff0e9e97807 */ /* 0x01cfce0004000000 */
.L_x_437:
[----:B------:R-:W0:Y:S01]  /*3f90*/  LDGDEPBAR ;  /* 0x00000000000079af */ /* 0x000e220000000000 */
[C---:B------:R-:W-:Y:S01]  /*3fa0*/  IMAD.IADD R172, R185.reuse, 0x1, R186 ;  /* 0x00000001b9ac7824 */ /* 0x040fe200078e02ba */
[----:B------:R-:W-:Y:S01]  /*3fb0*/  UIADD3 UR36, UPT, UPT, UR36, -0x80, URZ ;  /* 0xffffff8024247890 */ /* 0x000fe2000fffe0ff */
[----:B------:R-:W-:Y:S01]  /*3fc0*/  IMAD.IADD R191, R185, 0x1, R164 ;  /* 0x00000001b9bf7824 */ /* 0x000fe200078e02a4 */
[----:B------:R-:W-:Y:S01]  /*3fd0*/  USHF.L.U32 UR10, UR42, 0x7, URZ ;  /* 0x000000072a0a7899 */ /* 0x000fe200080006ff */
[----:B------:R-:W-:Y:S01]  /*3fe0*/  IMAD.U32 R237, RZ, RZ, UR42 ;  /* 0x0000002affed7e24 */ /* 0x000fe2000f8e00ff */
[----:B------:R-:W-:Y:S01]  /*3ff0*/  UISETP.GE.AND UP0, UPT, UR36, UR46, UPT ;  /* 0x0000002e2400728c */ /* 0x000fe2000bf06270 */
[----:B------:R-:W-:Y:S01]  /*4000*/  IMAD.IADD R186, R186, 0x1, R191 ;  /* 0x00000001baba7824 */ /* 0x000fe200078e02bf */
[----:B------:R-:W-:Y:S01]  /*4010*/  UIADD3 UR10, UPT, UPT, UR10, 0x80, URZ ;  /* 0x000000800a0a7890 */ /* 0x000fe2000fffe0ff */
[C---:B-----5:R-:W-:Y:S01]  /*4020*/  FMUL.FTZ R248, R201.reuse, 1.4426950216293334961 ;  /* 0x3fb8aa3bc9f87820 */ /* 0x060fe20000410000 */
[----:B------:R-:W-:Y:S01]  /*4030*/  FSETP.NEU.FTZ.AND P5, PT, R201, -INF , PT ;  /* 0xff800000c900780b */ /* 0x000fe20003fbd000 */
[----:B------:R-:W-:Y:S01]  /*4040*/  FMUL.FTZ R243, R202, 1.4426950216293334961 ;  /* 0x3fb8aa3bcaf37820 */ /* 0x000fe20000410000 */
[----:B------:R-:W-:Y:S01]  /*4050*/  UISETP.LT.AND UP0, UPT, UR10, UR38, UP0 ;  /* 0x000000260a00728c */ /* 0x000fe20008701270 */
[----:B------:R-:W-:Y:S01]  /*4060*/  FSETP.NEU.FTZ.AND P2, PT, R203, -INF , PT ;  /* 0xff800000cb00780b */ /* 0x000fe20003f5d000 */
[----:B------:R-:W-:Y:S01]  /*4070*/  UIADD3 UR37, UPT, UPT, UR37, -0x1, URZ ;  /* 0xffffffff25257890 */ /* 0x000fe2000fffe0ff */
[----:B------:R-:W-:Y:S02]  /*4080*/  FSEL R248, R248, RZ, P5 ;  /* 0x000000fff8f87208 */ /* 0x000fe40002800000 */
[----:B------:R-:W-:Y:S02]  /*4090*/  FSETP.NEU.FTZ.AND P6, PT, R202, -INF , PT ;  /* 0xff800000ca00780b */ /* 0x000fe40003fdd000 */
[----:B------:R-:W-:Y:S01]  /*40a0*/  PLOP3.LUT P1, PT, PT, PT, UP0, 0x80, 0x8 ;  /* 0x000000000008781c */ /* 0x000fe20003f2f008 */
[----:B------:R-:W-:Y:S01]  /*40b0*/  UISETP.GT.AND UP0, UPT, UR37, UR43, UPT ;  /* 0x0000002b2500728c */ /* 0x000fe2000bf04270 */
[----:B------:R-:W-:Y:S01]  /*40c0*/  FSEL R243, R243, RZ, P6 ;  /* 0x000000fff3f37208 */ /* 0x000fe20003000000 */
[----:B------:R-:W-:Y:S04]  /*40d0*/  DEPBAR.LE SB0, 0x0 ;  /* 0x000080000000791a */ /* 0x000fe80000000000 */
[----:B------:R-:W-:Y:S06]  /*40e0*/  BAR.SYNC.DEFER_BLOCKING 0x0 ;  /* 0x0000000000007b1d */ /* 0x000fec0000010000 */
[C---:B------:R-:W-:Y:S02]  /*40f0*/  @!P1 VIADDMNMX R244, R199.reuse, -R212, UR38, PT ;  /* 0x00000026c7f49e46 */ /* 0x040fe4000b8009d4 */
[C---:B------:R-:W-:Y:S02]  /*4100*/  @!P1 VIADDMNMX R246, R199.reuse, -R210, UR38, PT ;  /* 0x00000026c7f69e46 */ /* 0x040fe4000b8009d2 */
[C---:B------:R-:W-:Y:S02]  /*4110*/  @!P1 VIMNMX R252, PT, PT, R199.reuse, UR38, PT ;  /* 0x00000026c7fc9c48 */ /* 0x040fe4000bfe0100 */
[----:B------:R-:W-:Y:S01]  /*4120*/  @!P1 VIADDMNMX R250, R199, R208, UR38, PT ;  /* 0x00000026c7fa9e46 */ /* 0x000fe2000b8001d0 */
[----:B------:R-:W-:Y:S08]  /*4130*/  LDSM.16.M88.4 R132, [R185] ;  /* 0x00000000b984783b */ /* 0x000ff00000000200 */
        /* <DEDUP_REMOVED lines=8> */
[----:B------:R-:W-:Y:S01]  /*41c0*/  LDSM.16.M88.4 R160, [R188+0xc800] ;  /* 0x00c80000bca0783b */ /* 0x000fe20000000200 */
[-C--:B------:R-:W-:Y:S07]  /*41d0*/  HMMA.16816.F32 R12, R140, R138.reuse, RZ ;  /* 0x0000008a8c0c723c */ /* 0x080fee00000018ff */
[----:B------:R-:W-:Y:S01]  /*41e0*/  LDSM.16.M88.4 R164, [R188+0xd800] ;  /* 0x00d80000bca4783b */ /* 0x000fe20000000200 */
[C---:B------:R-:W-:Y:S07]  /*41f0*/  HMMA.16816.F32 R16, R132.reuse, R138, RZ ;  /* 0x0000008a8410723c */ /* 0x040fee00000018ff */
[----:B------:R-:W1:Y:S01]  /*4200*/  LDSM.16.M88.4 R136, [R172] ;  /* 0x00000000ac88783b */ /* 0x000e620000000200 */
[-C--:B---3--:R-:W-:Y:S07]  /*4210*/  HMMA.16816.F32 R20, R132, R144.reuse, RZ ;  /* 0x000000908414723c */ /* 0x088fee00000018ff */
[----:B------:R-:W-:Y:S01]  /*4220*/  LDSM.16.M88.4 R168, [R191] ;  /* 0x00000000bfa8783b */ /* 0x000fe20000000200 */
[C---:B------:R-:W-:Y:S07]  /*4230*/  HMMA.16816.F32 R24, R140.reuse, R144, RZ ;  /* 0x000000908c18723c */ /* 0x040fee00000018ff */
[----:B------:R-:W-:Y:S01]  /*4240*/  LDSM.16.M88.4 R176, [R191+0x2000] ;  /* 0x00200000bfb0783b */ /* 0x000fe20000000200 */
[-C--:B------:R-:W-:Y:S07]  /*4250*/  HMMA.16816.F32 R28, R140, R146.reuse, RZ ;  /* 0x000000928c1c723c */ /* 0x080fee00000018ff */
[----:B------:R-:W-:Y:S01]  /*4260*/  LDSM.16.M88.4 R180, [R189+0xc800] ;  /* 0x00c80000bdb4783b */ /* 0x000fe20000000200 */
[C---:B------:R-:W-:Y:S07]  /*4270*/  HMMA.16816.F32 R32, R132.reuse, R146, RZ ;  /* 0x000000928420723c */ /* 0x040fee00000018ff */
[----:B------:R-:W2:Y:S01]  /*4280*/  LDSM.16.M88.4 R144, [R172+0x2000] ;  /* 0x00200000ac90783b */ /* 0x000ea20000000200 */
[-C--:B----4-:R-:W-:Y:S07]  /*4290*/  HMMA.16816.F32 R36, R132, R148.reuse, RZ ;  /* 0x000000948424723c */ /* 0x090fee00000018ff */
[----:B------:R-:W-:Y:S01]  /*42a0*/  LDSM.16.M88.4 R172, [R189+0xc000] ;  /* 0x00c00000bdac783b */ /* 0x000fe20000000200 */
[C---:B------:R-:W-:Y:S08]  /*42b0*/  HMMA.16816.F32 R40, R140.reuse, R148, RZ ;  /* 0x000000948c28723c */ /* 0x040ff000000018ff */
[-C--:B------:R-:W-:Y:S08]  /*42c0*/  HMMA.16816.F32 R44, R140, R150.reuse, RZ ;  /* 0x000000968c2c723c */ /* 0x080ff000000018ff */
[C---:B------:R-:W-:Y:S01]  /*42d0*/  HMMA.16816.F32 R48, R132.reuse, R150, RZ ;  /* 0x000000968430723c */ /* 0x040fe200000018ff */
[----:B------:R-:W3:Y:S07]  /*42e0*/  LDSM.16.M88.4 R148, [R188+0xd000] ;  /* 0x00d00000bc94783b */ /* 0x000eee0000000200 */
[-C--:B------:R-:W-:Y:S08]  /*42f0*/  HMMA.16816.F32 R52, R132, R152.reuse, RZ ;  /* 0x000000988434723c */ /* 0x080ff000000018ff */
[C---:B------:R-:W-:Y:S08]  /*4300*/  HMMA.16816.F32 R56, R140.reuse, R152, RZ ;  /* 0x000000988c38723c */ /* 0x040ff000000018ff */
[-C--:B------:R-:W-:Y:S01]  /*4310*/  HMMA.16816.F32 R60, R140, R154.reuse, RZ ;  /* 0x0000009a8c3c723c */ /* 0x080fe200000018ff */
[----:B------:R-:W-:Y:S07]  /*4320*/  LDSM.16.M88.4 R140, [R186] ;  /* 0x00000000ba8c783b */ /* 0x000fee0000000200 */
[----:B------:R-:W-:Y:S01]  /*4330*/  HMMA.16816.F32 R64, R132, R154, RZ ;  /* 0x0000009a8440723c */ /* 0x000fe200000018ff */
[----:B------:R-:W4:Y:S07]  /*4340*/  LDSM.16.M88.4 R132, [R189+0xd000] ;  /* 0x00d00000bd84783b */ /* 0x000f2e0000000200 */
[-C--:B-1----:R-:W-:Y:S08]  /*4350*/  HMMA.16816.F32 R4, R136, R156.reuse, R4 ;  /* 0x0000009c8804723c */ /* 0x082ff00000001804 */
[C---:B--2---:R-:W-:Y:S08]  /*4360*/  HMMA.16816.F32 R8, R144.reuse, R156, R8 ;  /* 0x0000009c9008723c */ /* 0x044ff00000001808 */
[-C--:B------:R-:W-:Y:S08]  /*4370*/  HMMA.16816.F32 R12, R144, R158.reuse, R12 ;  /* 0x0000009e900c723c */ /* 0x080ff0000000180c */
[C---:B------:R-:W-:Y:S08]  /*4380*/  HMMA.16816.F32 R16, R136.reuse, R158, R16 ;  /* 0x0000009e8810723c */ /* 0x040ff00000001810 */
[-C--:B------:R-:W-:Y:S08]  /*4390*/  HMMA.16816.F32 R20, R136, R160.reuse, R20 ;  /* 0x000000a08814723c */ /* 0x080ff00000001814 */
[C---:B------:R-:W-:Y:S04]  /*43a0*/  HMMA.16816.F32 R24, R144.reuse, R160, R24 ;  /* 0x000000a09018723c */ /* 0x040fe80000001818 */
[----:B------:R-:W-:Y:S04]  /*43b0*/  LEA R160, R198, UR4, 0x1 ;  /* 0x00000004c6a07c11 */ /* 0x000fe8000f8e08ff */
[-C--:B------:R-:W-:Y:S08]  /*43c0*/  HMMA.16816.F32 R28, R144, R162.reuse, R28 ;  /* 0x000000a2901c723c */ /* 0x080ff0000000181c */
[C---:B------:R-:W-:Y:S04]  /*43d0*/  HMMA.16816.F32 R32, R136.reuse, R162, R32 ;  /* 0x000000a28820723c */ /* 0x040fe80000001820 */
[C---:B------:R-:W-:Y:S02]  /*43e0*/  VIADD R163, R160.reuse, 0x1c000 ;  /* 0x0001c000a0a37836 */ /* 0x040fe40000000000 */
[----:B------:R-:W-:Y:S02]  /*43f0*/  VIADD R162, R160, 0x1c040 ;  /* 0x0001c040a0a27836 */ /* 0x000fe40000000000 */
[-C--:B---3--:R-:W-:Y:S03]  /*4400*/  HMMA.16816.F32 R36, R136, R148.reuse, R36 ;  /* 0x000000948824723c */ /* 0x088fe60000001824 */
[----:B------:R-:W-:Y:S05]  /*4410*/  @P4 VIADD R162, R163, 0xffffffc0 ;  /* 0xffffffc0a3a24836 */ /* 0x000fea0000000000 */
[C---:B------:R-:W-:Y:S08]  /*4420*/  HMMA.16816.F32 R40, R144.reuse, R148, R40 ;  /* 0x000000949028723c */ /* 0x040ff00000001828 */
[-C--:B------:R-:W-:Y:S08]  /*4430*/  HMMA.16816.F32 R44, R144, R150.reuse, R44 ;  /* 0x00000096902c723c */ /* 0x080ff0000000182c */
[C---:B------:R-:W-:Y:S01]  /*4440*/  HMMA.16816.F32 R48, R136.reuse, R150, R48 ;  /* 0x000000968830723c */ /* 0x040fe20000001830 */
[----:B------:R-:W-:Y:S07]  /*4450*/  LDSM.16.M88.4 R148, [R186+0x2000] ;  /* 0x00200000ba94783b */ /* 0x000fee0000000200 */
[-C--:B------:R-:W-:Y:S08]  /*4460*/  HMMA.16816.F32 R52, R136, R164.reuse, R52 ;  /* 0x000000a48834723c */ /* 0x080ff00000001834 */
[C---:B------:R-:W-:Y:S04]  /*4470*/  HMMA.16816.F32 R56, R144.reuse, R164, R56 ;  /* 0x000000a49038723c */ /* 0x040fe80000001838 */
[----:B------:R-:W-:Y:S04]  /*4480*/  @!P1 LOP3.LUT R165, R193, 0x6, RZ, 0xc0, !PT ;  /* 0x00000006c1a59812 */ /* 0x000fe800078ec0ff */
[-C--:B------:R-:W-:Y:S01]  /*4490*/  HMMA.16816.F32 R60, R144, R166.reuse, R60 ;  /* 0x000000a6903c723c */ /* 0x080fe2000000183c */
[----:B------:R-:W-:Y:S02]  /*44a0*/  LDSM.16.M88.4 R144, [R187+0xc000] ;  /* 0x00c00000bb90783b */ /* 0x000fe40000000200 */
[----:B------:R-:W-:Y:S05]  /*44b0*/  @!P1 LOP3.LUT R164, R165, 0x1c0, R192, 0xf8, !PT ;  /* 0x000001c0a5a49812 */ /* 0x000fea00078ef8c0 */
[----:B------:R-:W-:Y:S01]  /*44c0*/  HMMA.16816.F32 R64, R136, R166, R64 ;  /* 0x000000a68840723c */ /* 0x000fe20000001840 */
[----:B------:R1:W2:Y:S03]  /*44d0*/  LDSM.16.M88.4 R136, [R189+0xd800] ;  /* 0x00d80000bd88783b */ /* 0x0002a60000000200 */
[----:B------:R-:W-:Y:S02]  /*44e0*/  @!P1 IMAD R237, R237, 0x80, R164 ;  /* 0x00000080eded9824 */ /* 0x000fe400078e02a4 */
[----:B------:R-:W-:Y:S02]  /*44f0*/  FMUL.FTZ R164, R203, 1.4426950216293334961 ;  /* 0x3fb8aa3bcba47820 */ /* 0x000fe40000410000 */
[-C--:B------:R-:W-:Y:S05]  /*4500*/  HMMA.16816.F32 R4, R168, R172.reuse, R4 ;  /* 0x000000aca804723c */ /* 0x080fea0000001804 */
[----:B------:R-:W-:Y:S01]  /*4510*/  FSEL R164, R164, RZ, P2 ;  /* 0x000000ffa4a47208 */ /* 0x000fe20001000000 */
[C---:B------:R-:W-:Y:S01]  /*4520*/  @!P1 VIADD R191, R237.reuse, 0x10 ;  /* 0x00000010edbf9836 */ /* 0x040fe20000000000 */
[CC--:B------:R-:W-:Y:S01]  /*4530*/  @!P1 ISETP.GE.AND P5, PT, R237.reuse, R244.reuse, PT ;  /* 0x000000f4ed00920c */ /* 0x0c0fe20003fa6270 */
[C---:B------:R-:W-:Y:S04]  /*4540*/  HMMA.16816.F32 R8, R176.reuse, R172, R8 ;  /* 0x000000acb008723c */ /* 0x040fe80000001808 */
[C---:B------:R-:W-:Y:S01]  /*4550*/  @!P1 IADD3 R165, PT, PT, R237.reuse, 0x1, RZ ;  /* 0x00000001eda59810 */ /* 0x040fe20007ffe0ff */
[C---:B------:R-:W-:Y:S01]  /*4560*/  @!P1 VIADD R173, R237.reuse, 0x9 ;  /* 0x00000009edad9836 */ /* 0x040fe20000000000 */
[C---:B------:R-:W-:Y:S01]  /*4570*/  FSETP.NEU.FTZ.AND P2, PT, R200.reuse, -INF , PT ;  /* 0xff800000c800780b */ /* 0x040fe20003f5d000 */
[----:B------:R-:W-:Y:S01]  /*4580*/  @!P1 VIADD R239, R237, 0x11 ;  /* 0x00000011edef9836 */ /* 0x000fe20000000000 */
[-C--:B------:R-:W-:Y:S03]  /*4590*/  HMMA.16816.F32 R12, R176, R174.reuse, R12 ;  /* 0x000000aeb00c723c */ /* 0x080fe6000000180c */
[----:B------:R-:W-:Y:S01]  /*45a0*/  @!P1 ISETP.GE.AND P6, PT, R165, R244, PT ;  /* 0x000000f4a500920c */ /* 0x000fe20003fc6270 */
[----:B------:R-:W-:Y:S02]  /*45b0*/  @!P1 VIADD R241, R237, 0x19 ;  /* 0x00000019edf19836 */ /* 0x000fe40000000000 */
[----:B-1----:R-:W-:Y:S02]  /*45c0*/  FMUL.FTZ R189, R200, 1.4426950216293334961 ;  /* 0x3fb8aa3bc8bd7820 */ /* 0x002fe40000410000 */
[C---:B------:R-:W-:Y:S04]  /*45d0*/  HMMA.16816.F32 R16, R168.reuse, R174, R16 ;  /* 0x000000aea810723c */ /* 0x040fe80000001810 */
[----:B------:R-:W-:Y:S02]  /*45e0*/  FSEL R189, R189, RZ, P2 ;  /* 0x000000ffbdbd7208 */ /* 0x000fe40001000000 */
[CC--:B------:R-:W-:Y:S02]  /*45f0*/  @!P1 ISETP.GE.AND P2, PT, R237.reuse, R246.reuse, PT ;  /* 0x000000f6ed00920c */ /* 0x0c0fe40003f46270 */
[-C--:B------:R-:W-:Y:S08]  /*4600*/  HMMA.16816.F32 R20, R168, R180.reuse, R20 ;  /* 0x000000b4a814723c */ /* 0x080ff00000001814 */
[C---:B------:R-:W-:Y:S08]  /*4610*/  HMMA.16816.F32 R24, R176.reuse, R180, R24 ;  /* 0x000000b4b018723c */ /* 0x040ff00000001818 */
[-C--:B------:R-:W-:Y:S08]  /*4620*/  HMMA.16816.F32 R28, R176, R182.reuse, R28 ;  /* 0x000000b6b01c723c */ /* 0x080ff0000000181c */
[C---:B------:R-:W-:Y:S08]  /*4630*/  HMMA.16816.F32 R32, R168.reuse, R182, R32 ;  /* 0x000000b6a820723c */ /* 0x040ff00000001820 */
[-C--:B----4-:R-:W-:Y:S08]  /*4640*/  HMMA.16816.F32 R36, R168, R132.reuse, R36 ;  /* 0x00000084a824723c */ /* 0x090ff00000001824 */
[C---:B------:R-:W-:Y:S08]  /*4650*/  HMMA.16816.F32 R40, R176.reuse, R132, R40 ;  /* 0x00000084b028723c */ /* 0x040ff00000001828 */
[-C--:B------:R-:W-:Y:S08]  /*4660*/  HMMA.16816.F32 R44, R176, R134.reuse, R44 ;  /* 0x00000086b02c723c */ /* 0x080ff0000000182c */
[C---:B------:R-:W-:Y:S01]  /*4670*/  HMMA.16816.F32 R48, R168.reuse, R134, R48 ;  /* 0x00000086a830723c */ /* 0x040fe20000001830 */
[----:B------:R-:W1:Y:S07]  /*4680*/  LDSM.16.M88.4 R132, [R187+0xc800] ;  /* 0x00c80000bb84783b */ /* 0x000e6e0000000200 */
[-C--:B--2---:R-:W-:Y:S08]  /*4690*/  HMMA.16816.F32 R52, R168, R136.reuse, R52 ;  /* 0x00000088a834723c */ /* 0x084ff00000001834 */
[C---:B------:R-:W-:Y:S08]  /*46a0*/  HMMA.16816.F32 R56, R176.reuse, R136, R56 ;  /* 0x00000088b038723c */ /* 0x040ff00000001838 */
[-C--:B------:R-:W-:Y:S03]  /*46b0*/  HMMA.16816.F32 R60, R176, R138.reuse, R60 ;  /* 0x0000008ab03c723c */ /* 0x080fe6000000183c */
[----:B------:R-:W-:Y:S05]  /*46c0*/  @!P1 VIADD R177, R237, 0x8 ;  /* 0x00000008edb19836 */ /* 0x000fea0000000000 */
[----:B------:R-:W-:Y:S01]  /*46d0*/  HMMA.16816.F32 R64, R168, R138, R64 ;  /* 0x0000008aa840723c */ /* 0x000fe20000001840 */
[----:B------:R-:W2:Y:S07]  /*46e0*/  LDSM.16.M88.4 R136, [R187+0xd000] ;  /* 0x00d00000bb88783b */ /* 0x000eae0000000200 */
[-C--:B------:R-:W-:Y:S08]  /*46f0*/  HMMA.16816.F32 R4, R140, R144.reuse, R4 ;  /* 0x000000908c04723c */ /* 0x080ff00000001804 */
[C---:B------:R-:W-:Y:S08]  /*4700*/  HMMA.16816.F32 R8, R148.reuse, R144, R8 ;  /* 0x000000909408723c */ /* 0x040ff00000001808 */
[-C--:B------:R-:W-:Y:S03]  /*4710*/  HMMA.16816.F32 R12, R148, R146.reuse, R12 ;  /* 0x00000092940c723c */ /* 0x080fe6000000180c */
[C---:B------:R-:W-:Y:S01]  /*4720*/  FADD.FTZ R163, R229.reuse, R4 ;  /* 0x00000004e5a37221 */ /* 0x040fe20000010000 */
[C---:B------:R-:W-:Y:S01]  /*4730*/  FADD.FTZ R170, R232.reuse, R7 ;  /* 0x00000007e8aa7221 */ /* 0x040fe20000010000 */
[----:B------:R-:W-:Y:S01]  /*4740*/  FADD.FTZ R181, R232, R5 ;  /* 0x00000005e8b57221 */ /* 0x000fe20000010000 */
[----:B------:R-:W-:Y:S02]  /*4750*/  FADD.FTZ R236, R229, R6 ;  /* 0x00000006e5ec7221 */ /* 0x000fe40000010000 */
[C---:B------:R-:W-:Y:S04]  /*4760*/  HMMA.16816.F32 R16, R140.reuse, R146, R16 ;  /* 0x000000928c10723c */ /* 0x040fe80000001810 */
[----:B------:R-:W-:Y:S01]  /*4770*/  @!P1 FSEL R163, R163, -INF , !P5 ;  /* 0xff800000a3a39808 */ /* 0x000fe20006800000 */
[----:B------:R-:W-:Y:S01]  /*4780*/  FADD.FTZ R167, R229, R8 ;  /* 0x00000008e5a77221 */ /* 0x000fe20000010000 */
[----:B------:R-:W-:Y:S01]  /*4790*/  @!P1 ISETP.GE.AND P5, PT, R165, R246, PT ;  /* 0x000000f6a500920c */ /* 0x000fe20003fa6270 */
[----:B------:R-:W-:Y:S01]  /*47a0*/  FADD.FTZ R168, R229, R10 ;  /* 0x0000000ae5a87221 */ /* 0x000fe20000010000 */
[-C--:B-1----:R-:W-:Y:S03]  /*47b0*/  HMMA.16816.F32 R20, R140, R132.reuse, R20 ;  /* 0x000000848c14723c */ /* 0x082fe60000001814 */
[----:B------:R-:W-:Y:S01]  /*47c0*/  @!P1 FSEL R170, R170, -INF , !P5 ;  /* 0xff800000aaaa9808 */ /* 0x000fe20006800000 */
[----:B------:R-:W-:Y:S01]  /*47d0*/  FADD.FTZ R171, R227, R12 ;  /* 0x0000000ce3ab7221 */ /* 0x000fe20000010000 */
[-C--:B------:R-:W-:Y:S01]  /*47e0*/  @!P1 ISETP.GE.AND P5, PT, R237, R252.reuse, PT ;  /* 0x000000fced00920c */ /* 0x080fe20003fa6270 */
[----:B------:R-:W-:Y:S01]  /*47f0*/  FADD.FTZ R169, R230, R13 ;  /* 0x0000000de6a97221 */ /* 0x000fe20000010000 */
[----:B------:R-:W-:Y:S01]  /*4800*/  @!P1 FSEL R181, R181, -INF , !P6 ;  /* 0xff800000b5b59808 */ /* 0x000fe20007000000 */
[C---:B------:R-:W-:Y:S04]  /*4810*/  HMMA.16816.F32 R24, R148.reuse, R132, R24 ;  /* 0x000000849418723c */ /* 0x040fe80000001818 */
[----:B------:R-:W-:Y:S01]  /*4820*/  @!P1 FSEL R236, R236, -INF , !P2 ;  /* 0xff800000ecec9808 */ /* 0x000fe20005000000 */
[----:B------:R-:W-:Y:S01]  /*4830*/  FADD.FTZ R166, R232, R11 ;  /* 0x0000000be8a67221 */ /* 0x000fe20000010000 */
[C---:B------:R-:W-:Y:S01]  /*4840*/  @!P1 ISETP.GE.AND P6, PT, R165.reuse, R252, PT ;  /* 0x000000fca500920c */ /* 0x040fe20003fc6270 */
[----:B------:R-:W-:Y:S01]  /*4850*/  FADD.FTZ R174, R230, R15 ;  /* 0x0000000fe6ae7221 */ /* 0x000fe20000010000 */
[-C--:B------:R-:W-:Y:S03]  /*4860*/  HMMA.16816.F32 R28, R148, R134.reuse, R28 ;  /* 0x00000086941c723c */ /* 0x080fe6000000181c */
[-C--:B------:R-:W-:Y:S01]  /*4870*/  @!P1 ISETP.GE.AND P2, PT, R165, R250.reuse, PT ;  /* 0x000000faa500920c */ /* 0x080fe20003f46270 */
[----:B------:R-:W-:Y:S01]  /*4880*/  FADD.FTZ R165, R232, R9 ;  /* 0x00000009e8a57221 */ /* 0x000fe20000010000 */
[----:B------:R-:W-:Y:S01]  /*4890*/  @!P1 FSEL R167, R167, -INF , !P5 ;  /* 0xff800000a7a79808 */ /* 0x000fe20006800000 */
[----:B------:R-:W-:Y:S01]  /*48a0*/  FADD.FTZ R175, R227, R16 ;  /* 0x00000010e3af7221 */ /* 0x000fe20000010000 */
[----:B------:R-:W-:Y:S01]  /*48b0*/  @!P1 ISETP.GE.AND P5, PT, R237, R250, PT ;  /* 0x000000faed00920c */ /* 0x000fe20003fa6270 */
[C---:B------:R-:W-:Y:S04]  /*48c0*/  HMMA.16816.F32 R32, R140.reuse, R134, R32 ;  /* 0x000000868c20723c */ /* 0x040fe80000001820 */
[----:B------:R-:W-:Y:S01]  /*48d0*/  @!P1 FSEL R165, R165, -INF , !P6 ;  /* 0xff800000a5a59808 */ /* 0x000fe20007000000 */
[C---:B------:R-:W-:Y:S01]  /*48e0*/  FADD.FTZ R176, R227.reuse, R14 ;  /* 0x0000000ee3b07221 */ /* 0x040fe20000010000 */
[----:B------:R-:W-:Y:S01]  /*48f0*/  @!P1 FSEL R168, R168, -INF , !P5 ;  /* 0xff800000a8a89808 */ /* 0x000fe20006800000 */
[----:B------:R-:W-:Y:S01]  /*4900*/  FADD.FTZ R234, R227, R18 ;  /* 0x00000012e3ea7221 */ /* 0x000fe20000010000 */
[-C--:B--2---:R-:W-:Y:S03]  /*4910*/  HMMA.16816.F32 R36, R140, R136.reuse, R36 ;  /* 0x000000888c24723c */ /* 0x084fe60000001824 */
[-C--:B------:R-:W-:Y:S01]  /*4920*/  @!P1 ISETP.GE.AND P6, PT, R177, R252.reuse, PT ;  /* 0x000000fcb100920c */ /* 0x080fe20003fc6270 */
[----:B------:R-:W-:Y:S01]  /*4930*/  FADD.FTZ R179, R225, R20 ;  /* 0x00000014e1b37221 */ /* 0x000fe20000010000 */
[----:B------:R-:W-:Y:S01]  /*4940*/  @!P1 ISETP.GE.AND P5, PT, R173, R252, PT ;  /* 0x000000fcad00920c */ /* 0x000fe20003fa6270 */
[----:B------:R-:W-:Y:S01]  /*4950*/  FADD.FTZ R178, R230, R19 ;  /* 0x00000013e6b27221 */ /* 0x000fe20000010000 */
[----:B------:R-:W-:Y:S01]  /*4960*/  @!P1 FSEL R171, R171, -INF , !P6 ;  /* 0xff800000abab9808 */ /* 0x000fe20007000000 */
[C---:B------:R-:W-:Y:S04]  /*4970*/  HMMA.16816.F32 R40, R148.reuse, R136, R40 ;  /* 0x000000889428723c */ /* 0x040fe80000001828 */
[----:B------:R-:W-:Y:S01]  /*4980*/  @!P1 FSEL R169, R169, -INF , !P5 ;  /* 0xff800000a9a99808 */ /* 0x000fe20006800000 */
[----:B------:R-:W-:Y:S01]  /*4990*/  FADD.FTZ R180, R228, R23 ;  /* 0x00000017e4b47221 */ /* 0x000fe20000010000 */
[----:B------:R-:W-:Y:S01]  /*49a0*/  @!P1 ISETP.GE.AND P6, PT, R173, R250, PT ;  /* 0x000000faad00920c */ /* 0x000fe20003fc6270 */
[----:B------:R-:W-:Y:S01]  /*49b0*/  FADD.FTZ R183, R225, R24 ;  /* 0x00000018e1b77221 */ /* 0x000fe20000010000 */
[-C--:B------:R-:W-:Y:S03]  /*49c0*/  HMMA.16816.F32 R44, R148, R138.reuse, R44 ;  /* 0x0000008a942c723c */ /* 0x080fe6000000182c */
[----:B------:R-:W-:Y:S01]  /*49d0*/  @!P1 ISETP.GE.AND P5, PT, R177, R244, PT ;  /* 0x000000f4b100920c */ /* 0x000fe20003fa6270 */
[----:B------:R-:W-:Y:S01]  /*49e0*/  FADD.FTZ R182, R225, R22 ;  /* 0x00000016e1b67221 */ /* 0x000fe20000010000 */
[----:B------:R-:W-:Y:S01]  /*49f0*/  @!P1 FSEL R166, R166, -INF , !P2 ;  /* 0xff800000a6a69808 */ /* 0x000fe20005000000 */
[----:B------:R-:W-:Y:S01]  /*4a00*/  FADD.FTZ R251, R228, R25 ;  /* 0x00000019e4fb7221 */ /* 0x000fe20000010000 */
[----:B------:R-:W-:Y:S01]  /*4a10*/  @!P1 ISETP.GE.AND P2, PT, R177, R250, PT ;  /* 0x000000fab100920c */ /* 0x000fe20003f46270 */
[C---:B------:R-:W-:Y:S04]  /*4a20*/  HMMA.16816.F32 R48, R140.reuse, R138, R48 ;  /* 0x0000008a8c30723c */ /* 0x040fe80000001830 */
[----:B------:R-:W-:Y:S01]  /*4a30*/  @!P1 FSEL R174, R174, -INF , !P6 ;  /* 0xff800000aeae9808 */ /* 0x000fe20007000000 */
[----:B------:R-:W-:Y:S01]  /*4a40*/  FADD.FTZ R26, R225, R26 ;  /* 0x0000001ae11a7221 */ /* 0x000fe20000010000 */
[----:B------:R-:W-:Y:S01]  /*4a50*/  @!P1 FSEL R175, R175, -INF , !P5 ;  /* 0xff800000afaf9808 */ /* 0x000fe20006800000 */
[----:B------:R-:W-:Y:S01]  /*4a60*/  FADD.FTZ R238, R228, R27 ;  /* 0x0000001be4ee7221 */ /* 0x000fe20000010000 */
[----:B------:R-:W-:Y:S01]  /*4a70*/  @!P1 ISETP.GE.AND P6, PT, R173, R244, PT ;  /* 0x000000f4ad00920c */ /* 0x000fe20003fc6270 */
[----:B------:R-:W-:Y:S01]  /*4a80*/  FADD.FTZ R245, R223, R28 ;  /* 0x0000001cdff57221 */ /* 0x000fe20000010000 */
[-C--:B------:R-:W-:Y:S01]  /*4a90*/  @!P1 ISETP.GE.AND P5, PT, R173, R246.reuse, PT ;  /* 0x000000f6ad00920c */ /* 0x080fe20003fa6270 */
[----:B------:R-:W-:Y:S01]  /*4aa0*/  FADD.FTZ R173, R230, R17 ;  /* 0x00000011e6ad7221 */ /* 0x000fe20000010000 */
        /* <DEDUP_REMOVED lines=8> */
[-C--:B------:R-:W-:Y:S01]  /*4b30*/  @!P1 ISETP.GE.AND P6, PT, R191, R244.reuse, PT ;  /* 0x000000f4bf00920c */ /* 0x080fe20003fc6270 */
[----:B------:R-:W-:Y:S01]  /*4b40*/  FFMA.FTZ R32, R163, UR9, -R164 ;  /* 0x00000009a3207c23 */ /* 0x000fe200080108a4 */
[----:B------:R-:W-:Y:S01]  /*4b50*/  @!P1 ISETP.GE.AND P2, PT, R239, R244, PT ;  /* 0x000000f4ef00920c */ /* 0x000fe20003f46270 */
[----:B------:R-:W-:Y:S01]  /*4b60*/  FADD.FTZ R247, R223, R34 ;  /* 0x00000022dff77221 */ /* 0x000fe20000010000 */
[----:B------:R-:W-:Y:S01]  /*4b70*/  @!P1 FSEL R179, R179, -INF , !P6 ;  /* 0xff800000b3b39808 */ /* 0x000fe20007000000 */
[----:B------:R-:W-:Y:S01]  /*4b80*/  MUFU.EX2 R188, R32 ;  /* 0x0000002000bc7308 */ /* 0x000fe20000000800 */
[----:B------:R-:W-:Y:S01]  /*4b90*/  @!P1 FSEL R177, R177, -INF , !P2 ;  /* 0xff800000b1b19808 */ /* 0x000fe20005000000 */
[C---:B------:R-:W-:Y:S01]  /*4ba0*/  FADD.FTZ R36, R221.reuse, R36 ;  /* 0x00000024dd247221 */ /* 0x040fe20000010000 */
[----:B------:R-:W-:Y:S01]  /*4bb0*/  @!P1 FSEL R178, R178, -INF , !P5 ;  /* 0xff800000b2b29808 */ /* 0x000fe20006800000 */
[----:B------:R-:W-:Y:S01]  /*4bc0*/  FADD.FTZ R6, R221, R38 ;  /* 0x00000026dd067221 */ /* 0x000fe20000010000 */
[----:B------:R-:W-:Y:S01]  /*4bd0*/  @!P1 ISETP.GE.AND P6, PT, R239, R246, PT ;  /* 0x000000f6ef00920c */ /* 0x000fe20003fc6270 */
[C---:B------:R-:W-:Y:S01]  /*4be0*/  FADD.FTZ R38, R224.reuse, R39 ;  /* 0x00000027e0267221 */ /* 0x040fe20000010000 */
[C---:B------:R-:W-:Y:S01]  /*4bf0*/  @!P1 ISETP.GE.AND P2, PT, R191.reuse, R252, PT ;  /* 0x000000fcbf00920c */ /* 0x040fe20003f46270 */
[----:B------:R-:W-:Y:S01]  /*4c00*/  FADD.FTZ R37, R224, R37 ;  /* 0x00000025e0257221 */ /* 0x000fe20000010000 */
[----:B------:R-:W-:Y:S01]  /*4c10*/  @!P1 ISETP.GE.AND P5, PT, R191, R246, PT ;  /* 0x000000f6bf00920c */ /* 0x000fe20003fa6270 */
[----:B------:R-:W-:Y:S01]  /*4c20*/  FADD.FTZ R39, R221, R40 ;  /* 0x00000028dd277221 */ /* 0x000fe20000010000 */
[----:B------:R-:W-:Y:S01]  /*4c30*/  @!P1 FSEL R180, R180, -INF , !P6 ;  /* 0xff800000b4b49808 */ /* 0x000fe20007000000 */
[----:B------:R-:W-:Y:S01]  /*4c40*/  FFMA.FTZ R236, R236, UR9, -R243 ;  /* 0x00000009ecec7c23 */ /* 0x000fe200080108f3 */
[----:B------:R-:W-:Y:S01]  /*4c50*/  @!P1 FSEL R183, R183, -INF , !P2 ;  /* 0xff800000b7b79808 */ /* 0x000fe20005000000 */
[----:B------:R-:W-:Y:S01]  /*4c60*/  FFMA.FTZ R181, R181, UR9, -R164 ;  /* 0x00000009b5b57c23 */ /* 0x000fe200080108a4 */
[----:B------:R-:W-:Y:S01]  /*4c70*/  @!P1 FSEL R182, R182, -INF , !P5 ;  /* 0xff800000b6b69808 */ /* 0x000fe20006800000 */
[----:B------:R1:W-:Y:S01]  /*4c80*/  MUFU.EX2 R2, R236 ;  /* 0x000000ec00027308 */ /* 0x0003e20000000800 */
[----:B------:R-:W-:Y:S01]  /*4c90*/  @!P1 ISETP.GE.AND P6, PT, R239, R252, PT ;  /* 0x000000fcef00920c */ /* 0x000fe20003fc6270 */
[--C-:B------:R-:W-:Y:S01]  /*4ca0*/  FFMA.FTZ R5, R167, UR9, -R248.reuse ;  /* 0x00000009a7057c23 */ /* 0x100fe200080108f8 */
[-C--:B------:R-:W-:Y:S01]  /*4cb0*/  @!P1 ISETP.GE.AND P2, PT, R239, R250.reuse, PT ;  /* 0x000000faef00920c */ /* 0x080fe20003f46270 */
[----:B------:R-:W-:Y:S01]  /*4cc0*/  @!P1 VIADD R239, R237, 0x18 ;  /* 0x00000018edef9836 */ /* 0x000fe20000000000 */
[----:B------:R-:W-:Y:S01]  /*4cd0*/  @!P1 ISETP.GE.AND P5, PT, R191, R250, PT ;  /* 0x000000fabf00920c */ /* 0x000fe20003fa6270 */
[----:B------:R-:W-:Y:S01]  /*4ce0*/  FADD.FTZ R191, R226, R29 ;  /* 0x0000001de2bf7221 */ /* 0x000fe20000010000 */
[----:B------:R-:W-:Y:S03]  /*4cf0*/  @!P1 FSEL R251, R251, -INF , !P6 ;  /* 0xff800000fbfb9808 */ /* 0x000fe60007000000 */
[----:B------:R2:W3:Y:S01]  /*4d00*/  MUFU.EX2 R3, R181 ;  /* 0x000000b500037308 */ /* 0x0004e20000000800 */
[----:B------:R-:W-:Y:S01]  /*4d10*/  @!P1 FSEL R26, R26, -INF , !P5 ;  /* 0xff8000001a1a9808 */ /* 0x000fe20006800000 */
[--C-:B------:R-:W-:Y:S01]  /*4d20*/  FFMA.FTZ R167, R168, UR9, -R189.reuse ;  /* 0x00000009a8a77c23 */ /* 0x100fe200080108bd */
[-C--:B------:R-:W-:Y:S01]  /*4d30*/  @!P1 ISETP.GE.AND P6, PT, R239, R252.reuse, PT ;  /* 0x000000fcef00920c */ /* 0x080fe20003fc6270 */
[----:B------:R-:W-:Y:S01]  /*4d40*/  FFMA.FTZ R168, R171, UR9, -R248 ;  /* 0x00000009aba87c23 */ /* 0x000fe200080108f8 */
[----:B------:R-:W-:Y:S01]  /*4d50*/  @!P1 ISETP.GE.AND P5, PT, R241, R252, PT ;  /* 0x000000fcf100920c */ /* 0x000fe20003fa6270 */
[----:B------:R-:W-:Y:S01]  /*4d60*/  FFMA.FTZ R171, R176, UR9, -R189 ;  /* 0x00000009b0ab7c23 */ /* 0x000fe200080108bd */
[----:B------:R-:W-:Y:S01]  /*4d70*/  @!P1 FSEL R238, R238, -INF , !P2 ;  /* 0xff800000eeee9808 */ /* 0x000fe20005000000 */
[----:B------:R-:W-:Y:S01]  /*4d80*/  FFMA.FTZ R176, R173, UR9, -R164 ;  /* 0x00000009adb07c23 */ /* 0x000fe200080108a4 */
[----:B------:R-:W-:Y:S01]  /*4d90*/  @!P1 FSEL R245, R245, -INF , !P6 ;  /* 0xff800000f5f59808 */ /* 0x000fe20007000000 */
[C---:B------:R-:W-:Y:S01]  /*4da0*/  FADD.FTZ R40, R224.reuse, R43 ;  /* 0x0000002be0287221 */ /* 0x040fe20000010000 */
[----:B------:R-:W-:Y:S01]  /*4db0*/  @!P1 FSEL R191, R191, -INF , !P5 ;  /* 0xff800000bfbf9808 */ /* 0x000fe20006800000 */
[----:B-1----:R-:W-:Y:S01]  /*4dc0*/  @!P1 VIADD R236, R237, 0x28 ;  /* 0x00000028edec9836 */ /* 0x002fe20000000000 */
[-C--:B------:R-:W-:Y:S01]  /*4dd0*/  @!P1 ISETP.GE.AND P2, PT, R239, R250.reuse, PT ;  /* 0x000000faef00920c */ /* 0x080fe20003f46270 */
[----:B------:R-:W-:Y:S01]  /*4de0*/  FADD.FTZ R41, R224, R41 ;  /* 0x00000029e0297221 */ /* 0x000fe20000010000 */
[----:B------:R-:W-:Y:S01]  /*4df0*/  @!P1 ISETP.GE.AND P6, PT, R241, R250, PT ;  /* 0x000000faf100920c */ /* 0x000fe20003fc6270 */
[----:B------:R-:W-:Y:S01]  /*4e00*/  FADD.FTZ R42, R221, R42 ;  /* 0x0000002add2a7221 */ /* 0x000fe20000010000 */
[----:B------:R-:W-:Y:S01]  /*4e10*/  @!P1 ISETP.GE.AND P5, PT, R239, R244, PT ;  /* 0x000000f4ef00920c */ /* 0x000fe20003fa6270 */
[----:B------:R-:W-:Y:S01]  /*4e20*/  FADD.FTZ R46, R219, R46 ;  /* 0x0000002edb2e7221 */ /* 0x000fe20000010000 */
[----:B------:R-:W-:Y:S01]  /*4e30*/  @!P1 FSEL R242, R242, -INF , !P2 ;  /* 0xff800000f2f29808 */ /* 0x000fe20005000000 */
[----:B--2---:R-:W-:Y:S01]  /*4e40*/  @!P1 VIADD R181, R237, 0x29 ;  /* 0x00000029edb59836 */ /* 0x004fe20000000000 */
[----:B------:R-:W-:Y:S01]  /*4e50*/  @!P1 FSEL R240, R240, -INF , !P6 ;  /* 0xff800000f0f09808 */ /* 0x000fe20007000000 */
[----:B------:R-:W-:Y:S01]  /*4e60*/  FADD.FTZ R43, R219, R44 ;  /* 0x0000002cdb2b7221 */ /* 0x000fe20000010000 */
[----:B------:R-:W-:Y:S01]  /*4e70*/  @!P1 FSEL R249, R249, -INF , !P5 ;  /* 0xff800000f9f99808 */ /* 0x000fe20006800000 */
[----:B------:R-:W-:Y:S01]  /*4e80*/  FADD.FTZ R45, R222, R45 ;  /* 0x0000002dde2d7221 */ /* 0x000fe20000010000 */
[----:B------:R-:W-:Y:S01]  /*4e90*/  @!P1 ISETP.GE.AND P2, PT, R239, R246, PT ;  /* 0x000000f6ef00920c */ /* 0x000fe20003f46270 */
[C---:B------:R-:W-:Y:S01]  /*4ea0*/  FADD.FTZ R239, R226.reuse, R33 ;  /* 0x00000021e2ef7221 */ /* 0x040fe20000010000 */
[----:B------:R-:W-:Y:S01]  /*4eb0*/  @!P1 ISETP.GE.AND P6, PT, R241, R244, PT ;  /* 0x000000f4f100920c */ /* 0x000fe20003fc6270 */
[----:B------:R-:W-:Y:S01]  /*4ec0*/  @!P1 VIADD R33, R237, 0x20 ;  /* 0x00000020ed219836 */ /* 0x000fe20000000000 */
[----:B------:R-:W-:Y:S01]  /*4ed0*/  @!P1 ISETP.GE.AND P5, PT, R241, R246, PT ;  /* 0x000000f6f100920c */ /* 0x000fe20003fa6270 */
[----:B------:R-:W-:Y:S01]  /*4ee0*/  FADD.FTZ R241, R226, R35 ;  /* 0x00000023e2f17221 */ /* 0x000fe20000010000 */
[----:B------:R-:W-:Y:S01]  /*4ef0*/  @!P1 FSEL R239, R239, -INF , !P6 ;  /* 0xff800000efef9808 */ /* 0x000fe20007000000 */
[C---:B------:R-:W-:Y:S01]  /*4f00*/  FADD.FTZ R44, R222.reuse, R47 ;  /* 0x0000002fde2c7221 */ /* 0x040fe20000010000 */
[----:B------:R-:W-:Y:S01]  /*4f10*/  @!P1 ISETP.GE.AND P6, PT, R33, R244, PT ;  /* 0x000000f42100920c */ /* 0x000fe20003fc6270 */
[----:B------:R-:W-:Y:S01]  /*4f20*/  FADD.FTZ R47, R219, R48 ;  /* 0x00000030db2f7221 */ /* 0x000fe20000010000 */
[----:B------:R-:W-:Y:S01]  /*4f30*/  @!P1 FSEL R241, R241, -INF , !P5 ;  /* 0xff800000f1f19808 */ /* 0x000fe20006800000 */
[C---:B------:R-:W-:Y:S01]  /*4f40*/  FADD.FTZ R49, R222.reuse, R49 ;  /* 0x00000031de317221 */ /* 0x040fe20000010000 */
[----:B------:R-:W-:Y:S01]  /*4f50*/  @!P1 ISETP.GE.AND P5, PT, R33, R246, PT ;  /* 0x000000f62100920c */ /* 0x000fe20003fa6270 */
[----:B------:R-:W-:Y:S01]  /*4f60*/  FADD.FTZ R50, R219, R50 ;  /* 0x00000032db327221 */ /* 0x000fe20000010000 */
[----:B------:R-:W-:Y:S01]  /*4f70*/  @!P1 IADD3 R35, PT, PT, R237, 0x21, RZ ;  /* 0x00000021ed239810 */ /* 0x000fe20007ffe0ff */
[----:B------:R-:W-:Y:S01]  /*4f80*/  FADD.FTZ R48, R222, R51 ;  /* 0x00000033de307221 */ /* 0x000fe20000010000 */
[----:B------:R-:W-:Y:S01]  /*4f90*/  @!P1 FSEL R247, R247, -INF , !P2 ;  /* 0xff800000f7f79808 */ /* 0x000fe20005000000 */
[----:B------:R-:W-:Y:S01]  /*4fa0*/  @!P1 VIADD R51, R237, 0x30 ;  /* 0x00000030ed339836 */ /* 0x000fe20000000000 */
[----:B------:R-:W-:Y:S01]  /*4fb0*/  @!P1 FSEL R36, R36, -INF , !P6 ;  /* 0xff80000024249808 */ /* 0x000fe20007000000 */
[--C-:B------:R-:W-:Y:S01]  /*4fc0*/  FFMA.FTZ R163, R170, UR9, -R243.reuse ;  /* 0x00000009aaa37c23 */ /* 0x100fe200080108f3 */
[----:B------:R-:W-:Y:S01]  /*4fd0*/  @!P1 FSEL R6, R6, -INF , !P5 ;  /* 0xff80000006069808 */ /* 0x000fe20006800000 */
[----:B------:R-:W-:Y:S01]  /*4fe0*/  FFMA.FTZ R178, R178, UR9, -R243 ;  /* 0x00000009b2b27c23 */ /* 0x000fe200080108f3 */
[----:B------:R-:W-:Y:S01]  /*4ff0*/  @!P1 ISETP.GE.AND P2, PT, R35, R244, PT ;  /* 0x000000f42300920c */ /* 0x000fe20003f46270 */
[--C-:B------:R-:W-:Y:S01]  /*5000*/  FFMA.FTZ R170, R165, UR9, -R248.reuse ;  /* 0x00000009a5aa7c23 */ /* 0x100fe200080108f8 */
[----:B------:R-:W-:Y:S01]  /*5010*/  @!P1 ISETP.GE.AND P6, PT, R33, R252, PT ;  /* 0x000000fc2100920c */ /* 0x000fe20003fc6270 */
        /* <DEDUP_REMOVED lines=8> */
[--C-:B------:R-:W-:Y:S01]  /*50a0*/  FFMA.FTZ R37, R37, UR9, -R164.reuse ;  /* 0x0000000925257c23 */ /* 0x100fe200080108a4 */
[----:B------:R-:W-:Y:S05]  /*50b0*/  @!P1 ISETP.GE.AND P2, PT, R33, R250, PT ;  /* 0x000000fa2100920c */ /* 0x000fea0003f46270 */
[----:B------:R-:W-:Y:S01]  /*50c0*/  MUFU.EX2 R176, R176 ;  /* 0x000000b000b07308 */ /* 0x000fe20000000800 */
[C---:B------:R-:W-:Y:S01]  /*50d0*/  @!P1 ISETP.GE.AND P5, PT, R35.reuse, R252, PT ;  /* 0x000000fc2300920c */ /* 0x040fe20003fa6270 */
[----:B------:R-:W-:Y:S01]  /*50e0*/  FFMA.FTZ R174, R174, UR9, -R189 ;  /* 0x00000009aeae7c23 */ /* 0x000fe200080108bd */
[-C--:B------:R-:W-:Y:S07]  /*50f0*/  @!P1 ISETP.GE.AND P6, PT, R35, R250.reuse, PT ;  /* 0x000000fa2300920c */ /* 0x080fee0003fc6270 */
[----:B------:R-:W-:Y:S01]  /*5100*/  MUFU.EX2 R165, R5 ;  /* 0x0000000500a57308 */ /* 0x000fe20000000800 */
[----:B------:R1:W2:Y:S01]  /*5110*/  LDSM.16.M88.4 R32, [R187+0xd800] ;  /* 0x00d80000bb20783b */ /* 0x0002a20000000200 */
[----:B------:R-:W-:Y:S01]  /*5120*/  @!P1 FSEL R41, R41, -INF , !P5 ;  /* 0xff80000029299808 */ /* 0x000fe20006800000 */
[----:B------:R-:W-:Y:S01]  /*5130*/  FFMA.FTZ R239, R239, UR9, -R164 ;  /* 0x00000009efef7c23 */ /* 0x000fe200080108a4 */
[----:B------:R-:W-:Y:S06]  /*5140*/  @!P1 FSEL R40, R40, -INF , !P6 ;  /* 0xff80000028289808 */ /* 0x000fec0007000000 */
[----:B------:R-:W-:Y:S01]  /*5150*/  MUFU.EX2 R170, R170 ;  /* 0x000000aa00aa7308 */ /* 0x000fe20000000800 */
[C---:B------:R-:W-:Y:S01]  /*5160*/  @!P1 ISETP.GE.AND P6, PT, R236.reuse, R250, PT ;  /* 0x000000faec00920c */ /* 0x040fe20003fc6270 */
[----:B------:R-:W-:Y:S01]  /*5170*/  FFMA.FTZ R247, R247, UR9, -R243 ;  /* 0x00000009f7f77c23 */ /* 0x000fe200080108f3 */
[-C--:B------:R-:W-:Y:S07]  /*5180*/  @!P1 ISETP.GE.AND P5, PT, R236, R252.reuse, PT ;  /* 0x000000fcec00920c */ /* 0x080fee0003fa6270 */
[----:B------:R-:W-:Y:S01]  /*5190*/  MUFU.EX2 R167, R167 ;  /* 0x000000a700a77308 */ /* 0x000fe20000000800 */
[----:B------:R-:W-:Y:S01]  /*51a0*/  @!P1 FSEL R42, R42, -INF , !P2 ;  /* 0xff8000002a2a9808 */ /* 0x000fe20005000000 */
[--C-:B------:R-:W-:Y:S01]  /*51b0*/  FFMA.FTZ R40, R40, UR9, -R189.reuse ;  /* 0x0000000928287c23 */ /* 0x100fe200080108bd */
[----:B------:R-:W-:Y:S07]  /*51c0*/  @!P1 FSEL R46, R46, -INF , !P6 ;  /* 0xff8000002e2e9808 */ /* 0x000fee0007000000 */
[----:B------:R-:W-:Y:S01]  /*51d0*/  MUFU.EX2 R166, R166 ;  /* 0x000000a600a67308 */ /* 0x000fe20000000800 */
[C---:B------:R-:W-:Y:S01]  /*51e0*/  @!P1 ISETP.GE.AND P2, PT, R181.reuse, R252, PT ;  /* 0x000000fcb500920c */ /* 0x040fe20003f46270 */
[----:B------:R-:W-:Y:S01]  /*51f0*/  FFMA.FTZ R42, R42, UR9, -R189 ;  /* 0x000000092a2a7c23 */ /* 0x000fe200080108bd */
[----:B------:R-:W-:Y:S07]  /*5200*/  @!P1 ISETP.GE.AND P6, PT, R181, R250, PT ;  /* 0x000000fab500920c */ /* 0x000fee0003fc6270 */
[----:B------:R-:W-:Y:S01]  /*5210*/  MUFU.EX2 R168, R168 ;  /* 0x000000a800a87308 */ /* 0x000fe20000000800 */
[----:B------:R-:W-:Y:S01]  /*5220*/  @!P1 FSEL R43, R43, -INF , !P5 ;  /* 0xff8000002b2b9808 */ /* 0x000fe20006800000 */
[--C-:B------:R-:W-:Y:S01]  /*5230*/  FFMA.FTZ R191, R191, UR9, -R248.reuse ;  /* 0x00000009bfbf7c23 */ /* 0x100fe200080108f8 */
[----:B------:R-:W-:Y:S07]  /*5240*/  @!P1 ISETP.GE.AND P5, PT, R236, R244, PT ;  /* 0x000000f4ec00920c */ /* 0x000fee0003fa6270 */
[----:B------:R-:W-:Y:S01]  /*5250*/  MUFU.EX2 R169, R169 ;  /* 0x000000a900a97308 */ /* 0x000fe20000000800 */
[----:B------:R-:W-:Y:S01]  /*5260*/  @!P1 FSEL R45, R45, -INF , !P2 ;  /* 0xff8000002d2d9808 */ /* 0x000fe20005000000 */
[----:B------:R-:W-:Y:S01]  /*5270*/  FFMA.FTZ R43, R43, UR9, -R248 ;  /* 0x000000092b2b7c23 */ /* 0x000fe200080108f8 */
[----:B-1----:R-:W-:Y:S01]  /*5280*/  FFMA.FTZ R187, R175, UR9, -R164 ;  /* 0x00000009afbb7c23 */ /* 0x002fe200080108a4 */
[----:B------:R-:W-:Y:S06]  /*5290*/  @!P1 FSEL R44, R44, -INF , !P6 ;  /* 0xff8000002c2c9808 */ /* 0x000fec0007000000 */
[----:B------:R-:W-:Y:S01]  /*52a0*/  MUFU.EX2 R171, R171 ;  /* 0x000000ab00ab7308 */ /* 0x000fe20000000800 */
[----:B------:R-:W-:Y:S01]  /*52b0*/  @!P1 ISETP.GE.AND P2, PT, R236, R246, PT ;  /* 0x000000f6ec00920c */ /* 0x000fe20003f46270 */
[----:B------:R-:W-:Y:S01]  /*52c0*/  FFMA.FTZ R45, R45, UR9, -R248 ;  /* 0x000000092d2d7c23 */ /* 0x000fe200080108f8 */
[----:B------:R-:W-:Y:S07]  /*52d0*/  @!P1 ISETP.GE.AND P6, PT, R181, R244, PT ;  /* 0x000000f4b500920c */ /* 0x000fee0003fc6270 */
[----:B------:R1:W4:Y:S01]  /*52e0*/  MUFU.EX2 R173, R187 ;  /* 0x000000bb00ad7308 */ /* 0x0003220000000800 */
[----:B------:R-:W-:Y:S01]  /*52f0*/  @!P1 FSEL R47, R47, -INF , !P5 ;  /* 0xff8000002f2f9808 */ /* 0x000fe20006800000 */
[--C-:B------:R-:W-:Y:S01]  /*5300*/  FFMA.FTZ R175, R234, UR9, -R243.reuse ;  /* 0x00000009eaaf7c23 */ /* 0x100fe200080108f3 */
[----:B------:R-:W-:Y:S07]  /*5310*/  @!P1 ISETP.GE.AND P5, PT, R181, R246, PT ;  /* 0x000000f6b500920c */ /* 0x000fee0003fa6270 */
[----:B------:R-:W-:Y:S01]  /*5320*/  MUFU.EX2 R174, R174 ;  /* 0x000000ae00ae7308 */ /* 0x000fe20000000800 */
[----:B------:R-:W-:Y:S01]  /*5330*/  @!P1 FSEL R49, R49, -INF , !P6 ;  /* 0xff80000031319808 */ /* 0x000fe20007000000 */
[--C-:B------:R-:W-:Y:S01]  /*5340*/  FFMA.FTZ R181, R177, UR9, -R164.reuse ;  /* 0x00000009b1b57c23 */ /* 0x100fe200080108a4 */
[----:B------:R-:W-:Y:S07]  /*5350*/  @!P1 FSEL R50, R50, -INF , !P2 ;  /* 0xff80000032329808 */ /* 0x000fee0005000000 */
[----:B------:R-:W4:Y:S01]  /*5360*/  MUFU.EX2 R175, R175 ;  /* 0x000000af00af7308 */ /* 0x000f220000000800 */
[-C--:B------:R-:W-:Y:S01]  /*5370*/  @!P1 ISETP.GE.AND P6, PT, R51, R244.reuse, PT ;  /* 0x000000f43300920c */ /* 0x080fe20003fc6270 */
[--C-:B------:R-:W-:Y:S01]  /*5380*/  FFMA.FTZ R49, R49, UR9, -R164.reuse ;  /* 0x0000000931317c23 */ /* 0x100fe200080108a4 */
[-C--:B--2---:R-:W-:Y:S07]  /*5390*/  HMMA.16816.F32 R52, R140, R32.reuse, R52 ;  /* 0x000000208c34723c */ /* 0x084fee0000001834 */
[----:B------:R-:W-:Y:S01]  /*53a0*/  MUFU.EX2 R181, R181 ;  /* 0x000000b500b57308 */ /* 0x000fe20000000800 */
[--C-:B------:R-:W-:Y:S01]  /*53b0*/  FFMA.FTZ R50, R50, UR9, -R243.reuse ;  /* 0x0000000932327c23 */ /* 0x100fe200080108f3 */
[----:B-1----:R-:W-:Y:S08]  /*53c0*/  @!P1 VIADD R187, R237, 0x31 ;  /* 0x00000031edbb9836 */ /* 0x002ff00000000000 */
[----:B------:R-:W-:Y:S01]  /*53d0*/  MUFU.EX2 R192, R49 ;  /* 0x0000003100c07308 */ /* 0x000fe20000000800 */
[----:B------:R-:W-:Y:S01]  /*53e0*/  @!P1 FSEL R48, R48, -INF , !P5 ;  /* 0xff80000030309808 */ /* 0x000fe20006800000 */
[----:B------:R-:W-:Y:S01]  /*53f0*/  FFMA.FTZ R234, R179, UR9, -R164 ;  /* 0x00000009b3ea7c23 */ /* 0x000fe200080108a4 */
[C---:B------:R-:W-:Y:S07]  /*5400*/  HMMA.16816.F32 R56, R148.reuse, R32, R56 ;  /* 0x000000209438723c */ /* 0x040fee0000001838 */
[----:B------:R-:W-:Y:S01]  /*5410*/  MUFU.EX2 R186, R50 ;  /* 0x0000003200ba7308 */ /* 0x000fe20000000800 */
[----:B------:R-:W-:Y:S01]  /*5420*/  FFMA.FTZ R48, R48, UR9, -R243 ;  /* 0x0000000930307c23 */ /* 0x000fe200080108f3 */
[----:B------:R-:W-:Y:S08]  /*5430*/  @!P1 ISETP.GE.AND P2, PT, R187, R244, PT ;  /* 0x000000f4bb00920c */ /* 0x000ff00003f46270 */
[----:B------:R-:W-:Y:S01]  /*5440*/  MUFU.EX2 R234, R234 ;  /* 0x000000ea00ea7308 */ /* 0x000fe20000000800 */
[----:B------:R-:W-:Y:S01]  /*5450*/  @!P1 ISETP.GE.AND P5, PT, R51, R246, PT ;  /* 0x000000f63300920c */ /* 0x000fe20003fa6270 */
[-C--:B------:R-:W-:Y:S08]  /*5460*/  HMMA.16816.F32 R60, R148, R34.reuse, R60 ;  /* 0x00000022943c723c */ /* 0x080ff0000000183c */
[----:B------:R-:W-:Y:S01]  /*5470*/  MUFU.EX2 R145, R48 ;  /* 0x0000003000917308 */ /* 0x000fe20000000800 */
[C---:B------:R-:W-:Y:S01]  /*5480*/  FADD.FTZ R33, R217.reuse, R52 ;  /* 0x00000034d9217221 */ /* 0x040fe20000010000 */
[C---:B------:R-:W-:Y:S01]  /*5490*/  FADD.FTZ R53, R220.reuse, R53 ;  /* 0x00000035dc357221 */ /* 0x040fe20000010000 */
[----:B------:R-:W-:Y:S01]  /*54a0*/  FADD.FTZ R54, R217, R54 ;  /* 0x00000036d9367221 */ /* 0x000fe20000010000 */
[----:B------:R-:W-:Y:S06]  /*54b0*/  FFMA.FTZ R179, R251, UR9, -R248 ;  /* 0x00000009fbb37c23 */ /* 0x000fec00080108f8 */
[----:B------:R-:W-:Y:S01]  /*54c0*/  MUFU.EX2 R239, R239 ;  /* 0x000000ef00ef7308 */ /* 0x000fe20000000800 */
[----:B------:R-:W-:Y:S09]  /*54d0*/  HMMA.16816.F32 R64, R140, R34, R64 ;  /* 0x000000228c40723c */ /* 0x000ff20000001840 */
[----:B------:R-:W-:Y:S01]  /*54e0*/  MUFU.EX2 R155, R42 ;  /* 0x0000002a009b7308 */ /* 0x000fe20000000800 */
[----:B------:R-:W-:Y:S01]  /*54f0*/  FADD.FTZ R32, R220, R55 ;  /* 0x00000037dc207221 */ /* 0x000fe20000010000 */
[--C-:B------:R-:W-:Y:S01]  /*5500*/  FFMA.FTZ R55, R242, UR9, -R189.reuse ;  /* 0x00000009f2377c23 */ /* 0x100fe200080108bd */
[----:B------:R-:W-:Y:S01]  /*5510*/  @!P1 FSEL R33, R33, -INF , !P6 ;  /* 0xff80000021219808 */ /* 0x000fe20007000000 */
[----:B------:R-:W-:Y:S01]  /*5520*/  FFMA.FTZ R34, R240, UR9, -R189 ;  /* 0x00000009f0227c23 */ /* 0x000fe200080108bd */
[----:B------:R-:W-:Y:S05]  /*5530*/  @!P1 FSEL R53, R53, -INF , !P2 ;  /* 0xff80000035359808 */ /* 0x000fea0005000000 */
[----:B------:R1:W-:Y:S01]  /*5540*/  MUFU.EX2 R240, R55 ;  /* 0x0000003700f07308 */ /* 0x0003e20000000800 */
[C---:B------:R-:W-:Y:S01]  /*5550*/  @!P1 ISETP.GE.AND P6, PT, R51.reuse, R252, PT ;  /* 0x000000fc3300920c */ /* 0x040fe20003fc6270 */
[----:B------:R-:W-:Y:S01]  /*5560*/  FADD.FTZ R52, R220, R59 ;  /* 0x0000003bdc347221 */ /* 0x000fe20000010000 */
[----:B------:R-:W-:Y:S01]  /*5570*/  @!P1 ISETP.GE.AND P2, PT, R51, R250, PT ;  /* 0x000000fa3300920c */ /* 0x000fe20003f46270 */
[----:B------:R-:W-:Y:S01]  /*5580*/  FADD.FTZ R51, R217, R56 ;  /* 0x00000038d9337221 */ /* 0x000fe20000010000 */
[----:B------:R-:W-:Y:S01]  /*5590*/  @!P1 FSEL R54, R54, -INF , !P5 ;  /* 0xff80000036369808 */ /* 0x000fe20006800000 */
[----:B------:R-:W-:Y:S01]  /*55a0*/  @!P1 VIADD R59, R237, 0x39 ;  /* 0x00000039ed3b9836 */ /* 0x000fe20000000000 */
[----:B------:R-:W-:Y:S01]  /*55b0*/  @!P1 ISETP.GE.AND P5, PT, R187, R246, PT ;  /* 0x000000f6bb00920c */ /* 0x000fe20003fa6270 */
[----:B------:R-:W-:Y:S01]  /*55c0*/  FADD.FTZ R58, R217, R58 ;  /* 0x0000003ad93a7221 */ /* 0x000fe20000010000 */
[----:B------:R-:W-:Y:S01]  /*55d0*/  @!P1 FSEL R51, R51, -INF , !P6 ;  /* 0xff80000033339808 */ /* 0x000fe20007000000 */
[----:B------:R-:W-:Y:S01]  /*55e0*/  FADD.FTZ R57, R220, R57 ;  /* 0x00000039dc397221 */ /* 0x000fe20000010000 */
[----:B------:R-:W-:Y:S01]  /*55f0*/  @!P1 FSEL R32, R32, -INF , !P5 ;  /* 0xff80000020209808 */ /* 0x000fe20006800000 */
[----:B------:R-:W-:Y:S01]  /*5600*/  FADD.FTZ R61, R218, R61 ;  /* 0x0000003dda3d7221 */ /* 0x000fe20000010000 */
[----:B------:R-:W-:Y:S01]  /*5610*/  @!P1 ISETP.GE.AND P5, PT, R187, R252, PT ;  /* 0x000000fcbb00920c */ /* 0x000fe20003fa6270 */
[----:B-1----:R-:W-:Y:S01]  /*5620*/  FADD.FTZ R55, R215, R64 ;  /* 0x00000040d7377221 */ /* 0x002fe20000010000 */
[----:B------:R-:W-:Y:S01]  /*5630*/  @!P1 ISETP.GE.AND P6, PT, R187, R250, PT ;  /* 0x000000fabb00920c */ /* 0x000fe20003fc6270 */
[----:B------:R-:W-:Y:S01]  /*5640*/  @!P1 VIADD R187, R237, 0x38 ;  /* 0x00000038edbb9836 */ /* 0x000fe20000000000 */
[----:B------:R-:W-:Y:S01]  /*5650*/  @!P1 FSEL R58, R58, -INF , !P2 ;  /* 0xff8000003a3a9808 */ /* 0x000fe20005000000 */
[----:B------:R1:W-:Y:S01]  /*5660*/  MUFU.EX2 R237, R34 ;  /* 0x0000002200ed7308 */ /* 0x0003e20000000800 */
[----:B------:R-:W-:Y:S01]  /*5670*/  @!P1 FSEL R52, R52, -INF , !P6 ;  /* 0xff80000034349808 */ /* 0x000fe20007000000 */
[----:B------:R-:W-:Y:S01]  /*5680*/  FADD.FTZ R35, R215, R60 ;  /* 0x0000003cd7237221 */ /* 0x000fe20000010000 */
[----:B------:R-:W-:Y:S01]  /*5690*/  @!P1 ISETP.GE.AND P2, PT, R59, R252, PT ;  /* 0x000000fc3b00920c */ /* 0x000fe20003f46270 */
[----:B------:R-:W-:Y:S01]  /*56a0*/  FADD.FTZ R65, R218, R65 ;  /* 0x00000041da417221 */ /* 0x000fe20000010000 */
[----:B------:R-:W-:Y:S01]  /*56b0*/  @!P1 ISETP.GE.AND P6, PT, R187, R244, PT ;  /* 0x000000f4bb00920c */ /* 0x000fe20003fc6270 */
[----:B------:R-:W-:Y:S01]  /*56c0*/  FFMA.FTZ R242, R249, UR9, -R164 ;  /* 0x00000009f9f27c23 */ /* 0x000fe200080108a4 */
[----:B------:R-:W-:Y:S01]  /*56d0*/  @!P1 FSEL R57, R57, -INF , !P5 ;  /* 0xff80000039399808 */ /* 0x000fe20006800000 */
[----:B------:R-:W-:Y:S01]  /*56e0*/  IMAD.IADD R249, R160, 0x1, R233 ;  /* 0x00000001a0f97824 */ /* 0x000fe200078e02e9 */
[----:B------:R-:W-:Y:S01]  /*56f0*/  @!P1 FSEL R61, R61, -INF , !P2 ;  /* 0xff8000003d3d9808 */ /* 0x000fe20005000000 */
[--C-:B------:R-:W-:Y:S01]  /*5700*/  FFMA.FTZ R177, R182, UR9, -R243.reuse ;  /* 0x00000009b6b17c23 */ /* 0x100fe200080108f3 */
[----:B------:R-:W-:Y:S01]  /*5710*/  @!P1 ISETP.GE.AND P5, PT, R187, R252, PT ;  /* 0x000000fcbb00920c */ /* 0x000fe20003fa6270 */
[--C-:B------:R-:W-:Y:S01]  /*5720*/  FFMA.FTZ R182, R183, UR9, -R248.reuse ;  /* 0x00000009b7b67c23 */ /* 0x100fe200080108f8 */
[----:B------:R-:W-:Y:S01]  /*5730*/  @!P1 FSEL R55, R55, -INF , !P6 ;  /* 0xff80000037379808 */ /* 0x000fe20007000000 */
[----:B-1----:R-:W-:Y:S01]  /*5740*/  FFMA.FTZ R34, R241, UR9, -R243 ;  /* 0x00000009f1227c23 */ /* 0x002fe200080108f3 */
[-C--:B------:R-:W-:Y:S01]  /*5750*/  @!P1 ISETP.GE.AND P2, PT, R187, R246.reuse, PT ;  /* 0x000000f6bb00920c */ /* 0x080fe20003f46270 */
[----:B------:R-:W-:Y:S01]  /*5760*/  FFMA.FTZ R183, R238, UR9, -R189 ;  /* 0x00000009eeb77c23 */ /* 0x000fe200080108bd */
[----:B------:R-:W-:Y:S01]  /*5770*/  @!P1 ISETP.GE.AND P6, PT, R59, R246, PT ;  /* 0x000000f63b00920c */ /* 0x000fe20003fc6270 */
[----:B------:R-:W-:Y:S01]  /*5780*/  FFMA.FTZ R238, R245, UR9, -R248 ;  /* 0x00000009f5ee7c23 */ /* 0x000fe200080108f8 */
[----:B------:R1:W-:Y:S01]  /*5790*/  MUFU.EX2 R246, R37 ;  /* 0x0000002500f67308 */ /* 0x0003e20000000800 */
[----:B------:R-:W-:Y:S01]  /*57a0*/  @!P1 FSEL R35, R35, -INF , !P5 ;  /* 0xff80000023239808 */ /* 0x000fe20006800000 */
[----:B------:R-:W-:Y:S01]  /*57b0*/  FFMA.FTZ R245, R36, UR9, -R164 ;  /* 0x0000000924f57c23 */ /* 0x000fe200080108a4 */
[----:B------:R-:W-:Y:S01]  /*57c0*/  @!P1 ISETP.GE.AND P5, PT, R59, R244, PT ;  /* 0x000000f43b00920c */ /* 0x000fe20003fa6270 */
[--C-:B------:R-:W-:Y:S06]  /*57d0*/  FFMA.FTZ R36, R6, UR9, -R243.reuse ;  /* 0x0000000906247c23 */ /* 0x100fec00080108f3 */
[----:B------:R2:W-:Y:S01]  /*57e0*/  MUFU.EX2 R244, R34 ;  /* 0x0000002200f47308 */ /* 0x0005e20000000800 */
[----:B------:R-:W-:Y:S01]  /*57f0*/  FADD.FTZ R66, R215, R66 ;  /* 0x00000042d7427221 */ /* 0x000fe20000010000 */
[----:B------:R-:W-:Y:S01]  /*5800*/  @!P1 FSEL R65, R65, -INF , !P5 ;  /* 0xff80000041419808 */ /* 0x000fe20006800000 */
[--C-:B------:R-:W-:Y:S01]  /*5810*/  FFMA.FTZ R60, R38, UR9, -R243.reuse ;  /* 0x00000009263c7c23 */ /* 0x100fe200080108f3 */
[----:B------:R-:W-:Y:S06]  /*5820*/  @!P1 ISETP.GE.AND P5, PT, R187, R250, PT ;  /* 0x000000fabb00920c */ /* 0x000fec0003fa6270 */
[----:B------:R2:W2:Y:S01]  /*5830*/  MUFU.EX2 R209, R36 ;  /* 0x0000002400d17308 */ /* 0x0004a20000000800 */
[----:B---3--:R-:W-:Y:S01]  /*5840*/  F2FP.F16.F32.PACK_AB R187, R3, R188 ;  /* 0x000000bc03bb723e */ /* 0x008fe200000000ff */
[--C-:B------:R-:W-:Y:S01]  /*5850*/  FFMA.FTZ R56, R41, UR9, -R248.reuse ;  /* 0x0000000929387c23 */ /* 0x100fe200080108f8 */
[----:B----4-:R-:W-:Y:S01]  /*5860*/  F2FP.F16.F32.PACK_AB R38, R176, R173 ;  /* 0x000000adb026723e */ /* 0x010fe200000000ff */
[----:B------:R-:W-:Y:S01]  /*5870*/  FFMA.FTZ R180, R180, UR9, -R243 ;  /* 0x00000009b4b47c23 */ /* 0x000fe200080108f3 */
[----:B-1----:R-:W-:Y:S01]  /*5880*/  F2FP.F16.F32.PACK_AB R37, R163, R2 ;  /* 0x00000002a325723e */ /* 0x002fe200000000ff */
[----:B------:R-:W-:Y:S01]  /*5890*/  STS [R160+0x1c000], R187 ;  /* 0x01c000bba0007388 */ /* 0x000fe20000000800 */
[----:B------:R-:W-:Y:S03]  /*58a0*/  @!P1 FSEL R66, R66, -INF , !P2 ;  /* 0xff80000042429808 */ /* 0x000fe60005000000 */
[----:B------:R-:W-:Y:S01]  /*58b0*/  MUFU.EX2 R177, R177 ;  /* 0x000000b100b17308 */ /* 0x000fe20000000800 */
[----:B--2---:R-:W-:Y:S01]  /*58c0*/  F2FP.F16.F32.PACK_AB R34, R178, R175 ;  /* 0x000000afb222723e */ /* 0x004fe200000000ff */
[----:B------:R1:W-:Y:S01]  /*58d0*/  STS [R160+0x1c400], R37 ;  /* 0x01c40025a0007388 */ /* 0x0003e20000000800 */
[----:B------:R-:W-:Y:S01]  /*58e0*/  @!P1 ISETP.GE.AND P2, PT, R59, R250, PT ;  /* 0x000000fa3b00920c */ /* 0x000fe20003f46270 */
[----:B------:R-:W-:Y:S01]  /*58f0*/  FFMA.FTZ R59, R39, UR9, -R248 ;  /* 0x00000009273b7c23 */ /* 0x000fe200080108f8 */
[----:B------:R-:W-:Y:S01]  /*5900*/  F2FP.F16.F32.PACK_AB R39, R170, R165 ;  /* 0x000000a5aa27723e */ /* 0x000fe200000000ff */
[----:B------:R2:W-:Y:S01]  /*5910*/  STS [R249+0x1c400], R34 ;  /* 0x01c40022f9007388 */ /* 0x0005e20000000800 */
[----:B------:R-:W-:Y:S03]  /*5920*/  F2FP.F16.F32.PACK_AB R41, R166, R167 ;  /* 0x000000a7a629723e */ /* 0x000fe600000000ff */
[----:B------:R-:W-:Y:S01]  /*5930*/  MUFU.EX2 R180, R180 ;  /* 0x000000b400b47308 */ /* 0x000fe20000000800 */
[----:B------:R-:W-:Y:S01]  /*5940*/  F2FP.F16.F32.PACK_AB R36, R169, R168 ;  /* 0x000000a8a924723e */ /* 0x000fe200000000ff */
[----:B------:R3:W-:Y:S01]  /*5950*/  STS [R249+0x1c000], R38 ;  /* 0x01c00026f9007388 */ /* 0x0007e20000000800 */
[----:B------:R-:W-:Y:S01]  /*5960*/  IADD3 R250, PT, PT, R160, R231, RZ ;  /* 0x000000e7a0fa7210 */ /* 0x000fe20007ffe0ff */
[----:B------:R-:W-:Y:S06]  /*5970*/  FFMA.FTZ R236, R26, UR9, -R189 ;  /* 0x000000091aec7c23 */ /* 0x000fec00080108bd */
[----:B------:R-:W-:Y:S01]  /*5980*/  MUFU.EX2 R242, R242 ;  /* 0x000000f200f27308 */ /* 0x000fe20000000800 */
[----:B------:R-:W-:Y:S01]  /*5990*/  STS [R160+0x1e000], R39 ;  /* 0x01e00027a0007388 */ /* 0x000fe20000000800 */
[--C-:B------:R-:W-:Y:S01]  /*59a0*/  FFMA.FTZ R33, R33, UR9, -R164.reuse ;  /* 0x0000000921217c23 */ /* 0x100fe200080108a4 */
[----:B------:R-:W-:Y:S07]  /*59b0*/  FFMA.FTZ R47, R47, UR9, -R164 ;  /* 0x000000092f2f7c23 */ /* 0x000fee00080108a4 */
[----:B------:R4:W3:Y:S01]  /*59c0*/  MUFU.EX2 R241, R247 ;  /* 0x000000f700f17308 */ /* 0x0008e20000000800 */
[----:B------:R3:W-:Y:S01]  /*59d0*/  STS [R160+0x1e400], R41 ;  /* 0x01e40029a0007388 */ /* 0x0007e20000000800 */
[----:B------:R-:W-:Y:S01]  /*59e0*/  FFMA.FTZ R54, R54, UR9, -R243 ;  /* 0x0000000936367c23 */ /* 0x000fe200080108f3 */
[--C-:B------:R-:W-:Y:S07]  /*59f0*/  FFMA.FTZ R57, R57, UR9, -R248.reuse ;  /* 0x0000000939397c23 */ /* 0x100fee00080108f8 */
[----:B------:R3:W-:Y:S01]  /*5a00*/  MUFU.EX2 R154, R40 ;  /* 0x00000028009a7308 */ /* 0x0007e20000000800 */
[----:B------:R3:W-:Y:S01]  /*5a10*/  STS [R249+0x1e000], R36 ;  /* 0x01e00024f9007388 */ /* 0x0007e20000000800 */
[--C-:B------:R-:W-:Y:S01]  /*5a20*/  FFMA.FTZ R252, R46, UR9, -R189.reuse ;  /* 0x000000092efc7c23 */ /* 0x100fe200080108bd */
[----:B------:R-:W-:Y:S07]  /*5a30*/  FFMA.FTZ R251, R44, UR9, -R189 ;  /* 0x000000092cfb7c23 */ /* 0x000fee00080108bd */
[----:B------:R-:W-:Y:S01]  /*5a40*/  MUFU.EX2 R236, R236 ;  /* 0x000000ec00ec7308 */ /* 0x000fe20000000800 */
[----:B------:R-:W-:Y:S01]  /*5a50*/  STL [R1+0x14], R209 ;  /* 0x000014d101007387 */ /* 0x000fe20000100800 */
[----:B-1----:R-:W-:Y:S01]  /*5a60*/  F2FP.F16.F32.PACK_AB R37, R181, R234 ;  /* 0x000000eab525723e */ /* 0x002fe200000000ff */
[----:B------:R-:W-:Y:S07]  /*5a70*/  FFMA.FTZ R51, R51, UR9, -R248 ;  /* 0x0000000933337c23 */ /* 0x000fee00080108f8 */
[----:B------:R-:W-:Y:S01]  /*5a80*/  MUFU.EX2 R183, R183 ;  /* 0x000000b700b77308 */ /* 0x000fe20000000800 */
[----:B------:R-:W-:Y:S01]  /*5a90*/  FFMA.FTZ R53, R53, UR9, -R164 ;  /* 0x0000000935357c23 */ /* 0x000fe200080108a4 */
[----:B--2---:R-:W-:Y:S01]  /*5aa0*/  F2FP.F16.F32.PACK_AB R34, R174, R171 ;  /* 0x000000abae22723e */ /* 0x004fe200000000ff */
[----:B----4-:R-:W-:Y:S01]  /*5ab0*/  IMAD.IADD R247, R233, 0x1, R250 ;  /* 0x00000001e9f77824 */ /* 0x010fe200078e02fa */
[----:B---3--:R-:W-:Y:S06]  /*5ac0*/  F2FP.F16.F32.PACK_AB R42, R244, R241 ;  /* 0x000000f1f42a723e */ /* 0x008fec00000000ff */
[----:B------:R-:W-:Y:S01]  /*5ad0*/  MUFU.EX2 R182, R182 ;  /* 0x000000b600b67308 */ /* 0x000fe20000000800 */
[----:B------:R-:W-:Y:S01]  /*5ae0*/  F2FP.F16.F32.PACK_AB R40, R239, R242 ;  /* 0x000000f2ef28723e */ /* 0x000fe200000000ff */
[----:B------:R1:W-:Y:S01]  /*5af0*/  STS [R249+0x1e400], R34 ;  /* 0x01e40022f9007388 */ /* 0x0003e20000000800 */
[----:B------:R-:W-:Y:S07]  /*5b00*/  FFMA.FTZ R38, R32, UR9, -R243 ;  /* 0x0000000920267c23 */ /* 0x000fee00080108f3 */
[----:B------:R-:W2:Y:S01]  /*5b10*/  MUFU.EX2 R179, R179 ;  /* 0x000000b300b37308 */ /* 0x000ea20000000800 */
[----:B------:R-:W-:Y:S01]  /*5b20*/  FADD.FTZ R62, R215, R62 ;  /* 0x0000003ed73e7221 */ /* 0x000fe20000010000 */
[----:B------:R3:W-:Y:S01]  /*5b30*/  STS [R250+0x1c000], R37 ;  /* 0x01c00025fa007388 */ /* 0x0007e20000000800 */
[----:B------:R-:W-:Y:S07]  /*5b40*/  FADD.FTZ R32, R218, R63 ;  /* 0x0000003fda207221 */ /* 0x000fee0000010000 */
[----:B------:R-:W-:Y:S01]  /*5b50*/  MUFU.EX2 R238, R238 ;  /* 0x000000ee00ee7308 */ /* 0x000fe20000000800 */
[----:B------:R-:W-:Y:S01]  /*5b60*/  F2FP.F16.F32.PACK_AB R41, R180, R177 ;  /* 0x000000b1b429723e */ /* 0x000fe200000000ff */
[----:B------:R-:W-:Y:S01]  /*5b70*/  FFMA.FTZ R66, R66, UR9, -R243 ;  /* 0x0000000942427c23 */ /* 0x000fe200080108f3 */
[--C-:B------:R-:W-:Y:S07]  /*5b80*/  FFMA.FTZ R55, R55, UR9, -R164.reuse ;  /* 0x0000000937377c23 */ /* 0x100fee00080108a4 */
[----:B------:R-:W4:Y:S01]  /*5b90*/  MUFU.EX2 R191, R191 ;  /* 0x000000bf00bf7308 */ /* 0x000f220000000800 */
[----:B------:R-:W-:Y:S01]  /*5ba0*/  FFMA.FTZ R164, R65, UR9, -R164 ;  /* 0x0000000941a47c23 */ /* 0x000fe200080108a4 */
[----:B------:R-:W-:Y:S01]  /*5bb0*/  STS [R250+0x1c400], R41 ;  /* 0x01c40029fa007388 */ /* 0x000fe20000000800 */
[----:B------:R-:W-:Y:S07]  /*5bc0*/  @!P1 FSEL R62, R62, -INF , !P5 ;  /* 0xff8000003e3e9808 */ /* 0x000fee0006800000 */
[----:B------:R-:W3:Y:S01]  /*5bd0*/  MUFU.EX2 R245, R245 ;  /* 0x000000f500f57308 */ /* 0x000ee20000000800 */
[----:B------:R-:W-:Y:S01]  /*5be0*/  @!P1 FSEL R32, R32, -INF , !P2 ;  /* 0xff80000020209808 */ /* 0x000fe20005000000 */
[----:B------:R-:W-:Y:S01]  /*5bf0*/  STS [R247+0x1c000], R40 ;  /* 0x01c00028f7007388 */ /* 0x000fe20000000800 */
[----:B--2---:R-:W-:Y:S07]  /*5c00*/  F2FP.F16.F32.PACK_AB R39, R179, R182 ;  /* 0x000000b6b327723e */ /* 0x004fee00000000ff */
[----:B------:R2:W-:Y:S01]  /*5c10*/  MUFU.EX2 R193, R33 ;  /* 0x0000002100c17308 */ /* 0x0005e20000000800 */
[--C-:B------:R-:W-:Y:S01]  /*5c20*/  FFMA.FTZ R58, R58, UR9, -R189.reuse ;  /* 0x000000093a3a7c23 */ /* 0x100fe200080108bd */
[----:B------:R-:W-:Y:S01]  /*5c30*/  STS [R247+0x1c400], R42 ;  /* 0x01c4002af7007388 */ /* 0x000fe20000000800 */
[--C-:B------:R-:W-:Y:S07]  /*5c40*/  FFMA.FTZ R52, R52, UR9, -R189.reuse ;  /* 0x0000000934347c23 */ /* 0x100fee00080108bd */
[----:B------:R-:W-:Y:S01]  /*5c50*/  MUFU.EX2 R211, R60 ;  /* 0x0000003c00d37308 */ /* 0x000fe20000000800 */
[--C-:B------:R-:W-:Y:S01]  /*5c60*/  FFMA.FTZ R62, R62, UR9, -R189.reuse ;  /* 0x000000093e3e7c23 */ /* 0x100fe200080108bd */
[----:B----4-:R-:W-:Y:S01]  /*5c70*/  F2FP.F16.F32.PACK_AB R36, R191, R238 ;  /* 0x000000eebf24723e */ /* 0x010fe200000000ff */
[----:B------:R-:W-:Y:S01]  /*5c80*/  STS [R250+0x1e000], R39 ;  /* 0x01e00027fa007388 */ /* 0x000fe20000000800 */
[----:B-1----:R-:W-:Y:S06]  /*5c90*/  F2FP.F16.F32.PACK_AB R34, R237, R240 ;  /* 0x000000f0ed22723e */ /* 0x002fec00000000ff */
[----:B------:R1:W-:Y:S01]  /*5ca0*/  MUFU.EX2 R161, R38 ;  /* 0x0000002600a17308 */ /* 0x0003e20000000800 */
[----:B------:R-:W-:Y:S01]  /*5cb0*/  FFMA.FTZ R189, R32, UR9, -R189 ;  /* 0x0000000920bd7c23 */ /* 0x000fe200080108bd */
[----:B---3--:R-:W-:Y:S01]  /*5cc0*/  F2FP.F16.F32.PACK_AB R37, R183, R236 ;  /* 0x000000ecb725723e */ /* 0x008fe200000000ff */
[----:B------:R-:W-:Y:S07]  /*5cd0*/  IMAD.MOV.U32 R187, RZ, RZ, R188 ;  /* 0x000000ffffbb7224 */ /* 0x000fee00078e00bc */
[----:B------:R-:W3:Y:S01]  /*5ce0*/  MUFU.EX2 R212, R47 ;  /* 0x0000002f00d47308 */ /* 0x000ee20000000800 */
[----:B--2---:R-:W-:Y:S01]  /*5cf0*/  F2FP.F16.F32.PACK_AB R33, R246, R245 ;  /* 0x000000f5f621723e */ /* 0x004fe200000000ff */
[----:B------:R2:W-:Y:S08]  /*5d00*/  STS [R250+0x1e400], R37 ;  /* 0x01e40025fa007388 */ /* 0x0005f00000000800 */
[----:B------:R-:W-:Y:S01]  /*5d10*/  MUFU.EX2 R156, R59 ;  /* 0x0000003b009c7308 */ /* 0x000fe20000000800 */
[----:B------:R4:W-:Y:S09]  /*5d20*/  STS [R247+0x1e000], R36 ;  /* 0x01e00024f7007388 */ /* 0x0009f20000000800 */
[----:B------:R-:W2:Y:S01]  /*5d30*/  MUFU.EX2 R172, R56 ;  /* 0x0000003800ac7308 */ /* 0x000ea20000000800 */
[--C-:B-1----:R-:W-:Y:S01]  /*5d40*/  FFMA.FTZ R38, R35, UR9, -R248.reuse ;  /* 0x0000000923267c23 */ /* 0x102fe200080108f8 */
[----:B------:R1:W-:Y:S08]  /*5d50*/  STS [R247+0x1e400], R34 ;  /* 0x01e40022f7007388 */ /* 0x0003f00000000800 */
[----:B------:R2:W-:Y:S01]  /*5d60*/  MUFU.EX2 R159, R43 ;  /* 0x0000002b009f7308 */ /* 0x0005e20000000800 */
[----:B------:R-:W-:Y:S01]  /*5d70*/  FFMA.FTZ R248, R61, UR9, -R248 ;  /* 0x000000093df87c23 */ /* 0x000fe200080108f8 */
[----:B---3--:R-:W-:Y:S01]  /*5d80*/  F2FP.F16.F32.PACK_AB R35, R192, R212 ;  /* 0x000000d4c023723e */ /* 0x008fe200000000ff */
[----:B------:R3:W-:Y:S07]  /*5d90*/  STS [R162], R33 ;  /* 0x00000021a2007388 */ /* 0x0007ee0000000800 */
[----:B------:R-:W4:Y:S01]  /*5da0*/  MUFU.EX2 R158, R45 ;  /* 0x0000002d009e7308 */ /* 0x000f220000000800 */
[----:B------:R3:W-:Y:S09]  /*5db0*/  STL [R1+0x10], R211 ;  /* 0x000010d301007387 */ /* 0x0007f20000100800 */
[----:B------:R-:W3:Y:S01]  /*5dc0*/  MUFU.EX2 R152, R54 ;  /* 0x0000003600987308 */ /* 0x000ee20000000800 */
[----:B------:R3:W-:Y:S09]  /*5dd0*/  STL [R1+0xc], R186 ;  /* 0x00000cba01007387 */ /* 0x0007f20000100800 */
[----:B------:R-:W-:Y:S01]  /*5de0*/  MUFU.EX2 R153, R57 ;  /* 0x0000003900997308 */ /* 0x000fe20000000800 */
[----:B--2---:R-:W-:Y:S01]  /*5df0*/  F2FP.F16.F32.PACK_AB R43, R172, R156 ;  /* 0x0000009cac2b723e */ /* 0x004fe200000000ff */
[----:B------:R-:W-:Y:S01]  /*5e00*/  STL [R1+0x8], R145 ;  /* 0x0000089101007387 */ /* 0x000fe20000100800 */
[----:B------:R-:W-:Y:S07]  /*5e10*/  F2FP.F16.F32.PACK_AB R37, R211, R209 ;  /* 0x000000d1d325723e */ /* 0x000fee00000000ff */
[----:B------:R-:W-:Y:S01]  /*5e20*/  MUFU.EX2 R252, R252 ;  /* 0x000000fc00fc7308 */ /* 0x000fe20000000800 */
[----:B----4-:R-:W-:Y:S01]  /*5e30*/  F2FP.F16.F32.PACK_AB R41, R158, R159 ;  /* 0x0000009f9e29723e */ /* 0x010fe200000000ff */
[--C-:B------:R-:W-:Y:S01]  /*5e40*/  IMAD.IADD R36, R233, 0x1, R162.reuse ;  /* 0x00000001e9247824 */ /* 0x100fe200078e02a2 */
[----:B------:R2:W-:Y:S07]  /*5e50*/  STS [R162+0x400], R37 ;  /* 0x00040025a2007388 */ /* 0x0005ee0000000800 */
[----:B------:R-:W4:Y:S01]  /*5e60*/  MUFU.EX2 R251, R251 ;  /* 0x000000fb00fb7308 */ /* 0x000f220000000800 */
[----:B-1----:R-:W-:Y:S01]  /*5e70*/  FADD.FTZ R34, R218, R67 ;  /* 0x00000043da227221 */ /* 0x002fe20000010000 */
[----:B------:R1:W-:Y:S08]  /*5e80*/  STS [R36], R35 ;  /* 0x0000002324007388 */ /* 0x0003f00000000800 */
[----:B------:R2:W-:Y:S01]  /*5e90*/  MUFU.EX2 R7, R248 ;  /* 0x000000f800077308 */ /* 0x0005e20000000800 */
[----:B---3--:R-:W-:Y:S01]  /*5ea0*/  F2FP.F16.F32.PACK_AB R33, R145, R186 ;  /* 0x000000ba9121723e */ /* 0x008fe200000000ff */
[----:B------:R-:W-:Y:S01]  /*5eb0*/  STL [R1+0x4], R152 ;  /* 0x0000049801007387 */ /* 0x000fe20000100800 */
[----:B------:R-:W-:Y:S07]  /*5ec0*/  @!P1 FSEL R34, R34, -INF , !P6 ;  /* 0xff80000022229808 */ /* 0x000fee0007000000 */
[----:B------:R-:W1:Y:S01]  /*5ed0*/  MUFU.EX2 R216, R53 ;  /* 0x0000003500d87308 */ /* 0x000e620000000800 */
[----:B------:R3:W-:Y:S01]  /*5ee0*/  STS [R36+0x400], R33 ;  /* 0x0004002124007388 */ /* 0x0007e20000000800 */
[----:B------:R-:W-:Y:S08]  /*5ef0*/  FFMA.FTZ R243, R34, UR9, -R243 ;  /* 0x0000000922f37c23 */ /* 0x000ff000080108f3 */
[----:B------:R-:W-:Y:S01]  /*5f00*/  MUFU.EX2 R211, R55 ;  /* 0x0000003700d37308 */ /* 0x000fe20000000800 */
[----:B------:R-:W-:Y:S01]  /*5f10*/  STS [R162+0x2000], R43 ;  /* 0x0020002ba2007388 */ /* 0x000fe20000000800 */
[----:B----4-:R-:W-:Y:S08]  /*5f20*/  F2FP.F16.F32.PACK_AB R39, R251, R252 ;  /* 0x000000fcfb27723e */ /* 0x010ff000000000ff */
[----:B------:R-:W-:Y:S01]  /*5f30*/  MUFU.EX2 R10, R66 ;  /* 0x00000042000a7308 */ /* 0x000fe20000000800 */
[----:B------:R4:W-:Y:S01]  /*5f40*/  STL [R1], R161 ;  /* 0x000000a101007387 */ /* 0x0009e20000100800 */
[----:B--2---:R-:W-:Y:S01]  /*5f50*/  IMAD.IADD R248, R231, 0x1, R162 ;  /* 0x00000001e7f87824 */ /* 0x004fe200078e02a2 */
[----:B------:R-:W-:Y:S07]  /*5f60*/  SEL R186, R214, 0xffffffe0, !P3 ;  /* 0xffffffe0d6ba7807 */ /* 0x000fee0005800000 */
[----:B------:R-:W2:Y:S01]  /*5f70*/  MUFU.EX2 R11, R243 ;  /* 0x000000f3000b7308 */ /* 0x000ea20000000800 */
[----:B------:R-:W-:Y:S01]  /*5f80*/  STL [R1+0x1c], R153 ;  /* 0x00001c9901007387 */ /* 0x000fe20000100800 */
[----:B------:R-:W-:Y:S08]  /*5f90*/  F2FP.F16.F32.PACK_AB R37, R154, R155 ;  /* 0x0000009b9a25723e */ /* 0x000ff000000000ff */
[----:B------:R-:W4:Y:S01]  /*5fa0*/  MUFU.EX2 R209, R164 ;  /* 0x000000a400d17308 */ /* 0x000f220000000800 */
[----:B-1----:R-:W-:Y:S01]  /*5fb0*/  F2FP.F16.F32.PACK_AB R35, R216, R193 ;  /* 0x000000c1d823723e */ /* 0x002fe200000000ff */
[----:B------:R1:W-:Y:S08]  /*5fc0*/  STS [R162+0x2400], R37 ;  /* 0x00240025a2007388 */ /* 0x0003f00000000800 */
[----:B------:R-:W-:Y:S01]  /*5fd0*/  MUFU.EX2 R157, R51 ;  /* 0x00000033009d7308 */ /* 0x000fe20000000800 */
[----:B------:R1:W-:Y:S09]  /*5fe0*/  STS [R36+0x2000], R41 ;  /* 0x0020002924007388 */ /* 0x0003f20000000800 */
[----:B------:R-:W1:Y:S01]  /*5ff0*/  MUFU.EX2 R8, R58 ;  /* 0x0000003a00087308 */ /* 0x000e620000000800 */
[----:B---3--:R-:W-:Y:S01]  /*6000*/  F2FP.F16.F32.PACK_AB R33, R161, R152 ;  /* 0x00000098a121723e */ /* 0x008fe200000000ff */
[----:B------:R-:W-:Y:S08]  /*6010*/  STS [R36+0x2400], R39 ;  /* 0x0024002724007388 */ /* 0x000ff00000000800 */
[----:B------:R-:W-:Y:S01]  /*6020*/  MUFU.EX2 R9, R52 ;  /* 0x0000003400097308 */ /* 0x000fe20000000800 */
[----:B--2---:R-:W-:Y:S01]  /*6030*/  F2FP.F16.F32.PACK_AB R32, R11, R10 ;  /* 0x0000000a0b20723e */ /* 0x004fe200000000ff */
[----:B------:R-:W-:Y:S01]  /*6040*/  IMAD.IADD R243, R233, 0x1, R248 ;  /* 0x00000001e9f37824 */ /* 0x000fe200078e02f8 */
[----:B----4-:R-:W-:Y:S07]  /*6050*/  F2FP.F16.F32.PACK_AB R34, R209, R211 ;  /* 0x000000d3d122723e */ /* 0x010fee00000000ff */
[----:B------:R-:W2:Y:S01]  /*6060*/  MUFU.EX2 R6, R38 ;  /* 0x0000002600067308 */ /* 0x000ea20000000800 */
[----:B------:R-:W-:Y:S01]  /*6070*/  STS [R248], R35 ;  /* 0x00000023f8007388 */ /* 0x000fe20000000800 */
[----:B------:R-:W-:Y:S08]  /*6080*/  LEA R161, R190, UR4, 0x1 ;  /* 0x00000004bea17c11 */ /* 0x000ff0000f8e08ff */
[----:B------:R-:W-:Y:S01]  /*6090*/  MUFU.EX2 R4, R62 ;  /* 0x0000003e00047308 */ /* 0x000fe20000000800 */
[----:B------:R-:W-:Y:S01]  /*60a0*/  STS [R248+0x400], R33 ;  /* 0x00040021f8007388 */ /* 0x000fe20000000800 */
[----:B------:R-:W-:Y:S08]  /*60b0*/  IADD3 R188, PT, PT, R186, R161, RZ ;  /* 0x000000a1babc7210 */ /* 0x000ff00007ffe0ff */
[----:B------:R-:W3:Y:S01]  /*60c0*/  MUFU.EX2 R5, R189 ;  /* 0x000000bd00057308 */ /* 0x000ee20000000800 */
[----:B-1----:R-:W-:Y:S01]  /*60d0*/  STL [R1+0x18], R8 ;  /* 0x0000180801007387 */ /* 0x002fe20000100800 */
[----:B------:R-:W-:Y:S02]  /*60e0*/  SEL R164, R213, 0xffffffc0, !P0 ;  /* 0xffffffc0d5a47807 */ /* 0x000fe40004000000 */
[----:B------:R-:W-:Y:S01]  /*60f0*/  F2FP.F16.F32.PACK_AB R37, R153, R157 ;  /* 0x0000009d9925723e */ /* 0x000fe200000000ff */
[----:B------:R-:W-:Y:S01]  /*6100*/  STS [R243], R34 ;  /* 0x00000022f3007388 */ /* 0x000fe20000000800 */
[----:B--2---:R-:W-:Y:S02]  /*6110*/  F2FP.F16.F32.PACK_AB R42, R7, R6 ;  /* 0x00000006072a723e */ /* 0x004fe400000000ff */
[----:B------:R-:W-:Y:S01]  /*6120*/  F2FP.F16.F32.PACK_AB R41, R9, R8 ;  /* 0x000000080929723e */ /* 0x000fe200000000ff */
[----:B------:R-:W-:Y:S01]  /*6130*/  STS [R243+0x400], R32 ;  /* 0x00040020f3007388 */ /* 0x000fe20000000800 */
[----:B------:R-:W-:Y:S03]  /*6140*/  LEA R153, R0, UR4, 0x1 ;  /* 0x0000000400997c11 */ /* 0x000fe6000f8e08ff */
[----:B------:R-:W-:Y:S01]  /*6150*/  STL [R1+0x28], R9 ;  /* 0x0000280901007387 */ /* 0x000fe20000100800 */
[----:B---3--:R-:W-:Y:S01]  /*6160*/  F2FP.F16.F32.PACK_AB R40, R5, R4 ;  /* 0x000000040528723e */ /* 0x008fe200000000ff */
[C---:B------:R-:W-:Y:S02]  /*6170*/  IMAD.IADD R152, R153.reuse, 0x1, R186 ;  /* 0x0000000199987824 */ /* 0x040fe400078e02ba */
[----:B------:R-:W-:Y:S01]  /*6180*/  STS [R248+0x2000], R37 ;  /* 0x00200025f8007388 */ /* 0x000fe20000000800 */
[----:B------:R-:W-:Y:S03]  /*6190*/  IMAD.IADD R189, R164, 0x1, R161 ;  /* 0x00000001a4bd7824 */ /* 0x000fe600078e02a1 */
[----:B------:R-:W-:Y:S04]  /*61a0*/  STS [R248+0x2400], R41 ;  /* 0x00240029f8007388 */ /* 0x000fe80000000800 */
[----:B------:R-:W-:Y:S04]  /*61b0*/  STL [R1+0x30], R6 ;  /* 0x0000300601007387 */ /* 0x000fe80000100800 */
[----:B------:R-:W-:Y:S04]  /*61c0*/  STS [R243+0x2000], R42 ;  /* 0x0020002af3007388 */ /* 0x000fe80000000800 */
[----:B------:R-:W-:Y:S04]  /*61d0*/  STS [R243+0x2400], R40 ;  /* 0x00240028f3007388 */ /* 0x000fe80000000800 */
[----:B------:R-:W-:Y:S04]  /*61e0*/  STL [R1+0x38], R10 ;  /* 0x0000380a01007387 */ /* 0x000fe80000100800 */
[----:B------:R-:W-:Y:S08]  /*61f0*/  LDSM.16.M88.4 R64, [R153+0x8000] ;  /* 0x008000009940783b */ /* 0x000ff00000000200 */
[----:B------:R-:W1:Y:S08]  /*6200*/  LDSM.16.M88.4 R32, [R161+0x10000] ;  /* 0x01000000a120783b */ /* 0x000e700000000200 */
[----:B------:R-:W-:Y:S04]  /*6210*/  STL [R1+0x34], R11 ;  /* 0x0000340b01007387 */ /* 0x000fe80000100800 */
[----:B------:R-:W-:Y:S04]  /*6220*/  STL [R1+0x2c], R7 ;  /* 0x00002c0701007387 */ /* 0x000fe80000100800 */
[----:B------:R-:W2:Y:S08]  /*6230*/  LDSM.16.M88.4 R60, [R153+0xa000] ;  /* 0x00a00000993c783b */ /* 0x000eb00000000200 */
[----:B------:R-:W-:Y:S04]  /*6240*/  STL [R1+0x24], R4 ;  /* 0x0000240401007387 */ /* 0x000fe80000100800 */
[----:B------:R1:W-:Y:S04]  /*6250*/  STL [R1+0x20], R5 ;  /* 0x0000200501007387 */ /* 0x0003e80000100800 */
        /* <DEDUP_REMOVED lines=33> */
[C---:B------:R-:W-:Y:S01]  /*6470*/  HMMA.16816.F32 R32, R136.reuse, R150, R32 ;  /* 0x000000968820723c */ /* 0x040fe20000001820 */
[----:B------:R-:W-:Y:S02]  /*6480*/  IMAD.U32 R150, RZ, RZ, UR12 ;  /* 0x0000000cff967e24 */ /* 0x000fe4000f8e00ff */
[----:B------:R-:W-:Y:S05]  /*6490*/  IMAD.U32 R151, RZ, RZ, UR11 ;  /* 0x0000000bff977e24 */ /* 0x000fea000f8e00ff */
        /* <DEDUP_REMOVED lines=23> */
[C---:B------:R-:W-:Y:S04]  /*6610*/  HMMA.16816.F32 R40, R136.reuse, R144, R40 ;  /* 0x000000908828723c */ /* 0x040fe80000001828 */
[----:B------:R-:W-:Y:S04]  /*6620*/  IMAD.IADD R144, R186, 0x1, R149 ;  /* 0x00000001ba907824 */ /* 0x000fe800078e0295 */
[-C--:B------:R-:W-:Y:S08]  /*6630*/  HMMA.16816.F32 R44, R136, R146.reuse, R44 ;  /* 0x00000092882c723c */ /* 0x080ff0000000182c */
[C---:B------:R-:W-:Y:S04]  /*6640*/  HMMA.16816.F32 R48, R132.reuse, R146, R48 ;  /* 0x000000928430723c */ /* 0x040fe80000001830 */
[C---:B------:R-:W-:Y:S04]  /*6650*/  LEA R146, P1, R204.reuse, R150, 0x2 ;  /* 0x00000096cc927211 */ /* 0x040fe800078210ff */
[-C--:B--2---:R-:W-:Y:S03]  /*6660*/  HMMA.16816.F32 R52, R132, R140.reuse, R52 ;  /* 0x0000008c8434723c */ /* 0x084fe60000001834 */
[----:B------:R-:W-:Y:S05]  /*6670*/  LEA.HI.X R147, R204, R151, RZ, 0x2, P1 ;  /* 0x00000097cc937211 */ /* 0x000fea00008f14ff */
[C---:B------:R-:W-:Y:S01]  /*6680*/  HMMA.16816.F32 R56, R136.reuse, R140, R56 ;  /* 0x0000008c8838723c */ /* 0x040fe20000001838 */
[----:B------:R-:W2:Y:S03]  /*6690*/  LDG.E R150, desc[UR34][R146.64] ;  /* 0x0000002292967981 */ /* 0x000ea6000c1e1900 */
[----:B------:R-:W-:Y:S01]  /*66a0*/  IMAD.MOV.U32 R140, RZ, RZ, R187 ;  /* 0x000000ffff8c7224 */ /* 0x000fe200078e00bb */
[----:B------:R-:W3:Y:S01]  /*66b0*/  LDG.E R151, desc[UR34][R146.64+0x20] ;  /* 0x0000202292977981 */ /* 0x000ee2000c1e1900 */
[----:B------:R-:W-:Y:S02]  /*66c0*/  IADD3 R187, PT, PT, R186, R189, RZ ;  /* 0x000000bdbabb7210 */ /* 0x000fe40007ffe0ff */
[-C--:B------:R-:W-:Y:S01]  /*66d0*/  HMMA.16816.F32 R60, R136, R142.reuse, R60 ;  /* 0x0000008e883c723c */ /* 0x080fe2000000183c */
[----:B------:R-:W5:Y:S04]  /*66e0*/  LDG.E R145, desc[UR34][R146.64+0x100] ;  /* 0x0001002292917981 */ /* 0x000f68000c1e1900 */
[----:B------:R-:W-:Y:S03]  /*66f0*/  LDSM.16.M88.4 R136, [R187+0x10000] ;  /* 0x01000000bb88783b */ /* 0x000fe60000000200 */
[----:B------:R-:W-:Y:S05]  /*6700*/  HMMA.16816.F32 R64, R132, R142, R64 ;  /* 0x0000008e8440723c */ /* 0x000fea0000001840 */
[----:B------:R-:W1:Y:S08]  /*6710*/  LDSM.16.M88.4 R132, [R144+0x8000] ;  /* 0x008000009084783b */ /* 0x000e700000000200 */
[----:B------:R4:W5:Y:S01]  /*6720*/  LDG.E R147, desc[UR34][R146.64+0x120] ;  /* 0x0001202292937981 */ /* 0x000962000c1e1900 */
[-C--:B-1----:R-:W-:Y:S11]  /*6730*/  HMMA.16816.F32 R4, R132, R136.reuse, R4 ;  /* 0x000000888404723c */ /* 0x082ff60000001804 */
[----:B------:R-:W-:Y:S08]  /*6740*/  @!UPT UIADD3 URZ, UPT, UPT, URZ, URZ, URZ ;  /* 0x000000fffffff290 */ /* 0x000ff0000fffe0ff */
[C---:B--2---:R-:W-:Y:S01]  /*6750*/  FADD.FTZ R141, -R150.reuse, R4 ;  /* 0x00000004968d7221 */ /* 0x044fe20000010100 */
[----:B------:R-:W-:Y:S03]  /*6760*/  FADD.FTZ R148, -R150, R5 ;  /* 0x0000000596947221 */ /* 0x000fe60000010100 */
[----:B------:R-:W-:Y:S01]  /*6770*/  FMUL.FTZ R5, R140, R141 ;  /* 0x0000008d8c057220 */ /* 0x000fe20000410000 */
[----:B---3--:R-:W-:Y:S01]  /*6780*/  FADD.FTZ R4, -R151, R6 ;  /* 0x0000000697047221 */ /* 0x008fe20000010100 */
[----:B------:R-:W1:Y:S01]  /*6790*/  LDSM.16.M88.4 R140, [R144+0xa000] ;  /* 0x00a00000908c783b */ /* 0x000e620000000200 */
[----:B------:R-:W-:Y:S02]  /*67a0*/  FMUL.FTZ R6, R3, R148 ;  /* 0x0000009403067220 */ /* 0x000fe40000410000 */
[----:B------:R-:W-:Y:S03]  /*67b0*/  FMUL.FTZ R4, R2, R4 ;  /* 0x0000000402047220 */ /* 0x000fe60000410000 */
[----:B------:R-:W-:Y:S01]  /*67c0*/  F2FP.F16.F32.PACK_AB R5, R6, R5 ;  /* 0x000000050605723e */ /* 0x000fe200000000ff */
[----:B------:R-:W2:Y:S01]  /*67d0*/  S2R R3, SR_TID.X ;  /* 0x0000000000037919 */ /* 0x000ea20000002100 */
[C---:B-1----:R-:W-:Y:S04]  /*67e0*/  HMMA.16816.F32 R8, R140.reuse, R136, R8 ;  /* 0x000000888c08723c */ /* 0x042fe80000001808 */
[----:B--2---:R-:W-:Y:S04]  /*67f0*/  IMAD.SHL.U32 R2, R3, 0x8, RZ ;  /* 0x0000000803027824 */ /* 0x004fe800078e00ff */
[-C--:B------:R-:W-:Y:S08]  /*6800*/  HMMA.16816.F32 R12, R140, R138.reuse, R12 ;  /* 0x0000008a8c0c723c */ /* 0x080ff0000000180c */
[C---:B------:R-:W-:Y:S01]  /*6810*/  HMMA.16816.F32 R16, R132.reuse, R138, R16 ;  /* 0x0000008a8410723c */ /* 0x040fe20000001810 */
[----:B------:R-:W1:Y:S11]  /*6820*/  LDSM.16.M88.4 R136, [R187+0x10800] ;  /* 0x01080000bb88783b */ /* 0x000e760000000200 */
[----:B------:R-:W-:Y:S07]  /*6830*/  @!UPT UIADD3 URZ, UPT, UPT, URZ, URZ, URZ ;  /* 0x000000fffffff290 */ /* 0x000fee000fffe0ff */
[----:B------:R-:W-:Y:S04]  /*6840*/  FADD.FTZ R17, -R150, R17 ;  /* 0x0000001196117221 */ /* 0x000fe80000010100 */
[----:B------:R-:W-:Y:S01]  /*6850*/  FMUL.FTZ R176, R176, R17 ;  /* 0x00000011b0b07220 */ /* 0x000fe20000410000 */
[-C--:B-1----:R-:W-:Y:S08]  /*6860*/  HMMA.16816.F32 R20, R132, R136.reuse, R20 ;  /* 0x000000888414723c */ /* 0x082ff00000001814 */
[C---:B------:R-:W-:Y:S08]  /*6870*/  HMMA.16816.F32 R24, R140.reuse, R136, R24 ;  /* 0x000000888c18723c */ /* 0x040ff00000001818 */
[-C--:B------:R-:W-:Y:S03]  /*6880*/  HMMA.16816.F32 R28, R140, R138.reuse, R28 ;  /* 0x0000008a8c1c723c */ /* 0x080fe6000000181c */
[C---:B------:R-:W-:Y:S04]  /*6890*/  FADD.FTZ R21, -R150.reuse, R21 ;  /* 0x0000001596157221 */ /* 0x040fe80000010100 */
[----:B------:R-:W-:Y:S01]  /*68a0*/  FMUL.FTZ R181, R181, R21 ;  /* 0x00000015b5b57220 */ /* 0x000fe20000410000 */
[C---:B------:R-:W-:Y:S01]  /*68b0*/  HMMA.16816.F32 R32, R132.reuse, R138, R32 ;  /* 0x0000008a8420723c */ /* 0x040fe20000001820 */
[----:B------:R-:W1:Y:S07]  /*68c0*/  LDSM.16.M88.4 R136, [R187+0x11000] ;  /* 0x01100000bb88783b */ /* 0x000e6e0000000200 */
[-C--:B-1----:R-:W-:Y:S08]  /*68d0*/  HMMA.16816.F32 R36, R132, R136.reuse, R36 ;  /* 0x000000888424723c */ /* 0x082ff00000001824 */
[C---:B------:R-:W-:Y:S08]  /*68e0*/  HMMA.16816.F32 R40, R140.reuse, R136, R40 ;  /* 0x000000888c28723c */ /* 0x040ff00000001828 */
[-C--:B------:R-:W-:Y:S03]  /*68f0*/  HMMA.16816.F32 R44, R140, R138.reuse, R44 ;  /* 0x0000008a8c2c723c */ /* 0x080fe6000000182c */
[C---:B------:R-:W-:Y:S01]  /*6900*/  FADD.FTZ R36, -R150.reuse, R36 ;  /* 0x0000002496247221 */ /* 0x040fe20000010100 */
[----:B------:R-:W-:Y:S03]  /*6910*/  FADD.FTZ R37, -R150, R37 ;  /* 0x0000002596257221 */ /* 0x000fe60000010100 */
[----:B------:R-:W-:Y:S01]  /*6920*/  FMUL.FTZ R36, R245, R36 ;  /* 0x00000024f5247220 */ /* 0x000fe20000410000 */
[C---:B------:R-:W-:Y:S01]  /*6930*/  HMMA.16816.F32 R48, R132.reuse, R138, R48 ;  /* 0x0000008a8430723c */ /* 0x040fe20000001830 */
[----:B------:R-:W1:Y:S03]  /*6940*/  LDSM.16.M88.4 R136, [R187+0x11800] ;  /* 0x01180000bb88783b */ /* 0x000e660000000200 */
[----:B------:R-:W-:Y:S05]  /*6950*/  FMUL.FTZ R37, R246, R37 ;  /* 0x00000025f6257220 */ /* 0x000fea0000410000 */
[----:B------:R-:W-:Y:S01]  /*6960*/  F2FP.F16.F32.PACK_AB R37, R37, R36 ;  /* 0x000000242525723e */ /* 0x000fe200000000ff */
[----:B------:R-:W-:Y:S09]  /*6970*/  FADD.FTZ R36, -R151, R7 ;  /* 0x0000000797247221 */ /* 0x000ff20000010100 */
[C---:B------:R-:W-:Y:S01]  /*6980*/  FADD.FTZ R48, -R150.reuse, R48 ;  /* 0x0000003096307221 */ /* 0x040fe20000010100 */
[----:B------:R-:W-:Y:S03]  /*6990*/  FADD.FTZ R49, -R150, R49 ;  /* 0x0000003196317221 */ /* 0x000fe60000010100 */
[----:B------:R-:W-:Y:S01]  /*69a0*/  FMUL.FTZ R48, R212, R48 ;  /* 0x00000030d4307220 */ /* 0x000fe20000410000 */
[----:B------:R-:W-:Y:S01]  /*69b0*/  FMUL.FTZ R49, R192, R49 ;  /* 0x00000031c0317220 */ /* 0x000fe20000410000 */
[--C-:B------:R-:W-:Y:S01]  /*69c0*/  SHF.R.U32.HI R192, RZ, 0x1, R3.reuse ;  /* 0x00000001ffc07819 */ /* 0x100fe20000011603 */
[----:B------:R-:W-:Y:S03]  /*69d0*/  IMAD.MOV.U32 R212, RZ, RZ, 0x40 ;  /* 0x00000040ffd47424 */ /* 0x000fe600078e00ff */
[----:B------:R-:W-:Y:S01]  /*69e0*/  F2FP.F16.F32.PACK_AB R48, R49, R48 ;  /* 0x000000303130723e */ /* 0x000fe200000000ff */
[-C--:B-1----:R-:W-:Y:S08]  /*69f0*/  HMMA.16816.F32 R52, R132, R136.reuse, R52 ;  /* 0x000000888434723c */ /* 0x082ff00000001834 */
[C---:B------:R-:W-:Y:S04]  /*6a00*/  HMMA.16816.F32 R56, R140.reuse, R136, R56 ;  /* 0x000000888c38723c */ /* 0x040fe80000001838 */
[--C-:B------:R-:W-:Y:S01]  /*6a10*/  SHF.R.U32.HI R136, RZ, 0x4, R3.reuse ;  /* 0x00000004ff887819 */ /* 0x100fe20000011603 */
[----:B------:R-:W-:Y:S03]  /*6a20*/  IMAD.SHL.U32 R137, R3, 0x40, RZ ;  /* 0x0000004003897824 */ /* 0x000fe600078e00ff */
[----:B------:R-:W-:Y:S01]  /*6a30*/  LOP3.LUT R136, R136, 0x8, RZ, 0xc0, !PT ;  /* 0x0000000888887812 */ /* 0x000fe200078ec0ff */
[-C--:B------:R-:W-:Y:S03]  /*6a40*/  HMMA.16816.F32 R60, R140, R138.reuse, R60 ;  /* 0x0000008a8c3c723c */ /* 0x080fe6000000183c */
[----:B------:R-:W-:Y:S01]  /*6a50*/  SHF.R.U32.HI R140, RZ, 0x1, R3 ;  /* 0x00000001ff8c7819 */ /* 0x000fe20000011603 */
[C---:B------:R-:W-:Y:S01]  /*6a60*/  FADD.FTZ R52, -R150.reuse, R52 ;  /* 0x0000003496347221 */ /* 0x040fe20000010100 */
[----:B------:R-:W-:Y:S01]  /*6a70*/  LOP3.LUT R141, R137, 0x1c0, RZ, 0xc0, !PT ;  /* 0x000001c0898d7812 */ /* 0x000fe200078ec0ff */
[----:B------:R-:W-:Y:S01]  /*6a80*/  FADD.FTZ R53, -R150, R53 ;  /* 0x0000003596357221 */ /* 0x000fe20000010100 */
[----:B------:R-:W-:Y:S01]  /*6a90*/  LOP3.LUT R140, R140, 0x30, RZ, 0xc0, !PT ;  /* 0x000000308c8c7812 */ /* 0x000fe200078ec0ff */
[----:B------:R-:W-:Y:S04]  /*6aa0*/  HMMA.16816.F32 R64, R132, R138, R64 ;  /* 0x0000008a8440723c */ /* 0x000fe80000001840 */
[----:B----4-:R-:W-:Y:S01]  /*6ab0*/  LOP3.LUT R146, R140, 0x8, R3, 0xf8, !PT ;  /* 0x000000088c927812 */ /* 0x010fe200078ef803 */
[----:B------:R-:W-:Y:S01]  /*6ac0*/  FMUL.FTZ R52, R193, R52 ;  /* 0x00000034c1347220 */ /* 0x000fe20000410000 */
[----:B------:R-:W-:Y:S01]  /*6ad0*/  LOP3.LUT R142, R141, 0x38, R2, 0xf8, !PT ;  /* 0x000000388d8e7812 */ /* 0x000fe200078ef802 */
[----:B------:R-:W-:Y:S01]  /*6ae0*/  FMUL.FTZ R53, R216, R53 ;  /* 0x00000035d8357220 */ /* 0x000fe20000410000 */
[----:B------:R-:W-:Y:S01]  /*6af0*/  LOP3.LUT R143, R146, 0x1c0, R137, 0xf8, !PT ;  /* 0x000001c0928f7812 */ /* 0x000fe200078ef889 */
[----:B------:R-:W-:Y:S01]  /*6b00*/  FADD.FTZ R146, -R150, R16 ;  /* 0x0000001096927221 */ /* 0x000fe20000010100 */
[----:B------:R-:W-:Y:S01]  /*6b10*/  LOP3.LUT R141, R136, 0x10, R3, 0xf8, !PT ;  /* 0x00000010888d7812 */ /* 0x000fe200078ef803 */
[----:B------:R-:W-:Y:S01]  /*6b20*/  IMAD.SHL.U32 R193, R3, 0x2, RZ ;  /* 0x0000000203c17824 */ /* 0x000fe200078e00ff */
[----:B------:R-:W-:Y:S01]  /*6b30*/  LOP3.LUT R216, R2, 0x38, RZ, 0xc0, !PT ;  /* 0x0000003802d87812 */ /* 0x000fe200078ec0ff */
[----:B------:R-:W-:Y:S01]  /*6b40*/  FMUL.FTZ R173, R173, R146 ;  /* 0x00000092adad7220 */ /* 0x000fe20000410000 */
[----:B------:R-:W-:Y:S02]  /*6b50*/  LOP3.LUT R142, R141, R142, RZ, 0x3c, !PT ;  /* 0x0000008e8d8e7212 */ /* 0x000fe400078e3cff */
[----:B------:R-:W-:Y:S02]  /*6b60*/  F2FP.F16.F32.PACK_AB R53, R53, R52 ;  /* 0x000000343535723e */ /* 0x000fe400000000ff */
[----:B------:R-:W-:Y:S01]  /*6b70*/  F2FP.F16.F32.PACK_AB R176, R176, R173 ;  /* 0x000000adb0b0723e */ /* 0x000fe200000000ff */
[----:B------:R-:W-:Y:S01]  /*6b80*/  FADD.FTZ R64, -R150, R64 ;  /* 0x0000004096407221 */ /* 0x000fe20000010100 */
[----:B------:R-:W-:Y:S01]  /*6b90*/  LOP3.LUT R141, R142, 0x200, R137, 0xf8, !PT ;  /* 0x000002008e8d7812 */ /* 0x000fe200078ef889 */
[C---:B------:R-:W-:Y:S01]  /*6ba0*/  FADD.FTZ R173, -R150.reuse, R32 ;  /* 0x0000002096ad7221 */ /* 0x040fe20000010100 */
[C---:B------:R-:W-:Y:S01]  /*6bb0*/  FADD.FTZ R137, -R150.reuse, R20 ;  /* 0x0000001496897221 */ /* 0x040fe20000010100 */
[----:B------:R-:W-:Y:S01]  /*6bc0*/  FMUL.FTZ R64, R211, R64 ;  /* 0x00000040d3407220 */ /* 0x000fe20000410000 */
[C---:B------:R-:W-:Y:S01]  /*6bd0*/  FADD.FTZ R32, -R150.reuse, R33 ;  /* 0x0000002196207221 */ /* 0x040fe20000010100 */
[----:B------:R-:W1:Y:S01]  /*6be0*/  LDC R211, c[0x0][0x44c] ;  /* 0x00011300ffd37b82 */ /* 0x000e620000000800 */
[----:B------:R-:W-:Y:S01]  /*6bf0*/  FADD.FTZ R65, -R150, R65 ;  /* 0x0000004196417221 */ /* 0x000fe20000010100 */
[----:B------:R-:W-:Y:S01]  /*6c00*/  FMUL.FTZ R234, R234, R137 ;  /* 0x00000089eaea7220 */ /* 0x000fe20000410000 */
[----:B------:R-:W-:Y:S01]  /*6c10*/  FMUL.FTZ R173, R242, R173 ;  /* 0x000000adf2ad7220 */ /* 0x000fe20000410000 */
[----:B------:R-:W-:Y:S01]  /*6c20*/  FMUL.FTZ R32, R239, R32 ;  /* 0x00000020ef207220 */ /* 0x000fe20000410000 */
[----:B------:R-:W-:Y:S01]  /*6c30*/  FMUL.FTZ R65, R209, R65 ;  /* 0x00000041d1417220 */ /* 0x000fe20000410000 */
[----:B------:R-:W-:Y:S01]  /*6c40*/  IMAD.MOV.U32 R209, RZ, RZ, 0x4 ;  /* 0x00000004ffd17424 */ /* 0x000fe200078e00ff */
[----:B------:R-:W-:Y:S02]  /*6c50*/  F2FP.F16.F32.PACK_AB R181, R181, R234 ;  /* 0x000000eab5b5723e */ /* 0x000fe400000000ff */
[----:B------:R-:W-:Y:S02]  /*6c60*/  F2FP.F16.F32.PACK_AB R32, R32, R173 ;  /* 0x000000ad2020723e */ /* 0x000fe400000000ff */
[----:B------:R-:W-:Y:S01]  /*6c70*/  F2FP.F16.F32.PACK_AB R64, R65, R64 ;  /* 0x000000404140723e */ /* 0x000fe200000000ff */
[----:B------:R-:W-:Y:S06]  /*6c80*/  BRA.U !UP0, `(.L_x_435) ;  /* 0x0000000108d87547 */ /* 0x000fec000b800000 */
[----:B------:R-:W2:Y:S01]  /*6c90*/  LDC R7, c[0x0][0x3b0] ;  /* 0x0000ec00ff077b82 */ /* 0x000ea20000000800 */
[----:B------:R-:W-:Y:S01]  /*6ca0*/  IADD3 R17, P1, PT, RZ, -UR32, RZ ;  /* 0x80000020ff117c10 */ /* 0x000fe2000ff3e0ff */
[----:B------:R-:W-:Y:S01]  /*6cb0*/  ULOP3.LUT UR10, UR37, 0x1, URZ, 0xc0, !UPT ;  /* 0x00000001250a7892 */ /* 0x000fe2000f8ec0ff */
[C---:B------:R-:W-:Y:S03]  /*6cc0*/  ISETP.GE.AND P2, PT, R216.reuse, UR8, PT ;  /* 0x00000008d8007c0c */ /* 0x040fe6000bf46270 */
[----:B------:R-:W-:Y:S02]  /*6cd0*/  UISETP.NE.U32.AND UP1, UPT, UR10, 0x1, UPT ;  /* 0x000000010a00788c */ /* 0x000fe4000bf25070 */
[----:B------:R-:W3:Y:S02]  /*6ce0*/  LDC R6, c[0x0][0x3b4] ;  /* 0x0000ed00ff067b82 */ /* 0x000ee40000000800 */
[----:B------:R-:W-:Y:S06]  /*6cf0*/  USEL UR10, UR29, 0x4000, !UP1 ;  /* 0x000040001d0a7887 */ /* 0x000fec000c800000 */
[----:B------:R-:W-:Y:S02]  /*6d00*/  VIADD R235, R235, UR10 ;  /* 0x0000000aebeb7c36 */ /* 0x000fe40008000000 */
[----:B------:R-:W-:Y:S02]  /*6d10*/  VIADD R205, R205, UR10 ;  /* 0x0000000acdcd7c36 */ /* 0x000fe40008000000 */
[----:B------:R-:W-:Y:S02]  /*6d20*/  VIADD R185, R185, UR10 ;  /* 0x0000000ab9b97c36 */ /* 0x000fe40008000000 */
[----:B--2---:R-:W-:Y:S04]  /*6d30*/  IMAD.SHL.U32 R16, R7, 0x80, RZ ;  /* 0x0000008007107824 */ /* 0x004fe800078e00ff */
[----:B------:R-:W-:Y:S01]  /*6d40*/  IMAD.X R16, RZ, RZ, ~R16, P1 ;  /* 0x000000ffff107224 */ /* 0x000fe200008e0e10 */
[----:B------:R-:W-:Y:S04]  /*6d50*/  ISETP.GE.AND P1, PT, R216, UR8, PT ;  /* 0x00000008d8007c0c */ /* 0x000fe8000bf26270 */
[----:B------:R-:W-:Y:S04]  /*6d60*/  SHF.R.S64 R17, R17, 0x1f, R16 ;  /* 0x0000001f11117819 */ /* 0x000fe80000001010 */
[----:B------:R-:W-:Y:S04]  /*6d70*/  IADD3 R194, P5, PT, R17, R194, RZ ;  /* 0x000000c211c27210 */ /* 0x000fe80007fbe0ff */
[----:B------:R-:W-:Y:S01]  /*6d80*/  LEA.HI.X.SX32 R195, R16, R195, 0x1, P5 ;  /* 0x000000c310c37211 */ /* 0x000fe200028f0eff */
[C---:B------:R-:W-:Y:S01]  /*6d90*/  @!P1 IMAD.SHL.U32 R133, R7.reuse, 0x40, RZ ;  /* 0x0000004007859824 */ /* 0x040fe200078e00ff */
[C---:B------:R-:W-:Y:S01]  /*6da0*/  LEA R134, P5, R7.reuse, RZ, 0x6 ;  /* 0x000000ff07867211 */ /* 0x040fe200078a30ff */
[----:B---3--:R-:W-:Y:S01]  /*6db0*/  IMAD.SHL.U32 R16, R6, 0x40, RZ ;  /* 0x0000004006107824 */ /* 0x008fe200078e00ff */
[C---:B------:R-:W-:Y:S01]  /*6dc0*/  @!P1 SHF.L.U64.HI R20, R7.reuse, 0x6, R6 ;  /* 0x0000000607149819 */ /* 0x040fe20000010206 */
[----:B------:R-:W-:Y:S01]  /*6dd0*/  @!PT LDS RZ, [RZ] ;  /* 0x00000000fffff984 */ /* 0x000fe20000000800 */
[----:B------:R-:W-:Y:S01]  /*6de0*/  @!PT LDS RZ, [RZ] ;  /* 0x00000000fffff984 */ /* 0x000fe20000000800 */
[----:B------:R-:W-:Y:S01]  /*6df0*/  @!PT LDS RZ, [RZ] ;  /* 0x00000000fffff984 */ /* 0x000fe20000000800 */
[----:B------:R2:W-:Y:S01]  /*6e00*/  @!P2 LDGSTS.E.BYPASS.LTC128B.128 [R235], desc[UR34][R194.64] ;  /* 0x00000000c2ebafae */ /* 0x0005e2000b981a22 */
[----:B------:R-:W-:Y:S02]  /*6e10*/  LEA.HI.X R135, R7, RZ, RZ, 0x6, P5 ;  /* 0x000000ff07877211 */ /* 0x000fe400028f34ff */
[----:B------:R-:W-:Y:S01]  /*6e20*/  @!P1 IADD3 R132, P6, P5, R133, R194, R133 ;  /* 0x000000c285849210 */ /* 0x000fe20007dde085 */
[----:B------:R2:W-:Y:S03]  /*6e30*/  @P2 STS.64 [R205], RZ ;  /* 0x000000ffcd002388 */ /* 0x0005e60000000a00 */
[----:B------:R-:W-:Y:S01]  /*6e40*/  @!P1 IADD3.X R133, PT, PT, R20, R195, R20, P6, P5 ;  /* 0x000000c314859210 */ /* 0x000fe200037ea414 */
[----:B------:R2:W-:Y:S01]  /*6e50*/  @P2 STS.64 [R205+0x8], RZ ;  /* 0x000008ffcd002388 */ /* 0x0005e20000000a00 */
[----:B------:R-:W-:Y:S02]  /*6e60*/  @!P1 IADD3 R134, P5, PT, R194, R134, RZ ;  /* 0x00000086c2869210 */ /* 0x000fe40007fbe0ff */
[----:B------:R-:W-:Y:S01]  /*6e70*/  @!P1 LEA R20, P6, R7, R194, 0x6 ;  /* 0x000000c207149211 */ /* 0x000fe200078c30ff */
[----:B------:R2:W-:Y:S01]  /*6e80*/  @P1 STS.64 [R205+0x1000], RZ ;  /* 0x001000ffcd001388 */ /* 0x0005e20000000a00 */
[----:B------:R-:W-:Y:S02]  /*6e90*/  @!P1 IADD3.X R135, PT, PT, R195, R135, R16, P5, !PT ;  /* 0x00000087c3879210 */ /* 0x000fe40002ffe410 */
[C---:B------:R-:W-:Y:S01]  /*6ea0*/  @!P1 LEA R20, P5, R7.reuse, R20, 0x7 ;  /* 0x0000001407149211 */ /* 0x040fe200078a38ff */
[----:B------:R2:W-:Y:S01]  /*6eb0*/  @P1 STS.64 [R205+0x1008], RZ ;  /* 0x001008ffcd001388 */ /* 0x0005e20000000a00 */
[C-C-:B------:R-:W-:Y:S03]  /*6ec0*/  @!P1 LEA.HI.X R16, R7.reuse, R195, R6.reuse, 0x6, P6 ;  /* 0x000000c307109211 */ /* 0x140fe600030f3406 */
[----:B------:R-:W-:Y:S01]  /*6ed0*/  @!PT LDS RZ, [RZ] ;  /* 0x00000000fffff984 */ /* 0x000fe20000000800 */
[----:B------:R-:W-:Y:S01]  /*6ee0*/  @!PT LDS RZ, [RZ] ;  /* 0x00000000fffff984 */ /* 0x000fe20000000800 */
[----:B------:R-:W-:Y:S01]  /*6ef0*/  @!PT LDS RZ, [RZ] ;  /* 0x00000000fffff984 */ /* 0x000fe20000000800 */
[----:B------:R2:W-:Y:S01]  /*6f00*/  @!P1 LDGSTS.E.BYPASS.LTC128B.128 [R235+0x1000], desc[UR34][R134.64] ;  /* 0x0100000086eb9fae */ /* 0x0005e2000b981a22 */
[----:B------:R-:W-:Y:S03]  /*6f10*/  @!P1 LEA.HI.X R21, R7, R16, R6, 0x7, P5 ;  /* 0x0000001007159211 */ /* 0x000fe600028f3c06 */
        /* <DEDUP_REMOVED lines=13> */
.L_x_435:
[----:B------:R-:W3:Y:S01]  /*6ff0*/  LDL.LU R49, [R1+0x14] ;  /* 0x0000140001317983 */ /* 0x000ee20000300800 */
[C---:B------:R-:W-:Y:S01]  /*7000*/  FADD.FTZ R51, -R151.reuse, R51 ;  /* 0x0000003397337221 */ /* 0x040fe20000010100 */
[C---:B------:R-:W-:Y:S01]  /*7010*/  FADD.FTZ R54, -R151.reuse, R54 ;  /* 0x0000003697367221 */ /* 0x040fe20000010100 */
[C---:B------:R-:W-:Y:S01]  /*7020*/  FADD.FTZ R55, -R151.reuse, R55 ;  /* 0x0000003797377221 */ /* 0x040fe20000010100 */
[----:B------:R-:W4:Y:S01]  /*7030*/  LDL.LU R33, [R1+0x10] ;  /* 0x0000100001217983 */ /* 0x000f220000300800 */
[----:B------:R-:W-:Y:S01]  /*7040*/  FADD.FTZ R50, -R151, R50 ;  /* 0x0000003297327221 */ /* 0x000fe20000010100 */
[C---:B-----5:R-:W-:Y:S01]  /*7050*/  FADD.FTZ R57, -R145.reuse, R57 ;  /* 0x0000003991397221 */ /* 0x060fe20000010100 */
[C---:B------:R-:W-:Y:S01]  /*7060*/  FADD.FTZ R60, -R145.reuse, R60 ;  /* 0x0000003c913c7221 */ /* 0x040fe20000010100 */
[----:B--2---:R-:W2:Y:S01]  /*7070*/  LDL.LU R21, [R1+0xc] ;  /* 0x00000c0001157983 */ /* 0x004ea20000300800 */
[----:B------:R-:W-:Y:S01]  /*7080*/  FADD.FTZ R61, -R145, R61 ;  /* 0x0000003d913d7221 */ /* 0x000fe20000010100 */
[----:B------:R-:W-:Y:S01]  /*7090*/  FMUL.FTZ R163, R163, R36 ;  /* 0x00000024a3a37220 */ /* 0x000fe20000410000 */
[C---:B------:R-:W-:Y:S01]  /*70a0*/  FADD.FTZ R19, -R151.reuse, R19 ;  /* 0x0000001397137221 */ /* 0x040fe20000010100 */
[----:B------:R-:W3:Y:S01]  /*70b0*/  LDL.LU R20, [R1+0x8] ;  /* 0x0000080001147983 */ /* 0x000ee20000300800 */
[----:B------:R-:W-:Y:S01]  /*70c0*/  FADD.FTZ R18, -R151, R18 ;  /* 0x0000001297127221 */ /* 0x000fe20000010100 */
[----:B------:R-:W-:Y:S01]  /*70d0*/  FADD.FTZ R8, -R145, R8 ;  /* 0x0000000891087221 */ /* 0x000fe20000010100 */
[----:B------:R-:W-:Y:S01]  /*70e0*/  FMUL.FTZ R19, R178, R19 ;  /* 0x00000013b2137220 */ /* 0x000fe20000410000 */
[----:B------:R-:W4:Y:S01]  /*70f0*/  LDL.LU R17, [R1+0x4] ;  /* 0x0000040001117983 */ /* 0x000f220000300800 */
[----:B------:R-:W-:Y:S01]  /*7100*/  FMUL.FTZ R18, R175, R18 ;  /* 0x00000012af127220 */ /* 0x000fe20000410000 */
[----:B------:R-:W-:Y:S01]  /*7110*/  FADD.FTZ R9, -R145, R9 ;  /* 0x0000000991097221 */ /* 0x000fe20000010100 */
[----:B------:R-:W-:Y:S01]  /*7120*/  F2FP.F16.F32.PACK_AB R163, R163, R4 ;  /* 0x00000004a3a3723e */ /* 0x000fe200000000ff */
[----:B------:R-:W2:Y:S01]  /*7130*/  LDL.LU R16, [R1] ;  /* 0x0000000001107983 */ /* 0x000ea20000300800 */
[----:B------:R-:W-:Y:S01]  /*7140*/  FMUL.FTZ R8, R165, R8 ;  /* 0x00000008a5087220 */ /* 0x000fe20000410000 */
[----:B------:R-:W-:Y:S01]  /*7150*/  FMUL.FTZ R9, R170, R9 ;  /* 0x00000009aa097220 */ /* 0x000fe20000410000 */
[----:B------:R-:W-:Y:S01]  /*7160*/  F2FP.F16.F32.PACK_AB R18, R19, R18 ;  /* 0x000000121312723e */ /* 0x000fe200000000ff */
[----:B------:R-:W2:Y:S01]  /*7170*/  LDL.LU R7, [R1+0x38] ;  /* 0x0000380001077983 */ /* 0x000ea20000300800 */
[C---:B------:R-:W-:Y:S01]  /*7180*/  FADD.FTZ R10, -R147.reuse, R10 ;  /* 0x0000000a930a7221 */ /* 0x040fe20000010100 */
[----:B------:R-:W-:Y:S01]  /*7190*/  FADD.FTZ R11, -R147, R11 ;  /* 0x0000000b930b7221 */ /* 0x000fe20000010100 */
[----:B------:R-:W-:Y:S01]  /*71a0*/  F2FP.F16.F32.PACK_AB R9, R9, R8 ;  /* 0x000000080909723e */ /* 0x000fe200000000ff */
[----:B------:R-:W3:Y:S01]  /*71b0*/  LDL.LU R6, [R1+0x34] ;  /* 0x0000340001067983 */ /* 0x000ee20000300800 */
[C---:B------:R-:W-:Y:S01]  /*71c0*/  FADD.FTZ R66, -R151.reuse, R66 ;  /* 0x0000004297427221 */ /* 0x040fe20000010100 */
[----:B------:R-:W-:Y:S01]  /*71d0*/  FADD.FTZ R67, -R151, R67 ;  /* 0x0000004397437221 */ /* 0x000fe20000010100 */
[----:B------:R-:W-:Y:S01]  /*71e0*/  FMUL.FTZ R10, R167, R10 ;  /* 0x0000000aa70a7220 */ /* 0x000fe20000410000 */
[----:B------:R1:W-:Y:S01]  /*71f0*/  STS [R160+0x14000], R5 ;  /* 0x01400005a0007388 */ /* 0x0003e20000000800 */
[----:B------:R-:W-:Y:S01]  /*7200*/  FMUL.FTZ R11, R166, R11 ;  /* 0x0000000ba60b7220 */ /* 0x000fe20000410000 */
[----:B------:R-:W-:Y:S01]  /*7210*/  FADD.FTZ R4, -R145, R13 ;  /* 0x0000000d91047221 */ /* 0x000fe20000010100 */
[C---:B------:R-:W-:Y:S01]  /*7220*/  FADD.FTZ R14, -R147.reuse, R14 ;  /* 0x0000000e930e7221 */ /* 0x040fe20000010100 */
[----:B------:R-:W-:Y:S01]  /*7230*/  STS [R160+0x14400], R163 ;  /* 0x014400a3a0007388 */ /* 0x000fe20000000800 */
[----:B------:R-:W-:Y:S01]  /*7240*/  FADD.FTZ R15, -R147, R15 ;  /* 0x0000000f930f7221 */ /* 0x000fe20000010100 */
[----:B------:R-:W-:Y:S01]  /*7250*/  FADD.FTZ R13, -R145, R28 ;  /* 0x0000001c910d7221 */ /* 0x000fe20000010100 */
[----:B------:R-:W-:Y:S01]  /*7260*/  F2FP.F16.F32.PACK_AB R11, R11, R10 ;  /* 0x0000000a0b0b723e */ /* 0x000fe200000000ff */
[----:B------:R-:W-:Y:S01]  /*7270*/  STS [R249+0x14000], R176 ;  /* 0x014000b0f9007388 */ /* 0x000fe20000000800 */
[----:B------:R-:W-:Y:S01]  /*7280*/  FADD.FTZ R22, -R151, R22 ;  /* 0x0000001697167221 */ /* 0x000fe20000010100 */
[----:B------:R-:W-:Y:S01]  /*7290*/  FMUL.FTZ R4, R169, R4 ;  /* 0x00000004a9047220 */ /* 0x000fe20000410000 */
[----:B------:R-:W-:Y:S01]  /*72a0*/  FMUL.FTZ R14, R171, R14 ;  /* 0x0000000eab0e7220 */ /* 0x000fe20000410000 */
[----:B------:R-:W-:Y:S01]  /*72b0*/  STS [R249+0x14400], R18 ;  /* 0x01440012f9007388 */ /* 0x000fe20000000800 */
[----:B------:R-:W-:Y:S01]  /*72c0*/  FMUL.FTZ R15, R174, R15 ;  /* 0x0000000fae0f7220 */ /* 0x000fe20000410000 */
[----:B------:R-:W-:Y:S01]  /*72d0*/  FADD.FTZ R23, -R151, R23 ;  /* 0x0000001797177221 */ /* 0x000fe20000010100 */
[----:B------:R-:W-:Y:S01]  /*72e0*/  FMUL.FTZ R13, R238, R13 ;  /* 0x0000000dee0d7220 */ /* 0x000fe20000410000 */
[----:B------:R1:W-:Y:S01]  /*72f0*/  STS [R160+0x16000], R9 ;  /* 0x01600009a0007388 */ /* 0x0003e20000000800 */
[----:B------:R-:W-:Y:S01]  /*7300*/  FMUL.FTZ R22, R177, R22 ;  /* 0x00000016b1167220 */ /* 0x000fe20000410000 */
[----:B------:R-:W-:Y:S01]  /*7310*/  FMUL.FTZ R23, R180, R23 ;  /* 0x00000017b4177220 */ /* 0x000fe20000410000 */
[C---:B------:R-:W-:Y:S01]  /*7320*/  FADD.FTZ R35, -R151.reuse, R35 ;  /* 0x0000002397237221 */ /* 0x040fe20000010100 */
[----:B------:R1:W-:Y:S01]  /*7330*/  STS [R160+0x16400], R11 ;  /* 0x0164000ba0007388 */ /* 0x0003e20000000800 */
[----:B------:R-:W-:Y:S01]  /*7340*/  FADD.FTZ R34, -R151, R34 ;  /* 0x0000002297227221 */ /* 0x000fe20000010100 */
[----:B------:R-:W-:Y:S01]  /*7350*/  F2FP.F16.F32.PACK_AB R14, R15, R14 ;  /* 0x0000000e0f0e723e */ /* 0x000fe200000000ff */
[----:B------:R-:W-:Y:S01]  /*7360*/  FMUL.FTZ R35, R244, R35 ;  /* 0x00000023f4237220 */ /* 0x000fe20000410000 */
[----:B------:R-:W-:Y:S01]  /*7370*/  F2FP.F16.F32.PACK_AB R23, R23, R22 ;  /* 0x000000161717723e */ /* 0x000fe200000000ff */
[C---:B-1----:R-:W-:Y:S01]  /*7380*/  FADD.FTZ R5, -R145.reuse, R12 ;  /* 0x0000000c91057221 */ /* 0x042fe20000010100 */
[----:B------:R-:W-:Y:S01]  /*7390*/  FADD.FTZ R12, -R145, R29 ;  /* 0x0000001d910c7221 */ /* 0x000fe20000010100 */
[----:B------:R-:W-:Y:S01]  /*73a0*/  FMUL.FTZ R34, R241, R34 ;  /* 0x00000022f1227220 */ /* 0x000fe20000410000 */
[----:B------:R-:W-:Y:S01]  /*73b0*/  STS [R249+0x16400], R14 ;  /* 0x0164000ef9007388 */ /* 0x000fe20000000800 */
[----:B------:R-:W-:Y:S01]  /*73c0*/  FMUL.FTZ R5, R168, R5 ;  /* 0x00000005a8057220 */ /* 0x000fe20000410000 */
[----:B------:R-:W-:Y:S01]  /*73d0*/  FMUL.FTZ R12, R191, R12 ;  /* 0x0000000cbf0c7220 */ /* 0x000fe20000410000 */
[----:B------:R-:W-:Y:S01]  /*73e0*/  FADD.FTZ R8, -R147, R31 ;  /* 0x0000001f93087221 */ /* 0x000fe20000010100 */
[----:B------:R-:W-:Y:S01]  /*73f0*/  F2FP.F16.F32.PACK_AB R34, R35, R34 ;  /* 0x000000222322723e */ /* 0x000fe200000000ff */
[----:B------:R-:W-:Y:S01]  /*7400*/  FADD.FTZ R38, -R151, R38 ;  /* 0x0000002697267221 */ /* 0x000fe20000010100 */
[----:B------:R-:W-:Y:S01]  /*7410*/  F2FP.F16.F32.PACK_AB R4, R4, R5 ;  /* 0x000000050404723e */ /* 0x000fe200000000ff */
[----:B------:R-:W-:Y:S01]  /*7420*/  FMUL.FTZ R8, R237, R8 ;  /* 0x00000008ed087220 */ /* 0x000fe20000410000 */
[----:B------:R-:W-:Y:S01]  /*7430*/  F2FP.F16.F32.PACK_AB R12, R12, R13 ;  /* 0x0000000d0c0c723e */ /* 0x000fe200000000ff */
[----:B------:R-:W-:Y:S01]  /*7440*/  FADD.FTZ R13, -R147, R26 ;  /* 0x0000001a930d7221 */ /* 0x000fe20000010100 */
[----:B------:R-:W-:Y:S01]  /*7450*/  FADD.FTZ R39, -R151, R39 ;  /* 0x0000002797277221 */ /* 0x000fe20000010100 */
[----:B------:R1:W-:Y:S01]  /*7460*/  STS [R249+0x16000], R4 ;  /* 0x01600004f9007388 */ /* 0x0003e20000000800 */
[----:B------:R-:W-:Y:S01]  /*7470*/  LOP3.LUT P1, RZ, R3, 0x4, RZ, 0xc0, !PT ;  /* 0x0000000403ff7812 */ /* 0x000fe2000782c0ff */
[----:B------:R-:W-:Y:S01]  /*7480*/  FADD.FTZ R9, -R147, R30 ;  /* 0x0000001e93097221 */ /* 0x000fe20000010100 */
[----:B------:R-:W-:Y:S01]  /*7490*/  FMUL.FTZ R13, R236, R13 ;  /* 0x0000000dec0d7220 */ /* 0x000fe20000410000 */
[----:B------:R-:W-:Y:S01]  /*74a0*/  STS [R250+0x14000], R181 ;  /* 0x014000b5fa007388 */ /* 0x000fe20000000800 */
[C---:B------:R-:W-:Y:S01]  /*74b0*/  FADD.FTZ R5, -R145.reuse, R40 ;  /* 0x0000002891057221 */ /* 0x040fe20000010100 */
[----:B------:R-:W-:Y:S01]  /*74c0*/  FMUL.FTZ R9, R240, R9 ;  /* 0x00000009f0097220 */ /* 0x000fe20000410000 */
[----:B------:R-:W-:Y:S01]  /*74d0*/  FADD.FTZ R41, -R145, R41 ;  /* 0x0000002991297221 */ /* 0x000fe20000010100 */
[----:B------:R-:W-:Y:S01]  /*74e0*/  STS [R250+0x14400], R23 ;  /* 0x01440017fa007388 */ /* 0x000fe20000000800 */
[C---:B------:R-:W-:Y:S01]  /*74f0*/  FADD.FTZ R42, -R147.reuse, R42 ;  /* 0x0000002a932a7221 */ /* 0x040fe20000010100 */
[C---:B------:R-:W-:Y:S01]  /*7500*/  FADD.FTZ R43, -R147.reuse, R43 ;  /* 0x0000002b932b7221 */ /* 0x040fe20000010100 */
[----:B------:R-:W-:Y:S01]  /*7510*/  F2FP.F16.F32.PACK_AB R8, R8, R9 ;  /* 0x000000090808723e */ /* 0x000fe200000000ff */
[----:B------:R-:W-:Y:S01]  /*7520*/  STS [R247+0x14000], R32 ;  /* 0x01400020f7007388 */ /* 0x000fe20000000800 */
[----:B------:R-:W-:Y:S01]  /*7530*/  MOV R9, 0x10 ;  /* 0x0000001000097802 */ /* 0x000fe20000000f00 */
[----:B------:R-:W-:Y:S01]  /*7540*/  FMUL.FTZ R172, R172, R41 ;  /* 0x00000029acac7220 */ /* 0x000fe20000410000 */
[----:B------:R-:W-:Y:S01]  /*7550*/  FADD.FTZ R15, -R147, R46 ;  /* 0x0000002e930f7221 */ /* 0x000fe20000010100 */
[----:B------:R-:W-:Y:S01]  /*7560*/  STS [R247+0x14400], R34 ;  /* 0x01440022f7007388 */ /* 0x000fe20000000800 */
[----:B------:R-:W-:Y:S01]  /*7570*/  SEL R9, R9, 0xfffffff0, !P1 ;  /* 0xfffffff009097807 */ /* 0x000fe20004800000 */
[----:B------:R-:W-:Y:S01]  /*7580*/  FMUL.FTZ R42, R155, R42 ;  /* 0x0000002a9b2a7220 */ /* 0x000fe20000410000 */
[C---:B------:R-:W-:Y:S01]  /*7590*/  FADD.FTZ R45, -R145.reuse, R45 ;  /* 0x0000002d912d7221 */ /* 0x040fe20000010100 */
[----:B------:R-:W-:Y:S01]  /*75a0*/  FMUL.FTZ R5, R156, R5 ;  /* 0x000000059c057220 */ /* 0x000fe20000410000 */
[----:B------:R-:W-:Y:S01]  /*75b0*/  FMUL.FTZ R43, R154, R43 ;  /* 0x0000002b9a2b7220 */ /* 0x000fe20000410000 */
[----:B------:R-:W-:Y:S01]  /*75c0*/  FADD.FTZ R44, -R145, R44 ;  /* 0x0000002c912c7221 */ /* 0x000fe20000010100 */
[----:B------:R-:W-:Y:S01]  /*75d0*/  IADD3 R11, PT, PT, R9, R162, RZ ;  /* 0x000000a2090b7210 */ /* 0x000fe20007ffe0ff */
[----:B------:R-:W-:Y:S01]  /*75e0*/  FMUL.FTZ R45, R158, R45 ;  /* 0x0000002d9e2d7220 */ /* 0x000fe20000410000 */
[----:B------:R-:W-:Y:S01]  /*75f0*/  FMUL.FTZ R15, R252, R15 ;  /* 0x0000000ffc0f7220 */ /* 0x000fe20000410000 */
[----:B------:R-:W-:Y:S01]  /*7600*/  FMUL.FTZ R44, R159, R44 ;  /* 0x0000002c9f2c7220 */ /* 0x000fe20000410000 */
[----:B------:R-:W-:Y:S01]  /*7610*/  F2FP.F16.F32.PACK_AB R5, R172, R5 ;  /* 0x00000005ac05723e */ /* 0x000fe200000000ff */
[----:B------:R-:W-:Y:S01]  /*7620*/  FADD.FTZ R58, -R147, R58 ;  /* 0x0000003a933a7221 */ /* 0x000fe20000010100 */
[----:B------:R-:W-:Y:S01]  /*7630*/  F2FP.F16.F32.PACK_AB R43, R43, R42 ;  /* 0x0000002a2b2b723e */ /* 0x000fe200000000ff */
[----:B------:R-:W-:Y:S01]  /*7640*/  FADD.FTZ R59, -R147, R59 ;  /* 0x0000003b933b7221 */ /* 0x000fe20000010100 */
[----:B------:R-:W-:Y:S01]  /*7650*/  F2FP.F16.F32.PACK_AB R44, R45, R44 ;  /* 0x0000002c2d2c723e */ /* 0x000fe200000000ff */
[----:B------:R-:W-:Y:S01]  /*7660*/  FADD.FTZ R56, -R145, R56 ;  /* 0x0000003891387221 */ /* 0x000fe20000010100 */
[C---:B------:R-:W-:Y:S01]  /*7670*/  FADD.FTZ R62, -R147.reuse, R62 ;  /* 0x0000003e933e7221 */ /* 0x040fe20000010100 */
[----:B------:R-:W-:Y:S01]  /*7680*/  FADD.FTZ R63, -R147, R63 ;  /* 0x0000003f933f7221 */ /* 0x000fe20000010100 */
[----:B------:R-:W-:Y:S01]  /*7690*/  SHF.L.U32 R137, R3, 0x5, RZ ;  /* 0x0000000503897819 */ /* 0x000fe200000006ff */
[----:B------:R-:W-:Y:S01]  /*76a0*/  FMUL.FTZ R56, R157, R56 ;  /* 0x000000389d387220 */ /* 0x000fe20000410000 */
[----:B-1----:R-:W-:Y:S01]  /*76b0*/  LOP3.LUT R4, R143, 0x38, R2, 0x78, !PT ;  /* 0x000000388f047812 */ /* 0x002fe200078e7802 */
[----:B------:R-:W-:Y:S01]  /*76c0*/  IMAD R142, R211, UR5, RZ ;  /* 0x00000005d38e7c24 */ /* 0x000fe2000f8e02ff */
[----:B------:R-:W-:Y:S02]  /*76d0*/  LEA R141, R141, UR4, 0x1 ;  /* 0x000000048d8d7c11 */ /* 0x000fe4000f8e08ff */
[----:B------:R-:W-:Y:S02]  /*76e0*/  LOP3.LUT R4, R4, 0x200, R137, 0xf8, !PT ;  /* 0x0000020004047812 */ /* 0x000fe400078ef889 */
[----:B------:R-:W-:Y:S02]  /*76f0*/  IADD3 R139, PT, PT, R141, R164, RZ ;  /* 0x000000a48d8b7210 */ /* 0x000fe40007ffe0ff */
[----:B------:R-:W-:Y:S01]  /*7700*/  LEA R138, R4, UR4, 0x1 ;  /* 0x00000004048a7c11 */ /* 0x000fe2000f8e08ff */
[----:B---3--:R-:W-:Y:S01]  /*7710*/  FMUL.FTZ R67, R6, R67 ;  /* 0x0000004306437220 */ /* 0x008fe20000410000 */
[----:B------:R-:W-:Y:S01]  /*7720*/  FMUL.FTZ R51, R20, R51 ;  /* 0x0000003314337220 */ /* 0x000fe20000410000 */
[----:B----4-:R-:W-:Y:S01]  /*7730*/  FMUL.FTZ R54, R17, R54 ;  /* 0x0000003611367220 */ /* 0x010fe20000410000 */
[----:B------:R-:W3:Y:S01]  /*7740*/  LDL.LU R20, [R1+0x1c] ;  /* 0x00001c0001147983 */ /* 0x000ee20000300800 */
[----:B--2---:R-:W-:Y:S01]  /*7750*/  FMUL.FTZ R55, R16, R55 ;  /* 0x0000003710377220 */ /* 0x004fe20000410000 */
[----:B------:R-:W-:Y:S01]  /*7760*/  FMUL.FTZ R50, R21, R50 ;  /* 0x0000003215327220 */ /* 0x000fe20000410000 */
[----:B------:R-:W-:Y:S01]  /*7770*/  FMUL.FTZ R66, R7, R66 ;  /* 0x0000004207427220 */ /* 0x000fe20000410000 */
[----:B------:R-:W2:Y:S01]  /*7780*/  LDL.LU R17, [R1+0x30] ;  /* 0x0000300001117983 */ /* 0x000ea20000300800 */
[C---:B------:R-:W-:Y:S01]  /*7790*/  FADD.FTZ R7, -R145.reuse, R24 ;  /* 0x0000001891077221 */ /* 0x040fe20000010100 */
[----:B------:R-:W-:Y:S01]  /*77a0*/  FADD.FTZ R6, -R145, R25 ;  /* 0x0000001991067221 */ /* 0x000fe20000010100 */
[----:B------:R-:W-:Y:S01]  /*77b0*/  FMUL.FTZ R38, R49, R38 ;  /* 0x0000002631267220 */ /* 0x000fe20000410000 */
[----:B------:R-:W4:Y:S01]  /*77c0*/  LDL.LU R16, [R1+0x2c] ;  /* 0x00002c0001107983 */ /* 0x000f220000300800 */
[----:B------:R-:W-:Y:S01]  /*77d0*/  FMUL.FTZ R7, R182, R7 ;  /* 0x00000007b6077220 */ /* 0x000fe20000410000 */
[----:B------:R-:W-:Y:S01]  /*77e0*/  FMUL.FTZ R6, R179, R6 ;  /* 0x00000006b3067220 */ /* 0x000fe20000410000 */
[----:B------:R-:W-:Y:S01]  /*77f0*/  FMUL.FTZ R39, R33, R39 ;  /* 0x0000002721277220 */ /* 0x000fe20000410000 */
[----:B------:R-:W4:Y:S01]  /*7800*/  LDL.LU R21, [R1+0x18] ;  /* 0x0000180001157983 */ /* 0x000f220000300800 */
[----:B------:R-:W-:Y:S02]  /*7810*/  F2FP.F16.F32.PACK_AB R50, R51, R50 ;  /* 0x000000323332723e */ /* 0x000fe400000000ff */
[----:B------:R-:W-:Y:S01]  /*7820*/  F2FP.F16.F32.PACK_AB R7, R6, R7 ;  /* 0x000000070607723e */ /* 0x000fe200000000ff */
[----:B------:R-:W-:Y:S01]  /*7830*/  FADD.FTZ R6, -R147, R27 ;  /* 0x0000001b93067221 */ /* 0x000fe20000010100 */
[----:B------:R-:W-:Y:S02]  /*7840*/  F2FP.F16.F32.PACK_AB R39, R39, R38 ;  /* 0x000000262727723e */ /* 0x000fe400000000ff */
[----:B------:R-:W-:Y:S01]  /*7850*/  F2FP.F16.F32.PACK_AB R55, R55, R54 ;  /* 0x000000363737723e */ /* 0x000fe200000000ff */
[----:B------:R-:W-:Y:S01]  /*7860*/  FMUL.FTZ R6, R183, R6 ;  /* 0x00000006b7067220 */ /* 0x000fe20000410000 */
[----:B------:R-:W-:Y:S01]  /*7870*/  STS [R250+0x16000], R7 ;  /* 0x01600007fa007388 */ /* 0x000fe20000000800 */
[----:B------:R-:W-:Y:S03]  /*7880*/  F2FP.F16.F32.PACK_AB R66, R67, R66 ;  /* 0x000000424342723e */ /* 0x000fe600000000ff */
[----:B------:R-:W-:Y:S01]  /*7890*/  F2FP.F16.F32.PACK_AB R13, R6, R13 ;  /* 0x0000000d060d723e */ /* 0x000fe200000000ff */
[----:B------:R-:W-:Y:S04]  /*78a0*/  FADD.FTZ R6, -R147, R47 ;  /* 0x0000002f93067221 */ /* 0x000fe80000010100 */
[----:B------:R-:W-:Y:S01]  /*78b0*/  STS [R250+0x16400], R13 ;  /* 0x0164000dfa007388 */ /* 0x000fe20000000800 */
[----:B------:R-:W-:Y:S03]  /*78c0*/  FMUL.FTZ R6, R251, R6 ;  /* 0x00000006fb067220 */ /* 0x000fe60000410000 */
[----:B------:R-:W-:Y:S02]  /*78d0*/  STS [R247+0x16000], R12 ;  /* 0x0160000cf7007388 */ /* 0x000fe40000000800 */
[----:B------:R-:W-:Y:S02]  /*78e0*/  F2FP.F16.F32.PACK_AB R6, R6, R15 ;  /* 0x0000000f0606723e */ /* 0x000fe400000000ff */
[----:B------:R-:W-:Y:S04]  /*78f0*/  STS [R247+0x16400], R8 ;  /* 0x01640008f7007388 */ /* 0x000fe80000000800 */
[----:B------:R-:W-:Y:S04]  /*7900*/  STS [R162+-0x8000], R37 ;  /* 0xff800025a2007388 */ /* 0x000fe80000000800 */
        /* <DEDUP_REMOVED lines=11> */
[----:B---3--:R-:W-:Y:S03]  /*79c0*/  FMUL.FTZ R57, R20, R57 ;  /* 0x0000003914397220 */ /* 0x008fe60000410000 */
[----:B------:R-:W3:Y:S01]  /*79d0*/  LDL.LU R20, [R1+0x28] ;  /* 0x0000280001147983 */ /* 0x000ee20000300800 */
[----:B--2---:R-:W-:Y:S01]  /*79e0*/  FMUL.FTZ R60, R17, R60 ;  /* 0x0000003c113c7220 */ /* 0x004fe20000410000 */
[----:B------:R-:W-:Y:S02]  /*79f0*/  F2FP.F16.F32.PACK_AB R57, R57, R56 ;  /* 0x000000383939723e */ /* 0x000fe400000000ff */
[----:B------:R-:W2:Y:S01]  /*7a00*/  LDL.LU R17, [R1+0x24] ;  /* 0x0000240001117983 */ /* 0x000ea20000300800 */
[----:B----4-:R-:W-:Y:S03]  /*7a10*/  FMUL.FTZ R61, R16, R61 ;  /* 0x0000003d103d7220 */ /* 0x010fe60000410000 */
[----:B------:R-:W4:Y:S01]  /*7a20*/  LDL.LU R16, [R1+0x20] ;  /* 0x0000200001107983 */ /* 0x000f220000300800 */
[----:B------:R-:W-:Y:S01]  /*7a30*/  FMUL.FTZ R58, R21, R58 ;  /* 0x0000003a153a7220 */ /* 0x000fe20000410000 */
[----:B------:R-:W-:Y:S02]  /*7a40*/  F2FP.F16.F32.PACK_AB R60, R61, R60 ;  /* 0x0000003c3d3c723e */ /* 0x000fe400000000ff */
[----:B------:R-:W-:Y:S01]  /*7a50*/  STS [R248+-0x6000], R57 ;  /* 0xffa00039f8007388 */ /* 0x000fe20000000800 */
[----:B---3--:R-:W-:Y:S01]  /*7a60*/  FMUL.FTZ R59, R20, R59 ;  /* 0x0000003b143b7220 */ /* 0x008fe20000410000 */
[----:B--2---:R-:W-:Y:S04]  /*7a70*/  FMUL.FTZ R62, R17, R62 ;  /* 0x0000003e113e7220 */ /* 0x004fe80000410000 */
[----:B------:R-:W-:Y:S01]  /*7a80*/  F2FP.F16.F32.PACK_AB R59, R59, R58 ;  /* 0x0000003a3b3b723e */ /* 0x000fe200000000ff */
[----:B----4-:R-:W-:Y:S04]  /*7a90*/  FMUL.FTZ R63, R16, R63 ;  /* 0x0000003f103f7220 */ /* 0x010fe80000410000 */
[----:B------:R-:W-:Y:S01]  /*7aa0*/  STS [R248+-0x5c00], R59 ;  /* 0xffa4003bf8007388 */ /* 0x000fe20000000800 */
[----:B------:R-:W-:Y:S03]  /*7ab0*/  F2FP.F16.F32.PACK_AB R62, R63, R62 ;  /* 0x0000003e3f3e723e */ /* 0x000fe600000000ff */
        /* <DEDUP_REMOVED lines=96> */
[----:B------:R-:W-:Y:S01]  /*80c0*/  LEA R206, P1, R5, R206, 0x2 ;  /* 0x000000ce05ce7211 */ /* 0x000fe200078210ff */
[C---:B------:R-:W-:Y:S04]  /*80d0*/  HMMA.16816.F32 R72, R32.reuse, R20, R72 ;  /* 0x000000142048723c */ /* 0x040fe80000001848 */
[----:B------:R-:W-:Y:S02]  /*80e0*/  LOP3.LUT R143, R143, 0x1e00, R2, 0xf8, !PT ;  /* 0x00001e008f8f7812 */ /* 0x000fe400078ef802 */
[----:B------:R-:W-:Y:S02]  /*80f0*/  LEA.HI.X.SX32 R207, R5, R207, 0x2, P1 ;  /* 0x000000cf05cf7211 */ /* 0x000fe400008f16ff */
[-C--:B------:R-:W-:Y:S03]  /*8100*/  HMMA.16816.F32 R76, R32, R22.reuse, R76 ;  /* 0x00000016204c723c */ /* 0x080fe6000000184c */
[----:B------:R-:W-:Y:S05]  /*8110*/  LEA R143, R143, UR4, 0x1 ;  /* 0x000000048f8f7c11 */ /* 0x000fea000f8e08ff */
        /* <DEDUP_REMOVED lines=9> */
[C---:B------:R-:W-:Y:S05]  /*81b0*/  ISETP.GE.AND P2, PT, R216.reuse, UR8, PT ;  /* 0x00000008d8007c0c */ /* 0x040fea000bf46270 */
[----:B------:R-:W2:Y:S01]  /*81c0*/  LDC R4, c[0x0][0x594] ;  /* 0x00016500ff047b82 */ /* 0x000ea20000000800 */
[----:B-1----:R-:W-:Y:S04]  /*81d0*/  IMAD.SHL.U32 R6, R5, 0x80, RZ ;  /* 0x0000008005067824 */ /* 0x002fe800078e00ff */
[----:B------:R-:W-:Y:S01]  /*81e0*/  IMAD.X R6, RZ, RZ, ~R6, P1 ;  /* 0x000000ffff067224 */ /* 0x000fe200008e0e06 */
[----:B------:R-:W-:Y:S04]  /*81f0*/  ISETP.GE.AND P1, PT, R216, UR8, PT ;  /* 0x00000008d8007c0c */ /* 0x000fe8000bf26270 */
[----:B------:R-:W-:Y:S04]  /*8200*/  SHF.R.S64 R7, R7, 0x1f, R6 ;  /* 0x0000001f07077819 */ /* 0x000fe80000001006 */
[----:B------:R-:W-:Y:S04]  /*8210*/  IADD3 R196, P6, PT, R7, R196, RZ ;  /* 0x000000c407c47210 */ /* 0x000fe80007fde0ff */
[----:B------:R-:W-:Y:S02]  /*8220*/  LEA.HI.X.SX32 R197, R6, R197, 0x1, P6 ;  /* 0x000000c506c57211 */ /* 0x000fe400030f0eff */
[C---:B------:R-:W-:Y:S03]  /*8230*/  LEA R10, P5, R5.reuse, R196, 0x6 ;  /* 0x000000c4050a7211 */ /* 0x040fe600078a30ff */
[----:B------:R-:W-:Y:S01]  /*8240*/  @!PT LDS RZ, [RZ] ;  /* 0x00000000fffff984 */ /* 0x000fe20000000800 */
[----:B------:R-:W-:Y:S01]  /*8250*/  @!PT LDS RZ, [RZ] ;  /* 0x00000000fffff984 */ /* 0x000fe20000000800 */
[----:B------:R-:W-:Y:S01]  /*8260*/  @!PT LDS RZ, [RZ] ;  /* 0x00000000fffff984 */ /* 0x000fe20000000800 */
[----:B------:R1:W-:Y:S01]  /*8270*/  @!P2 LDGSTS.E.BYPASS.LTC128B.128 [R143+0x8000], desc[UR34][R196.64] ;  /* 0x08000000c48fafae */ /* 0x0003e2000b981a22 */
[C-C-:B--2---:R-:W-:Y:S02]  /*8280*/  LEA.HI.X R11, R5.reuse, R197, R4.reuse, 0x6, P5 ;  /* 0x000000c5050b7211 */ /* 0x144fe400028f3404 */
[CC--:B------:R-:W-:Y:S01]  /*8290*/  @!P1 LEA R8, P6, R5.reuse, R10.reuse, 0x6 ;  /* 0x0000000a05089211 */ /* 0x0c0fe200078c30ff */
[----:B------:R1:W-:Y:S01]  /*82a0*/  @P2 STS.128 [R143+0x8000], RZ ;  /* 0x008000ff8f002388 */ /* 0x0003e20000000c00 */
[C---:B------:R-:W-:Y:S02]  /*82b0*/  @!P1 LEA R6, P5, R5.reuse, R10, 0x7 ;  /* 0x0000000a05069211 */ /* 0x040fe400078a38ff */
[CCC-:B------:R-:W-:Y:S01]  /*82c0*/  @!P1 LEA.HI.X R9, R5.reuse, R11.reuse, R4.reuse, 0x6, P6 ;  /* 0x0000000b05099211 */ /* 0x1c0fe200030f3404 */
[----:B------:R1:W-:Y:S01]  /*82d0*/  @P1 STS.128 [R143+0x9000], RZ ;  /* 0x009000ff8f001388 */ /* 0x0003e20000000c00 */
[----:B------:R-:W-:Y:S03]  /*82e0*/  @!P1 LEA.HI.X R7, R5, R11, R4, 0x7, P5 ;  /* 0x0000000b05079211 */ /* 0x000fe600028f3c04 */
        /* <DEDUP_REMOVED lines=15> */
.L_x_436:
[----:B------:R-:W-:Y:S01]  /*83e0*/  LDSM.16.M88.4 R32, [R153+0x14000] ;  /* 0x014000009920783b */ /* 0x000fe20000000200 */
[----:B------:R-:W-:Y:S01]  /*83f0*/  PLOP3.LUT P5, PT, PT, PT, UP0, 0x80, 0x8 ;  /* 0x000000000008781c */ /* 0x000fe20003faf008 */
[----:B------:R-:W-:Y:S01]  /*8400*/  @UP0 UIADD3 UR14, UP1, UPT, UR50, -0x200, URZ ;  /* 0xfffffe00320e0890 */ /* 0x000fe2000ff3e0ff */
[----:B------:R-:W-:Y:S01]  /*8410*/  VIADD R199, R199, 0xffffff80 ;  /* 0xffffff80c7c77836 */ /* 0x000fe20000000000 */
[----:B------:R-:W-:Y:S01]  /*8420*/  ULOP3.LUT UR10, UR37, 0x1, URZ, 0xc0, !UPT ;  /* 0x00000001250a7892 */ /* 0x000fe2000f8ec0ff */
[----:B------:R-:W1:Y:S01]  /*8430*/  LDSM.16.MT88.4 R16, [R141+0xc000] ;  /* 0x00c000008d10783b */ /* 0x000e620000004200 */
[----:B------:R-:W-:Y:S02]  /*8440*/  @UP0 UIADD3.X UR13, UPT, UPT, UR51, -0x1, URZ, UP1, !UPT ;  /* 0xffffffff330d0890 */ /* 0x000fe40008ffe4ff */
[----:B------:R-:W-:Y:S02]  /*8450*/  @UP0 UIADD3 UR12, UP1, UPT, UR12, -0x200, URZ ;  /* 0xfffffe000c0c0890 */ /* 0x000fe4000ff3e0ff */
[----:B------:R-:W2:Y:S02]  /*8460*/  LDSM.16.M88.4 R28, [R153+0x16000] ;  /* 0x01600000991c783b */ /* 0x000ea40000000200 */
[----:B------:R-:W-:Y:S02]  /*8470*/  @UP0 UIADD3.X UR11, UPT, UPT, UR11, -0x1, URZ, UP1, !UPT ;  /* 0xffffffff0b0b0890 */ /* 0x000fe40008ffe4ff */
[----:B------:R-:W-:Y:S01]  /*8480*/  UISETP.NE.U32.AND UP1, UPT, UR10, 0x1, UPT ;  /* 0x000000010a00788c */ /* 0x000fe2000bf25070 */
[----:B------:R-:W3:Y:S05]  /*8490*/  LDSM.16.MT88.4 R36, [R139+0xc000] ;  /* 0x00c000008b24783b */ /* 0x000eea0000004200 */
[----:B------:R-:W-:Y:S01]  /*84a0*/  LDSM.16.M88.4 R40, [R152+0x14000] ;  /* 0x014000009828783b */ /* 0x000fe20000000200 */
[----:B------:R-:W-:Y:S04]  /*84b0*/  PLOP3.LUT P2, PT, PT, PT, UP1, 0x80, 0x8 ;  /* 0x000000000008781c */ /* 0x000fe80003f4f018 */
        /* <DEDUP_REMOVED lines=67> */
[C---:B------:R-:W-:Y:S04]  /*88f0*/  LEA.HI.X.SX32 R147, R142.reuse, R63, 0x5, P1 ;  /* 0x0000003f8e937211 */ /* 0x040fe800008f2eff */
[-C--:B------:R-:W-:Y:S03]  /*8900*/  HMMA.16816.F32 R28, R64, R46.reuse, R28 ;  /* 0x0000002e401c723c */ /* 0x080fe6000000181c */
[C---:B------:R-:W-:Y:S04]  /*8910*/  LEA R64, P1, R142.reuse, R146, 0x5 ;  /* 0x000000928e407211 */ /* 0x040fe800078228ff */
[C---:B------:R-:W-:Y:S01]  /*8920*/  LEA.HI.X.SX32 R65, R142.reuse, R147, 0x5, P1 ;  /* 0x000000938e417211 */ /* 0x040fe200008f2eff */
[----:B------:R-:W-:Y:S01]  /*8930*/  HMMA.16816.F32 R32, R52, R46, R32 ;  /* 0x0000002e3420723c */ /* 0x000fe20000001820 */
[----:B------:R-:W-:Y:S03]  /*8940*/  LDSM.16.M88.4 R44, [R149+0x18000] ;  /* 0x01800000952c783b */ /* 0x000fe60000000200 */
[C---:B------:R-:W-:Y:S02]  /*8950*/  LEA R66, P1, R142.reuse, R64, 0x5 ;  /* 0x000000408e427211 */ /* 0x040fe400078228ff */
[----:B------:R-:W2:Y:S02]  /*8960*/  LDSM.16.MT88.4 R52, [R141+0xf000] ;  /* 0x00f000008d34783b */ /* 0x000ea40000004200 */
        /* <DEDUP_REMOVED lines=21> */
[C---:B-1----:R-:W-:Y:S02]  /*8ac0*/  LEA.HI.X.SX32 R149, R142.reuse, R159, 0x5, P1 ;  /* 0x0000009f8e957211 */ /* 0x042fe400008f2eff */
[C---:B------:R-:W-:Y:S03]  /*8ad0*/  LEA R162, P1, R142.reuse, R148, 0x5 ;  /* 0x000000948ea27211 */ /* 0x040fe600078228ff */
[----:B------:R-:W-:Y:S01]  /*8ae0*/  HMMA.16816.F32 R32, R36, R58, R32 ;  /* 0x0000003a2420723c */ /* 0x000fe20000001820 */
[----:B------:R-:W1:Y:S03]  /*8af0*/  LDSM.16.MT88.4 R36, [R139+0xf000] ;  /* 0x00f000008b24783b */ /* 0x000e660000004200 */
[C---:B------:R-:W-:Y:S02]  /*8b00*/  LEA.HI.X.SX32 R163, R142.reuse, R149, 0x5, P1 ;  /* 0x000000958ea37211 */ /* 0x040fe400008f2eff */
[----:B------:R-:W-:Y:S01]  /*8b10*/  LDSM.16.M88.4 R56, [R144+0x1a000] ;  /* 0x01a000009038783b */ /* 0x000fe20000000200 */
[C---:B------:R-:W-:Y:S01]  /*8b20*/  LEA R166, P1, R142.reuse, R162, 0x5 ;  /* 0x000000a28ea67211 */ /* 0x040fe200078228ff */
[-C--:B--2---:R-:W-:Y:S05]  /*8b30*/  HMMA.16816.F32 R4, R44, R52.reuse, R4 ;  /* 0x000000342c04723c */ /* 0x084fea0000001804 */
[C---:B------:R-:W-:Y:S03]  /*8b40*/  LEA.HI.X.SX32 R167, R142.reuse, R163, 0x5, P1 ;  /* 0x000000a38ea77211 */ /* 0x040fe600008f2eff */
[C---:B---3--:R-:W-:Y:S04]  /*8b50*/  HMMA.16816.F32 R8, R40.reuse, R52, R8 ;  /* 0x000000342808723c */ /* 0x048fe80000001808 */
[C---:B------:R-:W-:Y:S04]  /*8b60*/  IMAD.WIDE R168, R142.reuse, -0x1c0, R166 ;  /* 0xfffffe408ea87825 */ /* 0x040fe800078e02a6 */
[-C--:B------:R-:W-:Y:S03]  /*8b70*/  HMMA.16816.F32 R12, R40, R54.reuse, R12 ;  /* 0x00000036280c723c */ /* 0x080fe6000000180c */
[C---:B------:R-:W-:Y:S04]  /*8b80*/  LEA R170, P1, R142.reuse, R168, 0x5 ;  /* 0x000000a88eaa7211 */ /* 0x040fe800078228ff */
[C---:B------:R-:W-:Y:S01]  /*8b90*/  LEA.HI.X.SX32 R171, R142.reuse, R169, 0x5, P1 ;  /* 0x000000a98eab7211 */ /* 0x040fe200008f2eff */
[C---:B------:R-:W-:Y:S01]  /*8ba0*/  HMMA.16816.F32 R16, R44.reuse, R54, R16 ;  /* 0x000000362c10723c */ /* 0x040fe20000001810 */
[----:B------:R-:W2:Y:S03]  /*8bb0*/  LDSM.16.MT88.4 R52, [R141+0xf800] ;  /* 0x00f800008d34783b */ /* 0x000ea60000004200 */
[C---:B------:R-:W-:Y:S04]  /*8bc0*/  LEA R172, P1, R142.reuse, R170, 0x5 ;  /* 0x000000aa8eac7211 */ /* 0x040fe800078228ff */
[C---:B------:R-:W-:Y:S01]  /*8bd0*/  LEA.HI.X.SX32 R173, R142.reuse, R171, 0x5, P1 ;  /* 0x000000ab8ead7211 */ /* 0x040fe200008f2eff */
[-C--:B-1----:R-:W-:Y:S08]  /*8be0*/  HMMA.16816.F32 R20, R44, R36.reuse, R20 ;  /* 0x000000242c14723c */ /* 0x082ff00000001814 */
[C---:B------:R-:W-:Y:S08]  /*8bf0*/  HMMA.16816.F32 R24, R40.reuse, R36, R24 ;  /* 0x000000242818723c */ /* 0x040ff00000001818 */
[-C--:B------:R-:W-:Y:S03]  /*8c00*/  HMMA.16816.F32 R28, R40, R38.reuse, R28 ;  /* 0x00000026281c723c */ /* 0x080fe6000000181c */
[C---:B------:R-:W-:Y:S04]  /*8c10*/  LEA R40, P1, R142.reuse, R172, 0x5 ;  /* 0x000000ac8e287211 */ /* 0x040fe800078228ff */
[C---:B------:R-:W-:Y:S01]  /*8c20*/  LEA.HI.X.SX32 R41, R142.reuse, R173, 0x5, P1 ;  /* 0x000000ad8e297211 */ /* 0x040fe200008f2eff */
[----:B------:R-:W-:Y:S01]  /*8c30*/  HMMA.16816.F32 R32, R44, R38, R32 ;  /* 0x000000262c20723c */ /* 0x000fe20000001820 */
[----:B------:R-:W1:Y:S03]  /*8c40*/  LDSM.16.MT88.4 R36, [R139+0xf800] ;  /* 0x00f800008b24783b */ /* 0x000e660000004200 */
[----:B------:R-:W-:Y:S02]  /*8c50*/  LEA R42, P1, R142, R40, 0x5 ;  /* 0x000000288e2a7211 */ /* 0x000fe400078228ff */
[----:B------:R-:W-:Y:S02]  /*8c60*/  @P5 SHF.R.U32.HI R47, RZ, 0x2, R3 ;  /* 0x00000002ff2f5819 */ /* 0x000fe40000011603 */
[-C--:B--2---:R-:W-:Y:S05]  /*8c70*/  HMMA.16816.F32 R4, R48, R52.reuse, R4 ;  /* 0x000000343004723c */ /* 0x084fea0000001804 */
[----:B------:R-:W-:Y:S02]  /*8c80*/  @P5 LOP3.LUT R204, R140, 0x7, R47, 0xf8, !PT ;  /* 0x000000078ccc5812 */ /* 0x000fe400078ef82f */
[----:B------:R-:W-:Y:S01]  /*8c90*/  LEA.HI.X.SX32 R43, R142, R41, 0x5, P1 ;  /* 0x000000298e2b7211 */ /* 0x000fe200008f2eff */
[C---:B------:R-:W-:Y:S04]  /*8ca0*/  HMMA.16816.F32 R8, R56.reuse, R52, R8 ;  /* 0x000000343808723c */ /* 0x040fe80000001808 */
[----:B------:R-:W-:Y:S01]  /*8cb0*/  @P5 IMAD.WIDE.U32 R140, R204, R209, UR50 ;  /* 0x00000032cc8c5e25 */ /* 0x000fe2000f8e00d1 */
[C---:B------:R-:W-:Y:S01]  /*8cc0*/  LEA R44, P1, R142.reuse, R42, 0x5 ;  /* 0x0000002a8e2c7211 */ /* 0x040fe200078228ff */
[----:B------:R-:W-:Y:S01]  /*8cd0*/  @UP0 UMOV UR50, UR14 ;  /* 0x0000000e00320c82 */ /* 0x000fe20008000000 */
[----:B------:R-:W-:Y:S01]  /*8ce0*/  @UP0 UMOV UR51, UR13 ;  /* 0x0000000d00330c82 */ /* 0x000fe20008000000 */
[-C--:B------:R-:W-:Y:S01]  /*8cf0*/  HMMA.16816.F32 R12, R56, R54.reuse, R12 ;  /* 0x00000036380c723c */ /* 0x080fe2000000180c */
[----:B------:R2:W5:Y:S01]  /*8d00*/  @P5 LDG.E R203, desc[UR34][R140.64+-0x200] ;  /* 0xfffe00228ccb5981 */ /* 0x000562000c1e1900 */
[----:B------:R-:W-:Y:S01]  /*8d10*/  UISETP.GT.AND UP0, UPT, UR37, UR43, UPT ;  /* 0x0000002b2500728c */ /* 0x000fe2000bf04270 */
[C---:B------:R-:W-:Y:S03]  /*8d20*/  LEA.HI.X.SX32 R45, R142.reuse, R43, 0x5, P1 ;  /* 0x0000002b8e2d7211 */ /* 0x040fe600008f2eff */
[----:B------:R2:W5:Y:S01]  /*8d30*/  @P5 LDG.E R202, desc[UR34][R140.64+-0x1e0] ;  /* 0xfffe20228cca5981 */ /* 0x000562000c1e1900 */
[C---:B------:R-:W-:Y:S01]  /*8d40*/  LEA R52, P1, R142.reuse, R44, 0x5 ;  /* 0x0000002c8e347211 */ /* 0x040fe200078228ff */
[C---:B------:R-:W-:Y:S03]  /*8d50*/  HMMA.16816.F32 R16, R48.reuse, R54, R16 ;  /* 0x000000363010723c */ /* 0x040fe60000001810 */
[----:B------:R2:W5:Y:S01]  /*8d60*/  @P5 LDG.E R201, desc[UR34][R140.64+-0x100] ;  /* 0xffff00228cc95981 */ /* 0x000562000c1e1900 */
[C---:B------:R-:W-:Y:S04]  /*8d70*/  LEA.HI.X.SX32 R53, R142.reuse, R45, 0x5, P1 ;  /* 0x0000002d8e357211 */ /* 0x040fe800008f2eff */
[----:B------:R2:W5:Y:S01]  /*8d80*/  @P5 LDG.E R200, desc[UR34][R140.64+-0xe0] ;  /* 0xffff20228cc85981 */ /* 0x000562000c1e1900 */
[C---:B------:R-:W-:Y:S01]  /*8d90*/  LEA R54, P1, R142.reuse, R52, 0x5 ;  /* 0x000000348e367211 */ /* 0x040fe200078228ff */
[-C--:B-1----:R-:W-:Y:S03]  /*8da0*/  HMMA.16816.F32 R20, R48, R36.reuse, R20 ;  /* 0x000000243014723c */ /* 0x082fe60000001814 */
[----:B------:R-:W-:Y:S01]  /*8db0*/  REDG.E.ADD.F32.FTZ.RN.STRONG.GPU desc[UR34][R206.64], R4 ;  /* 0x00000004ce0079a6 */ /* 0x000fe2000c12f322 */
[C---:B------:R-:W-:Y:S04]  /*8dc0*/  LEA.HI.X.SX32 R55, R142.reuse, R53, 0x5, P1 ;  /* 0x000000358e377211 */ /* 0x040fe800008f2eff */
[----:B------:R-:W-:Y:S01]  /*8dd0*/  REDG.E.ADD.F32.FTZ.RN.STRONG.GPU desc[UR34][R132.64], R5 ;  /* 0x00000005840079a6 */ /* 0x000fe2000c12f322 */
[C---:B------:R-:W-:Y:S01]  /*8de0*/  LEA R144, P1, R142.reuse, R54, 0x5 ;  /* 0x000000368e907211 */ /* 0x040fe200078228ff */
[C---:B------:R-:W-:Y:S03]  /*8df0*/  HMMA.16816.F32 R24, R56.reuse, R36, R24 ;  /* 0x000000243818723c */ /* 0x040fe60000001818 */
[----:B------:R-:W-:Y:S01]  /*8e00*/  REDG.E.ADD.F32.FTZ.RN.STRONG.GPU desc[UR34][R60.64], R6 ;  /* 0x000000063c0079a6 */ /* 0x000fe2000c12f322 */
[C---:B------:R-:W-:Y:S04]  /*8e10*/  LEA.HI.X.SX32 R145, R142.reuse, R55, 0x5, P1 ;  /* 0x000000378e917211 */ /* 0x040fe800008f2eff */
[----:B------:R-:W-:Y:S01]  /*8e20*/  REDG.E.ADD.F32.FTZ.RN.STRONG.GPU desc[UR34][R134.64], R7 ;  /* 0x00000007860079a6 */ /* 0x000fe2000c12f322 */
[C---:B------:R-:W-:Y:S01]  /*8e30*/  LEA R36, P1, R142.reuse, R144, 0x5 ;  /* 0x000000908e247211 */ /* 0x040fe200078228ff */
[-C--:B------:R-:W-:Y:S03]  /*8e40*/  HMMA.16816.F32 R28, R56, R38.reuse, R28 ;  /* 0x00000026381c723c */ /* 0x080fe6000000181c */
[----:B------:R-:W-:Y:S01]  /*8e50*/  REDG.E.ADD.F32.FTZ.RN.STRONG.GPU desc[UR34][R62.64], R8 ;  /* 0x000000083e0079a6 */ /* 0x000fe2000c12f322 */
[C---:B------:R-:W-:Y:S04]  /*8e60*/  LEA.HI.X.SX32 R37, R142.reuse, R145, 0x5, P1 ;  /* 0x000000918e257211 */ /* 0x040fe800008f2eff */
[----:B------:R-:W-:Y:S01]  /*8e70*/  REDG.E.ADD.F32.FTZ.RN.STRONG.GPU desc[UR34][R146.64], R9 ;  /* 0x00000009920079a6 */ /* 0x000fe2000c12f322 */
[----:B------:R-:W-:Y:S01]  /*8e80*/  LEA R46, P1, R142, R36, 0x5 ;  /* 0x000000248e2e7211 */ /* 0x000fe200078228ff */
[----:B------:R-:W-:Y:S03]  /*8e90*/  HMMA.16816.F32 R32, R48, R38, R32 ;  /* 0x000000263020723c */ /* 0x000fe60000001820 */
[----:B------:R-:W-:Y:S01]  /*8ea0*/  REDG.E.ADD.F32.FTZ.RN.STRONG.GPU desc[UR34][R64.64], R10 ;  /* 0x0000000a400079a6 */ /* 0x000fe2000c12f322 */
[----:B------:R-:W-:Y:S04]  /*8eb0*/  IMAD.IADD R48, R164, 0x1, R184 ;  /* 0x00000001a4307824 */ /* 0x000fe800078e02b8 */
[----:B------:R-:W-:Y:S01]  /*8ec0*/  REDG.E.ADD.F32.FTZ.RN.STRONG.GPU desc[UR34][R66.64], R11 ;  /* 0x0000000b420079a6 */ /* 0x000fe2000c12f322 */
[C---:B------:R-:W-:Y:S02]  /*8ed0*/  LEA.HI.X.SX32 R47, R142.reuse, R37, 0x5, P1 ;  /* 0x000000258e2f7211 */ /* 0x040fe400008f2eff */
[C---:B------:R-:W-:Y:S02]  /*8ee0*/  LEA R38, P1, R142.reuse, R46, 0x5 ;  /* 0x0000002e8e267211 */ /* 0x040fe400078228ff */
[----:B------:R-:W-:Y:S02]  /*8ef0*/  REDG.E.ADD.F32.FTZ.RN.STRONG.GPU desc[UR34][R150.64], R16 ;  /* 0x00000010960079a6 */ /* 0x000fe4000c12f322 */
[C---:B------:R-:W-:Y:S03]  /*8f00*/  LEA.HI.X.SX32 R39, R142.reuse, R47, 0x5, P1 ;  /* 0x0000002f8e277211 */ /* 0x040fe600008f2eff */
[----:B------:R-:W-:Y:S01]  /*8f10*/  REDG.E.ADD.F32.FTZ.RN.STRONG.GPU desc[UR34][R152.64], R17 ;  /* 0x00000011980079a6 */ /* 0x000fe2000c12f322 */
[C---:B------:R-:W-:Y:S04]  /*8f20*/  LEA R50, P1, R142.reuse, R38, 0x5 ;  /* 0x000000268e327211 */ /* 0x040fe800078228ff */
        /* <DEDUP_REMOVED lines=8> */
[----:B------:R-:W-:Y:S04]  /*8fb0*/  LEA.HI.X.SX32 R59, R142, R57, 0x5, P1 ;  /* 0x000000398e3b7211 */ /* 0x000fe800008f2eff */
[----:B------:R-:W-:Y:S05]  /*8fc0*/  LDSM.16.MT88.4 R4, [R138+0x14000] ;  /* 0x014000008a04783b */ /* 0x000fea0000004200 */
[----:B------:R-:W1:Y:S05]  /*8fd0*/  LDSM.16.MT88.4 R8, [R184] ;  /* 0x00000000b808783b */ /* 0x000e6a0000004200 */
[----:B------:R-:W-:Y:S05]  /*8fe0*/  REDG.E.ADD.F32.FTZ.RN.STRONG.GPU desc[UR34][R162.64], R14 ;  /* 0x0000000ea20079a6 */ /* 0x000fea000c12f322 */
[----:B------:R-:W-:Y:S05]  /*8ff0*/  REDG.E.ADD.F32.FTZ.RN.STRONG.GPU desc[UR34][R166.64], R15 ;  /* 0x0000000fa60079a6 */ /* 0x000fea000c12f322 */
[----:B------:R-:W3:Y:S05]  /*9000*/  LDSM.16.MT88.4 R12, [R138+0x18000] ;  /* 0x018000008a0c783b */ /* 0x000eea0000004200 */
[----:B------:R-:W-:Y:S05]  /*9010*/  REDG.E.ADD.F32.FTZ.RN.STRONG.GPU desc[UR34][R206.64+0x80], R20 ;  /* 0x00008014ce0079a6 */ /* 0x000fea000c12f322 */
[----:B------:R-:W-:Y:S05]  /*9020*/  REDG.E.ADD.F32.FTZ.RN.STRONG.GPU desc[UR34][R168.64+0x80], R21 ;  /* 0x00008015a80079a6 */ /* 0x000fea000c12f322 */
[----:B------:R-:W4:Y:S05]  /*9030*/  LDSM.16.MT88.4 R16, [R48] ;  /* 0x000000003010783b */ /* 0x000f2a0000004200 */
[----:B------:R-:W-:Y:S05]  /*9040*/  REDG.E.ADD.F32.FTZ.RN.STRONG.GPU desc[UR34][R170.64+0x80], R22 ;  /* 0x00008016aa0079a6 */ /* 0x000fea000c12f322 */
[----:B------:R-:W-:Y:S05]  /*9050*/  REDG.E.ADD.F32.FTZ.RN.STRONG.GPU desc[UR34][R172.64+0x80], R23 ;  /* 0x00008017ac0079a6 */ /* 0x000fea000c12f322 */
[----:B------:R-:W-:Y:S01]  /*9060*/  LDSM.16.MT88.4 R20, [R138+0x14800] ;  /* 0x014800008a14783b */ /* 0x000fe20000004200 */
[-C--:B-1----:R-:W-:Y:S04]  /*9070*/  HMMA.16816.F32 R100, R4, R8.reuse, R100 ;  /* 0x000000080464723c */ /* 0x082fe80000001864 */
[----:B------:R-:W-:Y:S05]  /*9080*/  REDG.E.ADD.F32.FTZ.RN.STRONG.GPU desc[UR34][R40.64+0x80], R24 ;  /* 0x00008018280079a6 */ /* 0x000fea000c12f322 */
[----:B------:R-:W-:Y:S05]  /*9090*/  REDG.E.ADD.F32.FTZ.RN.STRONG.GPU desc[UR34][R42.64+0x80], R25 ;  /* 0x000080192a0079a6 */ /* 0x000fea000c12f322 */
[----:B------:R-:W-:Y:S01]  /*90a0*/  LDSM.16.MT88.4 R40, [R138+0x19000] ;  /* 0x019000008a28783b */ /* 0x000fe20000004200 */
[C---:B---3--:R-:W-:Y:S04]  /*90b0*/  HMMA.16816.F32 R104, R12.reuse, R8, R104 ;  /* 0x000000080c68723c */ /* 0x048fe80000001868 */
[----:B------:R-:W-:Y:S04]  /*90c0*/  REDG.E.ADD.F32.FTZ.RN.STRONG.GPU desc[UR34][R44.64+0x80], R26 ;  /* 0x0000801a2c0079a6 */ /* 0x000fe8000c12f322 */
[-C--:B------:R-:W-:Y:S01]  /*90d0*/  HMMA.16816.F32 R108, R12, R10.reuse, R108 ;  /* 0x0000000a0c6c723c */ /* 0x080fe2000000186c */
[----:B------:R-:W-:Y:S05]  /*90e0*/  REDG.E.ADD.F32.FTZ.RN.STRONG.GPU desc[UR34][R52.64+0x80], R27 ;  /* 0x0000801b340079a6 */ /* 0x000fea000c12f322 */
[----:B------:R-:W-:Y:S02]  /*90f0*/  REDG.E.ADD.F32.FTZ.RN.STRONG.GPU desc[UR34][R54.64+0x80], R32 ;  /* 0x00008020360079a6 */ /* 0x000fe4000c12f322 */
[C---:B------:R-:W-:Y:S03]  /*9100*/  HMMA.16816.F32 R112, R4.reuse, R10, R112 ;  /* 0x0000000a0470723c */ /* 0x040fe60000001870 */
[----:B------:R-:W-:Y:S05]  /*9110*/  REDG.E.ADD.F32.FTZ.RN.STRONG.GPU desc[UR34][R144.64+0x80], R33 ;  /* 0x00008021900079a6 */ /* 0x000fea000c12f322 */
[----:B------:R-:W1:Y:S01]  /*9120*/  LDSM.16.MT88.4 R24, [R184+0x800] ;  /* 0x00080000b818783b */ /* 0x000e620000004200 */
[-C--:B----4-:R-:W-:Y:S04]  /*9130*/  HMMA.16816.F32 R116, R4, R16.reuse, R116 ;  /* 0x000000100474723c */ /* 0x090fe80000001874 */
[----:B------:R-:W-:Y:S05]  /*9140*/  REDG.E.ADD.F32.FTZ.RN.STRONG.GPU desc[UR34][R36.64+0x80], R34 ;  /* 0x00008022240079a6 */ /* 0x000fea000c12f322 */
[----:B------:R-:W-:Y:S01]  /*9150*/  REDG.E.ADD.F32.FTZ.RN.STRONG.GPU desc[UR34][R46.64+0x80], R35 ;  /* 0x000080232e0079a6 */ /* 0x000fe2000c12f322 */
[C---:B------:R-:W-:Y:S04]  /*9160*/  HMMA.16816.F32 R120, R12.reuse, R16, R120 ;  /* 0x000000100c78723c */ /* 0x040fe80000001878 */
[----:B------:R-:W3:Y:S05]  /*9170*/  LDSM.16.MT88.4 R32, [R138+0x18800] ;  /* 0x018800008a20783b */ /* 0x000eea0000004200 */
[----:B------:R-:W-:Y:S01]  /*9180*/  LDSM.16.MT88.4 R8, [R138+0x15000] ;  /* 0x015000008a08783b */ /* 0x000fe20000004200 */
[-C--:B------:R-:W-:Y:S04]  /*9190*/  HMMA.16816.F32 R124, R12, R18.reuse, R124 ;  /* 0x000000120c7c723c */ /* 0x080fe8000000187c */
[----:B------:R-:W-:Y:S04]  /*91a0*/  REDG.E.ADD.F32.FTZ.RN.STRONG.GPU desc[UR34][R38.64+0x80], R28 ;  /* 0x0000801c260079a6 */ /* 0x000fe8000c12f322 */
[----:B------:R-:W-:Y:S01]  /*91b0*/  HMMA.16816.F32 R128, R4, R18, R128 ;  /* 0x000000120480723c */ /* 0x000fe20000001880 */
[----:B------:R-:W4:Y:S05]  /*91c0*/  LDSM.16.MT88.4 R36, [R48+0x800] ;  /* 0x000800003024783b */ /* 0x000f2a0000004200 */
[----:B------:R-:W-:Y:S05]  /*91d0*/  LDSM.16.MT88.4 R44, [R48+0x1000] ;  /* 0x00100000302c783b */ /* 0x000fea0000004200 */
[----:B------:R-:W-:Y:S01]  /*91e0*/  LDSM.16.MT88.4 R4, [R138+0x15800] ;  /* 0x015800008a04783b */ /* 0x000fe20000004200 */
[-C--:B-1----:R-:W-:Y:S04]  /*91f0*/  HMMA.16816.F32 R100, R20, R24.reuse, R100 ;  /* 0x000000181464723c */ /* 0x082fe80000001864 */
[----:B------:R-:W-:Y:S05]  /*9200*/  LDSM.16.MT88.4 R12, [R184+0x1800] ;  /* 0x00180000b80c783b */ /* 0x000fea0000004200 */
[----:B------:R-:W-:Y:S01]  /*9210*/  LDSM.16.MT88.4 R16, [R138+0x19800] ;  /* 0x019800008a10783b */ /* 0x000fe20000004200 */
[C---:B---3--:R-:W-:Y:S04]  /*9220*/  HMMA.16816.F32 R104, R32.reuse, R24, R104 ;  /* 0x000000182068723c */ /* 0x048fe80000001868 */
[----:B------:R-:W-:Y:S05]  /*9230*/  REDG.E.ADD.F32.FTZ.RN.STRONG.GPU desc[UR34][R50.64+0x80], R29 ;  /* 0x0000801d320079a6 */ /* 0x000fea000c12f322 */
[----:B------:R-:W-:Y:S01]  /*9240*/  REDG.E.ADD.F32.FTZ.RN.STRONG.GPU desc[UR34][R56.64+0x80], R30 ;  /* 0x0000801e380079a6 */ /* 0x000fe2000c12f322 */
[-C--:B------:R-:W-:Y:S04]  /*9250*/  HMMA.16816.F32 R108, R32, R26.reuse, R108 ;  /* 0x0000001a206c723c */ /* 0x080fe8000000186c */
[----:B------:R-:W-:Y:S05]  /*9260*/  REDG.E.ADD.F32.FTZ.RN.STRONG.GPU desc[UR34][R58.64+0x80], R31 ;  /* 0x0000801f3a0079a6 */ /* 0x000fea000c12f322 */
[----:B------:R-:W1:Y:S01]  /*9270*/  LDSM.16.MT88.4 R28, [R184+0x1000] ;  /* 0x00100000b81c783b */ /* 0x000e620000004200 */
[C---:B------:R-:W-:Y:S04]  /*9280*/  HMMA.16816.F32 R112, R20.reuse, R26, R112 ;  /* 0x0000001a1470723c */ /* 0x040fe80000001870 */
[----:B------:R-:W3:Y:S04]  /*9290*/  LDSM.16.MT88.4 R24, [R48+0x1800] ;  /* 0x001800003018783b */ /* 0x000ee80000004200 */
[-C--:B----4-:R-:W-:Y:S08]  /*92a0*/  HMMA.16816.F32 R116, R20, R36.reuse, R116 ;  /* 0x000000241474723c */ /* 0x090ff00000001874 */
[C---:B------:R-:W-:Y:S08]  /*92b0*/  HMMA.16816.F32 R120, R32.reuse, R36, R120 ;  /* 0x000000242078723c */ /* 0x040ff00000001878 */
[-C--:B------:R-:W-:Y:S01]  /*92c0*/  HMMA.16816.F32 R124, R32, R38.reuse, R124 ;  /* 0x00000026207c723c */ /* 0x080fe2000000187c */
[----:B------:R-:W-:Y:S07]  /*92d0*/  LDSM.16.MT88.4 R32, [R138+0x1a000] ;  /* 0x01a000008a20783b */ /* 0x000fee0000004200 */
[----:B------:R-:W-:Y:S01]  /*92e0*/  HMMA.16816.F32 R128, R20, R38, R128 ;  /* 0x000000261480723c */ /* 0x000fe20000001880 */
[----:B------:R-:W-:Y:S05]  /*92f0*/  LDSM.16.MT88.4 R20, [R138+0x16000] ;  /* 0x016000008a14783b */ /* 0x000fea0000004200 */
[----:B------:R-:W-:Y:S02]  /*9300*/  LDSM.16.MT88.4 R36, [R48+0x2000] ;  /* 0x002000003024783b */ /* 0x000fe40000004200 */
        /* <DEDUP_REMOVED lines=10> */
[----:B------:R-:W-:Y:S07]  /*93b0*/  LDSM.16.MT88.4 R8, [R138+0x16800] ;  /* 0x016800008a08783b */ /* 0x000fee0000004200 */
[-C--:B------:R-:W-:Y:S08]  /*93c0*/  HMMA.16816.F32 R100, R4, R12.reuse, R100 ;  /* 0x0000000c0464723c */ /* 0x080ff00000001864 */
[C---:B------:R-:W-:Y:S08]  /*93d0*/  HMMA.16816.F32 R104, R16.reuse, R12, R104 ;  /* 0x0000000c1068723c */ /* 0x040ff00000001868 */
[-C--:B------:R-:W-:Y:S08]  /*93e0*/  HMMA.16816.F32 R108, R16, R14.reuse, R108 ;  /* 0x0000000e106c723c */ /* 0x080ff0000000186c */
[C---:B------:R-:W-:Y:S01]  /*93f0*/  HMMA.16816.F32 R112, R4.reuse, R14, R112 ;  /* 0x0000000e0470723c */ /* 0x040fe20000001870 */
[----:B------:R-:W4:Y:S07]  /*9400*/  LDSM.16.MT88.4 R12, [R184+0x2800] ;  /* 0x00280000b80c783b */ /* 0x000f2e0000004200 */
[-C--:B---3--:R-:W-:Y:S08]  /*9410*/  HMMA.16816.F32 R116, R4, R24.reuse, R116 ;  /* 0x000000180474723c */ /* 0x088ff00000001874 */
[C---:B------:R-:W-:Y:S08]  /*9420*/  HMMA.16816.F32 R120, R16.reuse, R24, R120 ;  /* 0x000000181078723c */ /* 0x040ff00000001878 */
[-C--:B------:R-:W-:Y:S01]  /*9430*/  HMMA.16816.F32 R124, R16, R26.reuse, R124 ;  /* 0x0000001a107c723c */ /* 0x080fe2000000187c */
[----:B------:R-:W3:Y:S07]  /*9440*/  LDSM.16.MT88.4 R16, [R48+0x2800] ;  /* 0x002800003010783b */ /* 0x000eee0000004200 */
[----:B------:R-:W-:Y:S01]  /*9450*/  HMMA.16816.F32 R128, R4, R26, R128 ;  /* 0x0000001a0480723c */ /* 0x000fe20000001880 */
[----:B------:R-:W-:Y:S05]  /*9460*/  LDSM.16.MT88.4 R4, [R138+0x17000] ;  /* 0x017000008a04783b */ /* 0x000fea0000004200 */
[----:B------:R-:W2:Y:S02]  /*9470*/  LDSM.16.MT88.4 R24, [R184+0x3000] ;  /* 0x00300000b818783b */ /* 0x000ea40000004200 */
        /* <DEDUP_REMOVED lines=10> */
[----:B------:R-:W1:Y:S05]  /*9520*/  LDSM.16.MT88.4 R20, [R48+0x3000] ;  /* 0x003000003014783b */ /* 0x000e6a0000004200 */
[----:B------:R-:W-:Y:S02]  /*9530*/  LDSM.16.MT88.4 R36, [R138+0x1b800] ;  /* 0x01b800008a24783b */ /* 0x000fe40000004200 */
[-C--:B----4-:R-:W-:Y:S08]  /*9540*/  HMMA.16816.F32 R100, R8, R12.reuse, R100 ;  /* 0x0000000c0864723c */ /* 0x090ff00000001864 */
        /* <DEDUP_REMOVED lines=8> */
[----:B------:R-:W-:Y:S08]  /*95d0*/  HMMA.16816.F32 R128, R8, R18, R128 ;  /* 0x000000120880723c */ /* 0x000ff00000001880 */
[-C--:B--2---:R-:W-:Y:S08]  /*95e0*/  HMMA.16816.F32 R100, R4, R24.reuse, R100 ;  /* 0x000000180464723c */ /* 0x084ff00000001864 */
[C---:B-1----:R-:W-:Y:S08]  /*95f0*/  HMMA.16816.F32 R104, R28.reuse, R24, R104 ;  /* 0x000000181c68723c */ /* 0x042ff00000001868 */
[-C--:B------:R-:W-:Y:S08]  /*9600*/  HMMA.16816.F32 R108, R28, R26.reuse, R108 ;  /* 0x0000001a1c6c723c */ /* 0x080ff0000000186c */
[C---:B------:R-:W-:Y:S08]  /*9610*/  HMMA.16816.F32 R112, R4.reuse, R26, R112 ;  /* 0x0000001a0470723c */ /* 0x040ff00000001870 */
[-C--:B------:R-:W-:Y:S08]  /*9620*/  HMMA.16816.F32 R116, R4, R20.reuse, R116 ;  /* 0x000000140474723c */ /* 0x080ff00000001874 */
[C---:B------:R-:W-:Y:S08]  /*9630*/  HMMA.16816.F32 R120, R28.reuse, R20, R120 ;  /* 0x000000141c78723c */ /* 0x040ff00000001878 */
[-C--:B------:R-:W-:Y:S08]  /*9640*/  HMMA.16816.F32 R124, R28, R22.reuse, R124 ;  /* 0x000000161c7c723c */ /* 0x080ff0000000187c */
[----:B------:R-:W-:Y:S04]  /*9650*/  HMMA.16816.F32 R128, R4, R22, R128 ;  /* 0x000000160480723c */ /* 0x000fe80000001880 */
[C---:B------:R-:W-:Y:S02]  /*9660*/  VIADD R4, R184.reuse, 0xffffc000 ;  /* 0xffffc000b8047836 */ /* 0x040fe40000000000 */
[----:B------:R-:W-:Y:S02]  /*9670*/  @P2 VIADD R4, R184, 0x4000 ;  /* 0x00004000b8042836 */ /* 0x000fe40000000000 */
[-C--:B----4-:R-:W-:Y:S05]  /*9680*/  HMMA.16816.F32 R100, R12, R32.reuse, R100 ;  /* 0x000000200c64723c */ /* 0x090fea0000001864 */
[----:B------:R-:W-:Y:S03]  /*9690*/  IMAD.MOV.U32 R184, RZ, RZ, R4 ;  /* 0x000000ffffb87224 */ /* 0x000fe600078e0004 */
        /* <DEDUP_REMOVED lines=12> */
[----:B------:R-:W-:Y:S02]  /*9760*/  LOP3.LUT R137, R137, 0xc00, RZ, 0xc0, !PT ;  /* 0x00000c0089897812 */ /* 0x000fe400078ec0ff */
[----:B------:R-:W-:Y:S01]  /*9770*/  LOP3.LUT R5, R0, 0x1c0, RZ, 0xc0, !PT ;  /* 0x000001c000057812 */ /* 0x000fe200078ec0ff */
[----:B------:R-:W-:Y:S01]  /*9780*/  IMAD.MOV.U32 R0, RZ, RZ, 0x20 ;  /* 0x00000020ff007424 */ /* 0x000fe200078e00ff */
[--C-:B------:R-:W-:Y:S01]  /*9790*/  LOP3.LUT R137, R137, 0x6, R4.reuse, 0xf8, !PT ;  /* 0x0000000689897812 */ /* 0x100fe200078ef804 */
[----:B------:R-:W-:Y:S01]  /*97a0*/  UISETP.NE.AND UP0, UPT, UR41, -0x1, UPT ;  /* 0xffffffff2900788c */ /* 0x000fe2000bf05270 */
[----:B------:R-:W-:Y:S01]  /*97b0*/  LOP3.LUT R5, R5, 0x38, R4, 0xf8, !PT ;  /* 0x0000003805057812 */ /* 0x000fe200078ef804 */
[----:B------:R-:W-:Y:S01]  /*97c0*/  UMOV UR25, UR18 ;  /* 0x0000001200197c82 */ /* 0x000fe20008000000 */
        /* <DEDUP_REMOVED lines=117> */
[----:B------:R-:W-:Y:S01]  /*9f20*/  MOV R0, UR9 ;  /* 0x0000000900007c02 */ /* 0x000fe20008000f00 */
[----:B------:R-:W-:Y:S05]  /*9f30*/  BRA `(.L_x_439) ;  /* 0x0000000000187947 */ /* 0x000fea0003800000 */
.L_x_438:
[----:B------:R-:W2:Y:S01]  /*9f40*/  LDCU.64 UR10, c[0x0][0x5c0] ;  /* 0x0000b800ff0a77ac */ /* 0x000ea20008000a00 */
[----:B------:R-:W-:-:S04]  /*9f50*/  UIADD3 UR5, UPT, UPT, UR39, UR41, URZ ;  /* 0x0000002927057290 */ /* 0x000fc8000fffe0ff */
[----:B--2---:R-:W-:Y:S02]  /*9f60*/  UIMAD.WIDE.U32 UR36, UR5, UR10, URZ ;  /* 0x0000000a052472a5 */ /* 0x004fe4000f8e00ff */
[----:B------:R-:W-:-:S04]  /*9f70*/  UIMAD UR5, UR5, UR11, URZ ;  /* 0x0000000b050572a4 */ /* 0x000fc8000f8e02ff */
[----:B------:R-:W-:-:S06]  /*9f80*/  UIADD3 UR5, UPT, UPT, UR37, UR5, URZ ;  /* 0x0000000525057290 */ /* 0x000fcc000fffe0ff */
[----:B------:R-:W-:Y:S02]  /*9f90*/  MOV R0, UR5 ;  /* 0x0000000500007c02 */ /* 0x000fe40008000f00 */
.L_x_439:
        /* <DEDUP_REMOVED lines=11> */
[----:B------:R-:W-:Y:S06]  /*a050*/  BRA `(.L_x_441) ;  /* 0x0000000000187947 */ /* 0x000fec0003800000 */
.L_x_440:
[----:B------:R-:W2:Y:S01]  /*a060*/  LDCU.64 UR8, c[0x0][0x5c8] ;  /* 0x0000b900ff0877ac */ /* 0x000ea20008000a00 */
[----:B------:R-:W-:-:S04]  /*a070*/  UIADD3 UR5, UPT, UPT, UR39, UR41, URZ ;  /* 0x0000002927057290 */ /* 0x000fc8000fffe0ff */
[----:B--2---:R-:W-:Y:S02]  /*a080*/  UIMAD.WIDE.U32 UR16, UR5, UR8, URZ ;  /* 0x00000008051072a5 */ /* 0x004fe4000f8e00ff */
[----:B------:R-:W-:-:S04]  /*a090*/  UIMAD UR5, UR5, UR9, URZ ;  /* 0x00000009050572a4 */ /* 0x000fc8000f8e02ff */
[----:B------:R-:W-:-:S06]  /*a0a0*/  UIADD3 UR5, UPT, UPT, UR17, UR5, URZ ;  /* 0x0000000511057290 */ /* 0x000fcc000fffe0ff */
[----:B------:R-:W-:-:S07]  /*a0b0*/  MOV R12, UR5 ;  /* 0x00000005000c7c02 */ /* 0x000fce0008000f00 */
.L_x_441:
[----:B------:R-:W-:Y:S01]  /*a0c0*/  BAR.SYNC.DEFER_BLOCKING 0x0 ;  /* 0x0000000000007b1d */ /* 0x000fe20000010000 */
[----:B------:R-:W-:Y:S01]  /*a0d0*/  USHF.L.U32 UR5, UR42, 0x7, URZ ;  /* 0x000000072a057899 */ /* 0x000fe200080006ff */
[----:B------:R-:W-:Y:S01]  /*a0e0*/  SHF.R.U32.HI R25, RZ, 0x3, R3 ;  /* 0x00000003ff197819 */ /* 0x000fe20000011603 */
[----:B------:R-:W-:Y:S02]  /*a0f0*/  USHF.L.U32 UR15, UR42, 0x7, URZ ;  /* 0x000000072a0f7899 */ /* 0x000fe400080006ff */
[----:B------:R-:W-:-:S03]  /*a100*/  UIMAD.WIDE.U32 UR40, UR5, UR10, URZ ;  /* 0x0000000a052872a5 */ /* 0x000fc6000f8e00ff */
[----:B-1----:R-:W1:Y:S01]  /*a110*/  LDC.64 R4, c[0x0][0x5d8] ;  /* 0x00017600ff047b82 */ /* 0x002e620000000a00 */
[----:B------:R-:W2:Y:S01]  /*a120*/  LDCU UR12, c[0x0][0x440] ;  /* 0x00008800ff0c77ac */ /* 0x000ea20008000800 */
[C---:B------:R-:W-:Y:S01]  /*a130*/  VIADD R14, R25.reuse, 0x20 ;  /* 0x00000020190e7836 */ /* 0x040fe20000000000 */
[C---:B------:R-:W-:Y:S01]  /*a140*/  IADD3 R24, P2, PT, R25.reuse, 0x20, RZ ;  /* 0x0000002019187810 */ /* 0x040fe20007f5e0ff */
[C---:B------:R-:W-:Y:S01]  /*a150*/  VIADD R13, R25.reuse, 0x40 ;  /* 0x00000040190d7836 */ /* 0x040fe20000000000 */
[----:B------:R-:W-:Y:S01]  /*a160*/  USHF.R.S32.HI UR14, URZ, 0x1f, UR5 ;  /* 0x0000001fff0e7899 */ /* 0x000fe20008011405 */
[----:B------:R-:W-:Y:S01]  /*a170*/  IMAD.U32 R16, RZ, RZ, UR40 ;  /* 0x00000028ff107e24 */ /* 0x000fe2000f8e00ff */
[----:B------:R-:W-:Y:S01]  /*a180*/  UIADD3 UR38, UPT, UPT, -UR15, UR38, URZ ;  /* 0x000000260f267290 */ /* 0x000fe2000fffe1ff */
[----:B------:R-:W-:Y:S01]  /*a190*/  VIADD R6, R25, 0x60 ;  /* 0x0000006019067836 */ /* 0x000fe20000000000 */
[----:B------:R-:W-:Y:S01]  /*a1a0*/  UIMAD UR13, UR14, UR10, URZ ;  /* 0x0000000a0e0d72a4 */ /* 0x000fe2000f8e02ff */
[----:B------:R-:W-:Y:S01]  /*a1b0*/  IMAD.U32 R17, RZ, RZ, UR41 ;  /* 0x00000029ff117e24 */ /* 0x000fe2000f8e00ff */
[----:B------:R-:W-:Y:S01]  /*a1c0*/  LOP3.LUT R16, R16, 0x38, R2, 0xf8, !PT ;  /* 0x0000003810107812 */ /* 0x000fe200078ef802 */
[----:B------:R-:W-:Y:S01]  /*a1d0*/  BSSY.RECONVERGENT B0, `(.L_x_442) ;  /* 0x000001a000007945 */ /* 0x000fe20003800200 */
[----:B------:R-:W3:Y:S01]  /*a1e0*/  LDC.64 R2, c[0x0][0x5e0] ;  /* 0x00017800ff027b82 */ /* 0x000ee20000000a00 */
[----:B------:R-:W-:Y:S01]  /*a1f0*/  UIMAD UR13, UR5, UR11, UR13 ;  /* 0x0000000b050d72a4 */ /* 0x000fe2000f8e020d */
[----:B------:R-:W-:Y:S01]  /*a200*/  IADD3 R16, P0, PT, R16, UR36, RZ ;  /* 0x0000002410107c10 */ /* 0x000fe2000ff1e0ff */
[----:B------:R4:W3:Y:S01]  /*a210*/  LDS.128 R8, [R143+0xd000] ;  /* 0x00d000008f087984 */ /* 0x0008e20000000c00 */
[----:B--2---:R-:W-:-:S03]  /*a220*/  ISETP.GE.AND P6, PT, R216, UR12, PT ;  /* 0x0000000cd8007c0c */ /* 0x004fc6000bfc6270 */
[----:B------:R-:W-:Y:S01]  /*a230*/  IMAD.U32 R7, RZ, RZ, UR13 ;  /* 0x0000000dff077e24 */ /* 0x000fe2000f8e00ff */
[----:B------:R-:W-:Y:S02]  /*a240*/  ISETP.GE.OR P5, PT, R14, UR38, P6 ;  /* 0x000000260e007c0c */ /* 0x000fe4000b7a6670 */
[----:B------:R-:W-:Y:S02]  /*a250*/  ISETP.GE.OR P4, PT, R13, UR38, P6 ;  /* 0x000000260d007c0c */ /* 0x000fe4000b786670 */
[----:B------:R-:W-:Y:S02]  /*a260*/  ISETP.GE.OR P3, PT, R6, UR38, P6 ;  /* 0x0000002606007c0c */ /* 0x000fe4000b766670 */
[C---:B------:R-:W-:Y:S02]  /*a270*/  ISETP.GE.OR P6, PT, R25.reuse, UR38, P6 ;  /* 0x0000002619007c0c */ /* 0x040fe4000b7c6670 */
[----:B------:R-:W-:Y:S01]  /*a280*/  IADD3.X R17, PT, PT, R0, UR41, R7, P0, !PT ;  /* 0x0000002900117c10 */ /* 0x000fe200087fe407 */
[----:B------:R-:W-:Y:S01]  /*a290*/  IMAD.X R7, RZ, RZ, RZ, P2 ;  /* 0x000000ffff077224 */ /* 0x000fe200010e06ff */
[----:B------:R-:W-:-:S02]  /*a2a0*/  IADD3 R6, P1, PT, R25, 0x40, RZ ;  /* 0x0000004019067810 */ /* 0x000fc40007f3e0ff */
[----:B------:R-:W-:Y:S01]  /*a2b0*/  IADD3 R0, P0, PT, R25, 0x60, RZ ;  /* 0x0000006019007810 */ /* 0x000fe20007f1e0ff */
[----:B-1----:R-:W-:-:S04]  /*a2c0*/  IMAD.WIDE.U32 R14, R4, UR21, R16 ;  /* 0x00000015040e7c25 */ /* 0x002fc8000f8e0010 */
[----:B------:R-:W-:Y:S02]  /*a2d0*/  IMAD R5, R5, UR21, R15 ;  /* 0x0000001505057c24 */ /* 0x000fe4000f8e020f */
[----:B----4-:R-:W-:Y:S06]  /*a2e0*/  @P6 BRA `(.L_x_443) ;  /* 0x0000000000206947 */ /* 0x010fec0003800000 */
[----:B------:R-:W1:Y:S01]  /*a2f0*/  LDS.128 R16, [R143+0xc000] ;  /* 0x00c000008f107984 */ /* 0x000e620000000c00 */
[----:B------:R-:W2:Y:S01]  /*a300*/  LDCU.64 UR12, c[0x0][0x560] ;  /* 0x0000ac00ff0c77ac */ /* 0x000ea20008000a00 */
[----:B------:R-:W-:-:S05]  /*a310*/  MOV R4, R14 ;  /* 0x0000000e00047202 */ /* 0x000fca0000000f00 */
[----:B------:R-:W-:-:S04]  /*a320*/  IMAD.WIDE.U32 R22, R25, UR10, R4 ;  /* 0x0000000a19167c25 */ /* 0x000fc8000f8e0004 */
[----:B------:R-:W-:Y:S01]  /*a330*/  IMAD R4, R25, UR11, R23 ;  /* 0x0000000b19047c24 */ /* 0x000fe2000f8e0217 */
[----:B--2---:R-:W-:-:S04]  /*a340*/  LEA R20, P2, R22, UR12, 0x1 ;  /* 0x0000000c16147c11 */ /* 0x004fc8000f8408ff */
[----:B------:R-:W-:-:S05]  /*a350*/  LEA.HI.X R21, R22, UR13, R4, 0x1, P2 ;  /* 0x0000000d16157c11 */ /* 0x000fca00090f0c04 */
[----:B-1----:R1:W-:Y:S04]  /*a360*/  STG.E.128 desc[UR34][R20.64], R16 ;  /* 0x0000001014007986 */ /* 0x0023e8000c101d22 */
.L_x_443:
[----:B------:R-:W-:Y:S05]  /*a370*/  BSYNC.RECONVERGENT B0 ;  /* 0x0000000000007941 */ /* 0x000fea0003800200 */
.L_x_442:
[----:B------:R-:W-:Y:S04]  /*a380*/  BSSY.RECONVERGENT B0, `(.L_x_444) ;  /* 0x000000b000007945 */ /* 0x000fe80003800200 */
[----:B------:R-:W-:Y:S05]  /*a390*/  @P5 BRA `(.L_x_445) ;  /* 0x0000000000245947 */ /* 0x000fea0003800000 */
[----:B------:R-:W2:Y:S01]  /*a3a0*/  LDCU.64 UR12, c[0x0][0x560] ;  /* 0x0000ac00ff0c77ac */ /* 0x000ea20008000a00 */
[----:B------:R-:W-:Y:S01]  /*a3b0*/  MOV R4, R14 ;  /* 0x0000000e00047202 */ /* 0x000fe20000000f00 */
[----:B------:R-:W-:-:S04]  /*a3c0*/  IMAD R13, R7, UR10, RZ ;  /* 0x0000000a070d7c24 */ /* 0x000fc8000f8e02ff */
[----:B-1----:R-:W-:-:S04]  /*a3d0*/  IMAD.WIDE.U32 R16, R24, UR10, R4 ;  /* 0x0000000a18107c25 */ /* 0x002fc8000f8e0004 */
[----:B------:R-:W-:-:S05]  /*a3e0*/  IMAD R4, R24, UR11, R13 ;  /* 0x0000000b18047c24 */ /* 0x000fca000f8e020d */
[----:B------:R-:W-:Y:S02]  /*a3f0*/  IADD3 R4, PT, PT, R4, R17, RZ ;  /* 0x0000001104047210 */ /* 0x000fe40007ffe0ff */
[----:B--2---:R-:W-:-:S04]  /*a400*/  LEA R18, P2, R16, UR12, 0x1 ;  /* 0x0000000c10127c11 */ /* 0x004fc8000f8408ff */
[----:B------:R-:W-:-:S05]  /*a410*/  LEA.HI.X R19, R16, UR13, R4, 0x1, P2 ;  /* 0x0000000d10137c11 */ /* 0x000fca00090f0c04 */
[----:B---3--:R2:W-:Y:S04]  /*a420*/  STG.E.128 desc[UR34][R18.64], R8 ;  /* 0x0000000812007986 */ /* 0x0085e8000c101d22 */
.L_x_445:
[----:B------:R-:W-:Y:S05]  /*a430*/  BSYNC.RECONVERGENT B0 ;  /* 0x0000000000007941 */ /* 0x000fea0003800200 */
.L_x_444:
[----:B--23--:R2:W3:Y:S01]  /*a440*/  LDS.128 R8, [R143+0xe000] ;  /* 0x00e000008f087984 */ /* 0x00c4e20000000c00 */
[----:B------:R-:W-:Y:S01]  /*a450*/  BSSY.RECONVERGENT B0, `(.L_x_446) ;  /* 0x000000c000007945 */ /* 0x000fe20003800200 */
[----:B------:R-:W-:-:S03]  /*a460*/  IADD3.X R27, PT, PT, RZ, RZ, RZ, P1, !PT ;  /* 0x000000ffff1b7210 */ /* 0x000fc60000ffe4ff */
[----:B------:R-:W-:Y:S05]  /*a470*/  @P4 BRA `(.L_x_447) ;  /* 0x0000000000244947 */ /* 0x000fea0003800000 */
[----:B------:R-:W4:Y:S01]  /*a480*/  LDCU.64 UR12, c[0x0][0x560] ;  /* 0x0000ac00ff0c77ac */ /* 0x000f220008000a00 */
[----:B------:R-:W-:Y:S01]  /*a490*/  MOV R4, R14 ;  /* 0x0000000e00047202 */ /* 0x000fe20000000f00 */
[----:B------:R-:W-:-:S04]  /*a4a0*/  IMAD R13, R27, UR10, RZ ;  /* 0x0000000a1b0d7c24 */ /* 0x000fc8000f8e02ff */
[----:B-1----:R-:W-:-:S04]  /*a4b0*/  IMAD.WIDE.U32 R16, R6, UR10, R4 ;  /* 0x0000000a06107c25 */ /* 0x002fc8000f8e0004 */
[----:B------:R-:W-:-:S05]  /*a4c0*/  IMAD R4, R6, UR11, R13 ;  /* 0x0000000b06047c24 */ /* 0x000fca000f8e020d */
[----:B------:R-:W-:Y:S02]  /*a4d0*/  IADD3 R4, PT, PT, R4, R17, RZ ;  /* 0x0000001104047210 */ /* 0x000fe40007ffe0ff */
[----:B----4-:R-:W-:-:S04]  /*a4e0*/  LEA R18, P1, R16, UR12, 0x1 ;  /* 0x0000000c10127c11 */ /* 0x010fc8000f8208ff */
[----:B------:R-:W-:-:S05]  /*a4f0*/  LEA.HI.X R19, R16, UR13, R4, 0x1, P1 ;  /* 0x0000000d10137c11 */ /* 0x000fca00088f0c04 */
[----:B---3--:R4:W-:Y:S04]  /*a500*/  STG.E.128 desc[UR34][R18.64], R8 ;  /* 0x0000000812007986 */ /* 0x0089e8000c101d22 */
.L_x_447:
[----:B------:R-:W-:Y:S05]  /*a510*/  BSYNC.RECONVERGENT B0 ;  /* 0x0000000000007941 */ /* 0x000fea0003800200 */
.L_x_446:
[----:B---34-:R3:W4:Y:S01]  /*a520*/  LDS.128 R8, [R143+0xf000] ;  /* 0x00f000008f087984 */ /* 0x0187220000000c00 */
[----:B------:R-:W-:Y:S01]  /*a530*/  BSSY.RECONVERGENT B0, `(.L_x_448) ;  /* 0x000000d000007945 */ /* 0x000fe20003800200 */
[----:B------:R-:W-:Y:S02]  /*a540*/  MOV R4, UR8 ;  /* 0x0000000800047c02 */ /* 0x000fe40008000f00 */
[----:B------:R-:W-:Y:S01]  /*a550*/  IADD3.X R26, PT, PT, RZ, RZ, RZ, P0, !PT ;  /* 0x000000ffff1a7210 */ /* 0x000fe200007fe4ff */
[----:B------:R-:W-:Y:S06]  /*a560*/  @P3 BRA `(.L_x_449) ;  /* 0x0000000000243947 */ /* 0x000fec0003800000 */
        /* <DEDUP_REMOVED lines=8> */
[----:B----4-:R1:W-:Y:S04]  /*a5f0*/  STG.E.128 desc[UR34][R16.64], R8 ;  /* 0x0000000810007986 */ /* 0x0103e8000c101d22 */
.L_x_449:
[----:B------:R-:W-:Y:S05]  /*a600*/  BSYNC.RECONVERGENT B0 ;  /* 0x0000000000007941 */ /* 0x000fea0003800200 */
.L_x_448:
[----:B------:R-:W-:Y:S01]  /*a610*/  MOV R217, RZ ;  /* 0x000000ff00d97202 */ /* 0x000fe20000000f00 */
[----:B-1----:R-:W1:Y:S01]  /*a620*/  LDS.128 R16, [R143+0x10000] ;  /* 0x010000008f107984 */ /* 0x002e620000000c00 */
[----:B------:R-:W-:Y:S01]  /*a630*/  UIMAD UR14, UR14, UR8, URZ ;  /* 0x000000080e0e72a4 */ /* 0x000fe2000f8e02ff */
[----:B------:R-:W-:Y:S01]  /*a640*/  BSSY.RECONVERGENT B0, `(.L_x_450) ;  /* 0x000001c000007945 */ /* 0x000fe20003800200 */
[----:B----4-:R-:W-:Y:S02]  /*a650*/  IMAD.WIDE.U32 R8, R4, UR5, R216 ;  /* 0x0000000504087c25 */ /* 0x010fe4000f8e00d8 */
[----:B------:R-:W-:Y:S01]  /*a660*/  UIMAD UR14, UR5, UR9, UR14 ;  /* 0x00000009050e72a4 */ /* 0x000fe2000f8e020e */
[----:B------:R-:W4:Y:S01]  /*a670*/  @!P6 LDC.64 R4, c[0x0][0x568] ;  /* 0x00015a00ff04eb82 */ /* 0x000f220000000a00 */
[----:B------:R1:W1:Y:S01]  /*a680*/  LDS.128 R20, [R143+0x11000] ;  /* 0x011000008f147984 */ /* 0x0002620000000c00 */
[----:B------:R-:W-:-:S04]  /*a690*/  IADD3 R28, P0, PT, R8, UR16, RZ ;  /* 0x00000010081c7c10 */ /* 0x000fc8000ff1e0ff */
[----:B------:R-:W-:Y:S02]  /*a6a0*/  IADD3.X R29, PT, PT, R12, UR14, R9, P0, !PT ;  /* 0x0000000e0c1d7c10 */ /* 0x000fe400087fe409 */
[----:B------:R1:W1:Y:S01]  /*a6b0*/  LDS.128 R12, [R143+0x12000] ;  /* 0x012000008f0c7984 */ /* 0x0002620000000c00 */
[----:B------:R-:W-:-:S03]  /*a6c0*/  IMAD.WIDE.U32 R28, R2, UR21, R28 ;  /* 0x00000015021c7c25 */ /* 0x000fc6000f8e001c */
[----:B------:R1:W1:Y:S01]  /*a6d0*/  LDS.128 R8, [R143+0x13000] ;  /* 0x013000008f087984 */ /* 0x0002620000000c00 */
[----:B------:R-:W-:Y:S01]  /*a6e0*/  IMAD R31, R3, UR21, R29 ;  /* 0x00000015031f7c24 */ /* 0x000fe2000f8e021d */
[----:B------:R-:W-:-:S05]  /*a6f0*/  @!P6 MOV R30, R28 ;  /* 0x0000001c001ee202 */ /* 0x000fca0000000f00 */
[----:B------:R-:W-:-:S04]  /*a700*/  @!P6 IMAD.WIDE.U32 R32, R25, UR8, R30 ;  /* 0x000000081920ec25 */ /* 0x000fc8000f8e001e */
[----:B------:R-:W-:Y:S01]  /*a710*/  @!P6 IMAD R2, R25, UR9, R33 ;  /* 0x000000091902ec24 */ /* 0x000fe2000f8e0221 */
[----:B----4-:R-:W-:-:S04]  /*a720*/  @!P6 LEA R4, P0, R32, R4, 0x1 ;  /* 0x000000042004e211 */ /* 0x010fc800078008ff */
[----:B------:R-:W-:-:S05]  /*a730*/  @!P6 LEA.HI.X R5, R32, R5, R2, 0x1, P0 ;  /* 0x000000052005e211 */ /* 0x000fca00000f0c02 */
[----:B-1----:R1:W-:Y:S01]  /*a740*/  @!P6 STG.E.128 desc[UR34][R4.64], R16 ;  /* 0x000000100400e986 */ /* 0x0023e2000c101d22 */
        /* <DEDUP_REMOVED lines=10> */
[----:B------:R4:W-:Y:S04]  /*a7f0*/  STG.E.128 desc[UR34][R16.64], R20 ;  /* 0x0000001410007986 */ /* 0x0009e8000c101d22 */
.L_x_451:
[----:B------:R-:W-:Y:S05]  /*a800*/  BSYNC.RECONVERGENT B0 ;  /* 0x0000000000007941 */ /* 0x000fea0003800200 */
.L_x_450:
[----:B------:R-:W-:Y:S04]  /*a810*/  BSSY.RECONVERGENT B0, `(.L_x_452) ;  /* 0x000000c000007945 */ /* 0x000fe80003800200 */
[----:B------:R-:W-:Y:S05]  /*a820*/  @P4 BRA `(.L_x_453) ;  /* 0x0000000000284947 */ /* 0x000fea0003800000 */
[----:B------:R-:W2:Y:S01]  /*a830*/  LDCU.64 UR10, c[0x0][0x568] ;  /* 0x0000ad00ff0a77ac */ /* 0x000ea20008000a00 */
[----:B-1----:R-:W-:Y:S01]  /*a840*/  MOV R4, R28 ;  /* 0x0000001c00047202 */ /* 0x002fe20000000f00 */
[----:B------:R-:W-:Y:S01]  /*a850*/  IMAD R27, R27, UR8, RZ ;  /* 0x000000081b1b7c24 */ /* 0x000fe2000f8e02ff */
[----:B------:R-:W-:-:S03]  /*a860*/  MOV R5, R31 ;  /* 0x0000001f00057202 */ /* 0x000fc60000000f00 */
[C---:B------:R-:W-:Y:S02]  /*a870*/  IMAD R2, R6.reuse, UR9, R27 ;  /* 0x0000000906027c24 */ /* 0x040fe4000f8e021b */
[----:B------:R-:W-:-:S05]  /*a880*/  IMAD.WIDE.U32 R4, R6, UR8, R4 ;  /* 0x0000000806047c25 */ /* 0x000fca000f8e0004 */
[----:B------:R-:W-:Y:S02]  /*a890*/  IADD3 R2, PT, PT, R2, R5, RZ ;  /* 0x0000000502027210 */ /* 0x000fe40007ffe0ff */
[----:B--2---:R-:W-:-:S04]  /*a8a0*/  LEA R6, P0, R4, UR10, 0x1 ;  /* 0x0000000a04067c11 */ /* 0x004fc8000f8008ff */
[----:B------:R-:W-:-:S05]  /*a8b0*/  LEA.HI.X R7, R4, UR11, R2, 0x1, P0 ;  /* 0x0000000b04077c11 */ /* 0x000fca00080f0c02 */
[----:B------:R1:W-:Y:S04]  /*a8c0*/  STG.E.128 desc[UR34][R6.64], R12 ;  /* 0x0000000c06007986 */ /* 0x0003e8000c101d22 */
.L_x_453:
[----:B------:R-:W-:Y:S05]  /*a8d0*/  BSYNC.RECONVERGENT B0 ;  /* 0x0000000000007941 */ /* 0x000fea0003800200 */
.L_x_452:
        /* <DEDUP_REMOVED lines=11> */
.L_x_394:
[----:B------:R-:W-:Y:S05]  /*a990*/  BSYNC.RECONVERGENT B1 ;  /* 0x0000000000017941 */ /* 0x000fea0003800200 */
.L_x_368:
[----:B------:R-:W2:Y:S01]  /*a9a0*/  LDCU UR8, c[0x0][0x438] ;  /* 0x00008700ff0877ac */ /* 0x000ea20008000800 */
[----:B------:R-:W3:Y:S01]  /*a9b0*/  LDCU UR9, c[0x0][0x370] ;  /* 0x00006e00ff0977ac */ /* 0x000ee20008000800 */
[----:B------:R-:W-:Y:S01]  /*a9c0*/  UMOV UR10, UR20 ;  /* 0x00000014000a7c82 */ /* 0x000fe20008000000 */
[----:B--2---:R-:W-:-:S04]  /*a9d0*/  UIADD3 UR8, UPT, UPT, UR8, 0x7f, URZ ;  /* 0x0000007f08087890 */ /* 0x004fc8000fffe0ff */
[----:B------:R-:W-:Y:S02]  /*a9e0*/  USHF.R.S32.HI UR5, URZ, 0x1f, UR8 ;  /* 0x0000001fff057899 */ /* 0x000fe40008011408 */
[----:B---3--:R-:W-:Y:S02]  /*a9f0*/  UIADD3 UR42, UPT, UPT, UR9, UR42, URZ ;  /* 0x0000002a092a7290 */ /* 0x008fe4000fffe0ff */
[----:B------:R-:W-:-:S04]  /*aa00*/  ULEA.HI UR5, UR5, UR8, URZ, 0x7 ;  /* 0x0000000805057291 */ /* 0x000fc8000f8f38ff */
[----:B------:R-:W-:-:S04]  /*aa10*/  USHF.R.S32.HI UR5, URZ, 0x7, UR5 ;  /* 0x00000007ff057899 */ /* 0x000fc80008011405 */
[----:B------:R-:W-:-:S09]  /*aa20*/  UISETP.GE.AND UP0, UPT, UR42, UR5, UPT ;  /* 0x000000052a00728c */ /* 0x000fd2000bf06270 */
[----:B------:R-:W-:Y:S05]  /*aa30*/  BRA.U !UP0, `(.L_x_454) ;  /* 0xffffff5908387547 */ /* 0x000fea000b83ffff */
[----:B------:R-:W-:Y:S05]  /*aa40*/  EXIT ;  /* 0x000000000000794d */ /* 0x000fea0003800000 */
.L_x_455:
        /* <DEDUP_REMOVED lines=11> */
.L_x_1410:


//--------------------- .text._ZN5flash27flash_bwd_convert_dq_kernelI23Flash_bwd_kernel_traitsILi64ELi64ELi128ELi8ELi2ELi4ELi4ELb1ELb0EN7cutlass6half_tE19Flash_kernel_traitsILi64ELi64ELi128ELi8ES3_EEEEvNS_16Flash_bwd_paramsEi --------------------------
	.section	.text._ZN5flash27flash_bwd_convert_dq_kernelI23Flash_bwd_kernel_traitsILi64ELi64ELi128ELi8ELi2ELi4ELi4ELb1ELb0EN7cutlass6half_tE19Flash_kernel_traitsILi64ELi64ELi128ELi8ES3_EEEEvNS_16Flash_bwd_paramsEi,"ax",@progbits
	.align	128
        .global         _ZN5flash27flash_bwd_convert_dq_kernelI23Flash_bwd_kernel_traitsILi64ELi64ELi128ELi8ELi2ELi4ELi4ELb1ELb0EN7cutlass6half_tE19Flash_kernel_traitsILi64ELi64ELi128ELi8ES3_EEEEvNS_16Flash_bwd_paramsEi
        .type           _ZN5flash27flash_bwd_convert_dq_kernelI23Flash_bwd_kernel_traitsILi64ELi64ELi128ELi8ELi2ELi4ELi4ELb1ELb0EN7cutlass6half_tE19Flash_kernel_traitsILi64ELi64ELi128ELi8ES3_EEEEvNS_16Flash_bwd_paramsEi,@function
        .size           _ZN5flash27flash_bwd_convert_dq_kernelI23Flash_bwd_kernel_traitsILi64ELi64ELi128ELi8ELi2ELi4ELi4ELb1ELb0EN7cutlass6half_tE19Flash_kernel_traitsILi64ELi64ELi128ELi8ES3_EEEEvNS_16Flash_bwd_paramsEi,(.L_x_1411 - _ZN5flash27flash_bwd_convert_dq_kernelI23Flash_bwd_kernel_traitsILi64ELi64ELi128ELi8ELi2ELi4ELi4ELb1ELb0EN7cutlass6half_tE19Flash_kernel_traitsILi64ELi64ELi128ELi8ES3_EEEEvNS_16Flash_bwd_paramsEi)
        .other          _ZN5flash27flash_bwd_convert_dq_kernelI23Flash_bwd_kernel_traitsILi64ELi64ELi128ELi8ELi2ELi4ELi4ELb1ELb0EN7cutlass6half_tE19Flash_kernel_traitsILi64ELi64ELi128ELi8ES3_EEEEvNS_16Flash_bwd_paramsEi,@"STO_CUDA_ENTRY STV_DEFAULT"
_ZN5flash27flash_bwd_convert_dq_kernelI23Flash_bwd_kernel_traitsILi64ELi64ELi128ELi8ELi2ELi4ELi4ELb1ELb0EN7cutlass6half_tE19Flash_kernel_traitsILi64ELi64ELi128ELi8ES3_EEEEvNS_16Flash_bwd_paramsEi:
.text._ZN5flash27flash_bwd_convert_dq_kernelI23Flash_bwd_kernel_traitsILi64ELi64ELi128ELi8ELi2ELi4ELi4ELb1ELb0EN7cutlass6half_tE19Flash_kernel_traitsILi64ELi64ELi128ELi8ES3_EEEEvNS_16Flash_bwd_paramsEi:
[----:B------:R-:W-:Y:S01]  /*0000*/  LDC R1, c[0x0][0x37c] ;  /* 0x0000df00ff017b82 */ /* 0x000fe20000000800 */
[----:B------:R-:W0:Y:S07]  /*0010*/  LDCU.64 UR6, c[0x0][0x460] ;  /* 0x00008c00ff0677ac */ /* 0x000e2e0008000a00 */
[----:B------:R-:W1:Y:S01]  /*0020*/  S2UR UR10, SR_CTAID.Y ;  /* 0x00000000000a79c3 */ /* 0x000e620000002600 */
[----:B------:R-:W1:Y:S01]  /*0030*/  LDCU.64 UR4, c[0x0][0x460] ;  /* 0x00008c00ff0477ac */ /* 0x000e620008000a00 */
[----:B------:R-:W2:Y:S01]  /*0040*/  LDCU.64 UR14, c[0x0][0x358] ;  /* 0x00006b00ff0e77ac */ /* 0x000ea20008000a00 */
[----:B0-----:R-:W-:-:S02]  /*0050*/  UISETP.NE.U32.AND UP0, UPT, UR6, URZ, UPT ;  /* 0x000000ff0600728c */ /* 0x001fc4000bf05070 */
[----:B------:R-:W-:Y:S02]  /*0060*/  UISETP.NE.U32.AND UP1, UPT, UR6, URZ, UPT ;  /* 0x000000ff0600728c */ /* 0x000fe4000bf25070 */
[----:B------:R-:W-:Y:S02]  /*0070*/  UISETP.NE.AND.EX UP0, UPT, UR7, URZ, UPT, UP0 ;  /* 0x000000ff0700728c */ /* 0x000fe4000bf05300 */
[----:B------:R-:W-:Y:S02]  /*0080*/  UISETP.NE.AND.EX UP1, UPT, UR7, URZ, UPT, UP1 ;  /* 0x000000ff0700728c */ /* 0x000fe4000bf25310 */
[----:B-1----:R-:W-:Y:S02]  /*0090*/  UIMAD.WIDE.U32 UR4, UR10, 0x4, UR4 ;  /* 0x000000040a0478a5 */ /* 0x002fe4000f8e0004 */
[----:B------:R-:W-:Y:S02]  /*00a0*/  PLOP3.LUT P0, PT, PT, PT, UP0, 0x80, 0x8 ;  /* 0x000000000008781c */ /* 0x000fe40003f0f008 */
[----:B------:R-:W-:-:S02]  /*00b0*/  PLOP3.LUT P1, PT, PT, PT, UP1, 0x80, 0x8 ;  /* 0x000000000008781c */ /* 0x000fc40003f2f018 */
[----:B------:R-:W-:Y:S02]  /*00c0*/  MOV R2, UR4 ;  /* 0x0000000400027c02 */ /* 0x000fe40008000f00 */
[----:B------:R-:W-:-:S07]  /*00d0*/  MOV R3, UR5 ;  /* 0x0000000500037c02 */ /* 0x000fce0008000f00 */
[----:B--2---:R-:W2:Y:S04]  /*00e0*/  @P0 LDG.E R4, desc[UR14][R2.64] ;  /* 0x0000000e02040981 */ /* 0x004ea8000c1e1900 */
[----:B------:R-:W3:Y:S01]  /*00f0*/  @P1 LDG.E R0, desc[UR14][R2.64+0x4] ;  /* 0x0000040e02001981 */ /* 0x000ee2000c1e1900 */
[----:B------:R-:W0:Y:S01]  /*0100*/  S2UR UR9, SR_CTAID.X ;  /* 0x00000000000979c3 */ /* 0x000e220000002500 */
[----:B------:R-:W1:Y:S01]  /*0110*/  @!UP1 LDCU UR8, c[0x0][0x434] ;  /* 0x00008680ff0897ac */ /* 0x000e620008000800 */
[----:B------:R-:W-:Y:S01]  /*0120*/  UMOV UR16, 0xffffffff ;  /* 0xffffffff00107882 */ /* 0x000fe20000000000 */
[----:B0-----:R-:W-:Y:S01]  /*0130*/  USHF.L.U32 UR9, UR9, 0x6, URZ ;  /* 0x0000000609097899 */ /* 0x001fe200080006ff */
[----:B--2---:R-:W-:Y:S02]  /*0140*/  @P0 R2UR UR16, R4 ;  /* 0x00000000041002ca */ /* 0x004fe400000e0000 */
[----:B---3--:R-:W-:-:S13]  /*0150*/  @P1 R2UR UR4, R0 ;  /* 0x00000000000412ca */ /* 0x008fda00000e0000 */
[----:B-1----:R-:W-:-:S04]  /*0160*/  @UP1 UIADD3 UR8, UPT, UPT, UR4, -UR16, URZ ;  /* 0x8000001004081290 */ /* 0x002fc8000fffe0ff */
[----:B------:R-:W-:-:S06]  /*0170*/  UISETP.GT.AND UP1, UPT, UR8, UR9, UPT ;  /* 0x000000090800728c */ /* 0x000fcc000bf24270 */
[----:B------:R-:W-:-:S13]  /*0180*/  PLOP3.LUT P0, PT, PT, PT, UP1, 0x80, 0x8 ;  /* 0x000000000008781c */ /* 0x000fda0003f0f018 */
[----:B------:R-:W-:Y:S05]  /*0190*/  @!P0 EXIT ;  /* 0x000000000000894d */ /* 0x000fea0003800000 */
[----:B------:R-:W-:Y:S01]  /*01a0*/  UISETP.NE.AND UP1, UPT, UR16, -0x1, UPT ;  /* 0xffffffff1000788c */ /* 0x000fe2000bf25270 */
[----:B------:R-:W0:Y:S01]  /*01b0*/  LDC R22, c[0x0][0x44c] ;  /* 0x00011300ff167b82 */ /* 0x000e220000000800 */
[----:B------:R-:W0:Y:S07]  /*01c0*/  LDCU UR18, c[0x0][0x3e0] ;  /* 0x00007c00ff1277ac */ /* 0x000e2e0008000800 */
[----:B------:R-:W1:Y:S02]  /*01d0*/  S2UR UR17, SR_CTAID.Z ;  /* 0x00000000001179c3 */ /* 0x000e640000002700 */
[----:B------:R-:W2:Y:S01]  /*01e0*/  @!UP1 LDCU.64 UR6, c[0x0][0x5a0] ;  /* 0x0000b400ff0697ac */ /* 0x000ea20008000a00 */
[----:B------:R-:W3:Y:S01]  /*01f0*/  @UP1 LDCU.64 UR12, c[0x0][0x5b8] ;  /* 0x0000b700ff0c17ac */ /* 0x000ee20008000a00 */
[----:B0-----:R-:W-:Y:S01]  /*0200*/  IMAD.WIDE R8, R22, UR18, RZ ;  /* 0x0000001216087c25 */ /* 0x001fe2000f8e02ff */
[----:B--2---:R-:W-:-:S04]  /*0210*/  @!UP1 UIMAD.WIDE.U32 UR4, UR10, UR6, URZ ;  /* 0x000000060a0492a5 */ /* 0x004fc8000f8e00ff */
[----:B------:R-:W-:Y:S02]  /*0220*/  @!UP1 UIMAD UR11, UR10, UR7, UR5 ;  /* 0x000000070a0b92a4 */ /* 0x000fe4000f8e0205 */
[----:B---3--:R-:W-:-:S04]  /*0230*/  @UP1 UIMAD.WIDE.U32 UR6, UR16, UR12, URZ ;  /* 0x0000000c100612a5 */ /* 0x008fc8000f8e00ff */
[----:B------:R-:W-:-:S03]  /*0240*/  @UP1 UIMAD UR11, UR16, UR13, UR7 ;  /* 0x0000000d100b12a4 */ /* 0x000fc6000f8e0207 */
[----:B------:R-:W-:Y:S01]  /*0250*/  @!UP1 UMOV UR7, UR4 ;  /* 0x0000000400079c82 */ /* 0x000fe20008000000 */
[----:B------:R-:W-:Y:S01]  /*0260*/  @UP1 UMOV UR7, UR6 ;  /* 0x0000000600071c82 */ /* 0x000fe20008000000 */
[----:B-1----:R-:W-:Y:S07]  /*0270*/  BRA.U UP1, `(.L_x_456) ;  /* 0x0000000101447547 */ /* 0x002fee000b800000 */
[----:B------:R-:W0:Y:S01]  /*0280*/  LDCU UR4, c[0x0][0x444] ;  /* 0x00008880ff0477ac */ /* 0x000e220008000800 */
[----:B------:R-:W-:Y:S01]  /*0290*/  SHF.R.S32.HI R0, RZ, 0x1f, R22 ;  /* 0x0000001fff007819 */ /* 0x000fe20000011416 */
[----:B0-----:R-:W-:Y:S02]  /*02a0*/  USHF.R.S32.HI UR6, URZ, 0x1f, UR4 ;  /* 0x0000001fff067899 */ /* 0x001fe40008011404 */
[----:B------:R-:W-:Y:S02]  /*02b0*/  UIMAD.WIDE.U32 UR4, UR10, UR4, URZ ;  /* 0x000000040a0472a5 */ /* 0x000fe4000f8e00ff */
[----:B------:R-:W-:Y:S02]  /*02c0*/  UIMAD UR6, UR6, UR10, URZ ;  /* 0x0000000a060672a4 */ /* 0x000fe4000f8e02ff */
[----:B------:R-:W-:Y:S02]  /*02d0*/  UIMAD.WIDE.U32 UR12, UR4, UR18, URZ ;  /* 0x00000012040c72a5 */ /* 0x000fe4000f8e00ff */
[----:B------:R-:W-:-:S02]  /*02e0*/  UIADD3 UR6, UPT, UPT, UR5, UR6, URZ ;  /* 0x0000000605067290 */ /* 0x000fc4000fffe0ff */
[----:B------:R-:W-:Y:S02]  /*02f0*/  USHF.R.S32.HI UR5, URZ, 0x1f, UR18 ;  /* 0x0000001fff057899 */ /* 0x000fe40008011412 */
[----:B------:R-:W-:Y:S01]  /*0300*/  UIMAD UR6, UR6, UR18, URZ ;  /* 0x00000012060672a4 */ /* 0x000fe2000f8e02ff */
[----:B------:R-:W-:-:S03]  /*0310*/  IMAD.WIDE.U32 R2, R22, UR12, RZ ;  /* 0x0000000c16027c25 */ /* 0x000fc6000f8e00ff */
[----:B------:R-:W-:Y:S01]  /*0320*/  UIMAD UR4, UR5, UR4, UR6 ;  /* 0x00000004050472a4 */ /* 0x000fe2000f8e0206 */
[----:B------:R-:W-:-:S03]  /*0330*/  MOV R15, R2 ;  /* 0x00000002000f7202 */ /* 0x000fc60000000f00 */
[----:B------:R-:W-:-:S06]  /*0340*/  UIADD3 UR4, UPT, UPT, UR13, UR4, URZ ;  /* 0x000000040d047290 */ /* 0x000fcc000fffe0ff */
[----:B------:R-:W-:-:S04]  /*0350*/  IMAD R5, R22, UR4, RZ ;  /* 0x0000000416057c24 */ /* 0x000fc8000f8e02ff */
[----:B------:R-:W-:-:S05]  /*0360*/  IMAD R5, R0, UR12, R5 ;  /* 0x0000000c00057c24 */ /* 0x000fca000f8e0205 */
[----:B------:R-:W-:Y:S01]  /*0370*/  IADD3 R14, PT, PT, R3, R5, RZ ;  /* 0x00000005030e7210 */ /* 0x000fe20007ffe0ff */
[----:B------:R-:W-:Y:S06]  /*0380*/  BRA `(.L_x_457) ;  /* 0x0000000000107947 */ /* 0x000fec0003800000 */
.L_x_456:
[----:B------:R-:W-:Y:S02]  /*0390*/  IMAD R5, R9, UR16, RZ ;  /* 0x0000001009057c24 */ /* 0x000fe4000f8e02ff */
[----:B------:R-:W-:-:S05]  /*03a0*/  IMAD.WIDE.U32 R2, R8, UR16, RZ ;  /* 0x0000001008027c25 */ /* 0x000fca000f8e00ff */
[----:B------:R-:W-:Y:S02]  /*03b0*/  IADD3 R14, PT, PT, R3, R5, RZ ;  /* 0x00000005030e7210 */ /* 0x000fe40007ffe0ff */
[----:B------:R-:W-:-:S07]  /*03c0*/  MOV R15, R2 ;  /* 0x00000002000f7202 */ /* 0x000fce0000000f00 */
.L_x_457:
[----:B------:R-:W0:Y:S01]  /*03d0*/  S2R R24, SR_TID.X ;  /* 0x0000000000187919 */ /* 0x000e220000002100 */
[----:B------:R-:W1:Y:S01]  /*03e0*/  LDCU UR5, c[0x0][0x600] ;  /* 0x0000c000ff0577ac */ /* 0x000e620008000800 */
[----:B------:R-:W-:Y:S01]  /*03f0*/  IMAD R0, R22, UR18, RZ ;  /* 0x0000001216007c24 */ /* 0x000fe2000f8e02ff */
[----:B------:R-:W-:Y:S02]  /*0400*/  CS2R R10, SRZ ;  /* 0x00000000000a7805 */ /* 0x000fe4000001ff00 */
[----:B------:R-:W-:Y:S01]  /*0410*/  CS2R R6, SRZ ;  /* 0x0000000000067805 */ /* 0x000fe2000001ff00 */
[----:B------:R-:W-:Y:S01]  /*0420*/  USHF.L.U32 UR4, UR10, 0x7, URZ ;  /* 0x000000070a047899 */ /* 0x000fe200080006ff */
[----:B------:R-:W-:Y:S02]  /*0430*/  CS2R R2, SRZ ;  /* 0x0000000000027805 */ /* 0x000fe4000001ff00 */
[----:B------:R-:W-:Y:S02]  /*0440*/  CS2R R4, SRZ ;  /* 0x0000000000047805 */ /* 0x000fe4000001ff00 */
[----:B------:R-:W-:Y:S01]  /*0450*/  CS2R R12, SRZ ;  /* 0x00000000000c7805 */ /* 0x000fe2000001ff00 */
[----:B------:R-:W-:Y:S01]  /*0460*/  USEL UR4, UR4, URZ, UP0 ;  /* 0x000000ff04047287 */ /* 0x000fe20008000000 */
[----:B------:R-:W-:-:S02]  /*0470*/  CS2R R16, SRZ ;  /* 0x0000000000107805 */ /* 0x000fc4000001ff00 */
[----:B------:R-:W-:Y:S02]  /*0480*/  CS2R R18, SRZ ;  /* 0x0000000000127805 */ /* 0x000fe4000001ff00 */
[----:B------:R-:W-:Y:S01]  /*0490*/  CS2R R20, SRZ ;  /* 0x0000000000147805 */ /* 0x000fe2000001ff00 */
[----:B------:R-:W-:-:S04]  /*04a0*/  UIADD3 UR4, UP0, UPT, UR9, UR4, URZ ;  /* 0x0000000409047290 */ /* 0x000fc8000ff1e0ff */
[----:B------:R-:W-:Y:S02]  /*04b0*/  UIADD3.X UR6, UPT, UPT, URZ, URZ, URZ, UP0, !UPT ;  /* 0x000000ffff067290 */ /* 0x000fe400087fe4ff */
[----:B-1----:R-:W-:-:S04]  /*04c0*/  UISETP.GE.AND UP0, UPT, UR5, 0x1, UPT ;  /* 0x000000010500788c */ /* 0x002fc8000bf06270 */
[----:B------:R-:W-:-:S04]  /*04d0*/  IMAD R23, R8, UR6, RZ ;  /* 0x0000000608177c24 */ /* 0x000fc8000f8e02ff */
[----:B------:R-:W-:Y:S02]  /*04e0*/  IMAD R23, R9, UR4, R23 ;  /* 0x0000000409177c24 */ /* 0x000fe4000f8e0217 */
[----:B------:R-:W-:Y:S01]  /*04f0*/  IMAD.WIDE.U32 R8, R8, UR4, RZ ;  /* 0x0000000408087c25 */ /* 0x000fe2000f8e00ff */
[----:B0-----:R-:W-:Y:S01]  /*0500*/  SHF.R.U32.HI R25, RZ, 0x5, R24 ;  /* 0x00000005ff197819 */ /* 0x001fe20000011618 */
[----:B------:R-:W-:Y:S06]  /*0510*/  BRA.U !UP0, `(.L_x_458) ;  /* 0x0000000908e87547 */ /* 0x000fec000b800000 */
[----:B------:R-:W0:Y:S01]  /*0520*/  LDCU.64 UR12, c[0x0][0x570] ;  /* 0x0000ae00ff0c77ac */ /* 0x000e220008000a00 */
[----:B------:R-:W-:Y:S01]  /*0530*/  LOP3.LUT R24, R24, 0x1f, RZ, 0xc0, !PT ;  /* 0x0000001f18187812 */ /* 0x000fe200078ec0ff */
[----:B------:R-:W-:Y:S01]  /*0540*/  IMAD R22, R22, UR17, RZ ;  /* 0x0000001116167c24 */ /* 0x000fe2000f8e02ff */
[----:B------:R-:W-:Y:S01]  /*0550*/  IADD3 R27, PT, PT, R9, R23, RZ ;  /* 0x00000017091b7210 */ /* 0x000fe20007ffe0ff */
[----:B------:R-:W-:Y:S02]  /*0560*/  UISETP.NE.AND UP0, UPT, UR5, 0x1, UPT ;  /* 0x000000010500788c */ /* 0x000fe4000bf05270 */
[----:B------:R-:W-:Y:S01]  /*0570*/  IMAD R24, R0, R25, R24 ;  /* 0x0000001900187224 */ /* 0x000fe200078e0218 */
[--C-:B------:R-:W-:Y:S02]  /*0580*/  IADD3 R25, P0, P1, R8, R15, R22.reuse ;  /* 0x0000000f08197210 */ /* 0x100fe4000791e016 */
[----:B------:R-:W-:Y:S02]  /*0590*/  SHF.R.S32.HI R26, RZ, 0x1f, R22 ;  /* 0x0000001fff1a7819 */ /* 0x000fe40000011416 */
[----:B------:R-:W-:-:S02]  /*05a0*/  IADD3 R28, P2, PT, R24, R25, RZ ;  /* 0x00000019181c7210 */ /* 0x000fc40007f5e0ff */
[----:B------:R-:W-:Y:S02]  /*05b0*/  SHF.R.S32.HI R23, RZ, 0x1f, R24 ;  /* 0x0000001fff177819 */ /* 0x000fe40000011418 */
[----:B------:R-:W-:Y:S02]  /*05c0*/  IADD3.X R10, PT, PT, R27, R14, R26, P0, P1 ;  /* 0x0000000e1b0a7210 */ /* 0x000fe400007e241a */
[----:B0-----:R-:W-:Y:S02]  /*05d0*/  LEA R25, P0, R28, UR12, 0x2 ;  /* 0x0000000c1c197c11 */ /* 0x001fe4000f8010ff */
[----:B------:R-:W-:Y:S01]  /*05e0*/  IADD3.X R29, PT, PT, R23, R10, RZ, P2, !PT ;  /* 0x0000000a171d7210 */ /* 0x000fe200017fe4ff */
[----:B------:R-:W-:-:S03]  /*05f0*/  HFMA2 R10, -RZ, RZ, 0, 0 ;  /* 0x00000000ff0a7431 */ /* 0x000fc600000001ff */
[----:B------:R-:W-:Y:S01]  /*0600*/  LEA.HI.X R28, R28, UR13, R29, 0x2, P0 ;  /* 0x0000000d1c1c7c11 */ /* 0x000fe200080f141d */
[----:B------:R-:W-:Y:S06]  /*0610*/  BRA.U !UP0, `(.L_x_459) ;  /* 0x0000000508d47547 */ /* 0x000fec000b800000 */
[----:B------:R-:W-:Y:S01]  /*0620*/  IADD3 R9, P0, P1, R22, R15, R8 ;  /* 0x0000000f16097210 */ /* 0x000fe2000791e008 */
[----:B------:R-:W-:Y:S01]  /*0630*/  ULOP3.LUT UR4, UR5, 0x7ffffffe, URZ, 0xc0, !UPT ;  /* 0x7ffffffe05047892 */ /* 0x000fe2000f8ec0ff */
[----:B------:R-:W-:Y:S02]  /*0640*/  CS2R R10, SRZ ;  /* 0x00000000000a7805 */ /* 0x000fe4000001ff00 */
[----:B------:R-:W-:Y:S02]  /*0650*/  CS2R R6, SRZ ;  /* 0x0000000000067805 */ /* 0x000fe4000001ff00 */
[----:B------:R-:W-:Y:S02]  /*0660*/  IADD3.X R14, PT, PT, R26, R14, R27, P0, P1 ;  /* 0x0000000e1a0e7210 */ /* 0x000fe400007e241b */
[----:B------:R-:W-:Y:S02]  /*0670*/  CS2R R2, SRZ ;  /* 0x0000000000027805 */ /* 0x000fe4000001ff00 */
[----:B------:R-:W-:-:S02]  /*0680*/  IADD3 R24, P0, PT, R24, R9, RZ ;  /* 0x0000000918187210 */ /* 0x000fc40007f1e0ff */
[----:B------:R-:W-:Y:S02]  /*0690*/  CS2R R4, SRZ ;  /* 0x0000000000047805 */ /* 0x000fe4000001ff00 */
[----:B------:R-:W-:Y:S02]  /*06a0*/  CS2R R12, SRZ ;  /* 0x00000000000c7805 */ /* 0x000fe4000001ff00 */
[----:B------:R-:W-:Y:S02]  /*06b0*/  CS2R R16, SRZ ;  /* 0x0000000000107805 */ /* 0x000fe4000001ff00 */
[----:B------:R-:W-:Y:S02]  /*06c0*/  IADD3.X R23, PT, PT, R23, R14, RZ, P0, !PT ;  /* 0x0000000e17177210 */ /* 0x000fe400007fe4ff */
[----:B------:R-:W-:Y:S02]  /*06d0*/  CS2R R18, SRZ ;  /* 0x0000000000127805 */ /* 0x000fe4000001ff00 */
[----:B------:R-:W-:-:S02]  /*06e0*/  LEA R22, P0, R24, UR12, 0x2 ;  /* 0x0000000c18167c11 */ /* 0x000fc4000f8010ff */
[----:B------:R-:W-:Y:S01]  /*06f0*/  CS2R R20, SRZ ;  /* 0x0000000000147805 */ /* 0x000fe2000001ff00 */
[----:B------:R-:W-:Y:S01]  /*0700*/  UIADD3 UR4, UPT, UPT, -UR4, URZ, URZ ;  /* 0x000000ff04047290 */ /* 0x000fe2000fffe1ff */
[----:B------:R-:W-:Y:S01]  /*0710*/  LEA.HI.X R23, R24, UR13, R23, 0x2, P0 ;  /* 0x0000000d18177c11 */ /* 0x000fe200080f1417 */
[----:B------:R-:W0:Y:S01]  /*0720*/  LDCU.64 UR12, c[0x0][0x5f8] ;  /* 0x0000bf00ff0c77ac */ /* 0x000e220008000a00 */
[----:B------:R-:W-:-:S09]  /*0730*/  NOP ;  /* 0x0000000000007918 */ /* 0x000fd20000000000 */
.L_x_460:
[----:B------:R-:W-:-:S05]  /*0740*/  SHF.L.U32 R15, R0, 0x3, RZ ;  /* 0x00000003000f7819 */ /* 0x000fca00000006ff */
[----:B------:R-:W-:-:S05]  /*0750*/  IMAD.WIDE R14, R15, 0x4, R22 ;  /* 0x000000040f0e7825 */ /* 0x000fca00078e0216 */
[----:B------:R-:W2:Y:S01]  /*0760*/  LDG.E R9, desc[UR14][R14.64+0x80] ;  /* 0x0000800e0e097981 */ /* 0x000ea2000c1e1900 */
[----:B------:R-:W-:-:S03]  /*0770*/  IMAD.WIDE R28, R0, 0x20, R14 ;  /* 0x00000020001c7825 */ /* 0x000fc600078e020e */
[----:B------:R-:W3:Y:S04]  /*0780*/  LDG.E R24, desc[UR14][R14.64] ;  /* 0x0000000e0e187981 */ /* 0x000ee8000c1e1900 */
[----:B------:R-:W4:Y:S04]  /*0790*/  LDG.E R25, desc[UR14][R28.64] ;  /* 0x0000000e1c197981 */ /* 0x000f28000c1e1900 */
[----:B------:R1:W5:Y:S02]  /*07a0*/  LDG.E R8, desc[UR14][R28.64+0x80] ;  /* 0x0000800e1c087981 */ /* 0x000364000c1e1900 */
[----:B-1----:R-:W-:-:S05]  /*07b0*/  IMAD.WIDE R28, R0, 0x20, R28 ;  /* 0x00000020001c7825 */ /* 0x002fca00078e021c */
[----:B------:R-:W5:Y:S01]  /*07c0*/  LDG.E R27, desc[UR14][R28.64+0x80] ;  /* 0x0000800e1c1b7981 */ /* 0x000f62000c1e1900 */
[----:B------:R-:W-:-:S04]  /*07d0*/  IMAD.WIDE R14, R0, 0x20, R28 ;  /* 0x00000020000e7825 */ /* 0x000fc800078e021c */
[----:B--2---:R-:W-:Y:S02]  /*07e0*/  FADD.FTZ R12, R9, R12 ;  /* 0x0000000c090c7221 */ /* 0x004fe40000010000 */
[----:B------:R-:W2:Y:S01]  /*07f0*/  LDG.E R9, desc[UR14][R14.64] ;  /* 0x0000000e0e097981 */ /* 0x000ea2000c1e1900 */
[----:B---3--:R-:W-:-:S03]  /*0800*/  FADD.FTZ R21, R24, R21 ;  /* 0x0000001518157221 */ /* 0x008fc60000010000 */
[----:B------:R-:W3:Y:S01]  /*0810*/  LDG.E R24, desc[UR14][R28.64] ;  /* 0x0000000e1c187981 */ /* 0x000ee2000c1e1900 */
[----:B----4-:R-:W-:-:S03]  /*0820*/  FADD.FTZ R20, R25, R20 ;  /* 0x0000001419147221 */ /* 0x010fc60000010000 */
[----:B------:R-:W4:Y:S01]  /*0830*/  LDG.E R25, desc[UR14][R14.64+0x80] ;  /* 0x0000800e0e197981 */ /* 0x000f22000c1e1900 */
[----:B-----5:R-:W-:Y:S01]  /*0840*/  FADD.FTZ R4, R27, R4 ;  /* 0x000000041b047221 */ /* 0x020fe20000010000 */
[----:B0-----:R-:W-:Y:S01]  /*0850*/  MOV R27, UR12 ;  /* 0x0000000c001b7c02 */ /* 0x001fe20008000f00 */
[----:B--2---:R-:W-:-:S03]  /*0860*/  FADD.FTZ R18, R9, R18 ;  /* 0x0000001209127221 */ /* 0x004fc60000010000 */
[----:B------:R-:W-:Y:S01]  /*0870*/  LEA R9, P0, R27, R22, 0x3 ;  /* 0x000000161b097211 */ /* 0x000fe200078018ff */
[----:B------:R-:W-:-:S05]  /*0880*/  IMAD.WIDE R26, R0, 0x20, R14 ;  /* 0x00000020001a7825 */ /* 0x000fca00078e020e */
[----:B------:R-:W2:Y:S04]  /*0890*/  LDG.E R14, desc[UR14][R26.64+0x80] ;  /* 0x0000800e1a0e7981 */ /* 0x000ea8000c1e1900 */
[----:B------:R-:W5:Y:S01]  /*08a0*/  LDG.E R28, desc[UR14][R26.64] ;  /* 0x0000000e1a1c7981 */ /* 0x000f62000c1e1900 */
[----:B---3--:R-:W-:Y:S01]  /*08b0*/  FADD.FTZ R19, R24, R19 ;  /* 0x0000001318137221 */ /* 0x008fe20000010000 */
[----:B----4-:R-:W-:Y:S01]  /*08c0*/  FADD.FTZ R6, R25, R6 ;  /* 0x0000000619067221 */ /* 0x010fe20000010000 */
[----:B------:R-:W-:-:S05]  /*08d0*/  IMAD.WIDE R24, R0, 0x20, R26 ;  /* 0x0000002000187825 */ /* 0x000fca00078e021a */
[----:B------:R-:W3:Y:S01]  /*08e0*/  LDG.E R15, desc[UR14][R24.64] ;  /* 0x0000000e180f7981 */ /* 0x000ee2000c1e1900 */
[----:B------:R-:W-:Y:S01]  /*08f0*/  FADD.FTZ R11, R8, R11 ;  /* 0x0000000b080b7221 */ /* 0x000fe20000010000 */
[----:B------:R-:W-:Y:S02]  /*0900*/  MOV R29, UR13 ;  /* 0x0000000d001d7c02 */ /* 0x000fe40008000f00 */
[----:B------:R-:W-:-:S04]  /*0910*/  MOV R8, UR12 ;  /* 0x0000000c00087c02 */ /* 0x000fc80008000f00 */
[----:B------:R-:W-:Y:S02]  /*0920*/  LEA.HI.X R8, R8, R23, R29, 0x3, P0 ;  /* 0x0000001708087211 */ /* 0x000fe400000f1c1d */
[----:B------:R-:W4:Y:S01]  /*0930*/  LDG.E R29, desc[UR14][R22.64] ;  /* 0x0000000e161d7981 */ /* 0x000f22000c1e1900 */
[----:B--2---:R-:W-:-:S03]  /*0940*/  FADD.FTZ R3, R14, R3 ;  /* 0x000000030e037221 */ /* 0x004fc60000010000 */
[----:B------:R0:W2:Y:S02]  /*0950*/  LDG.E R14, desc[UR14][R24.64+0x80] ;  /* 0x0000800e180e7981 */ /* 0x0000a4000c1e1900 */
[----:B0-----:R-:W-:-:S04]  /*0960*/  IMAD.WIDE R24, R0, 0x20, R24 ;  /* 0x0000002000187825 */ /* 0x001fc800078e0218 */
[----:B-----5:R-:W-:Y:S02]  /*0970*/  FADD.FTZ R17, R28, R17 ;  /* 0x000000111c117221 */ /* 0x020fe40000010000 */
[----:B------:R0:W5:Y:S04]  /*0980*/  LDG.E R28, desc[UR14][R22.64+0x80] ;  /* 0x0000800e161c7981 */ /* 0x000168000c1e1900 */
[----:B------:R-:W5:Y:S04]  /*0990*/  LDG.E R26, desc[UR14][R24.64] ;  /* 0x0000000e181a7981 */ /* 0x000f68000c1e1900 */
[----:B------:R-:W5:Y:S01]  /*09a0*/  LDG.E R27, desc[UR14][R24.64+0x80] ;  /* 0x0000800e181b7981 */ /* 0x000f62000c1e1900 */
[----:B------:R-:W-:-:S02]  /*09b0*/  USHF.L.U32 UR5, UR12, 0x2, URZ ;  /* 0x000000020c057899 */ /* 0x000fc400080006ff */
[----:B------:R-:W-:Y:S01]  /*09c0*/  USHF.L.U64.HI UR6, UR12, 0x2, UR13 ;  /* 0x000000020c067899 */ /* 0x000fe2000801020d */
[----:B---3--:R-:W-:Y:S01]  /*09d0*/  FADD.FTZ R16, R15, R16 ;  /* 0x000000100f107221 */ /* 0x008fe20000010000 */
[----:B----4-:R-:W-:Y:S01]  /*09e0*/  FADD.FTZ R2, R29, R2 ;  /* 0x000000021d027221 */ /* 0x010fe20000010000 */
[----:B--2---:R-:W-:Y:S01]  /*09f0*/  FADD.FTZ R7, R14, R7 ;  /* 0x000000070e077221 */ /* 0x004fe20000010000 */
[----:B------:R-:W-:-:S04]  /*0a00*/  IADD3 R14, P0, PT, R22, UR5, RZ ;  /* 0x00000005160e7c10 */ /* 0x000fc8000ff1e0ff */
[----:B------:R-:W-:Y:S01]  /*0a10*/  IADD3.X R15, PT, PT, R23, UR6, RZ, P0, !PT ;  /* 0x00000006170f7c10 */ /* 0x000fe200087fe4ff */
[----:B0-----:R-:W-:-:S03]  /*0a20*/  IMAD.WIDE R22, R0, 0xc0, RZ ;  /* 0x000000c000167825 */ /* 0x001fc600078e02ff */
[----:B------:R-:W-:-:S04]  /*0a30*/  IADD3 R22, P0, P1, R24, UR5, -R22 ;  /* 0x0000000518167c10 */ /* 0x000fc8000f91e816 */
[----:B------:R-:W-:Y:S01]  /*0a40*/  IADD3.X R23, PT, PT, R25, UR6, ~R23, P0, P1 ;  /* 0x0000000619177c10 */ /* 0x000fe200087e2c17 */
[----:B-----5:R-:W-:-:S04]  /*0a50*/  FADD.FTZ R13, R26, R13 ;  /* 0x0000000d1a0d7221 */ /* 0x020fc80000010000 */
[----:B------:R-:W2:Y:S01]  /*0a60*/  LDG.E R26, desc[UR14][R22.64] ;  /* 0x0000000e161a7981 */ /* 0x000ea2000c1e1900 */
[----:B------:R-:W-:Y:S01]  /*0a70*/  FADD.FTZ R10, R27, R10 ;  /* 0x0000000a1b0a7221 */ /* 0x000fe20000010000 */
[----:B------:R-:W-:Y:S02]  /*0a80*/  IMAD.WIDE R24, R0, 0x20, R22 ;  /* 0x0000002000187825 */ /* 0x000fe400078e0216 */
[----:B------:R-:W3:Y:S02]  /*0a90*/  LDG.E R27, desc[UR14][R22.64+0x80] ;  /* 0x0000800e161b7981 */ /* 0x000ee4000c1e1900 */
[----:B------:R-:W-:Y:S02]  /*0aa0*/  FADD.FTZ R5, R28, R5 ;  /* 0x000000051c057221 */ /* 0x000fe40000010000 */
[----:B------:R-:W4:Y:S04]  /*0ab0*/  LDG.E R28, desc[UR14][R24.64+0x80] ;  /* 0x0000800e181c7981 */ /* 0x000f28000c1e1900 */
[----:B------:R-:W5:Y:S01]  /*0ac0*/  LDG.E R29, desc[UR14][R24.64] ;  /* 0x0000000e181d7981 */ /* 0x000f62000c1e1900 */
[----:B--2---:R-:W-:Y:S01]  /*0ad0*/  FADD.FTZ R21, R21, R26 ;  /* 0x0000001a15157221 */ /* 0x004fe20000010000 */
[----:B---3--:R-:W-:Y:S01]  /*0ae0*/  FADD.FTZ R12, R12, R27 ;  /* 0x0000001b0c0c7221 */ /* 0x008fe20000010000 */
[----:B------:R-:W-:-:S04]  /*0af0*/  IMAD.WIDE R26, R0, 0x20, R24 ;  /* 0x00000020001a7825 */ /* 0x000fc800078e0218 */
[----:B----4-:R-:W-:Y:S01]  /*0b00*/  FADD.FTZ R11, R11, R28 ;  /* 0x0000001c0b0b7221 */ /* 0x010fe20000010000 */
[----:B------:R-:W2:Y:S04]  /*0b10*/  LDG.E R22, desc[UR14][R26.64] ;  /* 0x0000000e1a167981 */ /* 0x000ea8000c1e1900 */
[----:B------:R0:W3:Y:S01]  /*0b20*/  LDG.E R28, desc[UR14][R26.64+0x80] ;  /* 0x0000800e1a1c7981 */ /* 0x0000e2000c1e1900 */
[----:B-----5:R-:W-:Y:S01]  /*0b30*/  FADD.FTZ R20, R20, R29 ;  /* 0x0000001d14147221 */ /* 0x020fe20000010000 */
[----:B0-----:R-:W-:-:S05]  /*0b40*/  IMAD.WIDE R26, R0, 0x20, R26 ;  /* 0x00000020001a7825 */ /* 0x001fca00078e021a */
[----:B------:R-:W4:Y:S04]  /*0b50*/  LDG.E R29, desc[UR14][R26.64] ;  /* 0x0000000e1a1d7981 */ /* 0x000f28000c1e1900 */
[----:B------:R-:W5:Y:S01]  /*0b60*/  LDG.E R23, desc[UR14][R26.64+0x80] ;  /* 0x0000800e1a177981 */ /* 0x000f62000c1e1900 */
[----:B------:R-:W-:-:S04]  /*0b70*/  IMAD.WIDE R24, R0, 0x20, R26 ;  /* 0x0000002000187825 */ /* 0x000fc800078e021a */
[----:B--2---:R-:W-:Y:S01]  /*0b80*/  FADD.FTZ R19, R19, R22 ;  /* 0x0000001613137221 */ /* 0x004fe20000010000 */
[----:B---3--:R-:W-:Y:S02]  /*0b90*/  FADD.FTZ R4, R4, R28 ;  /* 0x0000001c04047221 */ /* 0x008fe40000010000 */
[----:B------:R-:W2:Y:S01]  /*0ba0*/  LDG.E R28, desc[UR14][R24.64+0x80] ;  /* 0x0000800e181c7981 */ /* 0x000ea2000c1e1900 */
[----:B----4-:R-:W-:-:S03]  /*0bb0*/  FADD.FTZ R18, R18, R29 ;  /* 0x0000001d12127221 */ /* 0x010fc60000010000 */
[----:B------:R-:W3:Y:S01]  /*0bc0*/  LDG.E R29, desc[UR14][R24.64] ;  /* 0x0000000e181d7981 */ /* 0x000ee2000c1e1900 */
[----:B-----5:R-:W-:Y:S01]  /*0bd0*/  FADD.FTZ R6, R6, R23 ;  /* 0x0000001706067221 */ /* 0x020fe20000010000 */
[----:B------:R-:W-:-:S05]  /*0be0*/  IMAD.WIDE R22, R0, 0x20, R24 ;  /* 0x0000002000167825 */ /* 0x000fca00078e0218 */
[----:B------:R0:W4:Y:S04]  /*0bf0*/  LDG.E R26, desc[UR14][R22.64+0x80] ;  /* 0x0000800e161a7981 */ /* 0x000128000c1e1900 */
[----:B------:R-:W5:Y:S04]  /*0c00*/  LDG.E R25, desc[UR14][R22.64] ;  /* 0x0000000e16197981 */ /* 0x000f68000c1e1900 */
[----:B------:R-:W4:Y:S01]  /*0c10*/  LDG.E R24, desc[UR14][R14.64+0x80] ;  /* 0x0000800e0e187981 */ /* 0x000f22000c1e1900 */
[----:B--2---:R-:W-:Y:S01]  /*0c20*/  FADD.FTZ R3, R3, R28 ;  /* 0x0000001c03037221 */ /* 0x004fe20000010000 */
[----:B---3--:R-:W-:Y:S01]  /*0c30*/  FADD.FTZ R17, R17, R29 ;  /* 0x0000001d11117221 */ /* 0x008fe20000010000 */
[----:B------:R-:W-:-:S05]  /*0c40*/  IMAD.WIDE R28, R0, 0x20, R22 ;  /* 0x00000020001c7825 */ /* 0x000fca00078e0216 */
[----:B------:R-:W2:Y:S01]  /*0c50*/  LDG.E R27, desc[UR14][R28.64] ;  /* 0x0000000e1c1b7981 */ /* 0x000ea2000c1e1900 */
[----:B-----5:R-:W-:-:S03]  /*0c60*/  FADD.FTZ R16, R16, R25 ;  /* 0x0000001910107221 */ /* 0x020fc60000010000 */
[----:B------:R-:W3:Y:S04]  /*0c70*/  LDG.E R25, desc[UR14][R14.64] ;  /* 0x0000000e0e197981 */ /* 0x000ee8000c1e1900 */
[----:B------:R-:W5:Y:S01]  /*0c80*/  LDG.E R29, desc[UR14][R28.64+0x80] ;  /* 0x0000800e1c1d7981 */ /* 0x000f62000c1e1900 */
[----:B------:R-:W-:Y:S02]  /*0c90*/  UIADD3 UR4, UPT, UPT, UR4, 0x2, URZ ;  /* 0x0000000204047890 */ /* 0x000fe4000fffe0ff */
[----:B------:R-:W-:Y:S02]  /*0ca0*/  USHF.L.U32 UR6, UR12, 0x2, URZ ;  /* 0x000000020c067899 */ /* 0x000fe400080006ff */
[----:B------:R-:W-:Y:S02]  /*0cb0*/  UISETP.NE.AND UP0, UPT, UR4, URZ, UPT ;  /* 0x000000ff0400728c */ /* 0x000fe4000bf05270 */
[----:B------:R-:W-:-:S02]  /*0cc0*/  USHF.L.U64.HI UR5, UR12, 0x2, UR13 ;  /* 0x000000020c057899 */ /* 0x000fc4000801020d */
[----:B0-----:R-:W-:Y:S01]  /*0cd0*/  IADD3 R22, P0, PT, R14, UR6, RZ ;  /* 0x000000060e167c10 */ /* 0x001fe2000ff1e0ff */
[----:B----4-:R-:W-:Y:S01]  /*0ce0*/  FADD.FTZ R7, R7, R26 ;  /* 0x0000001a07077221 */ /* 0x010fe20000010000 */
[----:B------:R-:W-:Y:S02]  /*0cf0*/  FADD.FTZ R5, R5, R24 ;  /* 0x0000001805057221 */ /* 0x000fe40000010000 */
[----:B------:R-:W-:Y:S01]  /*0d00*/  IADD3.X R23, PT, PT, R15, UR5, RZ, P0, !PT ;  /* 0x000000050f177c10 */ /* 0x000fe200087fe4ff */
[----:B--2---:R-:W-:Y:S01]  /*0d10*/  FADD.FTZ R13, R13, R27 ;  /* 0x0000001b0d0d7221 */ /* 0x004fe20000010000 */
[----:B---3--:R-:W-:Y:S01]  /*0d20*/  FADD.FTZ R2, R2, R25 ;  /* 0x0000001902027221 */ /* 0x008fe20000010000 */
[----:B-----5:R-:W-:Y:S01]  /*0d30*/  FADD.FTZ R10, R10, R29 ;  /* 0x0000001d0a0a7221 */ /* 0x020fe20000010000 */
[----:B------:R-:W-:Y:S06]  /*0d40*/  BRA.U UP0, `(.L_x_460) ;  /* 0xfffffff9007c7547 */ /* 0x000fec000b83ffff */
[----:B------:R-:W-:Y:S02]  /*0d50*/  MOV R25, R9 ;  /* 0x0000000900197202 */ /* 0x000fe40000000f00 */
[----:B------:R-:W-:-:S07]  /*0d60*/  MOV R28, R8 ;  /* 0x00000008001c7202 */ /* 0x000fce0000000f00 */
.L_x_459:
[----:B------:R-:W0:Y:S01]  /*0d70*/  LDCU UR4, c[0x0][0x600] ;  /* 0x0000c000ff0477ac */ /* 0x000e220008000800 */
[----:B------:R-:W-:Y:S02]  /*0d80*/  MOV R8, R25 ;  /* 0x0000001900087202 */ /* 0x000fe40000000f00 */
[----:B------:R-:W-:Y:S01]  /*0d90*/  MOV R9, R28 ;  /* 0x0000001c00097202 */ /* 0x000fe20000000f00 */
[----:B0-----:R-:W-:-:S04]  /*0da0*/  ULOP3.LUT UR4, UR4, 0x1, URZ, 0xc0, !UPT ;  /* 0x0000000104047892 */ /* 0x001fc8000f8ec0ff */
[----:B------:R-:W-:-:S09]  /*0db0*/  UISETP.NE.U32.AND UP0, UPT, UR4, 0x1, UPT ;  /* 0x000000010400788c */ /* 0x000fd2000bf05070 */
[----:B------:R-:W-:Y:S05]  /*0dc0*/  BRA.U UP0, `(.L_x_458) ;  /* 0x0000000100bc7547 */ /* 0x000fea000b800000 */
[----:B------:R-:W2:Y:S01]  /*0dd0*/  LDG.E R15, desc[UR14][R8.64] ;  /* 0x0000000e080f7981 */ /* 0x000ea2000c1e1900 */
[----:B------:R-:W-:-:S03]  /*0de0*/  SHF.L.U32 R29, R0, 0x3, RZ ;  /* 0x00000003001d7819 */ /* 0x000fc600000006ff */
[----:B------:R-:W3:Y:S02]  /*0df0*/  LDG.E R24, desc[UR14][R8.64+0x80] ;  /* 0x0000800e08187981 */ /* 0x000ee4000c1e1900 */
[----:B------:R-:W-:-:S05]  /*0e00*/  IMAD.WIDE R28, R29, 0x4, R8 ;  /* 0x000000041d1c7825 */ /* 0x000fca00078e0208 */
[----:B------:R0:W4:Y:S02]  /*0e10*/  LDG.E R22, desc[UR14][R28.64] ;  /* 0x0000000e1c167981 */ /* 0x000124000c1e1900 */
[----:B0-----:R-:W-:-:S05]  /*0e20*/  IMAD.WIDE R28, R0, 0x20, R28 ;  /* 0x00000020001c7825 */ /* 0x001fca00078e021c */
[----:B------:R0:W5:Y:S02]  /*0e30*/  LDG.E R23, desc[UR14][R28.64] ;  /* 0x0000000e1c177981 */ /* 0x000164000c1e1900 */
[----:B0-----:R-:W-:-:S05]  /*0e40*/  IMAD.WIDE R28, R0, 0x20, R28 ;  /* 0x00000020001c7825 */ /* 0x001fca00078e021c */
[----:B------:R-:W5:Y:S01]  /*0e50*/  LDG.E R14, desc[UR14][R28.64] ;  /* 0x0000000e1c0e7981 */ /* 0x000f62000c1e1900 */
[----:B------:R-:W-:-:S05]  /*0e60*/  IMAD.WIDE R26, R0, 0x20, R28 ;  /* 0x00000020001a7825 */ /* 0x000fca00078e021c */
[----:B------:R0:W5:Y:S02]  /*0e70*/  LDG.E R9, desc[UR14][R26.64] ;  /* 0x0000000e1a097981 */ /* 0x000164000c1e1900 */
[----:B0-----:R-:W-:-:S05]  /*0e80*/  IMAD.WIDE R26, R0, 0x20, R26 ;  /* 0x00000020001a7825 */ /* 0x001fca00078e021a */
[----:B------:R0:W5:Y:S02]  /*0e90*/  LDG.E R8, desc[UR14][R26.64] ;  /* 0x0000000e1a087981 */ /* 0x000164000c1e1900 */
[----:B0-----:R-:W-:-:S04]  /*0ea0*/  IMAD.WIDE R26, R0, 0x20, R26 ;  /* 0x00000020001a7825 */ /* 0x001fc800078e021a */
[----:B--2---:R-:W-:Y:S02]  /*0eb0*/  FADD.FTZ R2, R2, R15 ;  /* 0x0000000f02027221 */ /* 0x004fe40000010000 */
[----:B------:R-:W2:Y:S01]  /*0ec0*/  LDG.E R15, desc[UR14][R26.64] ;  /* 0x0000000e1a0f7981 */ /* 0x000ea2000c1e1900 */
[----:B------:R-:W-:-:S04]  /*0ed0*/  IMAD.WIDE R28, R0, 0x20, R26 ;  /* 0x00000020001c7825 */ /* 0x000fc800078e021a */
[----:B---3--:R-:W-:Y:S02]  /*0ee0*/  FADD.FTZ R5, R5, R24 ;  /* 0x0000001805057221 */ /* 0x008fe40000010000 */
[----:B------:R0:W3:Y:S01]  /*0ef0*/  LDG.E R24, desc[UR14][R28.64] ;  /* 0x0000000e1c187981 */ /* 0x0000e2000c1e1900 */
[----:B----4-:R-:W-:Y:S01]  /*0f00*/  FADD.FTZ R21, R21, R22 ;  /* 0x0000001615157221 */ /* 0x010fe20000010000 */
[----:B0-----:R-:W-:-:S05]  /*0f10*/  IMAD.WIDE R28, R0, -0xc0, R28 ;  /* 0xffffff40001c7825 */ /* 0x001fca00078e021c */
[----:B------:R0:W4:Y:S01]  /*0f20*/  LDG.E R25, desc[UR14][R28.64+0x80] ;  /* 0x0000800e1c197981 */ /* 0x000122000c1e1900 */
[----:B-----5:R-:W-:Y:S01]  /*0f30*/  FADD.FTZ R20, R20, R23 ;  /* 0x0000001714147221 */ /* 0x020fe20000010000 */
[----:B0-----:R-:W-:-:S05]  /*0f40*/  IMAD.WIDE R28, R0, 0x20, R28 ;  /* 0x00000020001c7825 */ /* 0x001fca00078e021c */
[----:B------:R-:W5:Y:S01]  /*0f50*/  LDG.E R26, desc[UR14][R28.64+0x80] ;  /* 0x0000800e1c1a7981 */ /* 0x000f62000c1e1900 */
[----:B------:R-:W-:-:S04]  /*0f60*/  IMAD.WIDE R22, R0, 0x20, R28 ;  /* 0x0000002000167825 */ /* 0x000fc800078e021c */
[----:B------:R-:W-:Y:S01]  /*0f70*/  FADD.FTZ R19, R19, R14 ;  /* 0x0000000e13137221 */ /* 0x000fe20000010000 */
[----:B------:R0:W5:Y:S01]  /*0f80*/  LDG.E R27, desc[UR14][R22.64+0x80] ;  /* 0x0000800e161b7981 */ /* 0x000162000c1e1900 */
[----:B------:R-:W-:Y:S01]  /*0f90*/  FADD.FTZ R18, R18, R9 ;  /* 0x0000000912127221 */ /* 0x000fe20000010000 */
[----:B0-----:R-:W-:-:S05]  /*0fa0*/  IMAD.WIDE R22, R0, 0x20, R22 ;  /* 0x0000002000167825 */ /* 0x001fca00078e0216 */
[----:B------:R0:W5:Y:S01]  /*0fb0*/  LDG.E R29, desc[UR14][R22.64+0x80] ;  /* 0x0000800e161d7981 */ /* 0x000162000c1e1900 */
[----:B------:R-:W-:Y:S01]  /*0fc0*/  FADD.FTZ R17, R17, R8 ;  /* 0x0000000811117221 */ /* 0x000fe20000010000 */
[----:B0-----:R-:W-:-:S05]  /*0fd0*/  IMAD.WIDE R22, R0, 0x20, R22 ;  /* 0x0000002000167825 */ /* 0x001fca00078e0216 */
[----:B------:R-:W5:Y:S01]  /*0fe0*/  LDG.E R28, desc[UR14][R22.64+0x80] ;  /* 0x0000800e161c7981 */ /* 0x000f62000c1e1900 */
[----:B------:R-:W-:-:S04]  /*0ff0*/  IMAD.WIDE R8, R0, 0x20, R22 ;  /* 0x0000002000087825 */ /* 0x000fc800078e0216 */
[----:B--2---:R-:W-:Y:S01]  /*1000*/  FADD.FTZ R16, R16, R15 ;  /* 0x0000000f10107221 */ /* 0x004fe20000010000 */
[----:B------:R-:W-:Y:S02]  /*1010*/  IMAD.WIDE R14, R0, 0x20, R8 ;  /* 0x00000020000e7825 */ /* 0x000fe400078e0208 */
[----:B------:R-:W2:Y:S04]  /*1020*/  LDG.E R8, desc[UR14][R8.64+0x80] ;  /* 0x0000800e08087981 */ /* 0x000ea8000c1e1900 */
[----:B------:R-:W2:Y:S01]  /*1030*/  LDG.E R15, desc[UR14][R14.64+0x80] ;  /* 0x0000800e0e0f7981 */ /* 0x000ea2000c1e1900 */
[----:B---3--:R-:W-:Y:S01]  /*1040*/  FADD.FTZ R13, R13, R24 ;  /* 0x000000180d0d7221 */ /* 0x008fe20000010000 */
[----:B----4-:R-:W-:Y:S01]  /*1050*/  FADD.FTZ R12, R12, R25 ;  /* 0x000000190c0c7221 */ /* 0x010fe20000010000 */
[----:B-----5:R-:W-:Y:S01]  /*1060*/  FADD.FTZ R11, R11, R26 ;  /* 0x0000001a0b0b7221 */ /* 0x020fe20000010000 */
[----:B------:R-:W-:Y:S01]  /*1070*/  FADD.FTZ R4, R4, R27 ;  /* 0x0000001b04047221 */ /* 0x000fe20000010000 */
[----:B------:R-:W-:Y:S01]  /*1080*/  FADD.FTZ R6, R6, R29 ;  /* 0x0000001d06067221 */ /* 0x000fe20000010000 */
[----:B------:R-:W-:Y:S01]  /*1090*/  FADD.FTZ R3, R3, R28 ;  /* 0x0000001c03037221 */ /* 0x000fe20000010000 */
[----:B--2---:R-:W-:Y:S01]  /*10a0*/  FADD.FTZ R7, R7, R8 ;  /* 0x0000000807077221 */ /* 0x004fe20000010000 */
[----:B------:R-:W-:-:S07]  /*10b0*/  FADD.FTZ R10, R10, R15 ;  /* 0x0000000f0a0a7221 */ /* 0x000fce0000010000 */
.L_x_458:
[----:B------:R-:W0:Y:S01]  /*10c0*/  S2R R0, SR_TID.X ;  /* 0x0000000000007919 */ /* 0x000e220000002100 */
[----:B------:R-:W1:Y:S01]  /*10d0*/  LDCU UR6, c[0x0][0x500] ;  /* 0x0000a000ff0677ac */ /* 0x000e620008000800 */
[----:B------:R-:W2:Y:S01]  /*10e0*/  S2UR UR5, SR_CgaCtaId ;  /* 0x00000000000579c3 */ /* 0x000ea20000008800 */
[----:B------:R-:W-:Y:S01]  /*10f0*/  BSSY.RECONVERGENT B0, `(.L_x_461) ;  /* 0x0000057000007945 */ /* 0x000fe20003800200 */
[----:B------:R-:W-:Y:S01]  /*1100*/  UMOV UR4, 0x400 ;  /* 0x0000040000047882 */ /* 0x000fe20000000000 */
[----:B------:R-:W-:-:S05]  /*1110*/  UIADD3 UR8, UPT, UPT, -UR9, UR8, URZ ;  /* 0x0000000809087290 */ /* 0x000fca000fffe1ff */
[----:B------:R-:W3:Y:S01]  /*1120*/  LDC.64 R24, c[0x0][0x5d0] ;  /* 0x00017400ff187b82 */ /* 0x000ee20000000a00 */
[----:B-1----:R-:W-:Y:S01]  /*1130*/  FMUL.FTZ R8, R18, UR6 ;  /* 0x0000000612087c20 */ /* 0x002fe20008410000 */
[----:B------:R-:W-:Y:S01]  /*1140*/  FMUL.FTZ R17, R17, UR6 ;  /* 0x0000000611117c20 */ /* 0x000fe20008410000 */
[----:B------:R-:W-:Y:S01]  /*1150*/  FMUL.FTZ R14, R2, UR6 ;  /* 0x00000006020e7c20 */ /* 0x000fe20008410000 */
[----:B------:R-:W-:Y:S01]  /*1160*/  FMUL.FTZ R9, R20, UR6 ;  /* 0x0000000614097c20 */ /* 0x000fe20008410000 */
[----:B------:R-:W-:Y:S01]  /*1170*/  FMUL.FTZ R2, R19, UR6 ;  /* 0x0000000613027c20 */ /* 0x000fe20008410000 */
[----:B------:R-:W-:Y:S01]  /*1180*/  FMUL.FTZ R15, R13, UR6 ;  /* 0x000000060d0f7c20 */ /* 0x000fe20008410000 */
[----:B------:R-:W-:Y:S01]  /*1190*/  F2FP.F16.F32.PACK_AB R8, R17, R8 ;  /* 0x000000081108723e */ /* 0x000fe200000000ff */
[----:B------:R-:W-:Y:S01]  /*11a0*/  FMUL.FTZ R17, R5, UR6 ;  /* 0x0000000605117c20 */ /* 0x000fe20008410000 */
[----:B------:R-:W-:Y:S01]  /*11b0*/  FMUL.FTZ R18, R12, UR6 ;  /* 0x000000060c127c20 */ /* 0x000fe20008410000 */
[----:B------:R-:W-:Y:S01]  /*11c0*/  F2FP.F16.F32.PACK_AB R9, R2, R9 ;  /* 0x000000090209723e */ /* 0x000fe200000000ff */
[----:B------:R-:W-:Y:S01]  /*11d0*/  FMUL.FTZ R16, R16, UR6 ;  /* 0x0000000610107c20 */ /* 0x000fe20008410000 */
[----:B------:R-:W-:Y:S01]  /*11e0*/  FMUL.FTZ R19, R11, UR6 ;  /* 0x000000060b137c20 */ /* 0x000fe20008410000 */
[----:B------:R-:W-:Y:S01]  /*11f0*/  FMUL.FTZ R4, R4, UR6 ;  /* 0x0000000604047c20 */ /* 0x000fe20008410000 */
[C---:B0-----:R-:W-:Y:S01]  /*1200*/  SHF.L.U32 R5, R0.reuse, 0x4, RZ ;  /* 0x0000000400057819 */ /* 0x041fe200000006ff */
[----:B--2---:R-:W-:Y:S01]  /*1210*/  ULEA UR4, UR5, UR4, 0x18 ;  /* 0x0000000405047291 */ /* 0x004fe2000f8ec0ff */
[--C-:B------:R-:W-:Y:S01]  /*1220*/  SHF.R.U32.HI R13, RZ, 0x5, R0.reuse ;  /* 0x00000005ff0d7819 */ /* 0x100fe20000011600 */
[----:B------:R-:W-:Y:S01]  /*1230*/  FMUL.FTZ R7, R7, UR6 ;  /* 0x0000000607077c20 */ /* 0x000fe20008410000 */
[----:B------:R-:W-:Y:S01]  /*1240*/  SHF.L.U32 R2, R0, 0x1, RZ ;  /* 0x0000000100027819 */ /* 0x000fe200000006ff */
[----:B------:R-:W-:Y:S01]  /*1250*/  FMUL.FTZ R21, R21, UR6 ;  /* 0x0000000615157c20 */ /* 0x000fe20008410000 */
[----:B------:R-:W-:Y:S01]  /*1260*/  LOP3.LUT R5, R5, 0x1c0, RZ, 0xc0, !PT ;  /* 0x000001c005057812 */ /* 0x000fe200078ec0ff */
[----:B------:R-:W-:Y:S01]  /*1270*/  FMUL.FTZ R6, R6, UR6 ;  /* 0x0000000606067c20 */ /* 0x000fe20008410000 */
[----:B------:R-:W-:Y:S01]  /*1280*/  SHF.L.U32 R13, R13, 0xa, RZ ;  /* 0x0000000a0d0d7819 */ /* 0x000fe200000006ff */
[----:B------:R-:W-:Y:S01]  /*1290*/  FMUL.FTZ R3, R3, UR6 ;  /* 0x0000000603037c20 */ /* 0x000fe20008410000 */
[----:B------:R-:W-:-:S02]  /*12a0*/  SHF.R.U32.HI R12, RZ, 0x4, R0 ;  /* 0x00000004ff0c7819 */ /* 0x000fc40000011600 */
[----:B------:R-:W-:Y:S02]  /*12b0*/  LOP3.LUT R5, R5, 0x38, R2, 0xf8, !PT ;  /* 0x0000003805057812 */ /* 0x000fe400078ef802 */
[----:B------:R-:W-:Y:S02]  /*12c0*/  LOP3.LUT R13, R13, 0xc00, RZ, 0xc0, !PT ;  /* 0x00000c000d0d7812 */ /* 0x000fe400078ec0ff */
[----:B------:R-:W-:Y:S02]  /*12d0*/  LOP3.LUT R5, R5, 0x8, R12, 0x78, !PT ;  /* 0x0000000805057812 */ /* 0x000fe400078e780c */
[----:B------:R-:W-:Y:S02]  /*12e0*/  LOP3.LUT R2, R13, 0x6, R2, 0xf8, !PT ;  /* 0x000000060d027812 */ /* 0x000fe400078ef802 */
[----:B------:R-:W-:Y:S02]  /*12f0*/  R2P PR, R0, 0x18 ;  /* 0x0000001800007804 */ /* 0x000fe40000000000 */
[----:B------:R-:W-:Y:S01]  /*1300*/  F2FP.F16.F32.PACK_AB R11, R15, R16 ;  /* 0x000000100f0b723e */ /* 0x000fe200000000ff */
[----:B------:R-:W-:Y:S01]  /*1310*/  FMUL.FTZ R16, R10, UR6 ;  /* 0x000000060a107c20 */ /* 0x000fe20008410000 */
[----:B------:R-:W-:Y:S01]  /*1320*/  LOP3.LUT R2, R2, R5, RZ, 0xfc, !PT ;  /* 0x0000000502027212 */ /* 0x000fe200078efcff */
[----:B------:R-:W-:Y:S01]  /*1330*/  HFMA2 R5, -RZ, RZ, 0, 1.9073486328125e-06 ;  /* 0x00000020ff057431 */ /* 0x000fe200000001ff */
[----:B------:R-:W-:-:S02]  /*1340*/  F2FP.F16.F32.PACK_AB R13, R4, R19 ;  /* 0x00000013040d723e */ /* 0x000fc400000000ff */
[----:B------:R-:W-:Y:S02]  /*1350*/  LEA R4, R2, UR4, 0x1 ;  /* 0x0000000402047c11 */ /* 0x000fe4000f8e08ff */
[----:B------:R-:W-:Y:S02]  /*1360*/  F2FP.F16.F32.PACK_AB R16, R16, R7 ;  /* 0x000000071010723e */ /* 0x000fe400000000ff */
[----:B------:R-:W-:Y:S01]  /*1370*/  SEL R7, R5, 0xffffffe0, !P3 ;  /* 0xffffffe005077807 */ /* 0x000fe20005800000 */
[----:B------:R-:W-:Y:S01]  /*1380*/  STS [R4+0x400], R9 ;  /* 0x0004000904007388 */ /* 0x000fe20000000800 */
[C---:B------:R-:W-:Y:S02]  /*1390*/  IADD3 R22, PT, PT, R4.reuse, 0x40, RZ ;  /* 0x0000004004167810 */ /* 0x040fe40007ffe0ff */
[----:B------:R-:W-:Y:S02]  /*13a0*/  @P4 IADD3 R22, PT, PT, R4, -0x40, RZ ;  /* 0xffffffc004164810 */ /* 0x000fe40007ffe0ff */
[----:B------:R-:W-:-:S02]  /*13b0*/  F2FP.F16.F32.PACK_AB R14, R21, R14 ;  /* 0x0000000e150e723e */ /* 0x000fc400000000ff */
[----:B------:R-:W-:Y:S02]  /*13c0*/  F2FP.F16.F32.PACK_AB R12, R18, R17 ;  /* 0x00000011120c723e */ /* 0x000fe400000000ff */
[----:B------:R-:W-:Y:S01]  /*13d0*/  IADD3 R18, PT, PT, R4, R7, RZ ;  /* 0x0000000704127210 */ /* 0x000fe20007ffe0ff */
[----:B------:R0:W-:Y:S01]  /*13e0*/  STS [R4], R14 ;  /* 0x0000000e04007388 */ /* 0x0001e20000000800 */
[----:B------:R-:W-:Y:S02]  /*13f0*/  F2FP.F16.F32.PACK_AB R17, R3, R6 ;  /* 0x000000060311723e */ /* 0x000fe400000000ff */
[----:B------:R-:W-:Y:S01]  /*1400*/  IADD3 R19, PT, PT, R7, R22, RZ ;  /* 0x0000001607137210 */ /* 0x000fe20007ffe0ff */
[----:B------:R1:W-:Y:S01]  /*1410*/  STS [R18], R8 ;  /* 0x0000000812007388 */ /* 0x0003e20000000800 */
[----:B------:R-:W-:Y:S02]  /*1420*/  SHF.L.U32 R10, R0, 0x3, RZ ;  /* 0x00000003000a7819 */ /* 0x000fe400000006ff */
[----:B------:R-:W-:Y:S01]  /*1430*/  MOV R15, RZ ;  /* 0x000000ff000f7202 */ /* 0x000fe20000000f00 */
[----:B------:R-:W-:Y:S01]  /*1440*/  STS [R18+0x400], R11 ;  /* 0x0004000b12007388 */ /* 0x000fe20000000800 */
[----:B------:R-:W-:-:S02]  /*1450*/  LOP3.LUT R3, R10, 0x1f8, RZ, 0xc0, !PT ;  /* 0x000001f80a037812 */ /* 0x000fc400078ec0ff */
[----:B0-----:R-:W-:Y:S01]  /*1460*/  LOP3.LUT R14, R10, 0x38, RZ, 0xc0, !PT ;  /* 0x000000380a0e7812 */ /* 0x001fe200078ec0ff */
[----:B------:R0:W-:Y:S01]  /*1470*/  STS [R22], R12 ;  /* 0x0000000c16007388 */ /* 0x0001e20000000800 */
[----:B------:R-:W-:Y:S02]  /*1480*/  LOP3.LUT R5, R3, 0x38, R0, 0x78, !PT ;  /* 0x0000003803057812 */ /* 0x000fe400078e7800 */
[----:B------:R-:W1:Y:S01]  /*1490*/  LDC.64 R2, c[0x0][0x5b8] ;  /* 0x00016e00ff027b82 */ /* 0x000e620000000a00 */
[----:B------:R2:W-:Y:S01]  /*14a0*/  STS [R22+0x400], R13 ;  /* 0x0004000d16007388 */ /* 0x0005e20000000800 */
[----:B------:R-:W-:Y:S02]  /*14b0*/  LOP3.LUT R5, R5, 0x1e00, R10, 0xf8, !PT ;  /* 0x00001e0005057812 */ /* 0x000fe400078ef80a */
[----:B------:R-:W-:Y:S01]  /*14c0*/  SHF.R.U32.HI R21, RZ, 0x3, R0 ;  /* 0x00000003ff157819 */ /* 0x000fe20000011600 */
[----:B------:R4:W-:Y:S01]  /*14d0*/  STS [R19], R17 ;  /* 0x0000001113007388 */ /* 0x0009e20000000800 */
[----:B------:R-:W-:Y:S01]  /*14e0*/  LEA R20, R5, UR4, 0x1 ;  /* 0x0000000405147c11 */ /* 0x000fe2000f8e08ff */
[----:B------:R-:W5:Y:S01]  /*14f0*/  LDCU UR4, c[0x0][0x440] ;  /* 0x00008800ff0477ac */ /* 0x000f620008000800 */
[----:B------:R-:W-:Y:S01]  /*1500*/  IADD3 R0, PT, PT, R21, 0x20, RZ ;  /* 0x0000002015007810 */ /* 0x000fe20007ffe0ff */
[----:B------:R4:W-:Y:S01]  /*1510*/  STS [R19+0x400], R16 ;  /* 0x0004001013007388 */ /* 0x0009e20000000800 */
[----:B------:R-:W-:Y:S01]  /*1520*/  BAR.SYNC.DEFER_BLOCKING 0x0 ;  /* 0x0000000000007b1d */ /* 0x000fe20000010000 */
[----:B-1----:R-:W-:Y:S01]  /*1530*/  IMAD.WIDE.U32 R8, R2, UR9, R14 ;  /* 0x0000000902087c25 */ /* 0x002fe2000f8e000e */
[----:B-----5:R-:W-:-:S03]  /*1540*/  ISETP.GE.AND P0, PT, R14, UR4, PT ;  /* 0x000000040e007c0c */ /* 0x020fc6000bf06270 */
[----:B------:R-:W-:Y:S01]  /*1550*/  IMAD R9, R3, UR9, R9 ;  /* 0x0000000903097c24 */ /* 0x000fe2000f8e0209 */
[----:B0-----:R-:W-:-:S04]  /*1560*/  IADD3 R12, P1, PT, R8, UR7, RZ ;  /* 0x00000007080c7c10 */ /* 0x001fc8000ff3e0ff */
[----:B--2---:R-:W-:Y:S02]  /*1570*/  IADD3.X R13, PT, PT, R9, UR11, RZ, P1, !PT ;  /* 0x0000000b090d7c10 */ /* 0x004fe40008ffe4ff */
[----:B------:R-:W-:Y:S01]  /*1580*/  ISETP.GE.OR P1, PT, R21, UR8, P0 ;  /* 0x0000000815007c0c */ /* 0x000fe20008726670 */
[----:B------:R4:W0:Y:S01]  /*1590*/  LDS.128 R4, [R20+0x1000] ;  /* 0x0010000014047984 */ /* 0x0008220000000c00 */
[----:B---3--:R-:W-:Y:S01]  /*15a0*/  IMAD.WIDE.U32 R12, R24, UR17, R12 ;  /* 0x00000011180c7c25 */ /* 0x008fe2000f8e000c */
[----:B------:R-:W-:-:S03]  /*15b0*/  ISETP.GE.OR P0, PT, R0, UR8, P0 ;  /* 0x0000000800007c0c */ /* 0x000fc60008706670 */
[----:B------:R-:W-:-:S07]  /*15c0*/  IMAD R15, R25, UR17, R13 ;  /* 0x00000011190f7c24 */ /* 0x000fce000f8e020d */
[----:B----4-:R-:W-:Y:S05]  /*15d0*/  @P1 BRA `(.L_x_462) ;  /* 0x0000000000201947 */ /* 0x010fea0003800000 */
[----:B------:R-:W1:Y:S01]  /*15e0*/  LDS.128 R8, [R20] ;  /* 0x0000000014087984 */ /* 0x000e620000000c00 */
[----:B------:R-:W2:Y:S01]  /*15f0*/  LDCU.64 UR4, c[0x0][0x558] ;  /* 0x0000ab00ff0477ac */ /* 0x000ea20008000a00 */
[----:B------:R-:W-:-:S05]  /*1600*/  MOV R14, R12 ;  /* 0x0000000c000e7202 */ /* 0x000fca0000000f00 */
[----:B------:R-:W-:-:S04]  /*1610*/  IMAD.WIDE.U32 R16, R21, R2, R14 ;  /* 0x0000000215107225 */ /* 0x000fc800078e000e */
[----:B------:R-:W-:Y:S01]  /*1620*/  IMAD R17, R21, R3, R17 ;  /* 0x0000000315117224 */ /* 0x000fe200078e0211 */
[----:B--2---:R-:W-:-:S04]  /*1630*/  LEA R18, P1, R16, UR4, 0x1 ;  /* 0x0000000410127c11 */ /* 0x004fc8000f8208ff */
[----:B------:R-:W-:-:S05]  /*1640*/  LEA.HI.X R19, R16, UR5, R17, 0x1, P1 ;  /* 0x0000000510137c11 */ /* 0x000fca00088f0c11 */
[----:B-1----:R1:W-:Y:S04]  /*1650*/  STG.E.128 desc[UR14][R18.64], R8 ;  /* 0x0000000812007986 */ /* 0x0023e8000c101d0e */
.L_x_462:
[----:B------:R-:W-:Y:S05]  /*1660*/  BSYNC.RECONVERGENT B0 ;  /* 0x0000000000007941 */ /* 0x000fea0003800200 */
.L_x_461:
[----:B------:R-:W-:Y:S05]  /*1670*/  @P0 EXIT ;  /* 0x000000000000094d */ /* 0x000fea0003800000 */
[----:B-1----:R-:W-:Y:S01]  /*1680*/  IADD3 R11, P0, PT, R21, 0x20, RZ ;  /* 0x00000020150b7810 */ /* 0x002fe20007f1e0ff */
[----:B------:R-:W1:Y:S01]  /*1690*/  LDCU.64 UR4, c[0x0][0x558] ;  /* 0x0000ab00ff0477ac */ /* 0x000e620008000a00 */
[----:B------:R-:W-:Y:S02]  /*16a0*/  MOV R8, R12 ;  /* 0x0000000c00087202 */ /* 0x000fe40000000f00 */
[----:B------:R-:W-:-:S05]  /*16b0*/  IADD3.X R9, PT, PT, RZ, RZ, RZ, P0, !PT ;  /* 0x000000ffff097210 */ /* 0x000fca00007fe4ff */
[----:B------:R-:W-:Y:S01]  /*16c0*/  IMAD R0, R9, R2, RZ ;  /* 0x0000000209007224 */ /* 0x000fe200078e02ff */
[----:B------:R-:W-:-:S03]  /*16d0*/  MOV R9, R15 ;  /* 0x0000000f00097202 */ /* 0x000fc60000000f00 */
[C---:B------:R-:W-:Y:S02]  /*16e0*/  IMAD R3, R11.reuse, R3, R0 ;  /* 0x000000030b037224 */ /* 0x040fe400078e0200 */
[----:B------:R-:W-:-:S03]  /*16f0*/  IMAD.WIDE.U32 R8, R11, R2, R8 ;  /* 0x000000020b087225 */ /* 0x000fc600078e0008 */
[----:B-1----:R-:W-:Y:S02]  /*1700*/  LEA R2, P0, R8, UR4, 0x1 ;  /* 0x0000000408027c11 */ /* 0x002fe4000f8008ff */
[----:B------:R-:W-:-:S04]  /*1710*/  IADD3 R3, PT, PT, R9, R3, RZ ;  /* 0x0000000309037210 */ /* 0x000fc80007ffe0ff */
[----:B------:R-:W-:-:S05]  /*1720*/  LEA.HI.X R3, R8, UR5, R3, 0x1, P0 ;  /* 0x0000000508037c11 */ /* 0x000fca00080f0c03 */
[----:B0-----:R-:W-:Y:S01]  /*1730*/  STG.E.128 desc[UR14][R2.64], R4 ;  /* 0x0000000402007986 */ /* 0x001fe2000c101d0e */
[----:B------:R-:W-:Y:S05]  /*1740*/  EXIT ;  /* 0x000000000000794d */ /* 0x000fea0003800000 */
.L_x_463:
        /* <DEDUP_REMOVED lines=11> */
.L_x_1411:


//--------------------- .text._ZN5flash44flash_bwd_dq_dk_dv_loop_seqk_parallel_kernelI23Flash_bwd_kernel_traitsILi64ELi64ELi128ELi8ELi2ELi4ELi4ELb1ELb0EN7cutlass6half_tE19Flash_kernel_traitsILi64ELi64ELi128ELi8ES3_EELb1ELb1ELb0ELb0ELb0ELb0ELb0EEEvNS_16Flash_bwd_paramsE --------------------------
	.section	.text._ZN5flash44flash_bwd_dq_dk_dv_loop_seqk_parallel_kernelI23Flash_bwd_kernel_traitsILi64ELi64ELi128ELi8ELi2ELi4ELi4ELb1ELb0EN7cutlass6half_tE19Flash_kernel_traitsILi64ELi64ELi128ELi8ES3_EELb1ELb1ELb0ELb0ELb0ELb0ELb0EEEvNS_16Flash_bwd_paramsE,"ax",@progbits
	.align	128
        .global         _ZN5flash44flash_bwd_dq_dk_dv_loop_seqk_parallel_kernelI23Flash_bwd_kernel_traitsILi64ELi64ELi128ELi8ELi2ELi4ELi4ELb1ELb0EN7cutlass6half_tE19Flash_kernel_traitsILi64ELi64ELi128ELi8ES3_EELb1ELb1ELb0ELb0ELb0ELb0ELb0EEEvNS_16Flash_bwd_paramsE
        .type           _ZN5flash44flash_bwd_dq_dk_dv_loop_seqk_parallel_kernelI23Flash_bwd_kernel_traitsILi64ELi64ELi128ELi8ELi2ELi4ELi4ELb1ELb0EN7cutlass6half_tE19Flash_kernel_traitsILi64ELi64ELi128ELi8ES3_EELb1ELb1ELb0ELb0ELb0ELb0ELb0EEEvNS_16Flash_bwd_paramsE,@function
        .size           _ZN5flash44flash_bwd_dq_dk_dv_loop_seqk_parallel_kernelI23Flash_bwd_kernel_traitsILi64ELi64ELi128ELi8ELi2ELi4ELi4ELb1ELb0EN7cutlass6half_tE19Flash_kernel_traitsILi64ELi64ELi128ELi8ES3_EELb1ELb1ELb0ELb0ELb0ELb0ELb0EEEvNS_16Flash_bwd_paramsE,(.L_x_1412 - _ZN5flash44flash_bwd_dq_dk_dv_loop_seqk_parallel_kernelI23Flash_bwd_kernel_traitsILi64ELi64ELi128ELi8ELi2ELi4ELi4ELb1ELb0EN7cutlass6half_tE19Flash_kernel_traitsILi64ELi64ELi128ELi8ES3_EELb1ELb1ELb0ELb0ELb0ELb0ELb0EEEvNS_16Flash_bwd_paramsE)
        .other          _ZN5flash44flash_bwd_dq_dk_dv_loop_seqk_parallel_kernelI23Flash_bwd_kernel_traitsILi64ELi64ELi128ELi8ELi2ELi4ELi4ELb1ELb0EN7cutlass6half_tE19Flash_kernel_traitsILi64ELi64ELi128ELi8ES3_EELb1ELb1ELb0ELb0ELb0ELb0ELb0EEEvNS_16Flash_bwd_paramsE,@"STO_CUDA_ENTRY STV_DEFAULT"
_ZN5flash44flash_bwd_dq_dk_dv_loop_seqk_parallel_kernelI23Flash_bwd_kernel_traitsILi64ELi64ELi128ELi8ELi2ELi4ELi4ELb1ELb0EN7cutlass6half_tE19Flash_kernel_traitsILi64ELi64ELi128ELi8ES3_EELb1ELb1ELb0ELb0ELb0ELb0ELb0EEEvNS_16Flash_bwd_paramsE:
.text._ZN5flash44flash_bwd_dq_dk_dv_loop_seqk_parallel_kernelI23Flash_bwd_kernel_traitsILi64ELi64ELi128ELi8ELi2ELi4ELi4ELb1ELb0EN7cutlass6half_tE19Flash_kernel_traitsILi64ELi64ELi128ELi8ES3_EELb1ELb1ELb0ELb0ELb0ELb0ELb0EEEvNS_16Flash_bwd_paramsE:
        /* <DEDUP_REMOVED lines=41> */
[----:B------:R-:W-:-:S02]  /*0290*/  LOP3.LUT R188, R5, R0, R9, 0xf6, !PT ;  /* 0x0000000005bc7212 */ /* 0x000fc400078ef609 */
[----:B------:R-:W-:Y:S02]  /*02a0*/  LOP3.LUT R5, R0, 0x20, R7, 0x78, !PT ;  /* 0x0000002000057812 */ /* 0x000fe400078e7807 */
[----:B------:R-:W-:Y:S02]  /*02b0*/  LOP3.LUT R0, R4, 0x200, RZ, 0xc0, !PT ;  /* 0x0000020004007812 */ /* 0x000fe400078ec0ff */
[----:B------:R-:W-:Y:S02]  /*02c0*/  LOP3.LUT P1, R183, R191, 0x10, RZ, 0xc0, !PT ;  /* 0x00000010bfb77812 */ /* 0x000fe4000782c0ff */
[----:B------:R-:W-:Y:S02]  /*02d0*/  LOP3.LUT R2, R11, 0x38, R192, 0xf8, !PT ;  /* 0x000000380b027812 */ /* 0x000fe400078ef8c0 */
[--C-:B------:R-:W-:Y:S02]  /*02e0*/  LOP3.LUT R196, R196, 0x7006, R3.reuse, 0xc8, !PT ;  /* 0x00007006c4c47812 */ /* 0x100fe400078ec803 */
[----:B------:R-:W-:-:S02]  /*02f0*/  LOP3.LUT R185, R0, 0x400, R3, 0xf8, !PT ;  /* 0x0000040000b97812 */ /* 0x000fc400078ef803 */
        /* <DEDUP_REMOVED lines=12> */
[----:B------:R-:W-:Y:S01]  /*03c0*/  LOP3.LUT R183, R2, R9, R183, 0x1e, !PT ;  /* 0x0000000902b77212 */ /* 0x000fe200078e1eb7 */
[----:B--2---:R-:W-:Y:S01]  /*03d0*/  IMAD.U32 R9, RZ, RZ, UR4 ;  /* 0x00000004ff097e24 */ /* 0x004fe2000f8e00ff */
[----:B------:R-:W-:Y:S01]  /*03e0*/  LOP3.LUT R196, R196, R5, RZ, 0xfc, !PT ;  /* 0x00000005c4c47212 */ /* 0x000fe200078efcff */
[----:B------:R-:W-:Y:S01]  /*03f0*/  UIADD3 UR4, UPT, UPT, UR6, 0xa000, URZ ;  /* 0x0000a00006047890 */ /* 0x000fe2000fffe0ff */
[----:B------:R-:W-:-:S02]  /*0400*/  LOP3.LUT R5, R6, 0x8, R191, 0xf8, !PT ;  /* 0x0000000806057812 */ /* 0x000fc400078ef8bf */
[----:B------:R-:W-:Y:S02]  /*0410*/  LEA.HI.X R195, R189, R195, RZ, 0x2, P0 ;  /* 0x000000c3bdc37211 */ /* 0x000fe400000f14ff */
[----:B------:R-:W-:Y:S02]  /*0420*/  LOP3.LUT R2, R2, 0x8, R191, 0x78, !PT ;  /* 0x0000000802027812 */ /* 0x000fe400078e78bf */
[----:B------:R-:W-:Y:S02]  /*0430*/  LOP3.LUT P0, RZ, R191, 0x4, RZ, 0xc0, !PT ;  /* 0x00000004bfff7812 */ /* 0x000fe4000780c0ff */
[----:B------:R-:W-:Y:S02]  /*0440*/  LOP3.LUT R5, R5, 0x1c0, R4, 0xf8, !PT ;  /* 0x000001c005057812 */ /* 0x000fe400078ef804 */
[----:B------:R-:W-:Y:S02]  /*0450*/  LOP3.LUT R0, R192, 0x1f8, RZ, 0xc0, !PT ;  /* 0x000001f8c0007812 */ /* 0x000fe400078ec0ff */
[----:B------:R-:W-:-:S02]  /*0460*/  LEA R196, R196, UR5, 0x1 ;  /* 0x00000005c4c47c11 */ /* 0x000fc4000f8e08ff */
[----:B------:R-:W-:Y:S02]  /*0470*/  LOP3.LUT R183, R183, 0x200, R4, 0xf8, !PT ;  /* 0x00000200b7b77812 */ /* 0x000fe400078ef804 */
[----:B------:R-:W-:Y:S01]  /*0480*/  LOP3.LUT R179, R2, 0x7a00, R3, 0xf8, !PT ;  /* 0x00007a0002b37812 */ /* 0x000fe200078ef803 */
[C---:B------:R-:W-:Y:S01]  /*0490*/  VIADD R199, R196.reuse, 0x20 ;  /* 0x00000020c4c77836 */ /* 0x040fe20000000000 */
[----:B------:R-:W-:Y:S01]  /*04a0*/  LOP3.LUT P1, RZ, R191, 0x2, RZ, 0xc0, !PT ;  /* 0x00000002bfff7812 */ /* 0x000fe2000782c0ff */
[----:B------:R-:W-:Y:S01]  /*04b0*/  @P2 VIADD R199, R196, 0xffffffe0 ;  /* 0xffffffe0c4c72836 */ /* 0x000fe20000000000 */
[----:B------:R-:W-:Y:S02]  /*04c0*/  SEL R178, R178, 0xffffffc0, !P0 ;  /* 0xffffffc0b2b27807 */ /* 0x000fe40004000000 */
[----:B------:R-:W-:Y:S01]  /*04d0*/  LEA R185, R185, UR6, 0x1 ;  /* 0x00000006b9b97c11 */ /* 0x000fe2000f8e08ff */
[----:B------:R-:W-:Y:S01]  /*04e0*/  VIADD R226, R199, 0x10 ;  /* 0x00000010c7e27836 */ /* 0x000fe20000000000 */
[----:B------:R-:W-:Y:S01]  /*04f0*/  LEA R181, R181, UR4, 0x1 ;  /* 0x00000004b5b57c11 */ /* 0x000fe2000f8e08ff */
[----:B------:R-:W-:Y:S01]  /*0500*/  @P0 VIADD R226, R199, 0xfffffff0 ;  /* 0xfffffff0c7e20836 */ /* 0x000fe20000000000 */
[----:B------:R-:W-:Y:S01]  /*0510*/  LOP3.LUT R176, R5, 0x38, R192, 0x78, !PT ;  /* 0x0000003805b07812 */ /* 0x000fe200078e78c0 */
[--C-:B------:R-:W-:Y:S01]  /*0520*/  IMAD.IADD R2, R185, 0x1, R178.reuse ;  /* 0x00000001b9027824 */ /* 0x100fe200078e02b2 */
[----:B------:R-:W-:Y:S01]  /*0530*/  LOP3.LUT R197, R0, 0x38, R191, 0x78, !PT ;  /* 0x0000003800c57812 */ /* 0x000fe200078e78bf */
[----:B------:R-:W-:Y:S01]  /*0540*/  IMAD.IADD R173, R181, 0x1, R178 ;  /* 0x00000001b5ad7824 */ /* 0x000fe200078e02b2 */
[----:B------:R-:W-:-:S02]  /*0550*/  SEL R180, R180, 0xffffffe0, !P1 ;  /* 0xffffffe0b4b47807 */ /* 0x000fc40004800000 */
[----:B------:R-:W-:Y:S02]  /*0560*/  LEA R183, R183, UR6, 0x1 ;  /* 0x00000006b7b77c11 */ /* 0x000fe4000f8e08ff */
[----:B------:R-:W-:Y:S01]  /*0570*/  LEA R179, R179, UR4, 0x1 ;  /* 0x00000004b3b37c11 */ /* 0x000fe2000f8e08ff */
[--C-:B------:R-:W-:Y:S01]  /*0580*/  IMAD.IADD R174, R181, 0x1, R180.reuse ;  /* 0x00000001b5ae7824 */ /* 0x100fe200078e02b4 */
[----:B------:R-:W-:Y:S01]  /*0590*/  LOP3.LUT R176, R176, 0x200, R3, 0xf8, !PT ;  /* 0x00000200b0b07812 */ /* 0x000fe200078ef803 */
        /* <DEDUP_REMOVED lines=9> */
[----:B------:R-:W-:-:S02]  /*0630*/  LEA R197, R197, UR6, 0x1 ;  /* 0x00000006c5c57c11 */ /* 0x000fc4000f8e08ff */
[----:B----4-:R-:W-:-:S07]  /*0640*/  LEA R176, R176, UR5, 0x1 ;  /* 0x00000005b0b07c11 */ /* 0x010fce000f8e08ff */
.L_x_543:
[----:B------:R-:W1:Y:S01]  /*0650*/  LDCU.64 UR4, c[0x0][0x478] ;  /* 0x00008f00ff0477ac */ /* 0x000e620008000a00 */
[----:B--2---:R-:W2:Y:S01]  /*0660*/  LDC.64 R4, c[0x0][0x460] ;  /* 0x00011800ff047b82 */ /* 0x004ea20000000a00 */
[----:B------:R-:W-:Y:S01]  /*0670*/  ISETP.NE.U32.AND P5, PT, RZ, UR8, PT ;  /* 0x00000008ff007c0c */ /* 0x000fe2000bfa5070 */
[----:B------:R-:W-:Y:S02]  /*0680*/  IMAD.SHL.U32 R13, R189, 0x4, RZ ;  /* 0x00000004bd0d7824 */ /* 0x000fe400078e00ff */
[----:B------:R-:W-:Y:S01]  /*0690*/  IMAD.MOV.U32 R224, RZ, RZ, RZ ;  /* 0x000000ffffe07224 */ /* 0x000fe200078e00ff */
[----:B------:R-:W-:-:S03]  /*06a0*/  ISETP.NE.AND.EX P5, PT, RZ, UR9, PT, P5 ;  /* 0x00000009ff007c0c */ /* 0x000fc6000bfa5350 */
[----:B------:R-:W3:Y:S08]  /*06b0*/  LDC.U8 R8, c[0x0][0x532] ;  /* 0x00014c80ff087b82 */ /* 0x000ef00000000000 */
[----:B----4-:R-:W4:Y:S01]  /*06c0*/  LDC.64 R6, c[0x0][0x468] ;  /* 0x00011a00ff067b82 */ /* 0x010f220000000a00 */
[----:B-1----:R-:W-:Y:S02]  /*06d0*/  ISETP.NE.U32.AND P4, PT, RZ, UR4, PT ;  /* 0x00000004ff007c0c */ /* 0x002fe4000bf85070 */
[----:B------:R-:W-:-:S02]  /*06e0*/  @P5 IADD3 R16, P2, PT, R13, UR8, RZ ;  /* 0x000000080d105c10 */ /* 0x000fc4000ff5e0ff */
[----:B------:R-:W-:Y:S02]  /*06f0*/  ISETP.NE.AND.EX P4, PT, RZ, UR5, PT, P4 ;  /* 0x00000005ff007c0c */ /* 0x000fe4000bf85340 */
[C---:B--2---:R-:W-:Y:S02]  /*0700*/  ISETP.NE.U32.AND P0, PT, R4.reuse, RZ, PT ;  /* 0x000000ff0400720c */ /* 0x044fe40003f05070 */
[----:B------:R-:W-:Y:S02]  /*0710*/  ISETP.NE.U32.AND P3, PT, R4, RZ, PT ;  /* 0x000000ff0400720c */ /* 0x000fe40003f65070 */
[----:B------:R-:W-:Y:S02]  /*0720*/  SHF.R.U32.HI R4, RZ, 0x1e, R189 ;  /* 0x0000001eff047819 */ /* 0x000fe400000116bd */
[C---:B------:R-:W-:Y:S02]  /*0730*/  ISETP.NE.AND.EX P0, PT, R5.reuse, RZ, PT, P0 ;  /* 0x000000ff0500720c */ /* 0x040fe40003f05300 */
[----:B------:R-:W-:-:S03]  /*0740*/  ISETP.NE.AND.EX P3, PT, R5, RZ, PT, P3 ;  /* 0x000000ff0500720c */ /* 0x000fc60003f65330 */
[----:B------:R-:W-:Y:S01]  /*0750*/  @P4 IADD3 R14, P1, PT, R13, UR4, RZ ;  /* 0x000000040d0e4c10 */ /* 0x000fe2000ff3e0ff */
[----:B------:R-:W-:Y:S01]  /*0760*/  IMAD.MOV.U32 R11, RZ, RZ, -0x1 ;  /* 0xffffffffff0b7424 */ /* 0x000fe200078e00ff */
[C---:B------:R-:W-:Y:S01]  /*0770*/  @P5 IADD3.X R17, PT, PT, R4.reuse, UR9, RZ, P2, !PT ;  /* 0x0000000904115c10 */ /* 0x040fe200097fe4ff */
[----:B------:R-:W-:Y:S01]  /*0780*/  IMAD.MOV.U32 R227, RZ, RZ, -0x1 ;  /* 0xffffffffffe37424 */ /* 0x000fe200078e00ff */
[----:B------:R-:W-:Y:S01]  /*0790*/  @P4 IADD3.X R15, PT, PT, R4, UR5, RZ, P1, !PT ;  /* 0x00000005040f4c10 */ /* 0x000fe20008ffe4ff */
[----:B------:R-:W1:Y:S02]  /*07a0*/  @!P4 LDC R10, c[0x0][0x43c] ;  /* 0x00010f00ff0acb82 */ /* 0x000e640000000800 */
[----:B------:R-:W2:Y:S01]  /*07b0*/  @P5 LDG.E R224, desc[UR20][R16.64] ;  /* 0x0000001410e05981 */ /* 0x000ea2000c1e1900 */
[----:B---3--:R-:W-:-:S03]  /*07c0*/  ISETP.NE.AND P5, PT, R8, RZ, PT ;  /* 0x000000ff0800720c */ /* 0x008fc60003fa5270 */
[----:B------:R-:W2:Y:S04]  /*07d0*/  @P4 LDG.E R225, desc[UR20][R14.64] ;  /* 0x000000140ee14981 */ /* 0x000ea8000c1e1900 */
[----:B-----5:R3:W5:Y:S04]  /*07e0*/  @P0 LDG.E R11, desc[UR20][R194.64] ;  /* 0x00000014c20b0981 */ /* 0x020768000c1e1900 */
[----:B------:R3:W5:Y:S01]  /*07f0*/  @P3 LDG.E R8, desc[UR20][R194.64+0x4] ;  /* 0x00000414c2083981 */ /* 0x000762000c1e1900 */
[----:B----4-:R-:W-:Y:S02]  /*0800*/  IADD3 R12, P1, PT, R13, R6, RZ ;  /* 0x000000060d0c7210 */ /* 0x010fe40007f3e0ff */
[----:B------:R-:W-:-:S03]  /*0810*/  ISETP.EQ.U32.AND P2, PT, R6, RZ, PT ;  /* 0x000000ff0600720c */ /* 0x000fc60003f42070 */
[----:B------:R-:W-:Y:S01]  /*0820*/  IMAD.X R13, R4, 0x1, R7, P1 ;  /* 0x00000001040d7824 */ /* 0x000fe200008e0607 */
[----:B------:R-:W-:Y:S01]  /*0830*/  ISETP.EQ.OR.EX P2, PT, R7, RZ, !P5, P2 ;  /* 0x000000ff0700720c */ /* 0x000fe20006f42720 */
[----:B------:R-:W4:Y:S08]  /*0840*/  @!P4 LDC.64 R4, c[0x0][0x488] ;  /* 0x00012200ff04cb82 */ /* 0x000f300000000a00 */
[----:B------:R-:W1:Y:S04]  /*0850*/  @!P3 LDC R216, c[0x0][0x434] ;  /* 0x00010d00ffd8bb82 */ /* 0x000e680000000800 */
[----:B------:R3:W5:Y:S01]  /*0860*/  @!P2 LDG.E R227, desc[UR20][R12.64] ;  /* 0x000000140ce3a981 */ /* 0x000762000c1e1900 */
[----:B------:R-:W-:Y:S01]  /*0870*/  ISETP.NE.U32.AND P2, PT, R6, RZ, PT ;  /* 0x000000ff0600720c */ /* 0x000fe20003f45070 */
[----:B------:R-:W-:-:S03]  /*0880*/  USHF.L.U32 UR23, UR19, 0x7, URZ ;  /* 0x0000000713177899 */ /* 0x000fc600080006ff */
        /* <DEDUP_REMOVED lines=9> */
.L_x_464:
        /* <DEDUP_REMOVED lines=14> */
[----:B-1----:R-:W-:Y:S01]  /*0a00*/  @!P3 IMAD R13, R189, R7, R17 ;  /* 0x00000007bd0db224 */ /* 0x002fe200078e0211 */
        /* <DEDUP_REMOVED lines=8> */
[----:B------:R-:W2:Y:S04]  /*0a90*/  LDCU.64 UR4, c[0x0][0x3a0] ;  /* 0x00007400ff0477ac */ /* 0x000ea80008000a00 */
[----:B-1----:R-:W-:Y:S02]  /*0aa0*/  IMAD R5, R5, UR14, RZ ;  /* 0x0000000e05057c24 */ /* 0x002fe4000f8e02ff */
[----:B------:R-:W-:-:S04]  /*0ab0*/  IMAD.WIDE.U32 R6, R224, UR14, RZ ;  /* 0x0000000ee0067c25 */ /* 0x000fc8000f8e00ff */
[----:B------:R-:W-:-:S05]  /*0ac0*/  IMAD R4, R224, UR15, R5 ;  /* 0x0000000fe0047c24 */ /* 0x000fca000f8e0205 */
[----:B------:R-:W-:-:S03]  /*0ad0*/  IADD3 R7, PT, PT, R7, R4, RZ ;  /* 0x0000000407077210 */ /* 0x000fc60007ffe0ff */
[----:B--2---:R-:W-:-:S04]  /*0ae0*/  IMAD.WIDE.U32 R4, R189, UR4, R6 ;  /* 0x00000004bd047c25 */ /* 0x004fc8000f8e0006 */
[----:B------:R-:W-:Y:S01]  /*0af0*/  IMAD R10, R189, UR5, R5 ;  /* 0x00000005bd0a7c24 */ /* 0x000fe2000f8e0205 */
[----:B------:R-:W-:Y:S01]  /*0b00*/  MOV R12, R4 ;  /* 0x00000004000c7202 */ /* 0x000fe20000000f00 */
[----:B------:R-:W-:Y:S06]  /*0b10*/  BRA `(.L_x_467) ;  /* 0x0000000000187947 */ /* 0x000fec0003800000 */
.L_x_466:
[----:B------:R-:W1:Y:S01]  /*0b20*/  LDCU.64 UR14, c[0x0][0x3b8] ;  /* 0x00007700ff0e77ac */ /* 0x000e620008000a00 */
[----:B------:R-:W-:-:S05]  /*0b30*/  IADD3 R4, PT, PT, R224, R227, RZ ;  /* 0x000000e3e0047210 */ /* 0x000fca0007ffe0ff */
[C---:B-1----:R-:W-:Y:S02]  /*0b40*/  IMAD R10, R4.reuse, UR15, RZ ;  /* 0x0000000f040a7c24 */ /* 0x042fe4000f8e02ff */
[----:B------:R-:W-:-:S05]  /*0b50*/  IMAD.WIDE.U32 R4, R4, UR14, RZ ;  /* 0x0000000e04047c25 */ /* 0x000fca000f8e00ff */
[----:B------:R-:W-:Y:S02]  /*0b60*/  IADD3 R10, PT, PT, R5, R10, RZ ;  /* 0x0000000a050a7210 */ /* 0x000fe40007ffe0ff */
[----:B------:R-:W-:-:S07]  /*0b70*/  MOV R12, R4 ;  /* 0x00000004000c7202 */ /* 0x000fce0000000f00 */
.L_x_467:
        /* <DEDUP_REMOVED lines=37> */
[----:B------:R-:W-:Y:S06]  /*0dd0*/  BRA `(.L_x_469) ;  /* 0x0000000000147947 */ /* 0x000fec0003800000 */
.L_x_468:
[----:B------:R-:W1:Y:S01]  /*0de0*/  LDCU.64 UR12, c[0x0][0x3c0] ;  /* 0x00007800ff0c77ac */ /* 0x000e620008000a00 */
[----:B------:R-:W-:-:S05]  /*0df0*/  IADD3 R4, PT, PT, R224, R227, RZ ;  /* 0x000000e3e0047210 */ /* 0x000fca0007ffe0ff */
[C---:B-1----:R-:W-:Y:S02]  /*0e00*/  IMAD R20, R4.reuse, UR13, RZ ;  /* 0x0000000d04147c24 */ /* 0x042fe4000f8e02ff */
[----:B------:R-:W-:-:S05]  /*0e10*/  IMAD.WIDE.U32 R22, R4, UR12, RZ ;  /* 0x0000000c04167c25 */ /* 0x000fca000f8e00ff */
[----:B------:R-:W-:-:S07]  /*0e20*/  IADD3 R20, PT, PT, R23, R20, RZ ;  /* 0x0000001417147210 */ /* 0x000fce0007ffe0ff */
.L_x_469:
[----:B------:R-:W1:Y:S01]  /*0e30*/  @!P3 LDC.64 R6, c[0x0][0x588] ;  /* 0x00016200ff06bb82 */ /* 0x000e620000000a00 */
[----:B------:R-:W2:Y:S01]  /*0e40*/  LDCU UR24, c[0x0][0x3e0] ;  /* 0x00007c00ff1877ac */ /* 0x000ea20008000800 */
[----:B------:R-:W2:Y:S06]  /*0e50*/  LDCU UR27, c[0x0][0x44c] ;  /* 0x00008980ff1b77ac */ /* 0x000eac0008000800 */
[----:B------:R-:W3:Y:S01]  /*0e60*/  @P3 LDC.64 R4, c[0x0][0x590] ;  /* 0x00016400ff043b82 */ /* 0x000ee20000000a00 */
[----:B--2---:R-:W-:Y:S01]  /*0e70*/  UIMAD.WIDE UR6, UR24, UR27, URZ ;  /* 0x0000001b180672a5 */ /* 0x004fe2000f8e02ff */
[----:B-1----:R-:W-:-:S04]  /*0e80*/  @!P3 IMAD.WIDE.U32 R34, R189, R6, RZ ;  /* 0x00000006bd22b225 */ /* 0x002fc800078e00ff */
[----:B------:R-:W-:Y:S02]  /*0e90*/  @!P3 IMAD R7, R189, R7, R35 ;  /* 0x00000007bd07b224 */ /* 0x000fe400078e0223 */
[----:B---3--:R-:W-:-:S04]  /*0ea0*/  @P3 IMAD.WIDE.U32 R14, R11, R4, RZ ;  /* 0x000000040b0e3225 */ /* 0x008fc800078e00ff */
        /* <DEDUP_REMOVED lines=9> */
[----:B------:R-:W-:-:S05]  /*0f40*/  IADD3 R4, PT, PT, R25, R4, RZ ;  /* 0x0000000419047210 */ /* 0x000fca0007ffe0ff */
[----:B------:R-:W-:-:S04]  /*0f50*/  IMAD R4, R4, UR24, RZ ;  /* 0x0000001804047c24 */ /* 0x000fc8000f8e02ff */
[----:B------:R-:W-:Y:S01]  /*0f60*/  IMAD R4, R24, UR4, R4 ;  /* 0x0000000418047c24 */ /* 0x000fe2000f8e0204 */
[----:B------:R-:W-:-:S04]  /*0f70*/  USHF.R.S32.HI UR4, URZ, 0x1f, UR27 ;  /* 0x0000001fff047899 */ /* 0x000fc8000801141b */
[----:B------:R-:W-:-:S05]  /*0f80*/  IADD3 R4, PT, PT, R15, R4, RZ ;  /* 0x000000040f047210 */ /* 0x000fca0007ffe0ff */
[----:B------:R-:W-:Y:S02]  /*0f90*/  IMAD R23, R4, UR27, RZ ;  /* 0x0000001b04177c24 */ /* 0x000fe4000f8e02ff */
[----:B------:R-:W-:-:S04]  /*0fa0*/  IMAD.WIDE.U32 R4, R14, UR27, RZ ;  /* 0x0000001b0e047c25 */ /* 0x000fc8000f8e00ff */
[----:B------:R-:W-:Y:S01]  /*0fb0*/  IMAD R23, R14, UR4, R23 ;  /* 0x000000040e177c24 */ /* 0x000fe2000f8e0217 */
[----:B------:R-:W-:-:S04]  /*0fc0*/  MOV R18, R4 ;  /* 0x0000000400127202 */ /* 0x000fc80000000f00 */
[----:B------:R-:W-:Y:S01]  /*0fd0*/  IADD3 R23, PT, PT, R5, R23, RZ ;  /* 0x0000001705177210 */ /* 0x000fe20007ffe0ff */
[----:B------:R-:W-:Y:S06]  /*0fe0*/  BRA `(.L_x_471) ;  /* 0x0000000000107947 */ /* 0x000fec0003800000 */
.L_x_470:
[C---:B------:R-:W-:Y:S02]  /*0ff0*/  IMAD R23, R11.reuse, UR7, RZ ;  /* 0x000000070b177c24 */ /* 0x040fe4000f8e02ff */
[----:B------:R-:W-:-:S05]  /*1000*/  IMAD.WIDE.U32 R4, R11, UR6, RZ ;  /* 0x000000060b047c25 */ /* 0x000fca000f8e00ff */
[----:B------:R-:W-:Y:S02]  /*1010*/  IADD3 R23, PT, PT, R5, R23, RZ ;  /* 0x0000001705177210 */ /* 0x000fe40007ffe0ff */
[----:B------:R-:W-:-:S07]  /*1020*/  MOV R18, R4 ;  /* 0x0000000400127202 */ /* 0x000fce0000000f00 */
.L_x_471:
        /* <DEDUP_REMOVED lines=20> */
.L_x_472:
[----:B------:R-:W1:Y:S01]  /*1170*/  LDC R14, c[0x0][0x434] ;  /* 0x00010d00ff0e7b82 */ /* 0x000e620000000800 */
[----:B------:R-:W-:-:S04]  /*1180*/  IMAD R5, R189, UR24, R184 ;  /* 0x00000018bd057c24 */ /* 0x000fc8000f8e02b8 */
[----:B-1----:R-:W-:-:S03]  /*1190*/  IMAD R14, R5, R14, RZ ;  /* 0x0000000e050e7224 */ /* 0x002fc600078e02ff */
.L_x_473:
        /* <DEDUP_REMOVED lines=11> */
.L_x_474:
[----:B------:R-:W1:Y:S01]  /*1250*/  LDC R30, c[0x0][0x444] ;  /* 0x00011100ff1e7b82 */ /* 0x000e620000000800 */
[----:B------:R-:W-:-:S04]  /*1260*/  IMAD R5, R189, UR24, R184 ;  /* 0x00000018bd057c24 */ /* 0x000fc8000f8e02b8 */
[----:B-1----:R-:W-:-:S07]  /*1270*/  IMAD R30, R5, R30, RZ ;  /* 0x0000001e051e7224 */ /* 0x002fce00078e02ff */
.L_x_475:
[----:B------:R-:W1:Y:S01]  /*1280*/  LDC.64 R4, c[0x0][0x3b0] ;  /* 0x0000ec00ff047b82 */ /* 0x000e620000000a00 */
[----:B------:R-:W2:Y:S01]  /*1290*/  LDCU.128 UR4, c[0x0][0x590] ;  /* 0x0000b200ff0477ac */ /* 0x000ea20008000c00 */
[----:B------:R-:W3:Y:S01]  /*12a0*/  S2R R11, SR_TID.X ;  /* 0x00000000000b7919 */ /* 0x000ee20000002100 */
[----:B------:R-:W-:Y:S01]  /*12b0*/  IADD3 R34, P0, PT, R198, R34, RZ ;  /* 0x00000022c6227210 */ /* 0x000fe20007f1e0ff */
[----:B------:R-:W-:Y:S01]  /*12c0*/  BSSY.RECONVERGENT B1, `(.L_x_465) ;  /* 0x000070b000017945 */ /* 0x000fe20003800200 */
[----:B------:R-:W4:Y:S01]  /*12d0*/  LDCU.64 UR10, c[0x0][0x3c8] ;  /* 0x00007900ff0a77ac */ /* 0x000f220008000a00 */
[----:B------:R-:W-:Y:S02]  /*12e0*/  ISETP.NE.AND P4, PT, RZ, UR16, PT ;  /* 0x00000010ff007c0c */ /* 0x000fe4000bf85270 */
[----:B------:R-:W-:Y:S01]  /*12f0*/  IMAD.X R35, RZ, RZ, R7, P0 ;  /* 0x000000ffff237224 */ /* 0x000fe200000e0607 */
[----:B------:R-:W-:Y:S01]  /*1300*/  IADD3 R15, P1, P0, R26, R18, R24 ;  /* 0x000000121a0f7210 */ /* 0x000fe2000783e018 */
[----:B------:R-:W5:Y:S01]  /*1310*/  LDC.64 R6, c[0x0][0x5f8] ;  /* 0x00017e00ff067b82 */ /* 0x000f620000000a00 */
[----:B------:R-:W-:Y:S01]  /*1320*/  IMAD.MOV.U32 R18, RZ, RZ, R198 ;  /* 0x000000ffff127224 */ /* 0x000fe200078e00c6 */
[----:B------:R-:W-:Y:S01]  /*1330*/  SHF.R.S32.HI R24, RZ, 0x1f, R24 ;  /* 0x0000001fff187819 */ /* 0x000fe20000011418 */
[----:B------:R-:W-:Y:S01]  /*1340*/  UIMAD UR27, UR24, UR27, URZ ;  /* 0x0000001b181b72a4 */ /* 0x000fe2000f8e02ff */
[----:B------:R-:W4:Y:S02]  /*1350*/  LDCU.64 UR16, c[0x0][0x380] ;  /* 0x00007000ff1077ac */ /* 0x000f240008000a00 */
[----:B------:R-:W-:Y:S01]  /*1360*/  IADD3.X R28, PT, PT, R28, R23, R24, P1, P0 ;  /* 0x000000171c1c7210 */ /* 0x000fe20000fe0418 */
[----:B------:R-:W-:Y:S01]  /*1370*/  VIADD R23, R193, 0x60 ;  /* 0x00000060c1177836 */ /* 0x000fe20000000000 */
[----:B------:R-:W4:Y:S01]  /*1380*/  LDC R24, c[0x0][0x508] ;  /* 0x00014200ff187b82 */ /* 0x000f220000000800 */
[----:B--2---:R-:W-:Y:S01]  /*1390*/  IMAD R32, R19, UR4, RZ ;  /* 0x0000000413207c24 */ /* 0x004fe2000f8e02ff */
[----:B------:R-:W-:-:S02]  /*13a0*/  USHF.L.U32 UR29, UR27, 0x6, URZ ;  /* 0x000000061b1d7899 */ /* 0x000fc400080006ff */
[----:B------:R-:W-:Y:S01]  /*13b0*/  USHF.L.U64.HI UR28, UR4, 0x5, UR5 ;  /* 0x00000005041c7899 */ /* 0x000fe20008010205 */
[----:B------:R-:W-:Y:S02]  /*13c0*/  IMAD R25, R17, UR5, R32 ;  /* 0x0000000511197c24 */ /* 0x000fe4000f8e0220 */
[----:B-1----:R-:W-:Y:S01]  /*13d0*/  IMAD R26, R19, R4, RZ ;  /* 0x00000004131a7224 */ /* 0x002fe200078e02ff */
[----:B------:R-:W1:Y:S01]  /*13e0*/  LDC.64 R232, c[0x0][0x420] ;  /* 0x00010800ffe87b82 */ /* 0x000e620000000a00 */
[----:B------:R-:W-:Y:S02]  /*13f0*/  IMAD.MOV.U32 R19, RZ, RZ, RZ ;  /* 0x000000ffff137224 */ /* 0x000fe400078e00ff */
[----:B------:R-:W-:-:S04]  /*1400*/  IMAD.WIDE.U32 R32, R17, UR4, R34 ;  /* 0x0000000411207c25 */ /* 0x000fc8000f8e0022 */
[----:B------:R-:W-:Y:S01]  /*1410*/  IMAD.WIDE.U32 R34, R17, R4, R18 ;  /* 0x0000000411227225 */ /* 0x000fe200078e0012 */
[----:B---3--:R-:W-:-:S03]  /*1420*/  LOP3.LUT R228, R11, 0x1f, RZ, 0xc0, !PT ;  /* 0x0000001f0be47812 */ /* 0x008fc600078ec0ff */
[----:B------:R-:W-:Y:S01]  /*1430*/  IMAD.IADD R33, R33, 0x1, R25 ;  /* 0x0000000121217824 */ /* 0x000fe200078e0219 */
[----:B------:R-:W-:Y:S01]  /*1440*/  IADD3 R16, P2, PT, R16, R34, RZ ;  /* 0x0000002210107210 */ /* 0x000fe20007f5e0ff */
[----:B------:R-:W-:Y:S01]  /*1450*/  IMAD R26, R17, R5, R26 ;  /* 0x00000005111a7224 */ /* 0x000fe200078e021a */
[----:B------:R-:W-:Y:S01]  /*1460*/  IADD3 R25, PT, PT, R193, 0x40, RZ ;  /* 0x00000040c1197810 */ /* 0x000fe20007ffe0ff */
[----:B------:R-:W-:-:S03]  /*1470*/  IMAD.WIDE.U32 R32, R184, UR6, R32 ;  /* 0x00000006b8207c25 */ /* 0x000fc6000f8e0020 */
[----:B------:R-:W-:Y:S01]  /*1480*/  IADD3.X R17, PT, PT, R13, R35, R26, P2, !PT ;  /* 0x000000230d117210 */ /* 0x000fe200017fe41a */
[----:B-----5:R-:W-:Y:S01]  /*1490*/  IMAD.WIDE.U32 R36, R6, UR18, RZ ;  /* 0x0000001206247c25 */ /* 0x020fe2000f8e00ff */
[----:B------:R-:W-:-:S03]  /*14a0*/  MOV R34, R32 ;  /* 0x0000002000227202 */ /* 0x000fc60000000f00 */
[----:B------:R-:W-:Y:S01]  /*14b0*/  IMAD R35, R184, UR7, R33 ;  /* 0x00000007b8237c24 */ /* 0x000fe2000f8e0221 */
[----:B------:R-:W-:Y:S01]  /*14c0*/  SEL R13, R36, RZ, P4 ;  /* 0x000000ff240d7207 */ /* 0x000fe20002000000 */
[----:B------:R-:W2:Y:S01]  /*14d0*/  LDC.64 R32, c[0x0][0x5e8] ;  /* 0x00017a00ff207b82 */ /* 0x000ea20000000a00 */
[----:B------:R-:W-:Y:S01]  /*14e0*/  IMAD R6, R191, UR27, R228 ;  /* 0x0000001bbf067c24 */ /* 0x000fe2000f8e02e4 */
[----:B------:R-:W3:Y:S01]  /*14f0*/  LDCU.64 UR6, c[0x0][0x550] ;  /* 0x0000aa00ff0677ac */ /* 0x000ee20008000a00 */
[----:B------:R-:W-:Y:S02]  /*1500*/  IMAD R7, R7, UR18, R37 ;  /* 0x0000001207077c24 */ /* 0x000fe4000f8e0225 */
[----:B----4-:R-:W-:Y:S01]  /*1510*/  IMAD.WIDE.U32 R26, R184, UR10, R16 ;  /* 0x0000000ab81a7c25 */ /* 0x010fe2000f8e0010 */
[----:B------:R-:W-:Y:S02]  /*1520*/  IADD3 R16, P1, P0, R6, R15, R13 ;  /* 0x0000000f06107210 */ /* 0x000fe4000783e00d */
[----:B------:R-:W-:Y:S01]  /*1530*/  SHF.R.S32.HI R6, RZ, 0x1f, R6 ;  /* 0x0000001fff067819 */ /* 0x000fe20000011406 */
[----:B------:R-:W-:Y:S01]  /*1540*/  IMAD R15, R21, 0x40, R30 ;  /* 0x00000040150f7824 */ /* 0x000fe200078e021e */
[----:B------:R-:W-:Y:S01]  /*1550*/  SEL R7, R7, RZ, P4 ;  /* 0x000000ff07077207 */ /* 0x000fe20002000000 */
[----:B------:R-:W-:Y:S01]  /*1560*/  IMAD R27, R184, UR11, R27 ;  /* 0x0000000bb81b7c24 */ /* 0x000fe2000f8e021b */
[----:B------:R-:W4:Y:S01]  /*1570*/  LDCU.64 UR10, c[0x0][0x570] ;  /* 0x0000ae00ff0a77ac */ /* 0x000f220008000a00 */
[----:B------:R-:W-:Y:S01]  /*1580*/  IMAD.WIDE.U32 R34, R193, UR4, R34 ;  /* 0x00000004c1227c25 */ /* 0x000fe2000f8e0022 */
[----:B------:R-:W-:-:S02]  /*1590*/  IADD3.X R28, PT, PT, R6, R28, R7, P1, P0 ;  /* 0x0000001c061c7210 */ /* 0x000fc40000fe0407 */
[----:B------:R-:W-:Y:S01]  /*15a0*/  IADD3 R16, P0, PT, R16, UR29, RZ ;  /* 0x0000001d10107c10 */ /* 0x000fe2000ff1e0ff */
[----:B------:R-:W-:Y:S02]  /*15b0*/  VIADD R6, R216, UR23 ;  /* 0x00000017d8067c36 */ /* 0x000fe40008000000 */
[----:B------:R-:W-:Y:S01]  /*15c0*/  IMAD.U32 R7, RZ, RZ, UR29 ;  /* 0x0000001dff077e24 */ /* 0x000fe2000f8e00ff */
[----:B---3--:R-:W-:Y:S01]  /*15d0*/  LEA R210, P2, R34, UR6, 0x1 ;  /* 0x0000000622d27c11 */ /* 0x008fe2000f8408ff */
[----:B------:R-:W-:Y:S01]  /*15e0*/  IMAD.WIDE.U32 R26, R193, R4, R26 ;  /* 0x00000004c11a7225 */ /* 0x000fe200078e001a */
[----:B------:R-:W-:Y:S01]  /*15f0*/  IADD3 R24, PT, PT, R6, -R24, -R225 ;  /* 0x8000001806187210 */ /* 0x000fe20007ffe8e1 */
[----:B------:R-:W-:Y:S01]  /*1600*/  USHF.L.U32 UR6, UR4, 0x5, URZ ;  /* 0x0000000504067899 */ /* 0x000fe200080006ff */
[----:B------:R-:W-:Y:S01]  /*1610*/  LEA.HI.X.SX32 R7, R7, R28, 0x1, P0 ;  /* 0x0000001c07077211 */ /* 0x000fe200000f0eff */
[----:B--2---:R-:W-:Y:S01]  /*1620*/  IMAD.WIDE R204, R15, 0x4, R32 ;  /* 0x000000040fcc7825 */ /* 0x004fe200078e0220 */
[----:B------:R-:W-:-:S02]  /*1630*/  SHF.R.S32.HI R13, RZ, 0x1f, R24 ;  /* 0x0000001fff0d7819 */ /* 0x000fc40000011418 */
[----:B------:R-:W-:Y:S01]  /*1640*/  LEA R15, R21, R14, 0x6 ;  /* 0x0000000e150f7211 */ /* 0x000fe200078e30ff */
[----:B------:R-:W-:Y:S01]  /*1650*/  IMAD.MOV.U32 R206, RZ, RZ, R204 ;  /* 0x000000ffffce7224 */ /* 0x000fe200078e00cc */
[----:B------:R-:W-:Y:S01]  /*1660*/  LEA.HI R13, R13, R24, RZ, 0x6 ;  /* 0x000000180d0d7211 */ /* 0x000fe200078f30ff */
[C---:B------:R-:W-:Y:S01]  /*1670*/  IMAD R211, R193.reuse, UR5, R35 ;  /* 0x00000005c1d37c24 */ /* 0x040fe2000f8e0223 */
[----:B----4-:R-:W-:Y:S01]  /*1680*/  LEA R230, P0, R16, UR10, 0x2 ;  /* 0x0000000a10e67c11 */ /* 0x010fe2000f8010ff */
[----:B------:R-:W-:Y:S01]  /*1690*/  IMAD R209, R193, R5, R27 ;  /* 0x00000005c1d17224 */ /* 0x000fe200078e021b */
[----:B------:R-:W-:Y:S01]  /*16a0*/  SHF.R.S32.HI R204, RZ, 0x6, R13 ;  /* 0x00000006ffcc7819 */ /* 0x000fe2000001140d */
[----:B-1----:R-:W-:Y:S01]  /*16b0*/  IMAD.WIDE R232, R15, 0x4, R232 ;  /* 0x000000040fe87825 */ /* 0x002fe200078e02e8 */
[----:B------:R-:W-:Y:S02]  /*16c0*/  LEA R208, P1, R26, UR16, 0x1 ;  /* 0x000000101ad07c11 */ /* 0x000fe4000f8208ff */
[----:B------:R-:W-:-:S02]  /*16d0*/  VIMNMX R204, PT, PT, RZ, R204, !PT ;  /* 0x000000ccffcc7248 */ /* 0x000fc40007fe0100 */
[----:B------:R-:W-:Y:S02]  /*16e0*/  LEA.HI.X R211, R34, UR7, R211, 0x1, P2 ;  /* 0x0000000722d37c11 */ /* 0x000fe400090f0cd3 */
[----:B------:R-:W-:Y:S02]  /*16f0*/  ISETP.GT.AND P3, PT, R223, R204, PT ;  /* 0x000000ccdf00720c */ /* 0x000fe40003f64270 */
[----:B------:R-:W-:Y:S02]  /*1700*/  LEA.HI.X R231, R16, UR11, R7, 0x2, P0 ;  /* 0x0000000b10e77c11 */ /* 0x000fe400080f1407 */
[----:B------:R-:W-:Y:S01]  /*1710*/  LEA.HI.X R209, R26, UR17, R209, 0x1, P1 ;  /* 0x000000111ad17c11 */ /* 0x000fe200088f0cd1 */
[C---:B------:R-:W-:Y:S01]  /*1720*/  VIADD R26, R193.reuse, 0x20 ;  /* 0x00000020c11a7836 */ /* 0x040fe20000000000 */
[C---:B------:R-:W-:Y:S02]  /*1730*/  IADD3 R13, P2, PT, R193.reuse, 0x40, RZ ;  /* 0x00000040c10d7810 */ /* 0x040fe40007f5e0ff */
[----:B------:R-:W-:-:S02]  /*1740*/  IADD3 R17, P0, PT, R193, 0x20, RZ ;  /* 0x00000020c1117810 */ /* 0x000fc40007f1e0ff */
[----:B------:R-:W-:Y:S01]  /*1750*/  IADD3 R15, P1, PT, R193, 0x60, RZ ;  /* 0x00000060c10f7810 */ /* 0x000fe20007f3e0ff */
[----:B------:R-:W-:Y:S01]  /*1760*/  IMAD.X R7, RZ, RZ, RZ, P2 ;  /* 0x000000ffff077224 */ /* 0x000fe200010e06ff */
[C---:B------:R-:W-:Y:S01]  /*1770*/  SHF.L.U64.HI R24, R4.reuse, 0x5, R5 ;  /* 0x0000000504187819 */ /* 0x040fe20000010205 */
[----:B------:R-:W-:Y:S01]  /*1780*/  IMAD.SHL.U32 R5, R4, 0x20, RZ ;  /* 0x0000002004057824 */ /* 0x000fe200078e00ff */
[----:B------:R-:W-:Y:S01]  /*1790*/  IADD3.X R14, PT, PT, RZ, RZ, RZ, P1, !PT ;  /* 0x000000ffff0e7210 */ /* 0x000fe20000ffe4ff */
[----:B------:R-:W-:Y:S01]  /*17a0*/  IMAD.X R16, RZ, RZ, RZ, P0 ;  /* 0x000000ffff107224 */ /* 0x000fe200000e06ff */
[----:B------:R-:W-:Y:S07]  /*17b0*/  @P3 BRA `(.L_x_476) ;  /* 0x00000008004c3947 */ /* 0x000fee0003800000 */
[----:B------:R-:W-:Y:S05]  /*17c0*/  @P5 BRA `(.L_x_477) ;  /* 0x0000000000285947 */ /* 0x000fea0003800000 */
        /* <DEDUP_REMOVED lines=9> */
[----:B------:R-:W-:Y:S05]  /*1860*/  BRA `(.L_x_478) ;  /* 0x0000000000147947 */ /* 0x000fea0003800000 */
.L_x_477:
[----:B------:R-:W1:Y:S01]  /*1870*/  LDCU.64 UR10, c[0x0][0x5c0] ;  /* 0x0000b800ff0a77ac */ /* 0x000e620008000a00 */
[----:B------:R-:W-:-:S05]  /*1880*/  IADD3 R4, PT, PT, R224, R227, RZ ;  /* 0x000000e3e0047210 */ /* 0x000fca0007ffe0ff */
[C---:B-1----:R-:W-:Y:S02]  /*1890*/  IMAD R6, R4.reuse, UR11, RZ ;  /* 0x0000000b04067c24 */ /* 0x042fe4000f8e02ff */
[----:B------:R-:W-:-:S05]  /*18a0*/  IMAD.WIDE.U32 R4, R4, UR10, RZ ;  /* 0x0000000a04047c25 */ /* 0x000fca000f8e00ff */
[----:B------:R-:W-:Y:S02]  /*18b0*/  IADD3 R6, PT, PT, R5, R6, RZ ;  /* 0x0000000605067210 */ /* 0x000fe40007ffe0ff */
.L_x_478:
        /* <DEDUP_REMOVED lines=11> */
.L_x_479:
[----:B------:R-:W1:Y:S01]  /*1970*/  LDCU.64 UR6, c[0x0][0x5c8] ;  /* 0x0000b900ff0677ac */ /* 0x000e620008000a00 */
[----:B------:R-:W-:-:S05]  /*1980*/  IADD3 R224, PT, PT, R224, R227, RZ ;  /* 0x000000e3e0e07210 */ /* 0x000fca0007ffe0ff */
[C---:B-1----:R-:W-:Y:S02]  /*1990*/  IMAD R8, R224.reuse, UR7, RZ ;  /* 0x00000007e0087c24 */ /* 0x042fe4000f8e02ff */
[----:B------:R-:W-:-:S05]  /*19a0*/  IMAD.WIDE.U32 R10, R224, UR6, RZ ;  /* 0x00000006e00a7c25 */ /* 0x000fca000f8e00ff */
[----:B------:R-:W-:Y:S02]  /*19b0*/  IADD3 R8, PT, PT, R11, R8, RZ ;  /* 0x000000080b087210 */ /* 0x000fe40007ffe0ff */
.L_x_480:
[----:B------:R-:W1:Y:S01]  /*19c0*/  LDCU UR4, c[0x0][0x440] ;  /* 0x00008800ff0477ac */ /* 0x000e620008000800 */
[----:B------:R-:W-:Y:S01]  /*19d0*/  VIADD R12, R225, -UR23 ;  /* 0x80000017e10c7c36 */ /* 0x000fe20008000000 */
[----:B------:R-:W-:Y:S01]  /*19e0*/  BSSY.RECONVERGENT B0, `(.L_x_481) ;  /* 0x0000022000007945 */ /* 0x000fe20003800200 */
[----:B------:R-:W-:Y:S01]  /*19f0*/  IMAD.U32 R5, RZ, RZ, UR10 ;  /* 0x0000000aff057e24 */ /* 0x000fe2000f8e00ff */
[----:B------:R-:W-:Y:S01]  /*1a00*/  UIMAD UR12, UR22, UR10, URZ ;  /* 0x0000000a160c72a4 */ /* 0x000fe2000f8e02ff */
[----:B------:R-:W-:Y:S02]  /*1a10*/  IMAD.U32 R9, RZ, RZ, UR6 ;  /* 0x00000006ff097e24 */ /* 0x000fe4000f8e00ff */
[----:B------:R-:W-:Y:S01]  /*1a20*/  IMAD.WIDE.U32 R20, R5, UR23, R18 ;  /* 0x0000001705147c25 */ /* 0x000fe2000f8e0012 */
[----:B------:R-:W-:Y:S02]  /*1a30*/  UIMAD UR12, UR23, UR11, UR12 ;  /* 0x0000000b170c72a4 */ /* 0x000fe4000f8e020c */
[----:B------:R-:W-:-:S04]  /*1a40*/  IADD3 R20, P1, PT, R4, R20, RZ ;  /* 0x0000001404147210 */ /* 0x000fc80007f3e0ff */
[----:B------:R-:W-:Y:S02]  /*1a50*/  IADD3.X R21, PT, PT, R6, UR12, R21, P1, !PT ;  /* 0x0000000c06157c10 */ /* 0x000fe40008ffe415 */
        /* <DEDUP_REMOVED lines=26> */
.L_x_482:
[----:B------:R-:W-:Y:S05]  /*1c00*/  BSYNC.RECONVERGENT B0 ;  /* 0x0000000000007941 */ /* 0x000fea0003800200 */
.L_x_481:
        /* <DEDUP_REMOVED lines=12> */
.L_x_484:
[----:B------:R-:W-:Y:S05]  /*1cd0*/  BSYNC.RECONVERGENT B0 ;  /* 0x0000000000007941 */ /* 0x000fea0003800200 */
.L_x_483:
[----:B------:R-:W-:Y:S04]  /*1ce0*/  BSSY.RECONVERGENT B0, `(.L_x_485) ;  /* 0x000000b000007945 */ /* 0x000fe80003800200 */
[----:B------:R-:W-:Y:S05]  /*1cf0*/  @P0 BRA `(.L_x_486) ;  /* 0x0000000000240947 */ /* 0x000fea0003800000 */
[----:B------:R-:W4:Y:S01]  /*1d00*/  LDCU.64 UR4, c[0x0][0x560] ;  /* 0x0000ac00ff0477ac */ /* 0x000f220008000a00 */
[----:B------:R-:W-:Y:S01]  /*1d10*/  MOV R21, R29 ;  /* 0x0000001d00157202 */ /* 0x000fe20000000f00 */
[----:B-1----:R-:W-:Y:S02]  /*1d20*/  IMAD R4, R14, UR10, RZ ;  /* 0x0000000a0e047c24 */ /* 0x002fe4000f8e02ff */
[----:B------:R-:W-:-:S04]  /*1d30*/  IMAD.WIDE.U32 R20, R15, UR10, R20 ;  /* 0x0000000a0f147c25 */ /* 0x000fc8000f8e0014 */
[----:B------:R-:W-:-:S05]  /*1d40*/  IMAD R4, R15, UR11, R4 ;  /* 0x0000000b0f047c24 */ /* 0x000fca000f8e0204 */
[----:B------:R-:W-:Y:S02]  /*1d50*/  IADD3 R4, PT, PT, R21, R4, RZ ;  /* 0x0000000415047210 */ /* 0x000fe40007ffe0ff */
[----:B----4-:R-:W-:-:S04]  /*1d60*/  LEA R22, P4, R20, UR4, 0x1 ;  /* 0x0000000414167c11 */ /* 0x010fc8000f8808ff */
[----:B------:R-:W-:-:S05]  /*1d70*/  LEA.HI.X R23, R20, UR5, R4, 0x1, P4 ;  /* 0x0000000514177c11 */ /* 0x000fca000a0f0c04 */
[----:B------:R4:W-:Y:S04]  /*1d80*/  STG.E.128 desc[UR20][R22.64], RZ ;  /* 0x000000ff16007986 */ /* 0x0009e8000c101d14 */
.L_x_486:
[----:B------:R-:W-:Y:S05]  /*1d90*/  BSYNC.RECONVERGENT B0 ;  /* 0x0000000000007941 */ /* 0x000fea0003800200 */
.L_x_485:
[----:B------:R-:W5:Y:S01]  /*1da0*/  LDCU.64 UR4, c[0x0][0x5e0] ;  /* 0x0000bc00ff0477ac */ /* 0x000f620008000a00 */
[----:B------:R-:W-:Y:S01]  /*1db0*/  IMAD.WIDE.U32 R18, R9, UR23, R18 ;  /* 0x0000001709127c25 */ /* 0x000fe2000f8e0012 */
[----:B-1----:R-:W1:Y:S01]  /*1dc0*/  @!P3 LDC.64 R4, c[0x0][0x568] ;  /* 0x00015a00ff04bb82 */ /* 0x002e620000000a00 */
[----:B------:R-:W-:Y:S01]  /*1dd0*/  BSSY.RECONVERGENT B0, `(.L_x_487) ;  /* 0x0000018000007945 */ /* 0x000fe20003800200 */
[----:B------:R-:W-:Y:S01]  /*1de0*/  UIMAD UR22, UR22, UR6, URZ ;  /* 0x00000006161672a4 */ /* 0x000fe2000f8e02ff */
[----:B------:R-:W-:-:S03]  /*1df0*/  IADD3 R10, P4, PT, R10, R18, RZ ;  /* 0x000000120a0a7210 */ /* 0x000fc60007f9e0ff */
[----:B------:R-:W-:-:S06]  /*1e00*/  UIMAD UR22, UR23, UR7, UR22 ;  /* 0x00000007171672a4 */ /* 0x000fcc000f8e0216 */
[----:B------:R-:W-:-:S03]  /*1e10*/  IADD3.X R11, PT, PT, R8, UR22, R19, P4, !PT ;  /* 0x00000016080b7c10 */ /* 0x000fc6000a7fe413 */
[----:B-----5:R-:W-:-:S04]  /*1e20*/  IMAD.WIDE.U32 R8, R184, UR4, R10 ;  /* 0x00000004b8087c25 */ /* 0x020fc8000f8e000a */
        /* <DEDUP_REMOVED lines=8> */
[----:B------:R-:W5:Y:S01]  /*1eb0*/  LDCU.64 UR4, c[0x0][0x568] ;  /* 0x0000ad00ff0477ac */ /* 0x000f620008000a00 */
[----:B------:R-:W-:Y:S01]  /*1ec0*/  MOV R18, R8 ;  /* 0x0000000800127202 */ /* 0x000fe20000000f00 */
[----:B-1----:R-:W-:Y:S01]  /*1ed0*/  IMAD R4, R16, UR6, RZ ;  /* 0x0000000610047c24 */ /* 0x002fe2000f8e02ff */
[----:B------:R-:W-:-:S03]  /*1ee0*/  MOV R19, R11 ;  /* 0x0000000b00137202 */ /* 0x000fc60000000f00 */
[C---:B------:R-:W-:Y:S02]  /*1ef0*/  IMAD R4, R17.reuse, UR7, R4 ;  /* 0x0000000711047c24 */ /* 0x040fe4000f8e0204 */
[----:B------:R-:W-:-:S05]  /*1f00*/  IMAD.WIDE.U32 R18, R17, UR6, R18 ;  /* 0x0000000611127c25 */ /* 0x000fca000f8e0012 */
[----:B------:R-:W-:Y:S02]  /*1f10*/  IADD3 R4, PT, PT, R19, R4, RZ ;  /* 0x0000000413047210 */ /* 0x000fe40007ffe0ff */
[----:B-----5:R-:W-:-:S04]  /*1f20*/  LEA R16, P2, R18, UR4, 0x1 ;  /* 0x0000000412107c11 */ /* 0x020fc8000f8408ff */
[----:B------:R-:W-:-:S05]  /*1f30*/  LEA.HI.X R17, R18, UR5, R4, 0x1, P2 ;  /* 0x0000000512117c11 */ /* 0x000fca00090f0c04 */
[----:B------:R1:W-:Y:S04]  /*1f40*/  STG.E.128 desc[UR20][R16.64], RZ ;  /* 0x000000ff10007986 */ /* 0x0003e8000c101d14 */
.L_x_488:
[----:B------:R-:W-:Y:S05]  /*1f50*/  BSYNC.RECONVERGENT B0 ;  /* 0x0000000000007941 */ /* 0x000fea0003800200 */
.L_x_487:
[----:B------:R-:W-:Y:S04]  /*1f60*/  BSSY.RECONVERGENT B0, `(.L_x_489) ;  /* 0x000000c000007945 */ /* 0x000fe80003800200 */
[----:B------:R-:W-:Y:S05]  /*1f70*/  @P1 BRA `(.L_x_490) ;  /* 0x0000000000281947 */ /* 0x000fea0003800000 */
[----:B------:R-:W5:Y:S01]  /*1f80*/  LDCU.64 UR4, c[0x0][0x568] ;  /* 0x0000ad00ff0477ac */ /* 0x000f620008000a00 */
[----:B-1----:R-:W-:Y:S01]  /*1f90*/  IMAD R4, R7, UR6, RZ ;  /* 0x0000000607047c24 */ /* 0x002fe2000f8e02ff */
[----:B------:R-:W-:Y:S02]  /*1fa0*/  MOV R6, R8 ;  /* 0x0000000800067202 */ /* 0x000fe40000000f00 */
[----:B------:R-:W-:Y:S01]  /*1fb0*/  MOV R7, R11 ;  /* 0x0000000b00077202 */ /* 0x000fe20000000f00 */
[C---:B------:R-:W-:Y:S02]  /*1fc0*/  IMAD R4, R13.reuse, UR7, R4 ;  /* 0x000000070d047c24 */ /* 0x040fe4000f8e0204 */
[----:B------:R-:W-:-:S05]  /*1fd0*/  IMAD.WIDE.U32 R6, R13, UR6, R6 ;  /* 0x000000060d067c25 */ /* 0x000fca000f8e0006 */
[----:B------:R-:W-:Y:S02]  /*1fe0*/  IADD3 R4, PT, PT, R7, R4, RZ ;  /* 0x0000000407047210 */ /* 0x000fe40007ffe0ff */
[----:B-----5:R-:W-:-:S04]  /*1ff0*/  LEA R12, P1, R6, UR4, 0x1 ;  /* 0x00000004060c7c11 */ /* 0x020fc8000f8208ff */
[----:B------:R-:W-:-:S05]  /*2000*/  LEA.HI.X R13, R6, UR5, R4, 0x1, P1 ;  /* 0x00000005060d7c11 */ /* 0x000fca00088f0c04 */
[----:B------:R1:W-:Y:S04]  /*2010*/  STG.E.128 desc[UR20][R12.64], RZ ;  /* 0x000000ff0c007986 */ /* 0x0003e8000c101d14 */
.L_x_490:
[----:B------:R-:W-:Y:S05]  /*2020*/  BSYNC.RECONVERGENT B0 ;  /* 0x0000000000007941 */ /* 0x000fea0003800200 */
.L_x_489:
[----:B------:R-:W-:Y:S05]  /*2030*/  @P0 BRA `(.L_x_491) ;  /* 0x0000006000cc0947 */ /* 0x000fea0003800000 */
[----:B------:R-:W5:Y:S01]  /*2040*/  LDCU.64 UR4, c[0x0][0x568] ;  /* 0x0000ad00ff0477ac */ /* 0x000f620008000a00 */
[----:B-1----:R-:W-:Y:S01]  /*2050*/  MOV R4, R8 ;  /* 0x0000000800047202 */ /* 0x002fe20000000f00 */
[----:B------:R-:W-:Y:S01]  /*2060*/  IMAD R14, R14, UR6, RZ ;  /* 0x000000060e0e7c24 */ /* 0x000fe2000f8e02ff */
[----:B------:R-:W-:-:S03]  /*2070*/  MOV R5, R11 ;  /* 0x0000000b00057202 */ /* 0x000fc60000000f00 */
[C---:B------:R-:W-:Y:S02]  /*2080*/  IMAD R14, R15.reuse, UR7, R14 ;  /* 0x000000070f0e7c24 */ /* 0x040fe4000f8e020e */
[----:B------:R-:W-:-:S05]  /*2090*/  IMAD.WIDE.U32 R4, R15, UR6, R4 ;  /* 0x000000060f047c25 */ /* 0x000fca000f8e0004 */
[----:B------:R-:W-:Y:S02]  /*20a0*/  IADD3 R5, PT, PT, R5, R14, RZ ;  /* 0x0000000e05057210 */ /* 0x000fe40007ffe0ff */
[----:B-----5:R-:W-:-:S04]  /*20b0*/  LEA R6, P0, R4, UR4, 0x1 ;  /* 0x0000000404067c11 */ /* 0x020fc8000f8008ff */
[----:B------:R-:W-:-:S05]  /*20c0*/  LEA.HI.X R7, R4, UR5, R5, 0x1, P0 ;  /* 0x0000000504077c11 */ /* 0x000fca00080f0c05 */
[----:B------:R1:W-:Y:S01]  /*20d0*/  STG.E.128 desc[UR20][R6.64], RZ ;  /* 0x000000ff06007986 */ /* 0x0003e2000c101d14 */
[----:B------:R-:W-:Y:S05]  /*20e0*/  BRA `(.L_x_491) ;  /* 0x0000006000a07947 */ /* 0x000fea0003800000 */
.L_x_476:
[----:B------:R-:W1:Y:S01]  /*20f0*/  LDCU.64 UR4, c[0x0][0x3d8] ;  /* 0x00007b00ff0477ac */ /* 0x000e620008000a00 */
[----:B------:R-:W-:Y:S01]  /*2100*/  IMAD.U32 R27, RZ, RZ, UR12 ;  /* 0x0000000cff1b7e24 */ /* 0x000fe2000f8e00ff */
[----:B------:R-:W-:Y:S01]  /*2110*/  IADD3 R4, PT, PT, R225, -UR23, RZ ;  /* 0x80000017e1047c10 */ /* 0x000fe2000fffe0ff */
[----:B------:R-:W-:Y:S01]  /*2120*/  BSSY.RECONVERGENT B0, `(.L_x_492) ;  /* 0x0000022000007945 */ /* 0x000fe20003800200 */
[----:B------:R-:W-:Y:S01]  /*2130*/  UIMAD UR7, UR22, UR12, URZ ;  /* 0x0000000c160772a4 */ /* 0x000fe2000f8e02ff */
[----:B------:R-:W-:Y:S01]  /*2140*/  IMAD.WIDE.U32 R28, R27, UR23, R18 ;  /* 0x000000171b1c7c25 */ /* 0x000fe2000f8e0012 */
[----:B------:R-:W-:Y:S01]  /*2150*/  @P4 BAR.SYNC.DEFER_BLOCKING 0x0 ;  /* 0x0000000000004b1d */ /* 0x000fe20000010000 */
[----:B------:R-:W-:Y:S01]  /*2160*/  ISETP.GE.AND P6, PT, R193, R4, PT ;  /* 0x00000004c100720c */ /* 0x000fe20003fc6270 */
[----:B------:R-:W-:Y:S01]  /*2170*/  UIMAD UR7, UR23, UR13, UR7 ;  /* 0x0000000d170772a4 */ /* 0x000fe2000f8e0207 */
[----:B------:R-:W-:Y:S02]  /*2180*/  IADD3 R28, P0, PT, R22, R28, RZ ;  /* 0x0000001c161c7210 */ /* 0x000fe40007f1e0ff */
[----:B------:R-:W-:-:S03]  /*2190*/  LOP3.LUT R22, R21, 0x80000001, RZ, 0xc0, !PT ;  /* 0x8000000115167812 */ /* 0x000fc600078ec0ff */
[----:B------:R-:W-:Y:S02]  /*21a0*/  IADD3.X R29, PT, PT, R20, UR7, R29, P0, !PT ;  /* 0x00000007141d7c10 */ /* 0x000fe400087fe41d */
[----:B------:R-:W-:Y:S01]  /*21b0*/  ISETP.NE.AND P0, PT, R22, 0x1, PT ;  /* 0x000000011600780c */ /* 0x000fe20003f05270 */
[----:B-1----:R-:W-:Y:S02]  /*21c0*/  IMAD R20, R8, UR4, RZ ;  /* 0x0000000408147c24 */ /* 0x002fe4000f8e02ff */
[----:B------:R-:W-:Y:S01]  /*21d0*/  IMAD.WIDE.U32 R28, R9, UR4, R28 ;  /* 0x00000004091c7c25 */ /* 0x000fe2000f8e001c */
[----:B------:R-:W-:-:S03]  /*21e0*/  SEL R168, RZ, 0x2000, P0 ;  /* 0x00002000ffa87807 */ /* 0x000fc60000000000 */
[----:B------:R-:W-:-:S04]  /*21f0*/  IMAD R27, R9, UR5, R20 ;  /* 0x00000005091b7c24 */ /* 0x000fc8000f8e0214 */
[----:B------:R-:W-:Y:S01]  /*2200*/  IMAD.IADD R27, R29, 0x1, R27 ;  /* 0x000000011d1b7824 */ /* 0x000fe200078e021b */
        /* <DEDUP_REMOVED lines=16> */
.L_x_494:
[----:B------:R3:W-:Y:S01]  /*2310*/  STS.128 [R197+0xa000], RZ ;  /* 0x00a000ffc5007388 */ /* 0x0007e20000000c00 */
[----:B------:R-:W-:Y:S05]  /*2320*/  BRA `(.L_x_495) ;  /* 0x0000000000047947 */ /* 0x000fea0003800000 */
.L_x_493:
[----:B------:R1:W-:Y:S02]  /*2330*/  STS.128 [R197+0xa000], RZ ;  /* 0x00a000ffc5007388 */ /* 0x0003e40000000c00 */
.L_x_495:
[----:B------:R-:W-:Y:S05]  /*2340*/  BSYNC.RECONVERGENT B0 ;  /* 0x0000000000007941 */ /* 0x000fea0003800200 */
.L_x_492:
        /* <DEDUP_REMOVED lines=23> */
.L_x_497:
[----:B------:R-:W-:Y:S05]  /*24c0*/  BSYNC.RECONVERGENT B0 ;  /* 0x0000000000007941 */ /* 0x000fea0003800200 */
.L_x_496:
        /* <DEDUP_REMOVED lines=20> */
.L_x_499:
[----:B------:R-:W-:Y:S05]  /*2610*/  BSYNC.RECONVERGENT B0 ;  /* 0x0000000000007941 */ /* 0x000fea0003800200 */
.L_x_498:
        /* <DEDUP_REMOVED lines=9> */
[----:B------:R-:W-:Y:S01]  /*26b0*/  IMAD R4, R14, UR12, RZ ;  /* 0x0000000c0e047c24 */ /* 0x000fe2000f8e02ff */
[----:B------:R-:W-:-:S03]  /*26c0*/  MOV R23, R27 ;  /* 0x0000001b00177202 */ /* 0x000fc60000000f00 */
[C---:B------:R-:W-:Y:S02]  /*26d0*/  IMAD R4, R15.reuse, UR13, R4 ;  /* 0x0000000d0f047c24 */ /* 0x040fe4000f8e0204 */
[----:B------:R-:W-:-:S05]  /*26e0*/  IMAD.WIDE.U32 R22, R15, UR12, R22 ;  /* 0x0000000c0f167c25 */ /* 0x000fca000f8e0016 */
[----:B------:R-:W-:Y:S02]  /*26f0*/  IADD3 R4, PT, PT, R23, R4, RZ ;  /* 0x0000000417047210 */ /* 0x000fe40007ffe0ff */
[----:B-----5:R-:W-:-:S04]  /*2700*/  LEA R28, P0, R22, UR4, 0x1 ;  /* 0x00000004161c7c11 */ /* 0x020fc8000f8008ff */
[----:B------:R-:W-:-:S05]  /*2710*/  LEA.HI.X R29, R22, UR5, R4, 0x1, P0 ;  /* 0x00000005161d7c11 */ /* 0x000fca00080f0c04 */
[----:B------:R-:W-:Y:S01]  /*2720*/  @!PT LDS RZ, [RZ] ;  /* 0x00000000fffff984 */ /* 0x000fe20000000800 */
[----:B------:R-:W-:Y:S01]  /*2730*/  @!PT LDS RZ, [RZ] ;  /* 0x00000000fffff984 */ /* 0x000fe20000000800 */
[----:B------:R-:W-:Y:S01]  /*2740*/  @!PT LDS RZ, [RZ] ;  /* 0x00000000fffff984 */ /* 0x000fe20000000800 */
[----:B------:R1:W-:Y:S04]  /*2750*/  LDGSTS.E.BYPASS.LTC128B.128 [R197+0xd000], desc[UR20][R28.64] ;  /* 0x0d0000001cc57fae */ /* 0x0003e8000b981a14 */
.L_x_501:
[----:B------:R-:W-:Y:S05]  /*2760*/  BSYNC.RECONVERGENT B0 ;  /* 0x0000000000007941 */ /* 0x000fea0003800200 */
.L_x_500:
        /* <DEDUP_REMOVED lines=13> */
.L_x_504:
[----:B------:R1:W-:Y:S01]  /*2840*/  STS.128 [R197+0x4000], RZ ;  /* 0x004000ffc5007388 */ /* 0x0003e20000000c00 */
[----:B------:R-:W-:Y:S05]  /*2850*/  BRA `(.L_x_505) ;  /* 0x0000000000047947 */ /* 0x000fea0003800000 */
.L_x_503:
[----:B------:R1:W-:Y:S02]  /*2860*/  STS.128 [R197+0x4000], RZ ;  /* 0x004000ffc5007388 */ /* 0x0003e40000000c00 */
.L_x_505:
[----:B------:R-:W-:Y:S05]  /*2870*/  BSYNC.RECONVERGENT B0 ;  /* 0x0000000000007941 */ /* 0x000fea0003800200 */
.L_x_502:
        /* <DEDUP_REMOVED lines=8> */
[----:B------:R-:W-:Y:S01]  /*2900*/  IMAD.U32 R23, RZ, RZ, UR6 ;  /* 0x00000006ff177e24 */ /* 0x000fe2000f8e00ff */
        /* <DEDUP_REMOVED lines=8> */
.L_x_507:
[----:B------:R-:W-:Y:S05]  /*2990*/  BSYNC.RECONVERGENT B0 ;  /* 0x0000000000007941 */ /* 0x000fea0003800200 */
.L_x_506:
        /* <DEDUP_REMOVED lines=11> */
.L_x_510:
[----:B------:R1:W-:Y:S01]  /*2a50*/  STS.128 [R221], RZ ;  /* 0x000000ffdd007388 */ /* 0x0003e20000000c00 */
[----:B------:R-:W-:Y:S05]  /*2a60*/  BRA `(.L_x_511) ;  /* 0x0000000000047947 */ /* 0x000fea0003800000 */
.L_x_509:
[----:B------:R1:W-:Y:S02]  /*2a70*/  STS.128 [R221], RZ ;  /* 0x000000ffdd007388 */ /* 0x0003e40000000c00 */
.L_x_511:
[----:B------:R-:W-:Y:S05]  /*2a80*/  BSYNC.RECONVERGENT B0 ;  /* 0x0000000000007941 */ /* 0x000fea0003800200 */
.L_x_508:
[C---:B------:R-:W-:Y:S01]  /*2a90*/  VIADD R4, R190.reuse, 0x8 ;  /* 0x00000008be047836 */ /* 0x040fe20000000000 */
[CC--:B------:R-:W-:Y:S01]  /*2aa0*/  ISETP.GE.AND P2, PT, R190.reuse, R21.reuse, PT ;  /* 0x00000015be00720c */ /* 0x0c0fe20003f46270 */
[----:B------:R-:W-:Y:S01]  /*2ab0*/  IMAD.MOV.U32 R220, RZ, RZ, 0x7f800000 ;  /* 0x7f800000ffdc7424 */ /* 0x000fe200078e00ff */
[----:B------:R-:W-:Y:S01]  /*2ac0*/  LOP3.LUT R20, R190, 0x20, RZ, 0xfc, !PT ;  /* 0x00000020be147812 */ /* 0x000fe200078efcff */
[----:B------:R-:W-:Y:S01]  /*2ad0*/  IMAD.MOV.U32 R219, RZ, RZ, 0x7f800000 ;  /* 0x7f800000ffdb7424 */ /* 0x000fe200078e00ff */
[----:B------:R-:W-:Y:S01]  /*2ae0*/  ISETP.GE.AND P0, PT, R4, R21, PT ;  /* 0x000000150400720c */ /* 0x000fe20003f06270 */
[C---:B-1----:R-:W-:Y:S01]  /*2af0*/  IMAD.WIDE.U32 R22, R190.reuse, 0x4, R232 ;  /* 0x00000004be167825 */ /* 0x042fe200078e00e8 */
        /* <DEDUP_REMOVED lines=22> */
.L_x_513:
[----:B------:R-:W-:Y:S05]  /*2c60*/  BSYNC.RECONVERGENT B0 ;  /* 0x0000000000007941 */ /* 0x000fea0003800200 */
.L_x_512:
[----:B------:R-:W3:Y:S01]  /*2c70*/  LDCU.64 UR4, c[0x0][0x3d0] ;  /* 0x00007a00ff0477ac */ /* 0x000ee20008000a00 */
[----:B-1----:R-:W-:Y:S01]  /*2c80*/  MOV R5, UR14 ;  /* 0x0000000e00057c02 */ /* 0x002fe20008000f00 */
[----:B------:R-:W-:Y:S01]  /*2c90*/  BSSY.RECONVERGENT B0, `(.L_x_514) ;  /* 0x000001c000007945 */ /* 0x000fe20003800200 */
[----:B------:R-:W-:-:S03]  /*2ca0*/  UIMAD UR7, UR22, UR14, URZ ;  /* 0x0000000e160772a4 */ /* 0x000fc6000f8e02ff */
[----:B------:R-:W-:Y:S01]  /*2cb0*/  IMAD.WIDE.U32 R4, R5, UR23, R18 ;  /* 0x0000001705047c25 */ /* 0x000fe2000f8e0012 */
[----:B------:R-:W-:Y:S02]  /*2cc0*/  UIMAD UR7, UR23, UR15, UR7 ;  /* 0x0000000f170772a4 */ /* 0x000fe4000f8e0207 */
[----:B------:R-:W-:-:S04]  /*2cd0*/  IADD3 R18, P0, PT, R12, R4, RZ ;  /* 0x000000040c127210 */ /* 0x000fc80007f1e0ff */
        /* <DEDUP_REMOVED lines=20> */
.L_x_516:
[----:B------:R3:W-:Y:S01]  /*2e20*/  STS.128 [R197+0x6000], RZ ;  /* 0x006000ffc5007388 */ /* 0x0007e20000000c00 */
[----:B------:R-:W-:Y:S05]  /*2e30*/  BRA `(.L_x_517) ;  /* 0x0000000000047947 */ /* 0x000fea0003800000 */
.L_x_515:
[----:B------:R1:W-:Y:S02]  /*2e40*/  STS.128 [R197+0x6000], RZ ;  /* 0x006000ffc5007388 */ /* 0x0003e40000000c00 */
.L_x_517:
[----:B------:R-:W-:Y:S05]  /*2e50*/  BSYNC.RECONVERGENT B0 ;  /* 0x0000000000007941 */ /* 0x000fea0003800200 */
.L_x_514:
        /* <DEDUP_REMOVED lines=8> */
[----:B------:R-:W-:Y:S01]  /*2ee0*/  IMAD R4, R16, UR14, RZ ;  /* 0x0000000e10047c24 */ /* 0x000fe2000f8e02ff */
[----:B-1----:R-:W-:Y:S02]  /*2ef0*/  MOV R18, R8 ;  /* 0x0000000800127202 */ /* 0x002fe40000000f00 */
[----:B------:R-:W-:Y:S01]  /*2f00*/  MOV R19, R5 ;  /* 0x0000000500137202 */ /* 0x000fe20000000f00 */
[C---:B------:R-:W-:Y:S02]  /*2f10*/  IMAD R4, R17.reuse, UR15, R4 ;  /* 0x0000000f11047c24 */ /* 0x040fe4000f8e0204 */
[----:B------:R-:W-:-:S05]  /*2f20*/  IMAD.WIDE.U32 R16, R17, UR14, R18 ;  /* 0x0000000e11107c25 */ /* 0x000fca000f8e0012 */
[----:B------:R-:W-:Y:S02]  /*2f30*/  IADD3 R4, PT, PT, R17, R4, RZ ;  /* 0x0000000411047210 */ /* 0x000fe40007ffe0ff */
[----:B---3--:R-:W-:-:S04]  /*2f40*/  LEA R18, P0, R16, UR4, 0x1 ;  /* 0x0000000410127c11 */ /* 0x008fc8000f8008ff */
[----:B------:R-:W-:-:S05]  /*2f50*/  LEA.HI.X R19, R16, UR5, R4, 0x1, P0 ;  /* 0x0000000510137c11 */ /* 0x000fca00080f0c04 */
[----:B------:R-:W-:Y:S01]  /*2f60*/  @!PT LDS RZ, [RZ] ;  /* 0x00000000fffff984 */ /* 0x000fe20000000800 */
[----:B------:R-:W-:Y:S01]  /*2f70*/  @!PT LDS RZ, [RZ] ;  /* 0x00000000fffff984 */ /* 0x000fe20000000800 */
[----:B------:R-:W-:Y:S01]  /*2f80*/  @!PT LDS RZ, [RZ] ;  /* 0x00000000fffff984 */ /* 0x000fe20000000800 */
[----:B------:R1:W-:Y:S04]  /*2f90*/  LDGSTS.E.BYPASS.LTC128B.128 [R197+0x7000], desc[UR20][R18.64] ;  /* 0x0700000012c57fae */ /* 0x0003e8000b981a14 */
.L_x_519:
[----:B------:R-:W-:Y:S05]  /*2fa0*/  BSYNC.RECONVERGENT B0 ;  /* 0x0000000000007941 */ /* 0x000fea0003800200 */
.L_x_518:
        /* <DEDUP_REMOVED lines=8> */
[----:B------:R-:W-:Y:S01]  /*3030*/  IMAD R4, R7, UR14, RZ ;  /* 0x0000000e07047c24 */ /* 0x000fe2000f8e02ff */
[----:B------:R-:W-:Y:S02]  /*3040*/  MOV R16, R8 ;  /* 0x0000000800107202 */ /* 0x000fe40000000f00 */
[----:B------:R-:W-:Y:S01]  /*3050*/  MOV R17, R5 ;  /* 0x0000000500117202 */ /* 0x000fe20000000f00 */
        /* <DEDUP_REMOVED lines=9> */
.L_x_521:
[----:B------:R-:W-:Y:S05]  /*30f0*/  BSYNC.RECONVERGENT B0 ;  /* 0x0000000000007941 */ /* 0x000fea0003800200 */
.L_x_520:
        /* <DEDUP_REMOVED lines=19> */
.L_x_523:
[----:B------:R-:W-:Y:S05]  /*3230*/  BSYNC.RECONVERGENT B0 ;  /* 0x0000000000007941 */ /* 0x000fea0003800200 */
.L_x_522:
[----:B------:R-:W0:Y:S01]  /*3240*/  LDGDEPBAR ;  /* 0x00000000000079af */ /* 0x000e220000000000 */
[----:B------:R-:W3:Y:S01]  /*3250*/  LDC.64 R14, c[0x0][0x528] ;  /* 0x00014a00ff0e7b82 */ /* 0x000ee20000000a00 */
[----:B------:R-:W-:Y:S01]  /*3260*/  IMAD.IADD R171, R180, 0x1, R177 ;  /* 0x00000001b4ab7824 */ /* 0x000fe200078e02b1 */
[----:B------:R-:W4:Y:S01]  /*3270*/  LDCU UR11, c[0x0][0x590] ;  /* 0x0000b200ff0b77ac */ /* 0x000f220008000800 */
[----:B------:R-:W-:Y:S01]  /*3280*/  IMAD.IADD R170, R179, 0x1, R180 ;  /* 0x00000001b3aa7824 */ /* 0x000fe200078e02b4 */
[----:B------:R-:W2:Y:S01]  /*3290*/  S2R R201, SR_TID.X ;  /* 0x0000000000c97919 */ /* 0x000ea20000002100 */
[----:B------:R-:W-:Y:S01]  /*32a0*/  IMAD R13, R189, UR24, R184 ;  /* 0x00000018bd0d7c24 */ /* 0x000fe2000f8e02b8 */
[----:B------:R-:W2:Y:S02]  /*32b0*/  LDCU UR4, c[0x0][0x440] ;  /* 0x00008800ff0477ac */ /* 0x000ea40008000800 */
[----:B------:R-:W2:Y:S01]  /*32c0*/  LDC R200, c[0x0][0x44c] ;  /* 0x00011300ffc87b82 */ /* 0x000ea20000000800 */
[----:B------:R-:W-:Y:S01]  /*32d0*/  IMAD.SHL.U32 R7, R11, 0x2, RZ ;  /* 0x000000020b077824 */ /* 0x000fe200078e00ff */
[----:B------:R-:W-:Y:S01]  /*32e0*/  SHF.R.U32.HI R202, RZ, 0x1, R11 ;  /* 0x00000001ffca7819 */ /* 0x000fe2000001160b */
[----:B------:R-:W2:Y:S01]  /*32f0*/  LDCU UR5, c[0x0][0x3e0] ;  /* 0x00007c00ff0577ac */ /* 0x000ea20008000800 */
[----:B-1----:R-:W-:Y:S01]  /*3300*/  IADD3 R9, PT, PT, R222, R190, R225 ;  /* 0x000000bede097210 */ /* 0x002fe20007ffe0e1 */
[----:B------:R-:W1:Y:S01]  /*3310*/  LDCU UR10, c[0x0][0x45c] ;  /* 0x00008b80ff0a77ac */ /* 0x000e620008000800 */
[----:B------:R-:W1:Y:S01]  /*3320*/  LDCU.U8 UR7, c[0x0][0x4f8] ;  /* 0x00009f00ff0777ac */ /* 0x000e620008000000 */
[----:B------:R-:W-:-:S04]  /*3330*/  DEPBAR.LE SB0, 0x1 ;  /* 0x000080400000791a */ /* 0x000fc80000000000 */
[----:B------:R-:W-:Y:S06]  /*3340*/  BAR.SYNC.DEFER_BLOCKING 0x0 ;  /* 0x0000000000007b1d */ /* 0x000fec0000010000 */
[----:B---3--:R-:W3:Y:S04]  /*3350*/  LDG.E.64 R4, desc[UR20][R14.64] ;  /* 0x000000140e047981 */ /* 0x008ee8000c1e1b00 */
[----:B------:R-:W2:Y:S04]  /*3360*/  LDG.E.64 R212, desc[UR20][R14.64+0x8] ;  /* 0x000008140ed47981 */ /* 0x000ea8000c1e1b00 */
[----:B------:R1:W1:Y:S04]  /*3370*/  LDSM.16.M88.4 R136, [R179] ;  /* 0x00000000b388783b */ /* 0x0002680000000200 */
[----:B------:R1:W1:Y:S04]  /*3380*/  LDSM.16.M88.4 R140, [R179+0x800] ;  /* 0x00080000b38c783b */ /* 0x0002680000000200 */
[----:B------:R1:W1:Y:S04]  /*3390*/  LDSM.16.M88.4 R144, [R170] ;  /* 0x00000000aa90783b */ /* 0x0002680000000200 */
[----:B------:R1:W1:Y:S04]  /*33a0*/  LDSM.16.M88.4 R148, [R170+0x800] ;  /* 0x00080000aa94783b */ /* 0x0002680000000200 */
[----:B------:R1:W1:Y:S04]  /*33b0*/  LDSM.16.M88.4 R152, [R177] ;  /* 0x00000000b198783b */ /* 0x0002680000000200 */
[----:B------:R1:W1:Y:S04]  /*33c0*/  LDSM.16.M88.4 R156, [R177+0x800] ;  /* 0x00080000b19c783b */ /* 0x0002680000000200 */
[----:B------:R1:W1:Y:S04]  /*33d0*/  LDSM.16.M88.4 R160, [R171] ;  /* 0x00000000aba0783b */ /* 0x0002680000000200 */
[----:B------:R1:W1:Y:S01]  /*33e0*/  LDSM.16.M88.4 R164, [R171+0x800] ;  /* 0x00080000aba4783b */ /* 0x0002620000000200 */
[----:B------:R-:W-:Y:S01]  /*33f0*/  IMAD.SHL.U32 R13, R13, 0x20, RZ ;  /* 0x000000200d0d7824 */ /* 0x000fe200078e00ff */
[----:B------:R-:W-:-:S02]  /*3400*/  LOP3.LUT R7, R7, 0x6, RZ, 0xc0, !PT ;  /* 0x0000000607077812 */ /* 0x000fc400078ec0ff */
[----:B------:R-:W-:Y:S02]  /*3410*/  LOP3.LUT R214, R191, 0x1, RZ, 0xc0, !PT ;  /* 0x00000001bfd67812 */ /* 0x000fe400078ec0ff */
[----:B------:R-:W-:-:S03]  /*3420*/  LOP3.LUT R202, R7, 0x1e0, R202, 0xf8, !PT ;  /* 0x000001e007ca7812 */ /* 0x000fc600078ef8ca */
[----:B------:R-:W-:Y:S01]  /*3430*/  IMAD R214, R223, 0x4, R214 ;  /* 0x00000004dfd67824 */ /* 0x000fe200078e02d6 */
[----:B------:R-:W-:Y:S01]  /*3440*/  IADD3 R216, PT, PT, R9, -0x1f, -R216 ;  /* 0xffffffe109d87810 */ /* 0x000fe20007ffe8d8 */
[--C-:B------:R-:W-:Y:S01]  /*3450*/  IMAD.IADD R169, R185, 0x1, R168.reuse ;  /* 0x00000001b9a97824 */ /* 0x100fe200078e02a8 */
[----:B------:R-:W-:Y:S01]  /*3460*/  IADD3 R203, PT, PT, R6, 0x80, -R225 ;  /* 0x0000008006cb7810 */ /* 0x000fe20007ffe8e1 */
[----:B------:R-:W-:Y:S01]  /*3470*/  IMAD.IADD R168, R183, 0x1, R168 ;  /* 0x00000001b7a87824 */ /* 0x000fe200078e02a8 */
[----:B------:R-:W-:Y:S01]  /*3480*/  CS2R R94, SRZ ;  /* 0x00000000005e7805 */ /* 0x000fe2000001ff00 */
[----:B------:R-:W-:Y:S01]  /*3490*/  IMAD.MOV.U32 R215, RZ, RZ, R221 ;  /* 0x000000ffffd77224 */ /* 0x000fe200078e00dd */
        /* <DEDUP_REMOVED lines=31> */
[----:B------:R-:W-:Y:S02]  /*3690*/  VIADD R202, R202, UR23 ;  /* 0x00000017caca7c36 */ /* 0x000fe40008000000 */
[----:B------:R-:W-:Y:S01]  /*36a0*/  VIADD R214, R214, 0xfffffffc ;  /* 0xfffffffcd6d67836 */ /* 0x000fe20000000000 */
[----:B----4-:R-:W-:-:S02]  /*36b0*/  USHF.L.U32 UR11, UR11, 0x6, URZ ;  /* 0x000000060b0b7899 */ /* 0x010fc400080006ff */
[----:B------:R-:W-:Y:S02]  /*36c0*/  USHF.L.U32 UR27, UR27, 0x3, URZ ;  /* 0x000000031b1b7899 */ /* 0x000fe400080006ff */
[----:B------:R-:W-:Y:S01]  /*36d0*/  UIADD3 UR14, UPT, UPT, UR23, 0x80, URZ ;  /* 0x00000080170e7890 */ /* 0x000fe2000fffe0ff */
[----:B---3--:R-:W-:Y:S02]  /*36e0*/  R2UR UR12, R5 ;  /* 0x00000000050c72ca */ /* 0x008fe400000e0000 */
[----:B------:R-:W-:Y:S02]  /*36f0*/  R2UR UR13, R4 ;  /* 0x00000000040d72ca */ /* 0x000fe400000e0000 */
[----:B--2---:R-:W-:Y:S02]  /*3700*/  IADD3 R228, P1, P0, R13, R212, R228 ;  /* 0x000000d40de47210 */ /* 0x004fe4000783e0e4 */
[----:B------:R-:W-:-:S03]  /*3710*/  SHF.R.S32.HI R212, RZ, 0x1f, R13 ;  /* 0x0000001fffd47819 */ /* 0x000fc6000001140d */
[----:B------:R-:W-:Y:S01]  /*3720*/  IMAD.WIDE.U32 R228, R228, -0x2daee0ad, RZ ;  /* 0xd2511f53e4e47825 */ /* 0x000fe200078e00ff */
[----:B------:R-:W-:Y:S02]  /*3730*/  IADD3.X R212, PT, PT, R212, R213, RZ, P1, P0 ;  /* 0x000000d5d4d47210 */ /* 0x000fe40000fe04ff */
[----:B------:R-:W-:Y:S02]  /*3740*/  LOP3.LUT P0, RZ, R201, 0x4, RZ, 0xc0, !PT ;  /* 0x00000004c9ff7812 */ /* 0x000fe4000780c0ff */
[----:B------:R-:W-:Y:S01]  /*3750*/  SHF.R.U32.HI R213, RZ, 0x6, R201 ;  /* 0x00000006ffd57819 */ /* 0x000fe200000116c9 */
[----:B------:R-:W-:Y:S02]  /*3760*/  UIADD3 UR35, UPT, UPT, UR13, -0x61c88647, URZ ;  /* 0x9e3779b90d237890 */ /* 0x000fe4000fffe0ff */
[----:B------:R-:W-:Y:S02]  /*3770*/  UIADD3 UR34, UPT, UPT, UR12, -0x4498517b, URZ ;  /* 0xbb67ae850c227890 */ /* 0x000fe4000fffe0ff */
[----:B------:R-:W-:-:S02]  /*3780*/  UIADD3 UR33, UPT, UPT, UR13, 0x3c6ef372, URZ ;  /* 0x3c6ef3720d217890 */ /* 0x000fc4000fffe0ff */
[----:B------:R-:W-:Y:S02]  /*3790*/  UIADD3 UR32, UPT, UPT, UR12, 0x76cf5d0a, URZ ;  /* 0x76cf5d0a0c207890 */ /* 0x000fe4000fffe0ff */
[----:B------:R-:W-:Y:S02]  /*37a0*/  UIADD3 UR31, UPT, UPT, UR13, -0x255992d5, URZ ;  /* 0xdaa66d2b0d1f7890 */ /* 0x000fe4000fffe0ff */
[----:B------:R-:W-:Y:S02]  /*37b0*/  UIADD3 UR30, UPT, UPT, UR12, 0x32370b8f, URZ ;  /* 0x32370b8f0c1e7890 */ /* 0x000fe4000fffe0ff */
[----:B------:R-:W-:Y:S02]  /*37c0*/  UIADD3 UR29, UPT, UPT, UR13, 0x78dde6e4, URZ ;  /* 0x78dde6e40d1d7890 */ /* 0x000fe4000fffe0ff */
[----:B------:R-:W-:Y:S02]  /*37d0*/  UIADD3 UR24, UPT, UPT, UR12, -0x126145ec, URZ ;  /* 0xed9eba140c187890 */ /* 0x000fe4000fffe0ff */
[----:B------:R-:W-:-:S02]  /*37e0*/  UIADD3 UR22, UPT, UPT, UR13, 0x1715609d, URZ ;  /* 0x1715609d0d167890 */ /* 0x000fc4000fffe0ff */
[----:B------:R-:W-:Y:S02]  /*37f0*/  UIADD3 UR17, UPT, UPT, UR12, -0x56f99767, URZ ;  /* 0xa90668990c117890 */ /* 0x000fe4000fffe0ff */
[----:B------:R-:W-:Y:S02]  /*3800*/  UIADD3 UR16, UPT, UPT, UR13, -0x4ab325aa, URZ ;  /* 0xb54cda560d107890 */ /* 0x000fe4000fffe0ff */
[----:B-1----:R-:W-:-:S12]  /*3810*/  UIADD3 UR15, UPT, UPT, UR12, 0x646e171e, URZ ;  /* 0x646e171e0c0f7890 */ /* 0x002fd8000fffe0ff */
.L_x_526:
[----:B------:R-:W0:Y:S01]  /*3820*/  LDGDEPBAR ;  /* 0x00000000000079af */ /* 0x000e220000000000 */
[--C-:B------:R-:W-:Y:S02]  /*3830*/  IMAD.IADD R132, R180, 0x1, R169.reuse ;  /* 0x00000001b4847824 */ /* 0x100fe400078e02a9 */
[----:B-----5:R-:W-:Y:S01]  /*3840*/  FMUL.FTZ R237, R220, 1.4426950216293334961 ;  /* 0x3fb8aa3bdced7820 */ /* 0x020fe20000410000 */
[----:B------:R-:W-:Y:S01]  /*3850*/  IMAD.IADD R187, R178, 0x1, R169 ;  /* 0x00000001b2bb7824 */ /* 0x000fe200078e02a9 */
[----:B------:R-:W-:Y:S01]  /*3860*/  FSETP.NEU.FTZ.AND P2, PT, R220, -INF , PT ;  /* 0xff800000dc00780b */ /* 0x000fe20003f5d000 */
[----:B------:R-:W-:Y:S01]  /*3870*/  VIADD R222, R222, 0xffffffc0 ;  /* 0xffffffc0dede7836 */ /* 0x000fe20000000000 */
[----:B------:R-:W-:Y:S01]  /*3880*/  LEA R234, P1, R190, R206, 0x2 ;  /* 0x000000cebeea7211 */ /* 0x000fe200078210ff */
[----:B------:R-:W-:Y:S02]  /*3890*/  IMAD.IADD R182, R180, 0x1, R187 ;  /* 0x00000001b4b67824 */ /* 0x000fe400078e02bb */
[----:B------:R-:W-:Y:S01]  /*38a0*/  IMAD.MOV.U32 R207, RZ, RZ, R205 ;  /* 0x000000ffffcf7224 */ /* 0x000fe200078e00cd */
[----:B------:R-:W-:Y:S01]  /*38b0*/  ISETP.GE.AND P3, PT, R222, R203, PT ;  /* 0x000000cbde00720c */ /* 0x000fe20003f66270 */
[----:B------:R-:W-:Y:S02]  /*38c0*/  IMAD.U32 R236, RZ, RZ, UR19 ;  /* 0x00000013ffec7e24 */ /* 0x000fe4000f8e00ff */
[----:B------:R-:W-:Y:S01]  /*38d0*/  IMAD.WIDE.U32 R244, R214, -0x326172a9, RZ ;  /* 0xcd9e8d57d6f47825 */ /* 0x000fe200078e00ff */
[----:B------:R-:W-:Y:S02]  /*38e0*/  ISETP.GT.AND P3, PT, R225, UR14, P3 ;  /* 0x0000000ee1007c0c */ /* 0x000fe40009f64270 */
[----:B------:R-:W-:Y:S01]  /*38f0*/  LEA.HI.X R235, R190, R207, RZ, 0x2, P1 ;  /* 0x000000cfbeeb7211 */ /* 0x000fe200008f14ff */
[----:B------:R-:W-:Y:S02]  /*3900*/  IMAD R241, R236, 0x4, R213 ;  /* 0x00000004ecf17824 */ /* 0x000fe400078e02d5 */
[----:B------:R-:W-:Y:S03]  /*3910*/  VIADD R223, R223, 0xffffffff ;  /* 0xffffffffdfdf7836 */ /* 0x000fe60000000000 */
[----:B------:R-:W-:Y:S01]  /*3920*/  LOP3.LUT R241, R241, UR12, R229, 0x96, !PT ;  /* 0x0000000cf1f17c12 */ /* 0x000fe2000f8e96e5 */
[----:B------:R-:W-:Y:S04]  /*3930*/  DEPBAR.LE SB0, 0x0 ;  /* 0x000080000000791a */ /* 0x000fe80000000000 */
[----:B------:R-:W-:Y:S01]  /*3940*/  BAR.SYNC.DEFER_BLOCKING 0x0 ;  /* 0x0000000000007b1d */ /* 0x000fe20000010000 */
[----:B------:R-:W-:Y:S01]  /*3950*/  @!P3 VIADD R238, R202, 0x1 ;  /* 0x00000001caeeb836 */ /* 0x000fe20000000000 */
[--C-:B------:R-:W-:Y:S01]  /*3960*/  @!P3 VIADDMNMX R207, R216, 0xffffffe8, R225.reuse, PT ;  /* 0xffffffe8d8cfb846 */ /* 0x100fe200038001e1 */
[----:B------:R-:W-:Y:S01]  /*3970*/  @!P3 VIADD R236, R202, 0x8 ;  /* 0x00000008caecb836 */ /* 0x000fe20000000000 */
[----:B------:R-:W-:Y:S01]  /*3980*/  @!P3 VIMNMX R239, PT, PT, R216, R225, PT ;  /* 0x000000e1d8efb248 */ /* 0x000fe20003fe0100 */
[----:B------:R-:W-:Y:S01]  /*3990*/  IMAD.WIDE.U32 R240, R241, -0x326172a9, RZ ;  /* 0xcd9e8d57f1f07825 */ /* 0x000fe200078e00ff */
[C---:B------:R-:W-:Y:S02]  /*39a0*/  @!P3 ISETP.GE.AND P4, PT, R238.reuse, R207, PT ;  /* 0x000000cfee00b20c */ /* 0x040fe40003f86270 */
[----:B------:R-:W-:Y:S01]  /*39b0*/  @!P3 ISETP.GE.AND P5, PT, R238, R239, PT ;  /* 0x000000efee00b20c */ /* 0x000fe20003fa6270 */
        /* <DEDUP_REMOVED lines=30> */
[----:B------:R-:W-:Y:S08]  /*3ba0*/  HMMA.16816.F32 R32, R116, R130, R32 ;  /* 0x000000827420723c */ /* 0x000ff00000001820 */
[-C--:B---3--:R-:W-:Y:S08]  /*3bb0*/  HMMA.16816.F32 R4, R100, R104.reuse, R4 ;  /* 0x000000686404723c */ /* 0x088ff00000001804 */
[C---:B------:R-:W-:Y:S08]  /*3bc0*/  HMMA.16816.F32 R8, R108.reuse, R104, R8 ;  /* 0x000000686c08723c */ /* 0x040ff00000001808 */
[-C--:B------:R-:W-:Y:S08]  /*3bd0*/  HMMA.16816.F32 R12, R108, R106.reuse, R12 ;  /* 0x0000006a6c0c723c */ /* 0x080ff0000000180c */
[C---:B------:R-:W-:Y:S08]  /*3be0*/  HMMA.16816.F32 R16, R100.reuse, R106, R16 ;  /* 0x0000006a6410723c */ /* 0x040ff00000001810 */
[-C--:B----4-:R-:W-:Y:S08]  /*3bf0*/  HMMA.16816.F32 R20, R100, R112.reuse, R20 ;  /* 0x000000706414723c */ /* 0x090ff00000001814 */
[C---:B------:R-:W-:Y:S08]  /*3c00*/  HMMA.16816.F32 R24, R108.reuse, R112, R24 ;  /* 0x000000706c18723c */ /* 0x040ff00000001818 */
[-C--:B------:R-:W-:Y:S08]  /*3c10*/  HMMA.16816.F32 R28, R108, R114.reuse, R28 ;  /* 0x000000726c1c723c */ /* 0x080ff0000000181c */
[----:B------:R-:W-:Y:S01]  /*3c20*/  HMMA.16816.F32 R32, R100, R114, R32 ;  /* 0x000000726420723c */ /* 0x000fe20000001820 */
[----:B------:R-:W3:Y:S07]  /*3c30*/  LDSM.16.M88.4 R100, [R171+-0x3800] ;  /* 0xffc80000ab64783b */ /* 0x000eee0000000200 */
[-C--:B-1----:R-:W-:Y:S08]  /*3c40*/  HMMA.16816.F32 R4, R120, R132.reuse, R4 ;  /* 0x000000847804723c */ /* 0x082ff00000001804 */
[C---:B--2---:R-:W-:Y:S04]  /*3c50*/  HMMA.16816.F32 R8, R124.reuse, R132, R8 ;  /* 0x000000847c08723c */ /* 0x044fe80000001808 */
[----:B------:R-:W-:Y:S02]  /*3c60*/  FSEL R132, R237, RZ, P2 ;  /* 0x000000ffed847208 */ /* 0x000fe40001000000 */
[C-C-:B------:R-:W-:Y:S02]  /*3c70*/  @!P3 VIADDMNMX R237, R216.reuse, 0xffffffe0, R225.reuse, PT ;  /* 0xffffffe0d8edb846 */ /* 0x140fe400038001e1 */
[----:B------:R-:W-:Y:S01]  /*3c80*/  @!P3 VIADDMNMX R133, R216, 0x8, R225, PT ;  /* 0x00000008d885b846 */ /* 0x000fe200038001e1 */
[-C--:B------:R-:W-:Y:S03]  /*3c90*/  HMMA.16816.F32 R12, R124, R134.reuse, R12 ;  /* 0x000000867c0c723c */ /* 0x080fe6000000180c */
[----:B------:R-:W-:Y:S02]  /*3ca0*/  @!P3 FSEL R7, R7, -INF , !P4 ;  /* 0xff8000000707b808 */ /* 0x000fe40006000000 */
[-C--:B------:R-:W-:Y:S02]  /*3cb0*/  @!P3 ISETP.GE.AND P6, PT, R202, R237.reuse, PT ;  /* 0x000000edca00b20c */ /* 0x080fe40003fc6270 */
[----:B------:R-:W-:Y:S01]  /*3cc0*/  @!P3 ISETP.GE.AND P1, PT, R238, R237, PT ;  /* 0x000000edee00b20c */ /* 0x000fe20003f26270 */
[C---:B------:R-:W-:Y:S04]  /*3cd0*/  HMMA.16816.F32 R16, R120.reuse, R134, R16 ;  /* 0x000000867810723c */ /* 0x040fe80000001810 */
[----:B------:R-:W-:Y:S01]  /*3ce0*/  @!P3 FSEL R4, R4, -INF , !P6 ;  /* 0xff8000000404b808 */ /* 0x000fe20007000000 */
[C---:B------:R-:W-:Y:S01]  /*3cf0*/  @!P3 VIADD R134, R202.reuse, 0x9 ;  /* 0x00000009ca86b836 */ /* 0x040fe20000000000 */
[----:B------:R-:W-:Y:S02]  /*3d00*/  @!P3 ISETP.GE.AND P6, PT, R202, R207, PT ;  /* 0x000000cfca00b20c */ /* 0x000fe40003fc6270 */
[----:B------:R-:W-:Y:S01]  /*3d10*/  @!P3 FSEL R5, R5, -INF , !P1 ;  /* 0xff8000000505b808 */ /* 0x000fe20004800000 */
[-C--:B---3--:R-:W-:Y:S03]  /*3d20*/  HMMA.16816.F32 R20, R120, R100.reuse, R20 ;  /* 0x000000647814723c */ /* 0x088fe60000001814 */
[----:B------:R-:W-:Y:S02]  /*3d30*/  @!P3 FSEL R6, R6, -INF , !P6 ;  /* 0xff8000000606b808 */ /* 0x000fe40007000000 */
[C---:B------:R-:W-:Y:S02]  /*3d40*/  @!P3 ISETP.GE.AND P1, PT, R202.reuse, R239, PT ;  /* 0x000000efca00b20c */ /* 0x040fe40003f26270 */
[-C--:B------:R-:W-:Y:S01]  /*3d50*/  @!P3 ISETP.GE.AND P6, PT, R202, R133.reuse, PT ;  /* 0x00000085ca00b20c */ /* 0x080fe20003fc6270 */
[C---:B------:R-:W-:Y:S04]  /*3d60*/  HMMA.16816.F32 R24, R124.reuse, R100, R24 ;  /* 0x000000647c18723c */ /* 0x040fe80000001818 */
[----:B------:R-:W-:Y:S02]  /*3d70*/  @!P3 FSEL R8, R8, -INF , !P1 ;  /* 0xff8000000808b808 */ /* 0x000fe40004800000 */
[----:B------:R-:W-:Y:S02]  /*3d80*/  @!P3 ISETP.GE.AND P2, PT, R238, R133, PT ;  /* 0x00000085ee00b20c */ /* 0x000fe40003f46270 */
[----:B------:R-:W-:Y:S01]  /*3d90*/  @!P3 FSEL R9, R9, -INF , !P5 ;  /* 0xff8000000909b808 */ /* 0x000fe20006800000 */
[-C--:B------:R-:W-:Y:S03]  /*3da0*/  HMMA.16816.F32 R28, R124, R102.reuse, R28 ;  /* 0x000000667c1c723c */ /* 0x080fe6000000181c */
[----:B------:R-:W-:Y:S01]  /*3db0*/  @!P3 FSEL R11, R11, -INF , !P2 ;  /* 0xff8000000b0bb808 */ /* 0x000fe20005000000 */
[----:B------:R-:W-:Y:S01]  /*3dc0*/  VIADD R125, R196, 0x10 ;  /* 0x00000010c47d7836 */ /* 0x000fe20000000000 */
[----:B------:R-:W-:Y:S01]  /*3dd0*/  @!P3 FSEL R10, R10, -INF , !P6 ;  /* 0xff8000000a0ab808 */ /* 0x000fe20007000000 */
[----:B------:R-:W-:Y:S01]  /*3de0*/  @P0 VIADD R125, R196, 0xfffffff0 ;  /* 0xfffffff0c47d0836 */ /* 0x000fe20000000000 */
[----:B------:R-:W-:Y:S01]  /*3df0*/  @!P3 ISETP.GE.AND P4, PT, R236, R239, PT ;  /* 0x000000efec00b20c */ /* 0x000fe20003f86270 */
[----:B------:R-:W-:Y:S04]  /*3e00*/  HMMA.16816.F32 R32, R120, R102, R32 ;  /* 0x000000667820723c */ /* 0x000fe80000001820 */
[----:B------:R-:W-:Y:S02]  /*3e10*/  @!P3 FSEL R12, R12, -INF , !P4 ;  /* 0xff8000000c0cb808 */ /* 0x000fe40006000000 */
[C---:B------:R-:W-:Y:S02]  /*3e20*/  @!P3 ISETP.GE.AND P1, PT, R236.reuse, R133, PT ;  /* 0x00000085ec00b20c */ /* 0x040fe40003f26270 */
[C---:B------:R-:W-:Y:S02]  /*3e30*/  @!P3 ISETP.GE.AND P5, PT, R236.reuse, R237, PT ;  /* 0x000000edec00b20c */ /* 0x040fe40003fa6270 */
[----:B------:R-:W-:Y:S01]  /*3e40*/  @!P3 ISETP.GE.AND P6, PT, R236, R207, PT ;  /* 0x000000cfec00b20c */ /* 0x000fe20003fc6270 */
[----:B------:R-:W-:Y:S01]  /*3e50*/  VIADD R236, R214, 0x2 ;  /* 0x00000002d6ec7836 */ /* 0x000fe20000000000 */
[----:B------:R-:W-:Y:S02]  /*3e60*/  @!P3 ISETP.GE.AND P2, PT, R134, R239, PT ;  /* 0x000000ef8600b20c */ /* 0x000fe40003f46270 */
[----:B------:R-:W-:Y:S01]  /*3e70*/  @!P3 FSEL R18, R18, -INF , !P6 ;  /* 0xff8000001212b808 */ /* 0x000fe20007000000 */
[----:B------:R-:W-:Y:S01]  /*3e80*/  IMAD.WIDE.U32 R242, R236, -0x326172a9, RZ ;  /* 0xcd9e8d57ecf27825 */ /* 0x000fe200078e00ff */
[----:B------:R-:W-:Y:S02]  /*3e90*/  @!P3 FSEL R14, R14, -INF , !P1 ;  /* 0xff8000000e0eb808 */ /* 0x000fe40004800000 */
[----:B------:R-:W-:Y:S02]  /*3ea0*/  @!P3 FSEL R13, R13, -INF , !P2 ;  /* 0xff8000000d0db808 */ /* 0x000fe40005000000 */
[----:B------:R-:W-:Y:S02]  /*3eb0*/  LOP3.LUT R238, R212, UR13, R245, 0x96, !PT ;  /* 0x0000000dd4ee7c12 */ /* 0x000fe4000f8e96f5 */
[C---:B------:R-:W-:Y:S02]  /*3ec0*/  @!P3 ISETP.GE.AND P4, PT, R134.reuse, R133, PT ;  /* 0x000000858600b20c */ /* 0x040fe40003f86270 */
[----:B------:R-:W-:Y:S01]  /*3ed0*/  @!P3 ISETP.GE.AND P2, PT, R134, R237, PT ;  /* 0x000000ed8600b20c */ /* 0x000fe20003f46270 */
[----:B------:R-:W-:Y:S01]  /*3ee0*/  IMAD.WIDE.U32 R246, R238, -0x2daee0ad, RZ ;  /* 0xd2511f53eef67825 */ /* 0x000fe200078e00ff */
[----:B------:R-:W-:Y:S02]  /*3ef0*/  @!P3 ISETP.GE.AND P1, PT, R134, R207, PT ;  /* 0x000000cf8600b20c */ /* 0x000fe40003f26270 */
[----:B------:R-:W-:Y:S01]  /*3f00*/  @!P3 FSEL R17, R17, -INF , !P2 ;  /* 0xff8000001111b808 */ /* 0x000fe20005000000 */
[----:B------:R-:W-:Y:S01]  /*3f10*/  @!P3 VIADD R238, R202, 0x19 ;  /* 0x00000019caeeb836 */ /* 0x000fe20000000000 */
[--C-:B------:R-:W-:Y:S01]  /*3f20*/  LOP3.LUT R135, R244, UR35, R241.reuse, 0x96, !PT ;  /* 0x00000023f4877c12 */ /* 0x100fe2000f8e96f1 */
[----:B------:R-:W-:Y:S01]  /*3f30*/  @!P3 VIADD R244, R202, 0x11 ;  /* 0x00000011caf4b836 */ /* 0x000fe20000000000 */
[----:B------:R-:W-:Y:S02]  /*3f40*/  @!P3 FSEL R19, R19, -INF , !P1 ;  /* 0xff8000001313b808 */ /* 0x000fe40004800000 */
[----:B------:R-:W-:Y:S01]  /*3f50*/  LOP3.LUT R134, R242, UR35, R241, 0x96, !PT ;  /* 0x00000023f2867c12 */ /* 0x000fe2000f8e96f1 */
[----:B------:R-:W-:Y:S01]  /*3f60*/  @!P3 VIADD R242, R202, 0x10 ;  /* 0x00000010caf2b836 */ /* 0x000fe20000000000 */
[----:B------:R-:W-:Y:S01]  /*3f70*/  @!P3 FSEL R15, R15, -INF , !P4 ;  /* 0xff8000000f0fb808 */ /* 0x000fe20006000000 */
[----:B------:R-:W-:Y:S01]  /*3f80*/  IMAD.WIDE.U32 R126, R135, -0x2daee0ad, RZ ;  /* 0xd2511f53877e7825 */ /* 0x000fe200078e00ff */
[----:B------:R-:W-:Y:S02]  /*3f90*/  @!P3 FSEL R16, R16, -INF , !P5 ;  /* 0xff8000001010b808 */ /* 0x000fe40006800000 */
[----:B------:R-:W-:Y:S01]  /*3fa0*/  @!P3 ISETP.GE.AND P4, PT, R242, R237, PT ;  /* 0x000000edf200b20c */ /* 0x000fe20003f86270 */
[----:B------:R-:W-:Y:S01]  /*3fb0*/  IMAD.WIDE.U32 R130, R134, -0x2daee0ad, RZ ;  /* 0xd2511f5386827825 */ /* 0x000fe200078e00ff */
[----:B------:R-:W-:Y:S02]  /*3fc0*/  @!P3 ISETP.GE.AND P5, PT, R242, R207, PT ;  /* 0x000000cff200b20c */ /* 0x000fe40003fa6270 */
[----:B------:R-:W-:Y:S02]  /*3fd0*/  @!P3 ISETP.GE.AND P1, PT, R244, R237, PT ;  /* 0x000000edf400b20c */ /* 0x000fe40003f26270 */
[----:B------:R-:W-:Y:S02]  /*3fe0*/  @!P3 FSEL R22, R22, -INF , !P5 ;  /* 0xff8000001616b808 */ /* 0x000fe40006800000 */
[----:B------:R-:W-:Y:S02]  /*3ff0*/  LOP3.LUT R236, R212, UR13, R243, 0x96, !PT ;  /* 0x0000000dd4ec7c12 */ /* 0x000fe4000f8e96f3 */
[----:B------:R-:W-:Y:S02]  /*4000*/  @!P3 FSEL R21, R21, -INF , !P1 ;  /* 0xff8000001515b808 */ /* 0x000fe40004800000 */
[----:B------:R-:W-:Y:S02]  /*4010*/  LOP3.LUT R241, R228, UR34, R247, 0x96, !PT ;  /* 0x00000022e4f17c12 */ /* 0x000fe4000f8e96f7 */
[----:B------:R-:W-:Y:S02]  /*4020*/  @!P3 FSEL R20, R20, -INF , !P4 ;  /* 0xff8000001414b808 */ /* 0x000fe40006000000 */
[C---:B------:R-:W-:Y:S01]  /*4030*/  @!P3 ISETP.GE.AND P2, PT, R242.reuse, R239, PT ;  /* 0x000000eff200b20c */ /* 0x040fe20003f46270 */
[----:B------:R-:W-:Y:S01]  /*4040*/  IMAD.WIDE.U32 R248, R241, -0x326172a9, RZ ;  /* 0xcd9e8d57f1f87825 */ /* 0x000fe200078e00ff */
[----:B------:R-:W-:Y:S02]  /*4050*/  @!P3 ISETP.GE.AND P6, PT, R242, R133, PT ;  /* 0x00000085f200b20c */ /* 0x000fe40003fc6270 */
[----:B------:R-:W-:Y:S01]  /*4060*/  @!P3 FSEL R24, R24, -INF , !P2 ;  /* 0xff8000001818b808 */ /* 0x000fe20005000000 */
[----:B------:R-:W-:Y:S01]  /*4070*/  @!P3 VIADD R242, R202, 0x18 ;  /* 0x00000018caf2b836 */ /* 0x000fe20000000000 */
[C---:B------:R-:W-:Y:S02]  /*4080*/  @!P3 ISETP.GE.AND P4, PT, R244.reuse, R207, PT ;  /* 0x000000cff400b20c */ /* 0x040fe40003f86270 */
[C---:B------:R-:W-:Y:S02]  /*4090*/  @!P3 ISETP.GE.AND P1, PT, R244.reuse, R239, PT ;  /* 0x000000eff400b20c */ /* 0x040fe40003f26270 */
[----:B------:R-:W-:Y:S02]  /*40a0*/  @!P3 FSEL R23, R23, -INF , !P4 ;  /* 0xff8000001717b808 */ /* 0x000fe40006000000 */
[----:B------:R-:W-:Y:S01]  /*40b0*/  @!P3 ISETP.GE.AND P5, PT, R244, R133, PT ;  /* 0x00000085f400b20c */ /* 0x000fe20003fa6270 */
[----:B------:R-:W-:Y:S01]  /*40c0*/  IMAD.WIDE.U32 R244, R236, -0x2daee0ad, RZ ;  /* 0xd2511f53ecf47825 */ /* 0x000fe200078e00ff */
[-C--:B------:R-:W-:Y:S02]  /*40d0*/  @!P3 ISETP.GE.AND P4, PT, R242, R239.reuse, PT ;  /* 0x000000eff200b20c */ /* 0x080fe40003f86270 */
[----:B------:R-:W-:Y:S02]  /*40e0*/  @!P3 ISETP.GE.AND P2, PT, R238, R239, PT ;  /* 0x000000efee00b20c */ /* 0x000fe40003f46270 */
[----:B------:R-:W-:Y:S02]  /*40f0*/  LOP3.LUT R244, R244, UR32, R131, 0x96, !PT ;  /* 0x00000020f4f47c12 */ /* 0x000fe4000f8e9683 */
[----:B------:R-:W-:Y:S02]  /*4100*/  LOP3.LUT R236, R228, UR34, R245, 0x96, !PT ;  /* 0x00000022e4ec7c12 */ /* 0x000fe4000f8e96f5 */
[----:B------:R-:W-:Y:S02]  /*4110*/  @!P3 FSEL R28, R28, -INF , !P4 ;  /* 0xff8000001c1cb808 */ /* 0x000fe40006000000 */
[----:B------:R-:W-:Y:S01]  /*4120*/  LOP3.LUT R239, R240, UR33, R249, 0x96, !PT ;  /* 0x00000021f0ef7c12 */ /* 0x000fe2000f8e96f9 */
[----:B------:R-:W-:Y:S01]  /*4130*/  IMAD.WIDE.U32 R250, R236, -0x326172a9, RZ ;  /* 0xcd9e8d57ecfa7825 */ /* 0x000fe200078e00ff */
[----:B------:R-:W-:Y:S02]  /*4140*/  LOP3.LUT R246, R246, UR32, R127, 0x96, !PT ;  /* 0x00000020f6f67c12 */ /* 0x000fe4000f8e967f */
[----:B------:R-:W-:Y:S01]  /*4150*/  @!P3 FSEL R25, R25, -INF , !P1 ;  /* 0xff8000001919b808 */ /* 0x000fe20004800000 */
[----:B------:R-:W-:Y:S01]  /*4160*/  IMAD.WIDE.U32 R134, R239, -0x2daee0ad, RZ ;  /* 0xd2511f53ef867825 */ /* 0x000fe200078e00ff */
[----:B------:R-:W-:Y:S02]  /*4170*/  LOP3.LUT R240, R240, UR33, R251, 0x96, !PT ;  /* 0x00000021f0f07c12 */ /* 0x000fe4000f8e96fb */
[----:B------:R-:W-:Y:S02]  /*4180*/  @!P3 FSEL R26, R26, -INF , !P6 ;  /* 0xff8000001a1ab808 */ /* 0x000fe40007000000 */
[----:B------:R-:W-:Y:S01]  /*4190*/  LOP3.LUT R245, R126, UR30, R135, 0x96, !PT ;  /* 0x0000001e7ef57c12 */ /* 0x000fe2000f8e9687 */
[----:B------:R-:W-:Y:S01]  /*41a0*/  IMAD.WIDE.U32 R126, R246, -0x326172a9, RZ ;  /* 0xcd9e8d57f67e7825 */ /* 0x000fe200078e00ff */
[-C--:B------:R-:W-:Y:S01]  /*41b0*/  @!P3 ISETP.GE.AND P1, PT, R242, R133.reuse, PT ;  /* 0x00000085f200b20c */ /* 0x080fe20003f26270 */
[----:B------:R-:W2:Y:S01]  /*41c0*/  LDG.E R135, desc[UR20][R234.64+0x20] ;  /* 0x00002014ea877981 */ /* 0x000ea2000c1e1900 */
[----:B------:R-:W-:Y:S01]  /*41d0*/  @!P3 ISETP.GE.AND P6, PT, R238, R133, PT ;  /* 0x00000085ee00b20c */ /* 0x000fe20003fc6270 */
[----:B------:R-:W-:Y:S01]  /*41e0*/  IMAD.WIDE.U32 R246, R244, -0x326172a9, RZ ;  /* 0xcd9e8d57f4f67825 */ /* 0x000fe200078e00ff */
[----:B------:R-:W-:Y:S02]  /*41f0*/  LOP3.LUT R133, R248, UR31, R127, 0x96, !PT ;  /* 0x0000001ff8857c12 */ /* 0x000fe4000f8e967f */
[----:B------:R-:W-:Y:S01]  /*4200*/  @!P3 FSEL R31, R31, -INF , !P6 ;  /* 0xff8000001f1fb808 */ /* 0x000fe20007000000 */
[----:B------:R-:W-:Y:S01]  /*4210*/  IMAD.WIDE.U32 R240, R240, -0x2daee0ad, RZ ;  /* 0xd2511f53f0f07825 */ /* 0x000fe200078e00ff */
[----:B------:R-:W-:Y:S02]  /*4220*/  @!P3 FSEL R27, R27, -INF , !P5 ;  /* 0xff8000001b1bb808 */ /* 0x000fe40006800000 */
[----:B------:R-:W-:Y:S01]  /*4230*/  LOP3.LUT R236, R250, UR31, R247, 0x96, !PT ;  /* 0x0000001ffaec7c12 */ /* 0x000fe2000f8e96f7 */
[----:B------:R-:W-:Y:S01]  /*4240*/  IMAD.WIDE.U32 R244, R245, -0x326172a9, RZ ;  /* 0xcd9e8d57f5f47825 */ /* 0x000fe200078e00ff */
[----:B------:R-:W-:Y:S02]  /*4250*/  LOP3.LUT R249, R130, UR30, R241, 0x96, !PT ;  /* 0x0000001e82f97c12 */ /* 0x000fe4000f8e96f1 */
[----:B------:R-:W-:Y:S02]  /*4260*/  @!P3 FSEL R29, R29, -INF , !P2 ;  /* 0xff8000001d1db808 */ /* 0x000fe40005000000 */
[----:B------:R-:W-:Y:S01]  /*4270*/  @!P3 ISETP.GE.AND P5, PT, R242, R237, PT ;  /* 0x000000edf200b20c */ /* 0x000fe20003fa6270 */
[----:B------:R-:W-:Y:S01]  /*4280*/  IMAD.WIDE.U32 R248, R249, -0x326172a9, RZ ;  /* 0xcd9e8d57f9f87825 */ /* 0x000fe200078e00ff */
[----:B------:R-:W-:Y:S02]  /*4290*/  LOP3.LUT R250, R126, UR29, R245, 0x96, !PT ;  /* 0x0000001d7efa7c12 */ /* 0x000fe4000f8e96f5 */
[----:B------:R-:W-:Y:S02]  /*42a0*/  @!P3 FSEL R32, R32, -INF , !P5 ;  /* 0xff8000002020b808 */ /* 0x000fe40006800000 */
[----:B------:R-:W-:Y:S01]  /*42b0*/  @!P3 ISETP.GE.AND P2, PT, R242, R207, PT ;  /* 0x000000cff200b20c */ /* 0x000fe20003f46270 */
[----:B------:R-:W-:Y:S01]  /*42c0*/  IMAD.WIDE.U32 R242, R133, -0x2daee0ad, RZ ;  /* 0xd2511f5385f27825 */ /* 0x000fe200078e00ff */
[----:B------:R-:W-:Y:S02]  /*42d0*/  @!P3 FSEL R30, R30, -INF , !P1 ;  /* 0xff8000001e1eb808 */ /* 0x000fe40004800000 */
[----:B------:R-:W-:Y:S01]  /*42e0*/  @!P3 FSEL R34, R34, -INF , !P2 ;  /* 0xff8000002222b808 */ /* 0x000fe20005000000 */
[----:B------:R-:W-:Y:S01]  /*42f0*/  IMAD.WIDE.U32 R250, R250, -0x2daee0ad, RZ ;  /* 0xd2511f53fafa7825 */ /* 0x000fe200078e00ff */
[----:B------:R-:W-:Y:S02]  /*4300*/  LOP3.LUT R133, R134, UR24, R243, 0x96, !PT ;  /* 0x0000001886857c12 */ /* 0x000fe4000f8e96f3 */
[----:B------:R-:W-:Y:S01]  /*4310*/  FSETP.NEU.FTZ.AND P2, PT, R219, -INF , PT ;  /* 0xff800000db00780b */ /* 0x000fe20003f5d000 */
[----:B------:R-:W5:Y:S01]  /*4320*/  LDG.E R134, desc[UR20][R234.64+0x80] ;  /* 0x00008014ea867981 */ /* 0x000f62000c1e1900 */
[----:B------:R-:W-:Y:S01]  /*4330*/  @!P3 ISETP.GE.AND P4, PT, R238, R237, PT ;  /* 0x000000edee00b20c */ /* 0x000fe20003f86270 */
[----:B------:R-:W-:Y:S01]  /*4340*/  IMAD.WIDE.U32 R236, R236, -0x2daee0ad, RZ ;  /* 0xd2511f53ecec7825 */ /* 0x000fe200078e00ff */
[----:B------:R-:W-:Y:S02]  /*4350*/  @!P3 ISETP.GE.AND P1, PT, R238, R207, PT ;  /* 0x000000cfee00b20c */ /* 0x000fe40003f26270 */
[----:B------:R-:W-:Y:S01]  /*4360*/  @!P3 FSEL R33, R33, -INF , !P4 ;  /* 0xff8000002121b808 */ /* 0x000fe20006000000 */
[----:B------:R-:W3:Y:S01]  /*4370*/  LDG.E R207, desc[UR20][R234.64] ;  /* 0x00000014eacf7981 */ /* 0x000ee2000c1e1900 */
[----:B------:R-:W-:Y:S02]  /*4380*/  LOP3.LUT R238, R246, UR29, R249, 0x96, !PT ;  /* 0x0000001df6ee7c12 */ /* 0x000fe4000f8e96f9 */
[----:B------:R-:W-:Y:S02]  /*4390*/  LOP3.LUT R240, R240, UR24, R237, 0x96, !PT ;  /* 0x00000018f0f07c12 */ /* 0x000fe4000f8e96ed */
[----:B------:R-:W-:Y:S01]  /*43a0*/  LOP3.LUT R246, R242, UR17, R251, 0x96, !PT ;  /* 0x00000011f2f67c12 */ /* 0x000fe2000f8e96fb */
[----:B------:R-:W-:Y:S01]  /*43b0*/  IMAD.WIDE.U32 R242, R133, -0x326172a9, RZ ;  /* 0xcd9e8d5785f27825 */ /* 0x000fe200078e00ff */
[----:B------:R-:W-:Y:S01]  /*43c0*/  @!P3 FSEL R35, R35, -INF , !P1 ;  /* 0xff8000002323b808 */ /* 0x000fe20004800000 */
[----:B------:R1:W5:Y:S01]  /*43d0*/  LDG.E R133, desc[UR20][R234.64+0xa0] ;  /* 0x0000a014ea857981 */ /* 0x000362000c1e1900 */
[----:B------:R-:W-:Y:S01]  /*43e0*/  FSETP.NEU.FTZ.AND P1, PT, R218, -INF , PT ;  /* 0xff800000da00780b */ /* 0x000fe20003f3d000 */
[----:B------:R-:W-:Y:S01]  /*43f0*/  IMAD.WIDE.U32 R238, R238, -0x2daee0ad, RZ ;  /* 0xd2511f53eeee7825 */ /* 0x000fe200078e00ff */
[----:B------:R-:W-:Y:S03]  /*4400*/  LOP3.LUT R237, R244, UR22, R243, 0x96, !PT ;  /* 0x00000016f4ed7c12 */ /* 0x000fe6000f8e96f3 */
[----:B------:R-:W-:Y:S01]  /*4410*/  IMAD.WIDE.U32 R246, R246, -0x326172a9, RZ ;  /* 0xcd9e8d57f6f67825 */ /* 0x000fe200078e00ff */
[----:B------:R-:W-:Y:S03]  /*4420*/  LOP3.LUT R239, R236, UR17, R239, 0x96, !PT ;  /* 0x00000011ecef7c12 */ /* 0x000fe6000f8e96ef */
[----:B------:R-:W-:Y:S01]  /*4430*/  IMAD.WIDE.U32 R240, R240, -0x326172a9, RZ ;  /* 0xcd9e8d57f0f07825 */ /* 0x000fe200078e00ff */
[----:B------:R-:W-:Y:S02]  /*4440*/  LOP3.LUT R236, R242, UR16, R247, 0x96, !PT ;  /* 0x00000010f2ec7c12 */ /* 0x000fe4000f8e96f7 */
[----:B------:R-:W-:Y:S01]  /*4450*/  PRMT R130, R246, 0x7770, RZ ;  /* 0x00007770f6827816 */ /* 0x000fe200000000ff */
[----:B------:R-:W-:Y:S01]  /*4460*/  IMAD.WIDE.U32 R122, R237, -0x2daee0ad, RZ ;  /* 0xd2511f53ed7a7825 */ /* 0x000fe200078e00ff */
[----:B------:R-:W-:Y:S02]  /*4470*/  LOP3.LUT R248, R248, UR22, R241, 0x96, !PT ;  /* 0x00000016f8f87c12 */ /* 0x000fe4000f8e96f1 */
[----:B------:R-:W-:Y:S01]  /*4480*/  LOP3.LUT R237, R236, 0xff, RZ, 0xc0, !PT ;  /* 0x000000ffeced7812 */ /* 0x000fe200078ec0ff */
[----:B------:R-:W-:Y:S01]  /*4490*/  IMAD.WIDE.U32 R244, R239, -0x326172a9, RZ ;  /* 0xcd9e8d57eff47825 */ /* 0x000fe200078e00ff */
[----:B------:R-:W-:Y:S02]  /*44a0*/  PRMT R252, R246, 0x7771, RZ ;  /* 0x00007771f6fc7816 */ /* 0x000fe400000000ff */
[----:B------:R-:W-:Y:S01]  /*44b0*/  ISETP.LE.U32.AND P6, PT, R237, UR7, PT ;  /* 0x00000007ed007c0c */ /* 0x000fe2000bfc3070 */
[----:B------:R-:W-:Y:S01]  /*44c0*/  IMAD.WIDE.U32 R248, R248, -0x2daee0ad, RZ ;  /* 0xd2511f53f8f87825 */ /* 0x000fe200078e00ff */
[----:B------:R-:W-:Y:S02]  /*44d0*/  LOP3.LUT R241, R240, UR16, R245, 0x96, !PT ;  /* 0x00000010f0f17c12 */ /* 0x000fe4000f8e96f5 */
[----:B-1----:R-:W-:Y:S01]  /*44e0*/  PRMT R235, R236, 0x7632, R235 ;  /* 0x00007632eceb7816 */ /* 0x002fe200000000eb */
[----:B------:R-:W-:Y:S01]  /*44f0*/  FMUL.FTZ R237, R217, 1.4426950216293334961 ;  /* 0x3fb8aa3bd9ed7820 */ /* 0x000fe20000410000 */
[----:B------:R-:W-:Y:S02]  /*4500*/  LOP3.LUT R129, R238, UR15, R249, 0x96, !PT ;  /* 0x0000000fee817c12 */ /* 0x000fe4000f8e96f9 */
[----:B------:R-:W-:Y:S02]  /*4510*/  LOP3.LUT R235, R235, 0xff, RZ, 0xc0, !PT ;  /* 0x000000ffebeb7812 */ /* 0x000fe400078ec0ff */
[----:B------:R-:W-:Y:S02]  /*4520*/  SHF.R.U32.HI R234, RZ, 0x18, R236 ;  /* 0x00000018ffea7819 */ /* 0x000fe400000116ec */
[----:B------:R-:W-:Y:S01]  /*4530*/  ISETP.LE.U32.AND P4, PT, R235, UR7, PT ;  /* 0x00000007eb007c0c */ /* 0x000fe2000bf83070 */
[----:B------:R-:W-:Y:S01]  /*4540*/  FMUL.FTZ R235, R219, 1.4426950216293334961 ;  /* 0x3fb8aa3bdbeb7820 */ /* 0x000fe20000410000 */
[----:B------:R-:W-:Y:S01]  /*4550*/  LOP3.LUT R238, R236, 0xffff, RZ, 0xc0, !PT ;  /* 0x0000ffffecee7812 */ /* 0x000fe200078ec0ff */
[----:B------:R-:W-:Y:S01]  /*4560*/  FMUL.FTZ R236, R218, 1.4426950216293334961 ;  /* 0x3fb8aa3bdaec7820 */ /* 0x000fe20000410000 */
[----:B------:R-:W-:Y:S02]  /*4570*/  ISETP.LE.U32.AND P5, PT, R234, UR7, PT ;  /* 0x00000007ea007c0c */ /* 0x000fe4000bfa3070 */
[----:B------:R-:W-:Y:S01]  /*4580*/  FSEL R105, R235, RZ, P2 ;  /* 0x000000ffeb697208 */ /* 0x000fe20001000000 */
[--C-:B------:R-:W-:Y:S01]  /*4590*/  FFMA.FTZ R235, R5, UR10, -R132.reuse ;  /* 0x0000000a05eb7c23 */ /* 0x100fe20008010884 */
[C---:B------:R-:W-:Y:S02]  /*45a0*/  LOP3.LUT R234, R241.reuse, 0xff, RZ, 0xc0, !PT ;  /* 0x000000fff1ea7812 */ /* 0x040fe400078ec0ff */
[----:B------:R-:W-:Y:S01]  /*45b0*/  LOP3.LUT R239, R241, 0xffff, RZ, 0xc0, !PT ;  /* 0x0000fffff1ef7812 */ /* 0x000fe200078ec0ff */
[--C-:B------:R-:W-:Y:S01]  /*45c0*/  FFMA.FTZ R131, R6, UR10, -R105.reuse ;  /* 0x0000000a06837c23 */ /* 0x100fe20008010869 */
[----:B------:R-:W-:Y:S01]  /*45d0*/  FSEL R6, R236, RZ, P1 ;  /* 0x000000ffec067208 */ /* 0x000fe20000800000 */
[----:B------:R-:W-:Y:S01]  /*45e0*/  FFMA.FTZ R182, R7, UR10, -R105 ;  /* 0x0000000a07b67c23 */ /* 0x000fe20008010869 */
[----:B------:R-:W-:Y:S01]  /*45f0*/  ISETP.LE.U32.AND P3, PT, R234, UR7, PT ;  /* 0x00000007ea007c0c */ /* 0x000fe2000bf63070 */
[----:B------:R-:W-:Y:S01]  /*4600*/  FFMA.FTZ R234, R4, UR10, -R132 ;  /* 0x0000000a04ea7c23 */ /* 0x000fe20008010884 */
[----:B------:R-:W-:Y:S01]  /*4610*/  SHF.R.U32.HI R249, RZ, 0x8, R239 ;  /* 0x00000008fff97819 */ /* 0x000fe200000116ef */
[----:B------:R-:W-:Y:S01]  /*4620*/  FFMA.FTZ R242, R9, UR10, -R6 ;  /* 0x0000000a09f27c23 */ /* 0x000fe20008010806 */
[----:B------:R-:W-:Y:S01]  /*4630*/  FSETP.NEU.FTZ.AND P2, PT, R217, -INF , PT ;  /* 0xff800000d900780b */ /* 0x000fe20003f5d000 */
[----:B------:R-:W1:Y:S01]  /*4640*/  MUFU.EX2 R236, R131 ;  /* 0x0000008300ec7308 */ /* 0x000e620000000800 */
[----:B------:R-:W-:Y:S01]  /*4650*/  SHF.R.U32.HI R238, RZ, 0x8, R238 ;  /* 0x00000008ffee7819 */ /* 0x000fe200000116ee */
[--C-:B------:R-:W-:Y:S01]  /*4660*/  FFMA.FTZ R25, R25, UR10, -R6.reuse ;  /* 0x0000000a19197c23 */ /* 0x100fe20008010806 */
[----:B------:R-:W-:Y:S07]  /*4670*/  FSEL R5, R237, RZ, P2 ;  /* 0x000000ffed057208 */ /* 0x000fee0001000000 */
[----:B------:R4:W-:Y:S01]  /*4680*/  MUFU.EX2 R239, R242 ;  /* 0x000000f200ef7308 */ /* 0x0009e20000000800 */
[----:B------:R-:W-:Y:S01]  /*4690*/  LOP3.LUT R238, R238, 0xffff, RZ, 0xc0, !PT ;  /* 0x0000ffffeeee7812 */ /* 0x000fe200078ec0ff */
[----:B------:R-:W-:Y:S01]  /*46a0*/  FFMA.FTZ R22, R22, UR10, -R105 ;  /* 0x0000000a16167c23 */ /* 0x000fe20008010869 */
[----:B------:R-:W-:Y:S07]  /*46b0*/  LOP3.LUT R249, R249, 0xffff, RZ, 0xc0, !PT ;  /* 0x0000fffff9f97812 */ /* 0x000fee00078ec0ff */
[----:B------:R-:W4:Y:S01]  /*46c0*/  MUFU.EX2 R234, R234 ;  /* 0x000000ea00ea7308 */ /* 0x000f220000000800 */
[----:B------:R-:W-:Y:S01]  /*46d0*/  ISETP.LE.U32.AND P1, PT, R238, UR7, PT ;  /* 0x00000007ee007c0c */ /* 0x000fe2000bf23070 */
[----:B------:R-:W-:Y:S01]  /*46e0*/  FFMA.FTZ R238, R8, UR10, -R6 ;  /* 0x0000000a08ee7c23 */ /* 0x000fe20008010806 */
[----:B------:R-:W-:Y:S07]  /*46f0*/  PRMT R251, R244, 0x7770, RZ ;  /* 0x00007770f4fb7816 */ /* 0x000fee00000000ff */
[----:B------:R4:W4:Y:S01]  /*4700*/  MUFU.EX2 R237, R182 ;  /* 0x000000b600ed7308 */ /* 0x0009220000000800 */
[----:B------:R-:W-:Y:S01]  /*4710*/  PRMT R240, R241, 0x7632, R240 ;  /* 0x00007632f1f07816 */ /* 0x000fe200000000f0 */
[----:B-1----:R-:W-:Y:S01]  /*4720*/  @!P4 FADD.FTZ R236, -R236, -RZ ;  /* 0x800000ffececc221 */ /* 0x002fe20000010100 */
[----:B------:R-:W-:Y:S07]  /*4730*/  ISETP.LE.U32.AND P4, PT, R251, UR7, PT ;  /* 0x00000007fb007c0c */ /* 0x000fee000bf83070 */
[----:B------:R-:W1:Y:S01]  /*4740*/  MUFU.EX2 R235, R235 ;  /* 0x000000eb00eb7308 */ /* 0x000e620000000800 */
[----:B------:R-:W-:Y:S01]  /*4750*/  PRMT R243, R244, 0x7771, RZ ;  /* 0x00007771f4f37816 */ /* 0x000fe200000000ff */
[--C-:B----4-:R-:W-:Y:S01]  /*4760*/  FFMA.FTZ R242, R12, UR10, -R6.reuse ;  /* 0x0000000a0cf27c23 */ /* 0x110fe20008010806 */
[----:B------:R-:W-:Y:S07]  /*4770*/  PRMT R245, R244, 0x7772, RZ ;  /* 0x00007772f4f57816 */ /* 0x000fee00000000ff */
[----:B------:R-:W-:Y:S01]  /*4780*/  MUFU.EX2 R238, R238 ;  /* 0x000000ee00ee7308 */ /* 0x000fe20000000800 */
[----:B------:R-:W-:Y:S01]  /*4790*/  LOP3.LUT R240, R240, 0xff, RZ, 0xc0, !PT ;  /* 0x000000fff0f07812 */ /* 0x000fe200078ec0ff */
[----:B------:R-:W-:Y:S01]  /*47a0*/  @!P6 FADD.FTZ R234, -R234, -RZ ;  /* 0x800000ffeaeae221 */ /* 0x000fe20000010100 */
[----:B------:R-:W-:Y:S07]  /*47b0*/  ISETP.LE.U32.AND P6, PT, R249, UR7, PT ;  /* 0x00000007f9007c0c */ /* 0x000fee000bfc3070 */
[----:B------:R-:W4:Y:S01]  /*47c0*/  MUFU.EX2 R242, R242 ;  /* 0x000000f200f27308 */ /* 0x000f220000000800 */
[----:B------:R-:W-:Y:S01]  /*47d0*/  SHF.R.U32.HI R249, RZ, 0x18, R241 ;  /* 0x00000018fff97819 */ /* 0x000fe200000116f1 */
[--C-:B------:R-:W-:Y:S01]  /*47e0*/  FFMA.FTZ R182, R11, UR10, -R5.reuse ;  /* 0x0000000a0bb67c23 */ /* 0x100fe20008010805 */
[--C-:B------:R-:W-:Y:S01]  /*47f0*/  FFMA.FTZ R131, R10, UR10, -R5.reuse ;  /* 0x0000000a0a837c23 */ /* 0x100fe20008010805 */
[----:B------:R-:W-:Y:S01]  /*4800*/  ISETP.LE.U32.AND P2, PT, R240, UR7, PT ;  /* 0x00000007f0007c0c */ /* 0x000fe2000bf43070 */
[----:B------:R-:W-:Y:S01]  /*4810*/  @!P5 FADD.FTZ R237, -R237, -RZ ;  /* 0x800000ffededd221 */ /* 0x000fe20000010100 */
[----:B-1----:R-:W-:Y:S04]  /*4820*/  @!P1 FADD.FTZ R235, -R235, -RZ ;  /* 0x800000ffebeb9221 */ /* 0x002fe80000010100 */
[----:B------:R-:W1:Y:S01]  /*4830*/  MUFU.EX2 R241, R182 ;  /* 0x000000b600f17308 */ /* 0x000e620000000800 */
[----:B------:R-:W-:Y:S01]  /*4840*/  ISETP.LE.U32.AND P1, PT, R249, UR7, PT ;  /* 0x00000007f9007c0c */ /* 0x000fe2000bf23070 */
[----:B------:R-:W-:Y:S01]  /*4850*/  FFMA.FTZ R249, R13, UR10, -R6 ;  /* 0x0000000a0df97c23 */ /* 0x000fe20008010806 */
[----:B------:R-:W-:Y:S07]  /*4860*/  PRMT R247, R246, 0x7772, RZ ;  /* 0x00007772f6f77816 */ /* 0x000fee00000000ff */
[----:B------:R-:W1:Y:S01]  /*4870*/  MUFU.EX2 R240, R131 ;  /* 0x0000008300f07308 */ /* 0x000e620000000800 */
[----:B------:R-:W-:Y:S01]  /*4880*/  @!P6 FADD.FTZ R239, -R239, -RZ ;  /* 0x800000ffefefe221 */ /* 0x000fe20000010100 */
[----:B------:R-:W-:Y:S01]  /*4890*/  ISETP.GT.U32.AND P6, PT, R243, UR7, PT ;  /* 0x00000007f3007c0c */ /* 0x000fe2000bfc4070 */
[----:B----4-:R-:W-:Y:S07]  /*48a0*/  @!P4 FADD.FTZ R242, -R242, -RZ ;  /* 0x800000fff2f2c221 */ /* 0x010fee0000010100 */
[----:B------:R-:W4:Y:S01]  /*48b0*/  MUFU.EX2 R243, R249 ;  /* 0x000000f900f37308 */ /* 0x000f220000000800 */
[----:B------:R-:W-:Y:S01]  /*48c0*/  ISETP.GT.U32.AND P4, PT, R245, UR7, PT ;  /* 0x00000007f5007c0c */ /* 0x000fe2000bf84070 */
[--C-:B------:R-:W-:Y:S01]  /*48d0*/  FFMA.FTZ R245, R14, UR10, -R5.reuse ;  /* 0x0000000a0ef57c23 */ /* 0x100fe20008010805 */
[----:B------:R-:W-:Y:S01]  /*48e0*/  PRMT R246, R246, 0x7773, RZ ;  /* 0x00007773f6f67816 */ /* 0x000fe200000000ff */
[----:B------:R-:W-:Y:S01]  /*48f0*/  @!P3 FADD.FTZ R238, -R238, -RZ ;  /* 0x800000ffeeeeb221 */ /* 0x000fe20000010100 */
[----:B------:R-:W-:Y:S01]  /*4900*/  PRMT R244, R244, 0x7773, RZ ;  /* 0x00007773f4f47816 */ /* 0x000fe200000000ff */
[----:B-1----:R-:W-:Y:S01]  /*4910*/  @!P1 FADD.FTZ R241, -R241, -RZ ;  /* 0x800000fff1f19221 */ /* 0x002fe20000010100 */
[----:B------:R-:W-:Y:S03]  /*4920*/  ISETP.GT.U32.AND P1, PT, R246, UR7, PT ;  /* 0x00000007f6007c0c */ /* 0x000fe6000bf24070 */
[----:B------:R-:W1:Y:S01]  /*4930*/  MUFU.EX2 R245, R245 ;  /* 0x000000f500f57308 */ /* 0x000e620000000800 */
[--C-:B------:R-:W-:Y:S01]  /*4940*/  FFMA.FTZ R246, R16, UR10, -R132.reuse ;  /* 0x0000000a10f67c23 */ /* 0x100fe20008010884 */
[----:B------:R-:W-:Y:S01]  /*4950*/  ISETP.GT.U32.AND P3, PT, R252, UR7, PT ;  /* 0x00000007fc007c0c */ /* 0x000fe2000bf64070 */
[----:B------:R-:W-:Y:S01]  /*4960*/  FFMA.FTZ R252, R15, UR10, -R5 ;  /* 0x0000000a0ffc7c23 */ /* 0x000fe20008010805 */
[----:B------:R-:W-:Y:S01]  /*4970*/  LOP3.LUT R250, R250, UR15, R123, 0x96, !PT ;  /* 0x0000000ffafa7c12 */ /* 0x000fe2000f8e967b */
[----:B------:R-:W-:Y:S01]  /*4980*/  @!P2 FADD.FTZ R240, -R240, -RZ ;  /* 0x800000fff0f0a221 */ /* 0x000fe20000010100 */
[----:B----4-:R-:W-:Y:S01]  /*4990*/  @P6 FADD.FTZ R243, -R243, -RZ ;  /* 0x800000fff3f36221 */ /* 0x010fe20000010100 */
[----:B------:R-:W-:Y:S03]  /*49a0*/  ISETP.GT.U32.AND P6, PT, R244, UR7, PT ;  /* 0x00000007f4007c0c */ /* 0x000fe6000bfc4070 */
[----:B------:R-:W4:Y:S01]  /*49b0*/  MUFU.EX2 R246, R246 ;  /* 0x000000f600f67308 */ /* 0x000f220000000800 */
[----:B------:R-:W-:Y:S01]  /*49c0*/  ISETP.LE.U32.AND P5, PT, R130, UR7, PT ;  /* 0x0000000782007c0c */ /* 0x000fe2000bfa3070 */
[--C-:B------:R-:W-:Y:S01]  /*49d0*/  FFMA.FTZ R251, R17, UR10, -R132.reuse ;  /* 0x0000000a11fb7c23 */ /* 0x100fe20008010884 */
[----:B------:R-:W-:Y:S07]  /*49e0*/  ISETP.GT.U32.AND P2, PT, R247, UR7, PT ;  /* 0x00000007f7007c0c */ /* 0x000fee000bf44070 */
[----:B------:R4:W4:Y:S01]  /*49f0*/  MUFU.EX2 R244, R252 ;  /* 0x000000fc00f47308 */ /* 0x0009220000000800 */
[----:B------:R-:W-:Y:S01]  /*4a00*/  LOP3.LUT R247, R250, 0xff, RZ, 0xc0, !PT ;  /* 0x000000fffaf77812 */ /* 0x000fe200078ec0ff */
[----:B-1----:R-:W-:Y:S01]  /*4a10*/  @P4 FADD.FTZ R245, -R245, -RZ ;  /* 0x800000fff5f54221 */ /* 0x002fe20000010100 */
[----:B------:R-:W-:Y:S01]  /*4a20*/  LOP3.LUT R249, R129, 0xff, RZ, 0xc0, !PT ;  /* 0x000000ff81f97812 */ /* 0x000fe200078ec0ff */
[----:B------:R-:W-:Y:S01]  /*4a30*/  FFMA.FTZ R130, R19, UR10, -R105 ;  /* 0x0000000a13827c23 */ /* 0x000fe20008010869 */
[----:B------:R-:W-:Y:S01]  /*4a40*/  ISETP.LE.U32.AND P4, PT, R247, UR7, PT ;  /* 0x00000007f7007c0c */ /* 0x000fe2000bf83070 */
[----:B------:R-:W-:Y:S04]  /*4a50*/  FFMA.FTZ R182, R20, UR10, -R132 ;  /* 0x0000000a14b67c23 */ /* 0x000fe80008010884 */
[----:B------:R-:W1:Y:S01]  /*4a60*/  MUFU.EX2 R247, R251 ;  /* 0x000000fb00f77308 */ /* 0x000e620000000800 */
[----:B------:R-:W-:Y:S01]  /*4a70*/  PRMT R15, R248, 0x7770, RZ ;  /* 0x00007770f80f7816 */ /* 0x000fe200000000ff */
[--C-:B------:R-:W-:Y:S01]  /*4a80*/  FFMA.FTZ R26, R26, UR10, -R5.reuse ;  /* 0x0000000a1a1a7c23 */ /* 0x100fe20008010805 */
[----:B------:R-:W-:Y:S01]  /*4a90*/  PRMT R14, R248, 0x7771, RZ ;  /* 0x00007771f80e7816 */ /* 0x000fe200000000ff */
[----:B----4-:R-:W-:Y:S01]  /*4aa0*/  @!P5 FADD.FTZ R246, -R246, -RZ ;  /* 0x800000fff6f6d221 */ /* 0x010fe20000010100 */
[C---:B------:R-:W-:Y:S01]  /*4ab0*/  PRMT R13, R248.reuse, 0x7772, RZ ;  /* 0x00007772f80d7816 */ /* 0x040fe200000000ff */
[----:B------:R-:W-:Y:S01]  /*4ac0*/  FFMA.FTZ R27, R27, UR10, -R5 ;  /* 0x0000000a1b1b7c23 */ /* 0x000fe20008010805 */
[----:B------:R-:W-:Y:S01]  /*4ad0*/  PRMT R11, R248, 0x7773, RZ ;  /* 0x00007773f80b7816 */ /* 0x000fe200000000ff */
[----:B------:R-:W-:Y:S01]  /*4ae0*/  FFMA.FTZ R252, R18, UR10, -R105 ;  /* 0x0000000a12fc7c23 */ /* 0x000fe20008010869 */
[----:B------:R-:W-:Y:S01]  /*4af0*/  SHF.R.U32.HI R248, RZ, 0x18, R250 ;  /* 0x00000018fff87819 */ /* 0x000fe200000116fa */
[----:B------:R-:W-:Y:S01]  /*4b00*/  @P6 FADD.FTZ R244, -R244, -RZ ;  /* 0x800000fff4f46221 */ /* 0x000fe20000010100 */
[----:B------:R-:W-:Y:S01]  /*4b10*/  ISETP.LE.U32.AND P5, PT, R249, UR7, PT ;  /* 0x00000007f9007c0c */ /* 0x000fe2000bfa3070 */
[----:B------:R-:W-:Y:S01]  /*4b20*/  FFMA.FTZ R30, R30, UR10, -R5 ;  /* 0x0000000a1e1e7c23 */ /* 0x000fe20008010805 */
[----:B------:R-:W-:Y:S01]  /*4b30*/  ISETP.LE.U32.AND P6, PT, R248, UR7, PT ;  /* 0x00000007f8007c0c */ /* 0x000fe2000bfc3070 */
[----:B------:R4:W4:Y:S01]  /*4b40*/  MUFU.EX2 R249, R130 ;  /* 0x0000008200f97308 */ /* 0x0009220000000800 */
[C---:B------:R-:W-:Y:S01]  /*4b50*/  PRMT R131, R250.reuse, 0x7632, R131 ;  /* 0x00007632fa837816 */ /* 0x040fe20000000083 */
[----:B-1----:R-:W-:Y:S01]  /*4b60*/  @P3 FADD.FTZ R247, -R247, -RZ ;  /* 0x800000fff7f73221 */ /* 0x002fe20000010100 */
[----:B------:R-:W-:Y:S07]  /*4b70*/  LOP3.LUT R251, R250, 0xffff, RZ, 0xc0, !PT ;  /* 0x0000fffffafb7812 */ /* 0x000fee00078ec0ff */
[----:B------:R-:W1:Y:S01]  /*4b80*/  MUFU.EX2 R248, R252 ;  /* 0x000000fc00f87308 */ /* 0x000e620000000800 */
[C---:B------:R-:W-:Y:S01]  /*4b90*/  PRMT R10, R122.reuse, 0x7771, RZ ;  /* 0x000077717a0a7816 */ /* 0x040fe200000000ff */
[----:B------:R-:W-:Y:S01]  /*4ba0*/  FFMA.FTZ R5, R31, UR10, -R5 ;  /* 0x0000000a1f057c23 */ /* 0x000fe20008010805 */
[C---:B------:R-:W-:Y:S07]  /*4bb0*/  PRMT R9, R122.reuse, 0x7772, RZ ;  /* 0x000077727a097816 */ /* 0x040fee00000000ff */
[----:B------:R1:W1:Y:S01]  /*4bc0*/  MUFU.EX2 R250, R182 ;  /* 0x000000b600fa7308 */ /* 0x0002620000000800 */
[----:B------:R-:W-:Y:S01]  /*4bd0*/  PRMT R7, R122, 0x7773, RZ ;  /* 0x000077737a077816 */ /* 0x000fe200000000ff */
[----:B------:R-:W-:Y:S01]  /*4be0*/  FFMA.FTZ R18, R24, UR10, -R6 ;  /* 0x0000000a18127c23 */ /* 0x000fe20008010806 */
[----:B------:R-:W-:Y:S07]  /*4bf0*/  PRMT R123, R122, 0x7770, RZ ;  /* 0x000077707a7b7816 */ /* 0x000fee00000000ff */
[----:B------:R2:W-:Y:S01]  /*4c00*/  MUFU.EX2 R117, R30 ;  /* 0x0000001e00757308 */ /* 0x0005e20000000800 */
[----:B------:R-:W-:Y:S01]  /*4c10*/  LOP3.LUT R131, R131, 0xff, RZ, 0xc0, !PT ;  /* 0x000000ff83837812 */ /* 0x000fe200078ec0ff */
[----:B----4-:R-:W-:Y:S01]  /*4c20*/  FFMA.FTZ R130, R21, UR10, -R132 ;  /* 0x0000000a15827c23 */ /* 0x010fe20008010884 */
[----:B------:R-:W-:Y:S07]  /*4c30*/  @P1 FADD.FTZ R249, -R249, -RZ ;  /* 0x800000fff9f91221 */ /* 0x000fee0000010100 */
[----:B------:R4:W-:Y:S01]  /*4c40*/  MUFU.EX2 R122, R26 ;  /* 0x0000001a007a7308 */ /* 0x0009e20000000800 */
[----:B------:R-:W-:Y:S01]  /*4c50*/  ISETP.LE.U32.AND P3, PT, R131, UR7, PT ;  /* 0x0000000783007c0c */ /* 0x000fe2000bf63070 */
[----:B-1----:R-:W-:Y:S01]  /*4c60*/  @P2 FADD.FTZ R248, -R248, -RZ ;  /* 0x800000fff8f82221 */ /* 0x002fe20000010100 */
[----:B------:R-:W-:Y:S01]  /*4c70*/  SHF.R.U32.HI R252, RZ, 0x8, R251 ;  /* 0x00000008fffc7819 */ /* 0x000fe200000116fb */
[----:B------:R-:W-:Y:S06]  /*4c80*/  FFMA.FTZ R131, R23, UR10, -R105 ;  /* 0x0000000a17837c23 */ /* 0x000fec0008010869 */
[----:B------:R1:W-:Y:S01]  /*4c90*/  MUFU.EX2 R251, R130 ;  /* 0x0000008200fb7308 */ /* 0x0003e20000000800 */
[----:B------:R-:W-:Y:S01]  /*4ca0*/  LOP3.LUT R182, R129, 0xffff, RZ, 0xc0, !PT ;  /* 0x0000ffff81b67812 */ /* 0x000fe200078ec0ff */
[----:B------:R-:W-:Y:S01]  /*4cb0*/  @!P4 FADD.FTZ R250, -R250, -RZ ;  /* 0x800000fffafac221 */ /* 0x000fe20000010100 */
[----:B------:R-:W-:Y:S02]  /*4cc0*/  F2FP.RELU.F16.F32.PACK_AB R31, R247, R246 ;  /* 0x000000f6f71f723e */ /* 0x000fe400000008ff */
[----:B------:R-:W-:Y:S05]  /*4cd0*/  SHF.R.U32.HI R19, RZ, 0x8, R182 ;  /* 0x00000008ff137819 */ /* 0x000fea00000116b6 */
[----:B------:R-:W1:Y:S01]  /*4ce0*/  MUFU.EX2 R131, R131 ;  /* 0x0000008300837308 */ /* 0x000e620000000800 */
[----:B--2---:R-:W-:Y:S01]  /*4cf0*/  F2FP.RELU.F16.F32.PACK_AB R30, R244, R245 ;  /* 0x000000f5f41e723e */ /* 0x004fe200000008ff */
[--C-:B----4-:R-:W-:Y:S08]  /*4d00*/  FFMA.FTZ R26, R32, UR10, -R132.reuse ;  /* 0x0000000a201a7c23 */ /* 0x110ff00008010884 */
[----:B------:R2:W-:Y:S01]  /*4d10*/  MUFU.EX2 R182, R25 ;  /* 0x0000001900b67308 */ /* 0x0005e20000000800 */
[----:B------:R-:W-:Y:S01]  /*4d20*/  FFMA.FTZ R132, R33, UR10, -R132 ;  /* 0x0000000a21847c23 */ /* 0x000fe20008010884 */
[----:B------:R-:W-:Y:S02]  /*4d30*/  F2FP.RELU.F16.F32.PACK_AB R33, R237, R236 ;  /* 0x000000eced21723e */ /* 0x000fe400000008ff */
[----:B-1----:R-:W-:Y:S06]  /*4d40*/  LOP3.LUT R130, R252, 0xffff, RZ, 0xc0, !PT ;  /* 0x0000fffffc827812 */ /* 0x002fec00078ec0ff */
[----:B------:R1:W-:Y:S01]  /*4d50*/  MUFU.EX2 R121, R26 ;  /* 0x0000001a00797308 */ /* 0x0003e20000000800 */
[----:B------:R4:W-:Y:S01]  /*4d60*/  STS [R196+0x400], R33 ;  /* 0x00040021c4007388 */ /* 0x0009e20000000800 */
[----:B------:R-:W-:Y:S08]  /*4d70*/  ISETP.LE.U32.AND P2, PT, R130, UR7, PT ;  /* 0x0000000782007c0c */ /* 0x000ff0000bf43070 */
[----:B------:R-:W3:Y:S01]  /*4d80*/  MUFU.EX2 R252, R22 ;  /* 0x0000001600fc7308 */ /* 0x000ee20000000800 */
[----:B------:R-:W-:Y:S01]  /*4d90*/  PRMT R130, R129, 0x7632, R130 ;  /* 0x0000763281827816 */ /* 0x000fe20000000082 */
[----:B------:R-:W-:Y:S01]  /*4da0*/  @!P6 FADD.FTZ R131, -R131, -RZ ;  /* 0x800000ff8383e221 */ /* 0x000fe20000010100 */
[----:B------:R-:W-:Y:S07]  /*4db0*/  ISETP.GT.U32.AND P6, PT, R10, UR7, PT ;  /* 0x000000070a007c0c */ /* 0x000fee000bfc4070 */
[----:B------:R-:W4:Y:S01]  /*4dc0*/  MUFU.EX2 R126, R132 ;  /* 0x00000084007e7308 */ /* 0x000f220000000800 */
[----:B--2---:R-:W-:Y:S02]  /*4dd0*/  LOP3.LUT R25, R19, 0xffff, RZ, 0xc0, !PT ;  /* 0x0000ffff13197812 */ /* 0x004fe400078ec0ff */
[----:B------:R-:W-:Y:S07]  /*4de0*/  LOP3.LUT R17, R130, 0xff, RZ, 0xc0, !PT ;  /* 0x000000ff82117812 */ /* 0x000fee00078ec0ff */
[----:B------:R-:W-:Y:S01]  /*4df0*/  MUFU.EX2 R132, R5 ;  /* 0x0000000500847308 */ /* 0x000fe20000000800 */
[----:B------:R-:W-:Y:S01]  /*4e00*/  ISETP.LE.U32.AND P4, PT, R25, UR7, PT ;  /* 0x0000000719007c0c */ /* 0x000fe2000bf83070 */
[--C-:B-1----:R-:W-:Y:S01]  /*4e10*/  FFMA.FTZ R26, R28, UR10, -R6.reuse ;  /* 0x0000000a1c1a7c23 */ /* 0x102fe20008010806 */
[----:B------:R-:W-:Y:S01]  /*4e20*/  SHF.R.U32.HI R25, RZ, 0x18, R129 ;  /* 0x00000018ff197819 */ /* 0x000fe20000011681 */
[----:B------:R-:W-:Y:S06]  /*4e30*/  @!P2 FADD.FTZ R251, -R251, -RZ ;  /* 0x800000fffbfba221 */ /* 0x000fec0000010100 */
[----:B------:R1:W2:Y:S01]  /*4e40*/  MUFU.EX2 R129, R27 ;  /* 0x0000001b00817308 */ /* 0x0002a20000000800 */
[----:B---3--:R-:W-:Y:S01]  /*4e50*/  @!P3 FADD.FTZ R252, -R252, -RZ ;  /* 0x800000fffcfcb221 */ /* 0x008fe20000010100 */
[----:B------:R-:W-:Y:S01]  /*4e60*/  ISETP.LE.U32.AND P2, PT, R25, UR7, PT ;  /* 0x0000000719007c0c */ /* 0x000fe2000bf43070 */
[----:B------:R-:W-:Y:S01]  /*4e70*/  FFMA.FTZ R6, R29, UR10, -R6 ;  /* 0x0000000a1d067c23 */ /* 0x000fe20008010806 */
[----:B------:R-:W-:Y:S06]  /*4e80*/  F2FP.RELU.F16.F32.PACK_AB R25, R235, R234 ;  /* 0x000000eaeb19723e */ /* 0x000fec00000008ff */
[----:B------:R-:W3:Y:S01]  /*4e90*/  MUFU.EX2 R130, R18 ;  /* 0x0000001200827308 */ /* 0x000ee20000000800 */
[----:B------:R-:W-:Y:S01]  /*4ea0*/  ISETP.LE.U32.AND P3, PT, R123, UR7, PT ;  /* 0x000000077b007c0c */ /* 0x000fe2000bf63070 */
[----:B----4-:R-:W-:Y:S01]  /*4eb0*/  @P6 FADD.FTZ R126, -R126, -RZ ;  /* 0x800000ff7e7e6221 */ /* 0x010fe20000010100 */
[----:B------:R-:W-:Y:S01]  /*4ec0*/  ISETP.LE.U32.AND P1, PT, R17, UR7, PT ;  /* 0x0000000711007c0c */ /* 0x000fe2000bf23070 */
[----:B------:R4:W-:Y:S06]  /*4ed0*/  STS [R196], R25 ;  /* 0x00000019c4007388 */ /* 0x0009ec0000000800 */
[----:B------:R3:W-:Y:S01]  /*4ee0*/  MUFU.EX2 R123, R26 ;  /* 0x0000001a007b7308 */ /* 0x0007e20000000800 */
[----:B------:R-:W-:Y:S01]  /*4ef0*/  @!P4 FADD.FTZ R182, -R182, -RZ ;  /* 0x800000ffb6b6c221 */ /* 0x000fe20000010100 */
[----:B------:R-:W-:Y:S01]  /*4f00*/  ISETP.GT.U32.AND P4, PT, R7, UR7, PT ;  /* 0x0000000707007c0c */ /* 0x000fe2000bf84070 */
[----:B------:R-:W-:Y:S01]  /*4f10*/  STS [R125], R31 ;  /* 0x0000001f7d007388 */ /* 0x000fe20000000800 */
[--C-:B-1----:R-:W-:Y:S01]  /*4f20*/  FFMA.FTZ R27, R34, UR10, -R105.reuse ;  /* 0x0000000a221b7c23 */ /* 0x102fe20008010869 */
[----:B------:R-:W-:Y:S01]  /*4f30*/  FFMA.FTZ R105, R35, UR10, -R105 ;  /* 0x0000000a23697c23 */ /* 0x000fe20008010869 */
[----:B------:R-:W-:Y:S01]  /*4f40*/  F2FP.RELU.F16.F32.PACK_AB R35, R249, R248 ;  /* 0x000000f8f923723e */ /* 0x000fe200000008ff */
[----:B--2---:R-:W-:Y:S01]  /*4f50*/  @!P2 FADD.FTZ R129, -R129, -RZ ;  /* 0x800000ff8181a221 */ /* 0x004fe20000010100 */
[----:B------:R-:W-:Y:S01]  /*4f60*/  F2FP.RELU.F16.F32.PACK_AB R7, R239, R238 ;  /* 0x000000eeef07723e */ /* 0x000fe200000008ff */
[----:B------:R-:W-:Y:S01]  /*4f70*/  @!P3 FADD.FTZ R121, -R121, -RZ ;  /* 0x800000ff7979b221 */ /* 0x000fe20000010100 */
[----:B------:R-:W-:Y:S01]  /*4f80*/  F2FP.RELU.F16.F32.PACK_AB R33, R241, R240 ;  /* 0x000000f0f121723e */ /* 0x000fe200000008ff */
[----:B------:R-:W-:Y:S01]  /*4f90*/  STS [R125+0x400], R35 ;  /* 0x000400237d007388 */ /* 0x000fe20000000800 */
[----:B------:R-:W-:Y:S01]  /*4fa0*/  F2FP.RELU.F16.F32.PACK_AB R34, R131, R252 ;  /* 0x000000fc8322723e */ /* 0x000fe200000008ff */
[----:B------:R-:W1:Y:S01]  /*4fb0*/  MUFU.EX2 R118, R105 ;  /* 0x0000006900767308 */ /* 0x000e620000000800 */
[----:B---3--:R-:W-:Y:S01]  /*4fc0*/  F2FP.RELU.F16.F32.PACK_AB R26, R251, R250 ;  /* 0x000000fafb1a723e */ /* 0x008fe200000008ff */
[----:B------:R-:W-:Y:S01]  /*4fd0*/  STS [R196+0x1000], R7 ;  /* 0x00100007c4007388 */ /* 0x000fe20000000800 */
[----:B------:R-:W-:Y:S01]  /*4fe0*/  F2FP.RELU.F16.F32.PACK_AB R29, R126, R121 ;  /* 0x000000797e1d723e */ /* 0x000fe200000008ff */
[----:B------:R-:W-:Y:S06]  /*4ff0*/  @!P5 FADD.FTZ R130, -R130, -RZ ;  /* 0x800000ff8282d221 */ /* 0x000fec0000010100 */
[----:B------:R-:W2:Y:S01]  /*5000*/  MUFU.EX2 R119, R27 ;  /* 0x0000001b00777308 */ /* 0x000ea20000000800 */
[----:B------:R-:W-:Y:S01]  /*5010*/  STS [R196+0x1400], R33 ;  /* 0x00140021c4007388 */ /* 0x000fe20000000800 */
[----:B------:R-:W-:Y:S01]  /*5020*/  ISETP.GT.U32.AND P5, PT, R9, UR7, PT ;  /* 0x0000000709007c0c */ /* 0x000fe2000bfa4070 */
[----:B------:R-:W-:Y:S07]  /*5030*/  @!P1 FADD.FTZ R122, -R122, -RZ ;  /* 0x800000ff7a7a9221 */ /* 0x000fee0000010100 */
[----:B------:R-:W3:Y:S01]  /*5040*/  MUFU.EX2 R127, R6 ;  /* 0x00000006007f7308 */ /* 0x000ee20000000800 */
[----:B------:R3:W-:Y:S01]  /*5050*/  STS [R125+0x1400], R30 ;  /* 0x0014001e7d007388 */ /* 0x0007e20000000800 */
[----:B----4-:R-:W-:Y:S02]  /*5060*/  F2FP.RELU.F16.F32.PACK_AB R25, R243, R242 ;  /* 0x000000f2f319723e */ /* 0x010fe400000008ff */
[----:B------:R-:W-:Y:S01]  /*5070*/  ISETP.LE.U32.AND P1, PT, R15, UR7, PT ;  /* 0x000000070f007c0c */ /* 0x000fe2000bf23070 */
[----:B-1----:R-:W-:Y:S01]  /*5080*/  @P4 FADD.FTZ R118, -R118, -RZ ;  /* 0x800000ff76764221 */ /* 0x002fe20000010100 */
[----:B------:R-:W-:Y:S01]  /*5090*/  ISETP.GT.U32.AND P2, PT, R14, UR7, PT ;  /* 0x000000070e007c0c */ /* 0x000fe2000bf44070 */
[----:B------:R1:W-:Y:S01]  /*50a0*/  STS [R125+0x1000], R25 ;  /* 0x001000197d007388 */ /* 0x0003e20000000800 */
[----:B------:R-:W-:Y:S02]  /*50b0*/  ISETP.GT.U32.AND P3, PT, R13, UR7, PT ;  /* 0x000000070d007c0c */ /* 0x000fe4000bf64070 */
[----:B------:R-:W-:Y:S01]  /*50c0*/  ISETP.GT.U32.AND P6, PT, R11, UR7, PT ;  /* 0x000000070b007c0c */ /* 0x000fe2000bfc4070 */
[----:B------:R4:W-:Y:S01]  /*50d0*/  STS [R199], R26 ;  /* 0x0000001ac7007388 */ /* 0x0009e20000000800 */
[----:B--2---:R-:W-:Y:S01]  /*50e0*/  @P5 FADD.FTZ R119, -R119, -RZ ;  /* 0x800000ff77775221 */ /* 0x004fe20000010100 */
[----:B------:R-:W-:Y:S02]  /*50f0*/  FSETP.GE.FTZ.AND P5, PT, R246, RZ, PT ;  /* 0x000000fff600720b */ /* 0x000fe40003fb6000 */
[----:B------:R-:W-:Y:S01]  /*5100*/  STS [R199+0x400], R34 ;  /* 0x00040022c7007388 */ /* 0x000fe20000000800 */
[----:B------:R-:W-:Y:S01]  /*5110*/  FSETP.GE.FTZ.AND P4, PT, R247, RZ, PT ;  /* 0x000000fff700720b */ /* 0x000fe20003f96000 */
[----:B------:R-:W-:Y:S01]  /*5120*/  @!P1 FADD.FTZ R123, -R123, -RZ ;  /* 0x800000ff7b7b9221 */ /* 0x000fe20000010100 */
[----:B------:R-:W-:Y:S01]  /*5130*/  F2FP.RELU.F16.F32.PACK_AB R27, R118, R119 ;  /* 0x00000077761b723e */ /* 0x000fe200000008ff */
[----:B------:R2:W-:Y:S01]  /*5140*/  STS [R226], R29 ;  /* 0x0000001de2007388 */ /* 0x0005e20000000800 */
[----:B---3--:R-:W-:Y:S01]  /*5150*/  @P2 FADD.FTZ R127, -R127, -RZ ;  /* 0x800000ff7f7f2221 */ /* 0x008fe20000010100 */
[----:B------:R-:W-:Y:S01]  /*5160*/  @P3 FADD.FTZ R117, -R117, -RZ ;  /* 0x800000ff75753221 */ /* 0x000fe20000010100 */
[----:B------:R-:W-:Y:S01]  /*5170*/  FSETP.GE.FTZ.AND P2, PT, R234, RZ, PT ;  /* 0x000000ffea00720b */ /* 0x000fe20003f56000 */
[----:B------:R-:W-:Y:S01]  /*5180*/  @P6 FADD.FTZ R132, -R132, -RZ ;  /* 0x800000ff84846221 */ /* 0x000fe20000010100 */
[----:B------:R-:W-:Y:S01]  /*5190*/  STS [R226+0x400], R27 ;  /* 0x0004001be2007388 */ /* 0x000fe20000000800 */
[----:B------:R-:W-:Y:S02]  /*51a0*/  FSETP.GE.FTZ.AND P1, PT, R235, RZ, PT ;  /* 0x000000ffeb00720b */ /* 0x000fe40003f36000 */
[----:B------:R-:W-:Y:S02]  /*51b0*/  F2FP.RELU.F16.F32.PACK_AB R30, R182, R130 ;  /* 0x00000082b61e723e */ /* 0x000fe400000008ff */
[----:B------:R-:W-:Y:S02]  /*51c0*/  FSETP.GE.FTZ.AND P3, PT, R250, RZ, PT ;  /* 0x000000fffa00720b */ /* 0x000fe40003f76000 */
[----:B-1----:R-:W-:Y:S01]  /*51d0*/  F2FP.RELU.F16.F32.PACK_AB R25, R127, R123 ;  /* 0x0000007b7f19723e */ /* 0x002fe200000008ff */
[----:B------:R-:W-:Y:S01]  /*51e0*/  STS [R199+0x1000], R30 ;  /* 0x0010001ec7007388 */ /* 0x000fe20000000800 */
[----:B----4-:R-:W-:Y:S05]  /*51f0*/  F2FP.RELU.F16.F32.PACK_AB R26, R129, R122 ;  /* 0x0000007a811a723e */ /* 0x010fea00000008ff */
[----:B------:R-:W-:Y:S01]  /*5200*/  STS [R199+0x1400], R26 ;  /* 0x0014001ac7007388 */ /* 0x000fe20000000800 */
[----:B--2---:R-:W-:Y:S03]  /*5210*/  F2FP.RELU.F16.F32.PACK_AB R29, R132, R117 ;  /* 0x00000075841d723e */ /* 0x004fe600000008ff */
[----:B------:R-:W-:Y:S04]  /*5220*/  STS [R226+0x1000], R25 ;  /* 0x00100019e2007388 */ /* 0x000fe80000000800 */
[----:B------:R-:W-:Y:S04]  /*5230*/  STS [R226+0x1400], R29 ;  /* 0x0014001de2007388 */ /* 0x000fe80000000800 */
[----:B------:R-:W1:Y:S08]  /*5240*/  LDSM.16.M88.4 R100, [R185+0x4000] ;  /* 0x00400000b964783b */ /* 0x000e700000000200 */
[----:B------:R-:W2:Y:S08]  /*5250*/  LDSM.16.M88.4 R104, [R185+0x5000] ;  /* 0x00500000b968783b */ /* 0x000eb00000000200 */
[----:B------:R-:W3:Y:S08]  /*5260*/  LDSM.16.M88.4 R108, [R3+0x4000] ;  /* 0x00400000036c783b */ /* 0x000ef00000000200 */
        /* <DEDUP_REMOVED lines=11> */
[-C--:B---3--:R-:W-:Y:S08]  /*5320*/  HMMA.16816.F32 R4, R108, R144.reuse, R4 ;  /* 0x000000906c04723c */ /* 0x088ff00000001804 */
[C---:B----4-:R-:W-:Y:S08]  /*5330*/  HMMA.16816.F32 R8, R112.reuse, R144, R8 ;  /* 0x000000907008723c */ /* 0x050ff00000001808 */
[-C--:B------:R-:W-:Y:S08]  /*5340*/  HMMA.16816.F32 R12, R112, R146.reuse, R12 ;  /* 0x00000092700c723c */ /* 0x080ff0000000180c */
[C---:B------:R-:W-:Y:S08]  /*5350*/  HMMA.16816.F32 R16, R108.reuse, R146, R16 ;  /* 0x000000926c10723c */ /* 0x040ff00000001810 */
[-C--:B------:R-:W-:Y:S08]  /*5360*/  HMMA.16816.F32 R20, R108, R148.reuse, R20 ;  /* 0x000000946c14723c */ /* 0x080ff00000001814 */
[C---:B------:R-:W-:Y:S08]  /*5370*/  HMMA.16816.F32 R24, R112.reuse, R148, R24 ;  /* 0x000000947018723c */ /* 0x040ff00000001818 */
[-C--:B------:R-:W-:Y:S01]  /*5380*/  HMMA.16816.F32 R28, R112, R150.reuse, R28 ;  /* 0x00000096701c723c */ /* 0x080fe2000000181c */
[----:B------:R-:W2:Y:S07]  /*5390*/  LDSM.16.M88.4 R112, [R0+0x4000] ;  /* 0x004000000070783b */ /* 0x000eae0000000200 */
        /* <DEDUP_REMOVED lines=12> */
[-C--:B------:R-:W-:Y:S03]  /*5460*/  HMMA.16816.F32 R12, R108, R162.reuse, R12 ;  /* 0x000000a26c0c723c */ /* 0x080fe6000000180c */
[C---:B------:R-:W-:Y:S01]  /*5470*/  FADD.FTZ R106, -R207.reuse, R4 ;  /* 0x00000004cf6a7221 */ /* 0x040fe20000010100 */
[----:B------:R-:W-:Y:S04]  /*5480*/  FADD.FTZ R5, -R207, R5 ;  /* 0x00000005cf057221 */ /* 0x000fe80000010100 */
[C---:B------:R-:W-:Y:S04]  /*5490*/  HMMA.16816.F32 R16, R112.reuse, R162, R16 ;  /* 0x000000a27010723c */ /* 0x040fe80000001810 */
[-C--:B------:R-:W-:Y:S02]  /*54a0*/  FSEL R105, R106, R207.reuse, P2 ;  /* 0x000000cf6a697208 */ /* 0x080fe40001000000 */
[----:B------:R-:W-:Y:S02]  /*54b0*/  FSEL R5, R5, R207, P1 ;  /* 0x000000cf05057208 */ /* 0x000fe40000800000 */
[-C--:B------:R-:W-:Y:S03]  /*54c0*/  HMMA.16816.F32 R20, R112, R164.reuse, R20 ;  /* 0x000000a47014723c */ /* 0x080fe60000001814 */
[----:B------:R-:W-:Y:S01]  /*54d0*/  FSETP.GE.FTZ.AND P1, PT, R126, RZ, PT ;  /* 0x000000ff7e00720b */ /* 0x000fe20003f36000 */
[----:B------:R-:W-:Y:S01]  /*54e0*/  FMUL.FTZ R234, R234, R105 ;  /* 0x00000069eaea7220 */ /* 0x000fe20000410000 */
[----:B------:R-:W-:Y:S01]  /*54f0*/  FSETP.GE.FTZ.AND P2, PT, R251, RZ, PT ;  /* 0x000000fffb00720b */ /* 0x000fe20003f56000 */
[----:B------:R-:W-:Y:S02]  /*5500*/  FMUL.FTZ R235, R235, R5 ;  /* 0x00000005ebeb7220 */ /* 0x000fe40000410000 */
[C---:B------:R-:W-:Y:S04]  /*5510*/  HMMA.16816.F32 R24, R108.reuse, R164, R24 ;  /* 0x000000a46c18723c */ /* 0x040fe80000001818 */
[----:B------:R-:W-:Y:S01]  /*5520*/  F2FP.F16.F32.PACK_AB R235, R235, R234 ;  /* 0x000000eaebeb723e */ /* 0x000fe200000000ff */
[C---:B------:R-:W-:Y:S01]  /*5530*/  FADD.FTZ R5, -R207.reuse, R16 ;  /* 0x00000010cf057221 */ /* 0x040fe20000010100 */
[----:B------:R-:W-:Y:S02]  /*5540*/  FADD.FTZ R17, -R207, R17 ;  /* 0x00000011cf117221 */ /* 0x000fe40000010100 */
[-C--:B------:R-:W-:Y:S03]  /*5550*/  HMMA.16816.F32 R28, R108, R166.reuse, R28 ;  /* 0x000000a66c1c723c */ /* 0x080fe6000000181c */
[-C--:B------:R-:W-:Y:S01]  /*5560*/  FSEL R5, R5, R207.reuse, P5 ;  /* 0x000000cf05057208 */ /* 0x080fe20002800000 */
[----:B------:R-:W-:Y:S01]  /*5570*/  FADD.FTZ R21, -R207, R21 ;  /* 0x00000015cf157221 */ /* 0x000fe20000010100 */
[-C--:B------:R-:W-:Y:S01]  /*5580*/  FSEL R17, R17, R207.reuse, P4 ;  /* 0x000000cf11117208 */ /* 0x080fe20002000000 */
[----:B------:R-:W-:Y:S02]  /*5590*/  FADD.FTZ R106, -R207, R20 ;  /* 0x00000014cf6a7221 */ /* 0x000fe40000010100 */
[----:B------:R-:W-:Y:S04]  /*55a0*/  HMMA.16816.F32 R32, R112, R166, R32 ;  /* 0x000000a67020723c */ /* 0x000fe80000001820 */
[----:B------:R-:W-:Y:S01]  /*55b0*/  FSEL R21, R21, R207, P2 ;  /* 0x000000cf15157208 */ /* 0x000fe20001000000 */
[----:B------:R-:W-:Y:S01]  /*55c0*/  FMUL.FTZ R246, R246, R5 ;  /* 0x00000005f6f67220 */ /* 0x000fe20000410000 */
[----:B------:R-:W-:Y:S01]  /*55d0*/  FSETP.GE.FTZ.AND P2, PT, R121, RZ, PT ;  /* 0x000000ff7900720b */ /* 0x000fe20003f56000 */
[----:B------:R-:W-:Y:S01]  /*55e0*/  FMUL.FTZ R247, R247, R17 ;  /* 0x00000011f7f77220 */ /* 0x000fe20000410000 */
[----:B------:R-:W-:Y:S01]  /*55f0*/  FSEL R105, R106, R207, P3 ;  /* 0x000000cf6a697208 */ /* 0x000fe20001800000 */
[----:B------:R-:W-:Y:S01]  /*5600*/  FMUL.FTZ R251, R251, R21 ;  /* 0x00000015fbfb7220 */ /* 0x000fe20000410000 */
[----:B------:R-:W-:Y:S02]  /*5610*/  FSETP.GE.FTZ.AND P3, PT, R236, RZ, PT ;  /* 0x000000ffec00720b */ /* 0x000fe40003f76000 */
[----:B------:R-:W-:Y:S01]  /*5620*/  F2FP.F16.F32.PACK_AB R246, R247, R246 ;  /* 0x000000f6f7f6723e */ /* 0x000fe200000000ff */
[----:B------:R-:W-:Y:S01]  /*5630*/  FMUL.FTZ R250, R250, R105 ;  /* 0x00000069fafa7220 */ /* 0x000fe20000410000 */
[----:B------:R-:W-:Y:S04]  /*5640*/  FADD.FTZ R247, -R135, R7 ;  /* 0x0000000787f77221 */ /* 0x000fe80000010100 */
[----:B------:R-:W-:Y:S01]  /*5650*/  F2FP.F16.F32.PACK_AB R250, R251, R250 ;  /* 0x000000fafbfa723e */ /* 0x000fe200000000ff */
[----:B------:R-:W-:Y:S01]  /*5660*/  FADD.FTZ R234, -R207, R32 ;  /* 0x00000020cfea7221 */ /* 0x000fe20000010100 */
[----:B------:R-:W-:Y:S04]  /*5670*/  FADD.FTZ R251, -R135, R6 ;  /* 0x0000000687fb7221 */ /* 0x000fe80000010100 */
[----:B------:R-:W-:Y:S01]  /*5680*/  FSEL R234, R234, R207, P2 ;  /* 0x000000cfeaea7208 */ /* 0x000fe20001000000 */
[----:B------:R-:W-:Y:S01]  /*5690*/  @P1 FADD.FTZ R207, -R207, R33 ;  /* 0x00000021cfcf1221 */ /* 0x000fe20000010100 */
[----:B------:R-:W-:Y:S02]  /*56a0*/  ISETP.GT.AND P1, PT, R223, R204, PT ;  /* 0x000000ccdf00720c */ /* 0x000fe40003f24270 */
[----:B------:R-:W-:Y:S01]  /*56b0*/  FSETP.GE.FTZ.AND P2, PT, R237, RZ, PT ;  /* 0x000000ffed00720b */ /* 0x000fe20003f56000 */
[----:B------:R-:W-:Y:S01]  /*56c0*/  FMUL.FTZ R234, R121, R234 ;  /* 0x000000ea79ea7220 */ /* 0x000fe20000410000 */
[----:B------:R-:W-:Y:S01]  /*56d0*/  FSEL R251, R251, R135, P3 ;  /* 0x00000087fbfb7208 */ /* 0x000fe20001800000 */
[----:B------:R-:W-:Y:S01]  /*56e0*/  FMUL.FTZ R207, R126, R207 ;  /* 0x000000cf7ecf7220 */ /* 0x000fe20000410000 */
[----:B------:R-:W-:Y:S07]  /*56f0*/  FSEL R247, R247, R135, P2 ;  /* 0x00000087f7f77208 */ /* 0x000fee0001000000 */
[----:B------:R-:W-:Y:S05]  /*5700*/  @!P1 BRA `(.L_x_524) ;  /* 0x0000000000809947 */ /* 0x000fea0003800000 */
        /* <DEDUP_REMOVED lines=32> */
.L_x_524:
[C---:B------:R-:W-:Y:S01]  /*5910*/  FADD.FTZ R18, -R135.reuse, R18 ;  /* 0x0000001287127221 */ /* 0x040fe20000010100 */
[----:B------:R-:W-:Y:S01]  /*5920*/  FADD.FTZ R6, -R135, R19 ;  /* 0x0000001387067221 */ /* 0x000fe20000010100 */
[----:B------:R-:W-:Y:S01]  /*5930*/  FSETP.GE.FTZ.AND P2, PT, R248, RZ, PT ;  /* 0x000000fff800720b */ /* 0x000fe20003f56000 */
[----:B------:R-:W-:Y:S01]  /*5940*/  FMUL.FTZ R251, R236, R251 ;  /* 0x000000fbecfb7220 */ /* 0x000fe20000410000 */
[----:B------:R-:W-:Y:S01]  /*5950*/  FSETP.GE.FTZ.AND P5, PT, R249, RZ, PT ;  /* 0x000000fff900720b */ /* 0x000fe20003fb6000 */
[----:B------:R-:W-:Y:S01]  /*5960*/  FMUL.FTZ R4, R237, R247 ;  /* 0x000000f7ed047220 */ /* 0x000fe20000410000 */
[-C--:B------:R-:W-:Y:S01]  /*5970*/  FSEL R5, R18, R135.reuse, P2 ;  /* 0x0000008712057208 */ /* 0x080fe20001000000 */
[C---:B------:R-:W-:Y:S01]  /*5980*/  FADD.FTZ R22, -R135.reuse, R22 ;  /* 0x0000001687167221 */ /* 0x040fe20000010100 */
[----:B------:R-:W-:Y:S01]  /*5990*/  FSEL R6, R6, R135, P5 ;  /* 0x0000008706067208 */ /* 0x000fe20002800000 */
[----:B-1----:R-:W-:Y:S01]  /*59a0*/  FADD.FTZ R16, -R135, R23 ;  /* 0x0000001787107221 */ /* 0x002fe20000010100 */
[----:B------:R-:W-:Y:S01]  /*59b0*/  F2FP.F16.F32.PACK_AB R251, R4, R251 ;  /* 0x000000fb04fb723e */ /* 0x000fe200000000ff */
[----:B------:R-:W-:Y:S01]  /*59c0*/  FMUL.FTZ R5, R248, R5 ;  /* 0x00000005f8057220 */ /* 0x000fe20000410000 */
[----:B------:R-:W-:Y:S01]  /*59d0*/  FSETP.GE.FTZ.AND P4, PT, R252, RZ, PT ;  /* 0x000000fffc00720b */ /* 0x000fe20003f96000 */
[----:B------:R-:W-:Y:S01]  /*59e0*/  FMUL.FTZ R6, R249, R6 ;  /* 0x00000006f9067220 */ /* 0x000fe20000410000 */
[----:B------:R-:W-:Y:S01]  /*59f0*/  FSETP.GE.FTZ.AND P3, PT, R131, RZ, PT ;  /* 0x000000ff8300720b */ /* 0x000fe20003f76000 */
[----:B------:R-:W-:Y:S01]  /*5a00*/  STS [R196+-0x4000], R235 ;  /* 0xffc000ebc4007388 */ /* 0x000fe20000000800 */
[----:B------:R-:W-:Y:S01]  /*5a10*/  FSETP.GE.FTZ.AND P2, PT, R118, RZ, PT ;  /* 0x000000ff7600720b */ /* 0x000fe20003f56000 */
[----:B------:R-:W-:Y:S01]  /*5a20*/  FADD.FTZ R34, -R135, R34 ;  /* 0x0000002287227221 */ /* 0x000fe20000010100 */
[----:B------:R-:W-:Y:S02]  /*5a30*/  F2FP.F16.F32.PACK_AB R6, R6, R5 ;  /* 0x000000050606723e */ /* 0x000fe400000000ff */
[----:B------:R-:W-:Y:S01]  /*5a40*/  STS [R196+-0x3c00], R251 ;  /* 0xffc400fbc4007388 */ /* 0x000fe20000000800 */
[-C--:B------:R-:W-:Y:S01]  /*5a50*/  FSEL R7, R22, R135.reuse, P4 ;  /* 0x0000008716077208 */ /* 0x080fe20002000000 */
[----:B-----5:R-:W-:Y:S01]  /*5a60*/  FADD.FTZ R9, -R134, R9 ;  /* 0x0000000986097221 */ /* 0x020fe20000010100 */
[----:B------:R-:W-:Y:S02]  /*5a70*/  FSEL R16, R16, R135, P3 ;  /* 0x0000008710107208 */ /* 0x000fe40001800000 */
[----:B------:R1:W-:Y:S01]  /*5a80*/  STS [R125+-0x3c00], R6 ;  /* 0xffc400067d007388 */ /* 0x0003e20000000800 */
[----:B------:R-:W-:Y:S01]  /*5a90*/  FSETP.GE.FTZ.AND P3, PT, R119, RZ, PT ;  /* 0x000000ff7700720b */ /* 0x000fe20003f76000 */
[----:B------:R-:W-:Y:S01]  /*5aa0*/  FMUL.FTZ R7, R252, R7 ;  /* 0x00000007fc077220 */ /* 0x000fe20000410000 */
[----:B------:R-:W-:Y:S01]  /*5ab0*/  FADD.FTZ R13, -R134, R13 ;  /* 0x0000000d860d7221 */ /* 0x000fe20000010100 */
[----:B------:R-:W-:Y:S01]  /*5ac0*/  FMUL.FTZ R16, R131, R16 ;  /* 0x0000001083107220 */ /* 0x000fe20000410000 */
[----:B------:R-:W-:Y:S01]  /*5ad0*/  FSEL R34, R34, R135, P3 ;  /* 0x0000008722227208 */ /* 0x000fe20001800000 */
[----:B------:R-:W-:Y:S01]  /*5ae0*/  @P2 FADD.FTZ R135, -R135, R35 ;  /* 0x0000002387872221 */ /* 0x000fe20000010100 */
[----:B------:R-:W-:Y:S01]  /*5af0*/  FSETP.GE.FTZ.AND P2, PT, R242, RZ, PT ;  /* 0x000000fff200720b */ /* 0x000fe20003f56000 */
[----:B------:R-:W-:Y:S01]  /*5b00*/  FADD.FTZ R5, -R134, R8 ;  /* 0x0000000886057221 */ /* 0x000fe20000010100 */
[----:B------:R-:W-:Y:S01]  /*5b10*/  F2FP.F16.F32.PACK_AB R16, R16, R7 ;  /* 0x000000071010723e */ /* 0x000fe200000000ff */
[C---:B------:R-:W-:Y:S01]  /*5b20*/  FADD.FTZ R7, -R134.reuse, R12 ;  /* 0x0000000c86077221 */ /* 0x040fe20000010100 */
[----:B------:R-:W-:Y:S01]  /*5b30*/  FSETP.GE.FTZ.AND P3, PT, R239, RZ, PT ;  /* 0x000000ffef00720b */ /* 0x000fe20003f76000 */
[----:B------:R-:W-:Y:S01]  /*5b40*/  FADD.FTZ R25, -R134, R25 ;  /* 0x0000001986197221 */ /* 0x000fe20000010100 */
[----:B------:R-:W-:Y:S01]  /*5b50*/  FSETP.GE.FTZ.AND P4, PT, R238, RZ, PT ;  /* 0x000000ffee00720b */ /* 0x000fe20003f96000 */
[----:B------:R-:W-:Y:S01]  /*5b60*/  FADD.FTZ R10, -R133, R10 ;  /* 0x0000000a850a7221 */ /* 0x000fe20000010100 */
[-C--:B------:R-:W-:Y:S01]  /*5b70*/  FSEL R7, R7, R134.reuse, P2 ;  /* 0x0000008607077208 */ /* 0x080fe20001000000 */
[----:B------:R-:W-:Y:S01]  /*5b80*/  FADD.FTZ R14, -R133, R14 ;  /* 0x0000000e850e7221 */ /* 0x000fe20000010100 */
[----:B------:R-:W-:Y:S01]  /*5b90*/  FSETP.GE.FTZ.AND P2, PT, R127, RZ, PT ;  /* 0x000000ff7f00720b */ /* 0x000fe20003f56000 */
[----:B------:R-:W-:Y:S01]  /*5ba0*/  STS [R125+-0x4000], R246 ;  /* 0xffc000f67d007388 */ /* 0x000fe20000000800 */
[-C--:B------:R-:W-:Y:S01]  /*5bb0*/  FSEL R4, R9, R134.reuse, P3 ;  /* 0x0000008609047208 */ /* 0x080fe20001800000 */
[----:B------:R-:W-:Y:S01]  /*5bc0*/  FADD.FTZ R9, -R134, R24 ;  /* 0x0000001886097221 */ /* 0x000fe20000010100 */
[----:B------:R-:W-:Y:S01]  /*5bd0*/  FSETP.GE.FTZ.AND P3, PT, R243, RZ, PT ;  /* 0x000000fff300720b */ /* 0x000fe20003f76000 */
[----:B------:R-:W-:Y:S01]  /*5be0*/  FMUL.FTZ R7, R242, R7 ;  /* 0x00000007f2077220 */ /* 0x000fe20000410000 */
[----:B------:R-:W-:Y:S01]  /*5bf0*/  FSEL R5, R5, R134, P4 ;  /* 0x0000008605057208 */ /* 0x000fe20002000000 */
[----:B------:R-:W-:Y:S01]  /*5c00*/  FMUL.FTZ R4, R239, R4 ;  /* 0x00000004ef047220 */ /* 0x000fe20000410000 */
[----:B------:R-:W-:Y:S01]  /*5c10*/  FSEL R8, R13, R134, P3 ;  /* 0x000000860d087208 */ /* 0x000fe20001800000 */
[----:B------:R-:W-:Y:S01]  /*5c20*/  FADD.FTZ R13, -R134, R28 ;  /* 0x0000001c860d7221 */ /* 0x000fe20000010100 */
[----:B------:R-:W-:Y:S01]  /*5c30*/  FSETP.GE.FTZ.AND P4, PT, R182, RZ, PT ;  /* 0x000000ffb600720b */ /* 0x000fe20003f96000 */
[----:B------:R-:W-:Y:S01]  /*5c40*/  FMUL.FTZ R5, R238, R5 ;  /* 0x00000005ee057220 */ /* 0x000fe20000410000 */
[----:B------:R-:W-:Y:S01]  /*5c50*/  FSETP.GE.FTZ.AND P3, PT, R123, RZ, PT ;  /* 0x000000ff7b00720b */ /* 0x000fe20003f76000 */
[----:B------:R-:W-:Y:S01]  /*5c60*/  FMUL.FTZ R8, R243, R8 ;  /* 0x00000008f3087220 */ /* 0x000fe20000410000 */
[----:B------:R-:W-:Y:S01]  /*5c70*/  FSETP.GE.FTZ.AND P5, PT, R130, RZ, PT ;  /* 0x000000ff8200720b */ /* 0x000fe20003fb6000 */
[----:B------:R-:W-:Y:S01]  /*5c80*/  FADD.FTZ R26, -R133, R26 ;  /* 0x0000001a851a7221 */ /* 0x000fe20000010100 */
[-C--:B------:R-:W-:Y:S01]  /*5c90*/  FSEL R25, R25, R134.reuse, P4 ;  /* 0x0000008619197208 */ /* 0x080fe20002000000 */
[----:B------:R-:W-:Y:S01]  /*5ca0*/  FADD.FTZ R30, -R133, R30 ;  /* 0x0000001e851e7221 */ /* 0x000fe20000010100 */
[----:B-1----:R-:W-:Y:S01]  /*5cb0*/  FSEL R6, R13, R134, P3 ;  /* 0x000000860d067208 */ /* 0x002fe20001800000 */
[----:B------:R-:W-:Y:S01]  /*5cc0*/  FMUL.FTZ R34, R119, R34 ;  /* 0x0000002277227220 */ /* 0x000fe20000410000 */
[----:B------:R-:W-:Y:S01]  /*5cd0*/  FSEL R9, R9, R134, P5 ;  /* 0x0000008609097208 */ /* 0x000fe20002800000 */
[----:B------:R-:W-:Y:S01]  /*5ce0*/  @P2 FADD.FTZ R134, -R134, R29 ;  /* 0x0000001d86862221 */ /* 0x000fe20000010100 */
[----:B------:R-:W-:Y:S01]  /*5cf0*/  F2FP.F16.F32.PACK_AB R5, R4, R5 ;  /* 0x000000050405723e */ /* 0x000fe200000000ff */
[----:B------:R-:W-:Y:S01]  /*5d00*/  FMUL.FTZ R6, R123, R6 ;  /* 0x000000067b067220 */ /* 0x000fe20000410000 */
[----:B------:R-:W-:Y:S01]  /*5d10*/  FADD.FTZ R4, -R133, R11 ;  /* 0x0000000b85047221 */ /* 0x000fe20000010100 */
[----:B------:R-:W-:Y:S01]  /*5d20*/  FMUL.FTZ R127, R127, R134 ;  /* 0x000000867f7f7220 */ /* 0x000fe20000410000 */
[----:B------:R-:W-:Y:S01]  /*5d30*/  FSETP.GE.FTZ.AND P3, PT, R240, RZ, PT ;  /* 0x000000fff000720b */ /* 0x000fe20003f76000 */
[----:B------:R-:W-:Y:S01]  /*5d40*/  FMUL.FTZ R182, R182, R25 ;  /* 0x00000019b6b67220 */ /* 0x000fe20000410000 */
[----:B------:R-:W-:Y:S01]  /*5d50*/  FSETP.GE.FTZ.AND P2, PT, R241, RZ, PT ;  /* 0x000000fff100720b */ /* 0x000fe20003f56000 */
[----:B------:R-:W-:Y:S01]  /*5d60*/  FMUL.FTZ R9, R130, R9 ;  /* 0x0000000982097220 */ /* 0x000fe20000410000 */
[----:B------:R-:W-:Y:S01]  /*5d70*/  F2FP.F16.F32.PACK_AB R8, R8, R7 ;  /* 0x000000070808723e */ /* 0x000fe200000000ff */
[----:B------:R-:W-:Y:S01]  /*5d80*/  STS [R196+-0x3000], R5 ;  /* 0xffd00005c4007388 */ /* 0x000fe20000000800 */
[----:B------:R-:W-:Y:S01]  /*5d90*/  F2FP.F16.F32.PACK_AB R127, R127, R6 ;  /* 0x000000067f7f723e */ /* 0x000fe200000000ff */
[C---:B------:R-:W-:Y:S01]  /*5da0*/  FADD.FTZ R6, -R133.reuse, R15 ;  /* 0x0000000f85067221 */ /* 0x040fe20000010100 */
[-C--:B------:R-:W-:Y:S01]  /*5db0*/  FSEL R7, R10, R133.reuse, P3 ;  /* 0x000000850a077208 */ /* 0x080fe20001800000 */
[----:B------:R-:W-:Y:S01]  /*5dc0*/  FADD.FTZ R10, -R133, R27 ;  /* 0x0000001b850a7221 */ /* 0x000fe20000010100 */
[----:B------:R-:W-:Y:S01]  /*5dd0*/  FSEL R4, R4, R133, P2 ;  /* 0x0000008504047208 */ /* 0x000fe20001000000 */
[----:B------:R-:W-:Y:S01]  /*5de0*/  FMUL.FTZ R135, R118, R135 ;  /* 0x0000008776877220 */ /* 0x000fe20000410000 */
[----:B------:R-:W-:Y:S01]  /*5df0*/  FSETP.GE.FTZ.AND P6, PT, R244, RZ, PT ;  /* 0x000000fff400720b */ /* 0x000fe20003fd6000 */
[----:B------:R-:W-:Y:S01]  /*5e00*/  FMUL.FTZ R7, R240, R7 ;  /* 0x00000007f0077220 */ /* 0x000fe20000410000 */
[----:B------:R-:W-:Y:S01]  /*5e10*/  FSETP.GE.FTZ.AND P3, PT, R245, RZ, PT ;  /* 0x000000fff500720b */ /* 0x000fe20003f76000 */
[----:B------:R-:W-:Y:S01]  /*5e20*/  FMUL.FTZ R4, R241, R4 ;  /* 0x00000004f1047220 */ /* 0x000fe20000410000 */
[----:B------:R-:W-:Y:S01]  /*5e30*/  F2FP.F16.F32.PACK_AB R182, R182, R9 ;  /* 0x00000009b6b6723e */ /* 0x000fe200000000ff */
[----:B------:R-:W-:Y:S01]  /*5e40*/  IMAD R116, R200, UR5, RZ ;  /* 0x00000005c8747c24 */ /* 0x000fe2000f8e02ff */
[-C--:B------:R-:W-:Y:S02]  /*5e50*/  FSEL R9, R6, R133.reuse, P6 ;  /* 0x0000008506097208 */ /* 0x080fe40003000000 */
[----:B------:R-:W-:Y:S02]  /*5e60*/  FSEL R14, R14, R133, P3 ;  /* 0x000000850e0e7208 */ /* 0x000fe40001800000 */
[----:B------:R-:W-:Y:S01]  /*5e70*/  FSETP.GE.FTZ.AND P2, PT, R132, RZ, PT ;  /* 0x000000ff8400720b */ /* 0x000fe20003f56000 */
[----:B------:R-:W-:Y:S01]  /*5e80*/  FMUL.FTZ R9, R244, R9 ;  /* 0x00000009f4097220 */ /* 0x000fe20000410000 */
[----:B------:R-:W-:Y:S01]  /*5e90*/  F2FP.F16.F32.PACK_AB R7, R4, R7 ;  /* 0x000000070407723e */ /* 0x000fe200000000ff */
[----:B------:R-:W-:Y:S01]  /*5ea0*/  FMUL.FTZ R14, R245, R14 ;  /* 0x0000000ef50e7220 */ /* 0x000fe20000410000 */
[----:B------:R-:W-:Y:S02]  /*5eb0*/  FSETP.GE.FTZ.AND P5, PT, R122, RZ, PT ;  /* 0x000000ff7a00720b */ /* 0x000fe40003fb6000 */
[----:B------:R-:W-:Y:S01]  /*5ec0*/  FSETP.GE.FTZ.AND P4, PT, R129, RZ, PT ;  /* 0x000000ff8100720b */ /* 0x000fe20003f96000 */
[----:B------:R-:W-:Y:S01]  /*5ed0*/  STS [R196+-0x2c00], R7 ;  /* 0xffd40007c4007388 */ /* 0x000fe20000000800 */
[----:B------:R-:W-:Y:S02]  /*5ee0*/  F2FP.F16.F32.PACK_AB R14, R9, R14 ;  /* 0x0000000e090e723e */ /* 0x000fe400000000ff */
[-C--:B------:R-:W-:Y:S02]  /*5ef0*/  FSEL R11, R26, R133.reuse, P5 ;  /* 0x000000851a0b7208 */ /* 0x080fe40002800000 */
[----:B------:R-:W-:Y:S01]  /*5f00*/  STS [R125+-0x3000], R8 ;  /* 0xffd000087d007388 */ /* 0x000fe20000000800 */
[----:B------:R-:W-:Y:S02]  /*5f10*/  FSEL R10, R10, R133, P4 ;  /* 0x000000850a0a7208 */ /* 0x000fe40002000000 */
[----:B------:R-:W-:Y:S02]  /*5f20*/  FSETP.GE.FTZ.AND P3, PT, R117, RZ, PT ;  /* 0x000000ff7500720b */ /* 0x000fe40003f76000 */
[----:B------:R-:W-:Y:S01]  /*5f30*/  STS [R125+-0x2c00], R14 ;  /* 0xffd4000e7d007388 */ /* 0x000fe20000000800 */
[----:B------:R-:W-:Y:S01]  /*5f40*/  FMUL.FTZ R11, R122, R11 ;  /* 0x0000000b7a0b7220 */ /* 0x000fe20000410000 */
[----:B------:R-:W-:Y:S01]  /*5f50*/  FMUL.FTZ R10, R129, R10 ;  /* 0x0000000a810a7220 */ /* 0x000fe20000410000 */
[----:B------:R-:W-:Y:S01]  /*5f60*/  FSEL R30, R30, R133, P3 ;  /* 0x000000851e1e7208 */ /* 0x000fe20001800000 */
[----:B------:R-:W-:Y:S01]  /*5f70*/  @P2 FADD.FTZ R133, -R133, R31 ;  /* 0x0000001f85852221 */ /* 0x000fe20000010100 */
[----:B------:R-:W-:Y:S01]  /*5f80*/  F2FP.F16.F32.PACK_AB R135, R135, R34 ;  /* 0x000000228787723e */ /* 0x000fe200000000ff */
[----:B------:R-:W-:Y:S01]  /*5f90*/  STS [R199+-0x4000], R250 ;  /* 0xffc000fac7007388 */ /* 0x000fe20000000800 */
[----:B------:R-:W-:Y:S01]  /*5fa0*/  F2FP.F16.F32.PACK_AB R207, R207, R234 ;  /* 0x000000eacfcf723e */ /* 0x000fe200000000ff */
[----:B------:R-:W-:Y:S01]  /*5fb0*/  FMUL.FTZ R30, R117, R30 ;  /* 0x0000001e751e7220 */ /* 0x000fe20000410000 */
[----:B------:R-:W-:Y:S02]  /*5fc0*/  FMUL.FTZ R133, R132, R133 ;  /* 0x0000008584857220 */ /* 0x000fe40000410000 */
[----:B------:R-:W-:Y:S01]  /*5fd0*/  STS [R199+-0x3c00], R16 ;  /* 0xffc40010c7007388 */ /* 0x000fe20000000800 */
[----:B------:R-:W-:Y:S04]  /*5fe0*/  F2FP.F16.F32.PACK_AB R32, R10, R11 ;  /* 0x0000000b0a20723e */ /* 0x000fe800000000ff */
[----:B------:R-:W-:Y:S01]  /*5ff0*/  STS [R226+-0x4000], R207 ;  /* 0xffc000cfe2007388 */ /* 0x000fe20000000800 */
[----:B------:R-:W-:Y:S04]  /*6000*/  F2FP.F16.F32.PACK_AB R133, R133, R30 ;  /* 0x0000001e8585723e */ /* 0x000fe800000000ff */
[----:B------:R-:W-:Y:S05]  /*6010*/  STS [R226+-0x3c00], R135 ;  /* 0xffc40087e2007388 */ /* 0x000fea0000000800 */
[----:B------:R-:W-:Y:S05]  /*6020*/  STS [R199+-0x3000], R182 ;  /* 0xffd000b6c7007388 */ /* 0x000fea0000000800 */
[----:B------:R-:W-:Y:S05]  /*6030*/  STS [R199+-0x2c00], R32 ;  /* 0xffd40020c7007388 */ /* 0x000fea0000000800 */
[----:B------:R-:W-:Y:S05]  /*6040*/  STS [R226+-0x3000], R127 ;  /* 0xffd0007fe2007388 */ /* 0x000fea0000000800 */
[----:B------:R-:W-:Y:S01]  /*6050*/  STS [R226+-0x2c00], R133 ;  /* 0xffd40085e2007388 */ /* 0x000fe20000000800 */
[----:B------:R-:W-:Y:S06]  /*6060*/  BAR.SYNC.DEFER_BLOCKING 0x0 ;  /* 0x0000000000007b1d */ /* 0x000fec0000010000 */
[----:B------:R-:W-:Y:S05]  /*6070*/  LDSM.16.MT88.4 R4, [R176] ;  /* 0x00000000b004783b */ /* 0x000fea0000004200 */
[----:B------:R-:W1:Y:S05]  /*6080*/  LDSM.16.MT88.4 R8, [R183+0x4000] ;  /* 0x00400000b708783b */ /* 0x000e6a0000004200 */
[----:B------:R-:W2:Y:S05]  /*6090*/  LDSM.16.MT88.4 R12, [R176+0x2000] ;  /* 0x00200000b00c783b */ /* 0x000eaa0000004200 */
[----:B------:R-:W3:Y:S05]  /*60a0*/  LDSM.16.MT88.4 R16, [R175+0x4000] ;  /* 0x00400000af10783b */ /* 0x000eea0000004200 */
[----:B------:R-:W-:Y:S05]  /*60b0*/  LDSM.16.MT88.4 R20, [R176+0x800] ;  /* 0x00080000b014783b */ /* 0x000fea0000004200 */
[----:B------:R-:W4:Y:S05]  /*60c0*/  LDSM.16.MT88.4 R24, [R183+0x4800] ;  /* 0x00480000b718783b */ /* 0x000f2a0000004200 */
[----:B------:R-:W4:Y:S05]  /*60d0*/  LDSM.16.MT88.4 R28, [R176+0x2800] ;  /* 0x00280000b01c783b */ /* 0x000f2a0000004200 */
[----:B------:R-:W4:Y:S05]  /*60e0*/  LDSM.16.MT88.4 R32, [R175+0x4800] ;  /* 0x00480000af20783b */ /* 0x000f2a0000004200 */
[----:B------:R-:W-:Y:S01]  /*60f0*/  LDSM.16.MT88.4 R100, [R183+0x5000] ;  /* 0x00500000b764783b */ /* 0x000fe20000004200 */
[-C--:B-1----:R-:W-:Y:S04]  /*6100*/  HMMA.16816.F32 R36, R4, R8.reuse, R36 ;  /* 0x000000080424723c */ /* 0x082fe80000001824 */
[----:B------:R-:W-:Y:S04]  /*6110*/  LDSM.16.MT88.4 R104, [R176+0x3000] ;  /* 0x00300000b068783b */ /* 0x000fe80000004200 */
        /* <DEDUP_REMOVED lines=9> */
[----:B------:R-:W-:Y:S05]  /*61b0*/  LDSM.16.MT88.4 R4, [R176+0x1800] ;  /* 0x00180000b004783b */ /* 0x000fea0000004200 */
[----:B------:R-:W3:Y:S02]  /*61c0*/  LDSM.16.MT88.4 R16, [R183+0x5800] ;  /* 0x00580000b710783b */ /* 0x000ee40000004200 */
        /* <DEDUP_REMOVED lines=27> */
[----:B------:R-:W-:Y:S05]  /*6380*/  IMAD.U32 R5, R116, -0x40, RZ ;  /* 0xffffffc074057824 */ /* 0x000fea00078e00ff */
        /* <DEDUP_REMOVED lines=26> */
.L_x_525:
[----:B------:R-:W-:Y:S01]  /*6530*/  LDSM.16.M88.4 R20, [R181] ;  /* 0x00000000b514783b */ /* 0x000fe20000000200 */
[----:B------:R-:W-:Y:S01]  /*6540*/  ISETP.GT.AND P3, PT, R223, R204, PT ;  /* 0x000000ccdf00720c */ /* 0x000fe20003f64270 */
[----:B------:R-:W-:Y:S01]  /*6550*/  VIADD R216, R216, 0xffffffc0 ;  /* 0xffffffc0d8d87836 */ /* 0x000fe20000000000 */
[----:B------:R-:W-:Y:S01]  /*6560*/  @P1 IADD3 R206, P4, PT, R206, -0x100, RZ ;  /* 0xffffff00cece1810 */ /* 0x000fe20007f9e0ff */
[----:B-1----:R-:W1:Y:S01]  /*6570*/  LDSM.16.MT88.4 R8, [R183+0x6000] ;  /* 0x00600000b708783b */ /* 0x002e620000004200 */
[----:B------:R-:W-:Y:S02]  /*6580*/  VIADD R214, R214, 0xfffffffc ;  /* 0xfffffffcd6d67836 */ /* 0x000fe40000000000 */
        /* <DEDUP_REMOVED lines=66> */
[----:B------:R-:W-:Y:S05]  /*69b0*/  IMAD.WIDE R34, R116, -0xc0, R32 ;  /* 0xffffff4074227825 */ /* 0x000fea00078e0220 */
        /* <DEDUP_REMOVED lines=97> */
[----:B------:R-:W1:Y:S01]  /*6fd0*/  LDCU UR4, c[0x0][0x500] ;  /* 0x0000a000ff0477ac */ /* 0x000e620008000800 */
[----:B------:R-:W-:Y:S02]  /*6fe0*/  LOP3.LUT P0, RZ, R201, 0x8, RZ, 0xc0, !PT ;  /* 0x00000008c9ff7812 */ /* 0x000fe4000780c0ff */
[----:B------:R-:W-:Y:S01]  /*6ff0*/  MOV R4, 0x20 ;  /* 0x0000002000047802 */ /* 0x000fe20000000f00 */
[----:B------:R-:W2:Y:S03]  /*7000*/  LDCU UR5, c[0x0][0x4fc] ;  /* 0x00009f80ff0577ac */ /* 0x000ea60008000800 */
[----:B------:R-:W-:Y:S02]  /*7010*/  SEL R5, R4, 0xffffffe0, !P0 ;  /* 0xffffffe004057807 */ /* 0x000fe40004000000 */
[----:B------:R-:W-:Y:S02]  /*7020*/  ISETP.NE.AND P0, PT, R227, -0x1, PT ;  /* 0xffffffffe300780c */ /* 0x000fe40003f05270 */
[----:B------:R-:W-:-:S02]  /*7030*/  IADD3 R7, PT, PT, R188, R5, RZ ;  /* 0x00000005bc077210 */ /* 0x000fc40007ffe0ff */
[----:B------:R-:W-:Y:S01]  /*7040*/  IADD3 R5, PT, PT, R186, R5, RZ ;  /* 0x00000005ba057210 */ /* 0x000fe20007ffe0ff */
        /* <DEDUP_REMOVED lines=38> */
[----:B--2---:R-:W-:Y:S01]  /*72b0*/  FMUL.FTZ R36, R36, UR5 ;  /* 0x0000000524247c20 */ /* 0x004fe20008410000 */
[----:B------:R-:W-:Y:S01]  /*72c0*/  F2FP.F16.F32.PACK_AB R75, R75, R74 ;  /* 0x0000004a4b4b723e */ /* 0x000fe200000000ff */
        /* <DEDUP_REMOVED lines=16> */
[----:B------:R1:W-:Y:S01]  /*73d0*/  STS [R188+0x6000], R69 ;  /* 0x00600045bc007388 */ /* 0x0003e20000000800 */
[----:B------:R-:W-:Y:S01]  /*73e0*/  F2FP.F16.F32.PACK_AB R98, R99, R98 ;  /* 0x000000626362723e */ /* 0x000fe200000000ff */
[----:B------:R-:W-:Y:S01]  /*73f0*/  FMUL.FTZ R44, R44, UR5 ;  /* 0x000000052c2c7c20 */ /* 0x000fe20008410000 */
[----:B------:R-:W-:Y:S01]  /*7400*/  FMUL.FTZ R45, R45, UR5 ;  /* 0x000000052d2d7c20 */ /* 0x000fe20008410000 */
[----:B------:R1:W-:Y:S01]  /*7410*/  STS [R188+0x6400], R71 ;  /* 0x00640047bc007388 */ /* 0x0003e20000000800 */
        /* <DEDUP_REMOVED lines=27> */
[----:B------:R1:W-:Y:S01]  /*75d0*/  STS [R186], R85 ;  /* 0x00000055ba007388 */ /* 0x0003e20000000800 */
        /* <DEDUP_REMOVED lines=43> */
[----:B------:R-:W1:Y:S04]  /*7890*/  LDCU.64 UR4, c[0x0][0x5a8] ;  /* 0x0000b500ff0477ac */ /* 0x000e680008000a00 */
[----:B--2---:R-:W-:Y:S02]  /*78a0*/  IMAD R5, R5, UR10, RZ ;  /* 0x0000000a05057c24 */ /* 0x004fe4000f8e02ff */
[----:B------:R-:W-:-:S04]  /*78b0*/  IMAD.WIDE.U32 R6, R224, UR10, RZ ;  /* 0x0000000ae0067c25 */ /* 0x000fc8000f8e00ff */
[----:B------:R-:W-:-:S05]  /*78c0*/  IMAD R4, R224, UR11, R5 ;  /* 0x0000000be0047c24 */ /* 0x000fca000f8e0205 */
[----:B------:R-:W-:-:S03]  /*78d0*/  IADD3 R7, PT, PT, R7, R4, RZ ;  /* 0x0000000407077210 */ /* 0x000fc60007ffe0ff */
[----:B-1----:R-:W-:-:S04]  /*78e0*/  IMAD.WIDE.U32 R18, R189, UR4, R6 ;  /* 0x00000004bd127c25 */ /* 0x002fc8000f8e0006 */
[----:B------:R-:W-:Y:S01]  /*78f0*/  IMAD R8, R189, UR5, R19 ;  /* 0x00000005bd087c24 */ /* 0x000fe2000f8e0213 */
[----:B------:R-:W-:Y:S05]  /*7900*/  BRA `(.L_x_528) ;  /* 0x0000000000147947 */ /* 0x000fea0003800000 */
.L_x_527:
[----:B------:R-:W2:Y:S01]  /*7910*/  LDCU.64 UR10, c[0x0][0x5c0] ;  /* 0x0000b800ff0a77ac */ /* 0x000ea20008000a00 */
[----:B------:R-:W-:-:S05]  /*7920*/  IADD3 R18, PT, PT, R224, R227, RZ ;  /* 0x000000e3e0127210 */ /* 0x000fca0007ffe0ff */
[C---:B--2---:R-:W-:Y:S02]  /*7930*/  IMAD R8, R18.reuse, UR11, RZ ;  /* 0x0000000b12087c24 */ /* 0x044fe4000f8e02ff */
[----:B------:R-:W-:-:S05]  /*7940*/  IMAD.WIDE.U32 R18, R18, UR10, RZ ;  /* 0x0000000a12127c25 */ /* 0x000fca000f8e00ff */
[----:B------:R-:W-:Y:S02]  /*7950*/  IADD3 R8, PT, PT, R19, R8, RZ ;  /* 0x0000000813087210 */ /* 0x000fe40007ffe0ff */
.L_x_528:
        /* <DEDUP_REMOVED lines=10> */
[----:B------:R-:W-:Y:S06]  /*7a00*/  BRA `(.L_x_530) ;  /* 0x0000000000147947 */ /* 0x000fec0003800000 */
.L_x_529:
[----:B------:R-:W2:Y:S01]  /*7a10*/  LDCU.64 UR6, c[0x0][0x5c8] ;  /* 0x0000b900ff0677ac */ /* 0x000ea20008000a00 */
[----:B------:R-:W-:-:S05]  /*7a20*/  IADD3 R14, PT, PT, R224, R227, RZ ;  /* 0x000000e3e00e7210 */ /* 0x000fca0007ffe0ff */
[C---:B--2---:R-:W-:Y:S02]  /*7a30*/  IMAD R12, R14.reuse, UR7, RZ ;  /* 0x000000070e0c7c24 */ /* 0x044fe4000f8e02ff */
[----:B------:R-:W-:-:S05]  /*7a40*/  IMAD.WIDE.U32 R14, R14, UR6, RZ ;  /* 0x000000060e0e7c25 */ /* 0x000fca000f8e00ff */
[----:B------:R-:W-:Y:S02]  /*7a50*/  IADD3 R12, PT, PT, R15, R12, RZ ;  /* 0x0000000c0f0c7210 */ /* 0x000fe40007ffe0ff */
.L_x_530:
[----:B------:R-:W-:Y:S01]  /*7a60*/  BAR.SYNC.DEFER_BLOCKING 0x0 ;  /* 0x0000000000007b1d */ /* 0x000fe20000010000 */
[----:B------:R-:W-:Y:S01]  /*7a70*/  USHF.L.U32 UR12, UR19, 0x7, URZ ;  /* 0x00000007130c7899 */ /* 0x000fe200080006ff */
[C---:B------:R-:W-:Y:S01]  /*7a80*/  VIADD R9, R193.reuse, 0x20 ;  /* 0x00000020c1097836 */ /* 0x040fe20000000000 */
[----:B------:R-:W-:Y:S01]  /*7a90*/  USHF.L.U32 UR14, UR19, 0x7, URZ ;  /* 0x00000007130e7899 */ /* 0x000fe200080006ff */
[C---:B------:R-:W-:Y:S01]  /*7aa0*/  VIADD R13, R193.reuse, 0x40 ;  /* 0x00000040c10d7836 */ /* 0x040fe20000000000 */
[----:B------:R-:W-:Y:S01]  /*7ab0*/  UIMAD.WIDE.U32 UR16, UR12, UR10, URZ ;  /* 0x0000000a0c1072a5 */ /* 0x000fe2000f8e00ff */
[----:B------:R-:W-:Y:S01]  /*7ac0*/  IADD3 R27, P2, PT, R193, 0x20, RZ ;  /* 0x00000020c11b7810 */ /* 0x000fe20007f5e0ff */
[----:B------:R-:W2:Y:S01]  /*7ad0*/  LDCU UR15, c[0x0][0x440] ;  /* 0x00008800ff0f77ac */ /* 0x000ea20008000800 */
[----:B------:R-:W-:Y:S01]  /*7ae0*/  BSSY.RECONVERGENT B0, `(.L_x_531) ;  /* 0x0000022000007945 */ /* 0x000fe20003800200 */
[----:B------:R-:W-:Y:S01]  /*7af0*/  VIADD R16, R225, -UR14 ;  /* 0x8000000ee1107c36 */ /* 0x000fe20008000000 */
[----:B------:R-:W-:Y:S01]  /*7b00*/  IADD3 R25, P1, PT, R193, 0x40, RZ ;  /* 0x00000040c1197810 */ /* 0x000fe20007f3e0ff */
[----:B------:R-:W-:Y:S01]  /*7b10*/  USHF.R.S32.HI UR13, URZ, 0x1f, UR12 ;  /* 0x0000001fff0d7899 */ /* 0x000fe2000801140c */
[----:B------:R-:W-:Y:S01]  /*7b20*/  IMAD.U32 R10, RZ, RZ, UR16 ;  /* 0x00000010ff0a7e24 */ /* 0x000fe2000f8e00ff */
[----:B------:R-:W3:Y:S01]  /*7b30*/  LDCU.64 UR4, c[0x0][0x5d8] ;  /* 0x0000bb00ff0477ac */ /* 0x000ee20008000a00 */
[----:B------:R-:W-:-:S02]  /*7b40*/  IMAD.U32 R11, RZ, RZ, UR17 ;  /* 0x00000011ff0b7e24 */ /* 0x000fc4000f8e00ff */
[----:B------:R-:W-:Y:S01]  /*7b50*/  IMAD.X R26, RZ, RZ, RZ, P2 ;  /* 0x000000ffff1a7224 */ /* 0x000fe200010e06ff */
[----:B------:R-:W-:Y:S01]  /*7b60*/  UIMAD UR16, UR13, UR10, URZ ;  /* 0x0000000a0d1072a4 */ /* 0x000fe2000f8e02ff */
[----:B------:R-:W-:Y:S01]  /*7b70*/  LOP3.LUT R19, R10, 0x38, R192, 0xf8, !PT ;  /* 0x000000380a137812 */ /* 0x000fe200078ef8c0 */
[----:B------:R-:W-:Y:S02]  /*7b80*/  VIADD R10, R193, 0x60 ;  /* 0x00000060c10a7836 */ /* 0x000fe40000000000 */
[----:B------:R-:W-:Y:S01]  /*7b90*/  UIMAD UR16, UR12, UR11, UR16 ;  /* 0x0000000b0c1072a4 */ /* 0x000fe2000f8e0210 */
[----:B------:R-:W-:Y:S01]  /*7ba0*/  IADD3 R18, P0, PT, R18, R19, RZ ;  /* 0x0000001312127210 */ /* 0x000fe20007f1e0ff */
[----:B-1----:R1:W4:Y:S01]  /*7bb0*/  LDS.128 R4, [R197+0x7000] ;  /* 0x00700000c5047984 */ /* 0x0023220000000c00 */
[----:B--2---:R-:W-:-:S03]  /*7bc0*/  ISETP.GE.AND P6, PT, R198, UR15, PT ;  /* 0x0000000fc6007c0c */ /* 0x004fc6000bfc6270 */
[----:B------:R-:W-:Y:S01]  /*7bd0*/  IMAD.U32 R11, RZ, RZ, UR16 ;  /* 0x00000010ff0b7e24 */ /* 0x000fe2000f8e00ff */
[-C--:B------:R-:W-:Y:S02]  /*7be0*/  ISETP.GE.OR P5, PT, R9, R16.reuse, P6 ;  /* 0x000000100900720c */ /* 0x080fe400037a6670 */
[-C--:B------:R-:W-:Y:S02]  /*7bf0*/  ISETP.GE.OR P4, PT, R13, R16.reuse, P6 ;  /* 0x000000100d00720c */ /* 0x080fe40003786670 */
[-C--:B------:R-:W-:Y:S02]  /*7c00*/  ISETP.GE.OR P3, PT, R10, R16.reuse, P6 ;  /* 0x000000100a00720c */ /* 0x080fe40003766670 */
[C---:B------:R-:W-:Y:S02]  /*7c10*/  ISETP.GE.OR P6, PT, R193.reuse, R16, P6 ;  /* 0x00000010c100720c */ /* 0x040fe400037c6670 */
[----:B------:R-:W-:Y:S02]  /*7c20*/  IADD3.X R19, PT, PT, R8, UR17, R11, P0, !PT ;  /* 0x0000001108137c10 */ /* 0x000fe400087fe40b */
[----:B------:R-:W-:Y:S01]  /*7c30*/  IADD3 R24, P0, PT, R193, 0x60, RZ ;  /* 0x00000060c1187810 */ /* 0x000fe20007f1e0ff */
[----:B---3--:R-:W-:-:S04]  /*7c40*/  IMAD.WIDE.U32 R16, R184, UR4, R18 ;  /* 0x00000004b8107c25 */ /* 0x008fc8000f8e0012 */
[----:B------:R-:W-:-:S04]  /*7c50*/  IMAD R13, R184, UR5, R17 ;  /* 0x00000005b80d7c24 */ /* 0x000fc8000f8e0211 */
[----:B-1----:R-:W-:Y:S05]  /*7c60*/  @P6 BRA `(.L_x_532) ;  /* 0x0000000000246947 */ /* 0x002fea0003800000 */
        /* <DEDUP_REMOVED lines=9> */
.L_x_532:
[----:B------:R-:W-:Y:S05]  /*7d00*/  BSYNC.RECONVERGENT B0 ;  /* 0x0000000000007941 */ /* 0x000fea0003800200 */
.L_x_531:
        /* <DEDUP_REMOVED lines=12> */
.L_x_534:
[----:B------:R-:W-:Y:S05]  /*7dd0*/  BSYNC.RECONVERGENT B0 ;  /* 0x0000000000007941 */ /* 0x000fea0003800200 */
.L_x_533:
[----:B--2-4-:R2:W3:Y:S01]  /*7de0*/  LDS.128 R4, [R197+0x8000] ;  /* 0x00800000c5047984 */ /* 0x0144e20000000c00 */
[----:B------:R-:W-:Y:S01]  /*7df0*/  BSSY.RECONVERGENT B0, `(.L_x_535) ;  /* 0x000000d000007945 */ /* 0x000fe20003800200 */
[----:B------:R-:W-:-:S03]  /*7e00*/  IADD3.X R28, PT, PT, RZ, RZ, RZ, P1, !PT ;  /* 0x000000ffff1c7210 */ /* 0x000fc60000ffe4ff */
        /* <DEDUP_REMOVED lines=10> */
[----:B---3--:R4:W-:Y:S04]  /*7eb0*/  STG.E.128 desc[UR20][R18.64], R4 ;  /* 0x0000000412007986 */ /* 0x0089e8000c101d14 */
.L_x_536:
[----:B------:R-:W-:Y:S05]  /*7ec0*/  BSYNC.RECONVERGENT B0 ;  /* 0x0000000000007941 */ /* 0x000fea0003800200 */
.L_x_535:
[----:B---34-:R3:W4:Y:S01]  /*7ed0*/  LDS.128 R4, [R197+0x9000] ;  /* 0x00900000c5047984 */ /* 0x0187220000000c00 */
[----:B------:R-:W-:Y:S01]  /*7ee0*/  BSSY.RECONVERGENT B0, `(.L_x_537) ;  /* 0x000000e000007945 */ /* 0x000fe20003800200 */
[----:B-1----:R-:W-:Y:S02]  /*7ef0*/  MOV R8, UR6 ;  /* 0x0000000600087c02 */ /* 0x002fe40008000f00 */
        /* <DEDUP_REMOVED lines=12> */
.L_x_538:
[----:B------:R-:W-:Y:S05]  /*7fc0*/  BSYNC.RECONVERGENT B0 ;  /* 0x0000000000007941 */ /* 0x000fea0003800200 */
.L_x_537:
[----:B-1--4-:R-:W-:Y:S01]  /*7fd0*/  MOV R4, R198 ;  /* 0x000000c600047202 */ /* 0x012fe20000000f00 */
[----:B------:R-:W1:Y:S01]  /*7fe0*/  LDCU.64 UR4, c[0x0][0x5e0] ;  /* 0x0000bc00ff0477ac */ /* 0x000e620008000a00 */
[----:B------:R-:W-:Y:S01]  /*7ff0*/  MOV R5, RZ ;  /* 0x000000ff00057202 */ /* 0x000fe20000000f00 */
[----:B------:R-:W4:Y:S01]  /*8000*/  LDS.128 R20, [R197+0xa000] ;  /* 0x00a00000c5147984 */ /* 0x000f220000000c00 */
[----:B------:R-:W-:Y:S01]  /*8010*/  BSSY.RECONVERGENT B0, `(.L_x_539) ;  /* 0x000001d000007945 */ /* 0x000fe20003800200 */
[----:B------:R-:W-:Y:S01]  /*8020*/  UIMAD UR13, UR13, UR6, URZ ;  /* 0x000000060d0d72a4 */ /* 0x000fe2000f8e02ff */
[----:B------:R-:W-:Y:S01]  /*8030*/  IMAD.WIDE.U32 R8, R8, UR12, R4 ;  /* 0x0000000c08087c25 */ /* 0x000fe2000f8e0004 */
[----:B------:R2:W2:Y:S02]  /*8040*/  LDS.128 R16, [R197+0xb000] ;  /* 0x00b00000c5107984 */ /* 0x0004a40000000c00 */
[----:B------:R-:W-:Y:S01]  /*8050*/  UIMAD UR13, UR12, UR7, UR13 ;  /* 0x000000070c0d72a4 */ /* 0x000fe2000f8e020d */
[----:B------:R-:W3:Y:S01]  /*8060*/  @!P6 LDC.64 R4, c[0x0][0x568] ;  /* 0x00015a00ff04eb82 */ /* 0x000ee20000000a00 */
[----:B------:R-:W-:-:S04]  /*8070*/  IADD3 R30, P0, PT, R14, R8, RZ ;  /* 0x000000080e1e7210 */ /* 0x000fc80007f1e0ff */
[----:B------:R-:W-:Y:S02]  /*8080*/  IADD3.X R31, PT, PT, R12, UR13, R9, P0, !PT ;  /* 0x0000000d0c1f7c10 */ /* 0x000fe400087fe409 */
[----:B------:R2:W2:Y:S01]  /*8090*/  LDS.128 R12, [R197+0xc000] ;  /* 0x00c00000c50c7984 */ /* 0x0004a20000000c00 */
[----:B-1----:R-:W-:-:S03]  /*80a0*/  IMAD.WIDE.U32 R30, R184, UR4, R30 ;  /* 0x00000004b81e7c25 */ /* 0x002fc6000f8e001e */
[----:B------:R1:W1:Y:S01]  /*80b0*/  LDS.128 R8, [R197+0xd000] ;  /* 0x00d00000c5087984 */ /* 0x0002620000000c00 */
[----:B------:R-:W-:Y:S01]  /*80c0*/  IMAD R33, R184, UR5, R31 ;  /* 0x00000005b8217c24 */ /* 0x000fe2000f8e021f */
[----:B------:R-:W-:-:S05]  /*80d0*/  @!P6 MOV R32, R30 ;  /* 0x0000001e0020e202 */ /* 0x000fca0000000f00 */
[----:B------:R-:W-:-:S04]  /*80e0*/  @!P6 IMAD.WIDE.U32 R34, R193, UR6, R32 ;  /* 0x00000006c122ec25 */ /* 0x000fc8000f8e0020 */
[----:B------:R-:W-:Y:S01]  /*80f0*/  @!P6 IMAD R6, R193, UR7, R35 ;  /* 0x00000007c106ec24 */ /* 0x000fe2000f8e0223 */
[----:B---3--:R-:W-:-:S04]  /*8100*/  @!P6 LEA R4, P0, R34, R4, 0x1 ;  /* 0x000000042204e211 */ /* 0x008fc800078008ff */
[----:B------:R-:W-:-:S05]  /*8110*/  @!P6 LEA.HI.X R5, R34, R5, R6, 0x1, P0 ;  /* 0x000000052205e211 */ /* 0x000fca00000f0c06 */
[----:B----4-:R3:W-:Y:S01]  /*8120*/  @!P6 STG.E.128 desc[UR20][R4.64], R20 ;  /* 0x000000140400e986 */ /* 0x0107e2000c101d14 */
[----:B-12---:R-:W-:Y:S05]  /*8130*/  @P5 BRA `(.L_x_540) ;  /* 0x0000000000285947 */ /* 0x006fea0003800000 */
[----:B------:R-:W1:Y:S01]  /*8140*/  LDCU.64 UR4, c[0x0][0x568] ;  /* 0x0000ad00ff0477ac */ /* 0x000e620008000a00 */
[----:B------:R-:W-:Y:S01]  /*8150*/  MOV R6, R30 ;  /* 0x0000001e00067202 */ /* 0x000fe20000000f00 */
[----:B---3--:R-:W-:Y:S01]  /*8160*/  IMAD R4, R26, UR6, RZ ;  /* 0x000000061a047c24 */ /* 0x008fe2000f8e02ff */
[----:B------:R-:W-:-:S03]  /*8170*/  MOV R7, R33 ;  /* 0x0000002100077202 */ /* 0x000fc60000000f00 */
[C---:B------:R-:W-:Y:S02]  /*8180*/  IMAD R4, R27.reuse, UR7, R4 ;  /* 0x000000071b047c24 */ /* 0x040fe4000f8e0204 */
[----:B------:R-:W-:-:S05]  /*8190*/  IMAD.WIDE.U32 R6, R27, UR6, R6 ;  /* 0x000000061b067c25 */ /* 0x000fca000f8e0006 */
[----:B------:R-:W-:Y:S02]  /*81a0*/  IADD3 R4, PT, PT, R4, R7, RZ ;  /* 0x0000000704047210 */ /* 0x000fe40007ffe0ff */
[----:B-1----:R-:W-:-:S04]  /*81b0*/  LEA R20, P0, R6, UR4, 0x1 ;  /* 0x0000000406147c11 */ /* 0x002fc8000f8008ff */
[----:B------:R-:W-:-:S05]  /*81c0*/  LEA.HI.X R21, R6, UR5, R4, 0x1, P0 ;  /* 0x0000000506157c11 */ /* 0x000fca00080f0c04 */
[----:B------:R1:W-:Y:S04]  /*81d0*/  STG.E.128 desc[UR20][R20.64], R16 ;  /* 0x0000001014007986 */ /* 0x0003e8000c101d14 */
.L_x_540:
[----:B------:R-:W-:Y:S05]  /*81e0*/  BSYNC.RECONVERGENT B0 ;  /* 0x0000000000007941 */ /* 0x000fea0003800200 */
.L_x_539:
[----:B------:R-:W-:Y:S04]  /*81f0*/  BSSY.RECONVERGENT B0, `(.L_x_541) ;  /* 0x000000c000007945 */ /* 0x000fe80003800200 */
[----:B------:R-:W-:Y:S05]  /*8200*/  @P4 BRA `(.L_x_542) ;  /* 0x0000000000284947 */ /* 0x000fea0003800000 */
        /* <DEDUP_REMOVED lines=10> */
.L_x_542:
[----:B------:R-:W-:Y:S05]  /*82b0*/  BSYNC.RECONVERGENT B0 ;  /* 0x0000000000007941 */ /* 0x000fea0003800200 */
.L_x_541:
[----:B------:R-:W-:Y:S05]  /*82c0*/  @P3 BRA `(.L_x_491) ;  /* 0x0000000000283947 */ /* 0x000fea0003800000 */
[----:B------:R-:W4:Y:S01]  /*82d0*/  LDCU.64 UR4, c[0x0][0x568] ;  /* 0x0000ad00ff0477ac */ /* 0x000f220008000a00 */
[----:B---3--:R-:W-:Y:S01]  /*82e0*/  MOV R4, R30 ;  /* 0x0000001e00047202 */ /* 0x008fe20000000f00 */
        /* <DEDUP_REMOVED lines=8> */
.L_x_491:
[----:B------:R-:W-:Y:S05]  /*8370*/  BSYNC.RECONVERGENT B1 ;  /* 0x0000000000017941 */ /* 0x000fea0003800200 */
.L_x_465:
[----:B------:R-:W3:Y:S01]  /*8380*/  LDCU UR5, c[0x0][0x438] ;  /* 0x00008700ff0577ac */ /* 0x000ee20008000800 */
[----:B----4-:R-:W4:Y:S01]  /*8390*/  LDC R9, c[0x0][0x438] ;  /* 0x00010e00ff097b82 */ /* 0x010f220000000800 */
[----:B------:R-:W1:Y:S01]  /*83a0*/  LDCU UR6, c[0x0][0x370] ;  /* 0x00006e00ff0677ac */ /* 0x000e620008000800 */
[----:B---3--:R-:W-:-:S04]  /*83b0*/  UIADD3 UR5, UPT, UPT, UR5, 0x7f, URZ ;  /* 0x0000007f05057890 */ /* 0x008fc8000fffe0ff */
[----:B------:R-:W-:Y:S02]  /*83c0*/  USHF.R.S32.HI UR4, URZ, 0x1f, UR5 ;  /* 0x0000001fff047899 */ /* 0x000fe40008011405 */
[----:B-1----:R-:W-:Y:S02]  /*83d0*/  UIADD3 UR19, UPT, UPT, UR6, UR19, URZ ;  /* 0x0000001306137290 */ /* 0x002fe4000fffe0ff */
[----:B------:R-:W-:-:S04]  /*83e0*/  ULEA.HI UR4, UR4, UR5, URZ, 0x7 ;  /* 0x0000000504047291 */ /* 0x000fc8000f8f38ff */
[----:B------:R-:W-:-:S04]  /*83f0*/  USHF.R.S32.HI UR4, URZ, 0x7, UR4 ;  /* 0x00000007ff047899 */ /* 0x000fc80008011404 */
[----:B------:R-:W-:-:S09]  /*8400*/  UISETP.GE.AND UP0, UPT, UR19, UR4, UPT ;  /* 0x000000041300728c */ /* 0x000fd2000bf06270 */
[----:B------:R-:W-:Y:S05]  /*8410*/  BRA.U !UP0, `(.L_x_543) ;  /* 0xffffff81088c7547 */ /* 0x000fea000b83ffff */
[----:B------:R-:W-:Y:S05]  /*8420*/  EXIT ;  /* 0x000000000000794d */ /* 0x000fea0003800000 */
.L_x_544:
        /* <DEDUP_REMOVED lines=13> */
.L_x_1412:


//--------------------- .text._ZN5flash44flash_bwd_dq_dk_dv_loop_seqk_parallel_kernelI23Flash_bwd_kernel_traitsILi64ELi64ELi128ELi8ELi2ELi4ELi4ELb1ELb0EN7cutlass6half_tE19Flash_kernel_traitsILi64ELi64ELi128ELi8ES3_EELb0ELb1ELb0ELb0ELb0ELb0ELb1EEEvNS_16Flash_bwd_paramsE --------------------------
	.section	.text._ZN5flash44flash_bwd_dq_dk_dv_loop_seqk_parallel_kernelI23Flash_bwd_kernel_traitsILi64ELi64ELi128ELi8ELi2ELi4ELi4ELb1ELb0EN7cutlass6half_tE19Flash_kernel_traitsILi64ELi64ELi128ELi8ES3_EELb0ELb1ELb0ELb0ELb0ELb0ELb1EEEvNS_16Flash_bwd_paramsE,"ax",@progbits
	.align	128
        .global         _ZN5flash44flash_bwd_dq_dk_dv_loop_seqk_parallel_kernelI23Flash_bwd_kernel_traitsILi64ELi64ELi128ELi8ELi2ELi4ELi4ELb1ELb0EN7cutlass6half_tE19Flash_kernel_traitsILi64ELi64ELi128ELi8ES3_EELb0ELb1ELb0ELb0ELb0ELb0ELb1EEEvNS_16Flash_bwd_paramsE
        .type           _ZN5flash44flash_bwd_dq_dk_dv_loop_seqk_parallel_kernelI23Flash_bwd_kernel_traitsILi64ELi64ELi128ELi8ELi2ELi4ELi4ELb1ELb0EN7cutlass6half_tE19Flash_kernel_traitsILi64ELi64ELi128ELi8ES3_EELb0ELb1ELb0ELb0ELb0ELb0ELb1EEEvNS_16Flash_bwd_paramsE,@function
        .size           _ZN5flash44flash_bwd_dq_dk_dv_loop_seqk_parallel_kernelI23Flash_bwd_kernel_traitsILi64ELi64ELi128ELi8ELi2ELi4ELi4ELb1ELb0EN7cutlass6half_tE19Flash_kernel_traitsILi64ELi64ELi128ELi8ES3_EELb0ELb1ELb0ELb0ELb0ELb0ELb1EEEvNS_16Flash_bwd_paramsE,(.L_x_1413 - _ZN5flash44flash_bwd_dq_dk_dv_loop_seqk_parallel_kernelI23Flash_bwd_kernel_traitsILi64ELi64ELi128ELi8ELi2ELi4ELi4ELb1ELb0EN7cutlass6half_tE19Flash_kernel_traitsILi64ELi64ELi128ELi8ES3_EELb0ELb1ELb0ELb0ELb0ELb0ELb1EEEvNS_16Flash_bwd_paramsE)
        .other          _ZN5flash44flash_bwd_dq_dk_dv_loop_seqk_parallel_kernelI23Flash_bwd_kernel_traitsILi64ELi64ELi128ELi8ELi2ELi4ELi4ELb1ELb0EN7cutlass6half_tE19Flash_kernel_traitsILi64ELi64ELi128ELi8ES3_EELb0ELb1ELb0ELb0ELb0ELb0ELb1EEEvNS_16Flash_bwd_paramsE,@"STO_CUDA_ENTRY STV_DEFAULT"
_ZN5flash44flash_bwd_dq_dk_dv_loop_seqk_parallel_kernelI23Flash_bwd_kernel_traitsILi64ELi64ELi128ELi8ELi2ELi4ELi4ELb1ELb0EN7cutlass6half_tE19Flash_kernel_traitsILi64ELi64ELi128ELi8ES3_EELb0ELb1ELb0ELb0ELb0ELb0ELb1EEEvNS_16Flash_bwd_paramsE:
.text._ZN5flash44flash_bwd_dq_dk_dv_loop_seqk_parallel_kernelI23Flash_bwd_kernel_traitsILi64ELi64ELi128ELi8ELi2ELi4ELi4ELb1ELb0EN7cutlass6half_tE19Flash_kernel_traitsILi64ELi64ELi128ELi8ES3_EELb0ELb1ELb0ELb0ELb0ELb0ELb1EEEvNS_16Flash_bwd_paramsE:
        /* <DEDUP_REMOVED lines=10> */
[----:B------:R-:W1:Y:S01]  /*00a0*/  S2R R3, SR_TID.X ;  /* 0x0000000000037919 */ /* 0x000e620000002100 */
[----:B------:R-:W2:Y:S01]  /*00b0*/  S2UR UR7, SR_CgaCtaId ;  /* 0x00000000000779c3 */ /* 0x000ea20000008800 */
[----:B------:R-:W3:Y:S01]  /*00c0*/  LDCU UR12, c[0x0][0x438] ;  /* 0x00008700ff0c77ac */ /* 0x000ee20008000800 */
[----:B------:R-:W-:Y:S01]  /*00d0*/  IMAD.U32 R252, RZ, RZ, UR13 ;  /* 0x0000000dfffc7e24 */ /* 0x000fe2000f8e00ff */
[----:B------:R-:W-:Y:S01]  /*00e0*/  UMOV UR8, 0x400 ;  /* 0x0000040000087882 */ /* 0x000fe20000000000 */
[----:B------:R-:W-:Y:S01]  /*00f0*/  UMOV UR5, 0x400 ;  /* 0x0000040000057882 */ /* 0x000fe20000000000 */
[----:B------:R-:W-:-:S03]  /*0100*/  UMOV UR14, 0x400 ;  /* 0x00000400000e7882 */ /* 0x000fc60000000000 */
[----:B------:R-:W4:Y:S01]  /*0110*/  S2UR UR4, SR_CgaCtaId ;  /* 0x00000000000479c3 */ /* 0x000f220000008800 */
[----:B------:R-:W1:Y:S01]  /*0120*/  LDCU.64 UR28, c[0x0][0x358] ;  /* 0x00006b00ff1c77ac */ /* 0x000e620008000a00 */
[----:B------:R-:W1:Y:S06]  /*0130*/  LDCU.64 UR10, c[0x0][0x460] ;  /* 0x00008c00ff0a77ac */ /* 0x000e6c0008000a00 */
[----:B------:R-:W5:Y:S01]  /*0140*/  S2UR UR6, SR_CgaCtaId ;  /* 0x00000000000679c3 */ /* 0x000f620000008800 */
[----:B---3--:R-:W-:-:S07]  /*0150*/  IMAD.U32 R8, RZ, RZ, UR12 ;  /* 0x0000000cff087e24 */ /* 0x008fce000f8e00ff */
[----:B------:R-:W3:Y:S01]  /*0160*/  S2UR UR26, SR_CTAID.X ;  /* 0x00000000001a79c3 */ /* 0x000ee20000002500 */
[----:B--2---:R-:W-:Y:S01]  /*0170*/  ULEA UR7, UR7, UR8, 0x18 ;  /* 0x0000000807077291 */ /* 0x004fe2000f8ec0ff */
[----:B------:R-:W2:Y:S01]  /*0180*/  LDCU.64 UR8, c[0x0][0x470] ;  /* 0x00008e00ff0877ac */ /* 0x000ea20008000a00 */
[----:B-1----:R-:W-:-:S05]  /*0190*/  IMAD.SHL.U32 R0, R3, 0x10, RZ ;  /* 0x0000001003007824 */ /* 0x002fca00078e00ff */
[----:B------:R-:W1:Y:S01]  /*01a0*/  S2UR UR25, SR_CTAID.Y ;  /* 0x00000000001979c3 */ /* 0x000e620000002600 */
[C---:B------:R-:W-:Y:S01]  /*01b0*/  IMAD.SHL.U32 R6, R3.reuse, 0x20, RZ ;  /* 0x0000002003067824 */ /* 0x040fe200078e00ff */
[C---:B------:R-:W-:Y:S01]  /*01c0*/  LOP3.LUT P0, RZ, R3.reuse, 0x8, RZ, 0xc0, !PT ;  /* 0x0000000803ff7812 */ /* 0x040fe2000780c0ff */
[C---:B------:R-:W-:Y:S01]  /*01d0*/  IMAD.SHL.U32 R2, R3.reuse, 0x2, RZ ;  /* 0x0000000203027824 */ /* 0x040fe200078e00ff */
[----:B------:R-:W-:Y:S01]  /*01e0*/  LOP3.LUT R0, R0, 0x1c0, RZ, 0xc0, !PT ;  /* 0x000001c000007812 */ /* 0x000fe200078ec0ff */
[C---:B------:R-:W-:Y:S01]  /*01f0*/  IMAD.SHL.U32 R119, R3.reuse, 0x8, RZ ;  /* 0x0000000803777824 */ /* 0x040fe200078e00ff */
[----:B------:R-:W-:Y:S01]  /*0200*/  LOP3.LUT R4, R6, 0x7400, RZ, 0xc0, !PT ;  /* 0x0000740006047812 */ /* 0x000fe200078ec0ff */
[----:B------:R-:W-:Y:S01]  /*0210*/  IMAD.SHL.U32 R5, R3, 0x40, RZ ;  /* 0x0000004003057824 */ /* 0x000fe200078e00ff */
[--C-:B------:R-:W-:Y:S01]  /*0220*/  LOP3.LUT R0, R0, 0x38, R2.reuse, 0xf8, !PT ;  /* 0x0000003800007812 */ /* 0x100fe200078ef802 */
[----:B------:R-:W1:Y:S01]  /*0230*/  S2UR UR24, SR_CTAID.Z ;  /* 0x00000000001879c3 */ /* 0x000e620000002700 */
[----:B------:R-:W-:Y:S01]  /*0240*/  LOP3.LUT R2, R4, 0x6, R2, 0xf8, !PT ;  /* 0x0000000604027812 */ /* 0x000fe200078ef802 */
[----:B----4-:R-:W-:Y:S01]  /*0250*/  ULEA UR4, UR4, UR5, 0x18 ;  /* 0x0000000504047291 */ /* 0x010fe2000f8ec0ff */
[----:B------:R-:W-:Y:S01]  /*0260*/  SHF.R.U32.HI R4, RZ, 0x1, R3 ;  /* 0x00000001ff047819 */ /* 0x000fe20000011603 */
[----:B-----5:R-:W-:Y:S01]  /*0270*/  ULEA UR6, UR6, UR14, 0x18 ;  /* 0x0000000e06067291 */ /* 0x020fe2000f8ec0ff */
[----:B------:R-:W-:Y:S01]  /*0280*/  LOP3.LUT R119, R119, 0x38, RZ, 0xc0, !PT ;  /* 0x0000003877777812 */ /* 0x000fe200078ec0ff */
[----:B------:R-:W-:Y:S01]  /*0290*/  UMOV UR5, URZ ;  /* 0x000000ff00057c82 */ /* 0x000fe20008000000 */
[----:B------:R-:W-:-:S02]  /*02a0*/  LOP3.LUT R0, R0, 0x20, R4, 0x78, !PT ;  /* 0x0000002000007812 */ /* 0x000fc400078e7804 */
[----:B------:R-:W-:Y:S02]  /*02b0*/  LOP3.LUT R174, R5, 0x200, RZ, 0xc0, !PT ;  /* 0x0000020005ae7812 */ /* 0x000fe400078ec0ff */
[----:B------:R-:W-:Y:S02]  /*02c0*/  LOP3.LUT R0, R2, R0, RZ, 0xfc, !PT ;  /* 0x0000000002007212 */ /* 0x000fe400078efcff */
[----:B------:R-:W-:Y:S02]  /*02d0*/  LOP3.LUT R2, R119, 0x1c0, R5, 0xf8, !PT ;  /* 0x000001c077027812 */ /* 0x000fe400078ef805 */
[----:B------:R-:W-:Y:S02]  /*02e0*/  LEA R202, R0, UR7, 0x1 ;  /* 0x0000000700ca7c11 */ /* 0x000fe4000f8e08ff */
[----:B------:R-:W-:Y:S02]  /*02f0*/  LOP3.LUT R174, R174, 0xc00, R6, 0xf8, !PT ;  /* 0x00000c00aeae7812 */ /* 0x000fe400078ef806 */
[----:B------:R-:W-:Y:S01]  /*0300*/  LOP3.LUT R2, R2, 0x8, R4, 0x78, !PT ;  /* 0x0000000802027812 */ /* 0x000fe200078e7804 */
[C---:B------:R-:W-:Y:S01]  /*0310*/  VIADD R0, R202.reuse, 0xe000 ;  /* 0x0000e000ca007836 */ /* 0x040fe20000000000 */
[----:B------:R-:W-:Y:S01]  /*0320*/  SHF.R.U32.HI R3, RZ, 0x2, R3 ;  /* 0x00000002ff037819 */ /* 0x000fe20000011603 */
[----:B------:R-:W-:Y:S01]  /*0330*/  VIADD R198, R202, 0xe020 ;  /* 0x0000e020cac67836 */ /* 0x000fe20000000000 */
[----:B------:R-:W-:Y:S01]  /*0340*/  LOP3.LUT R248, R4, 0x10, RZ, 0xc0, !PT ;  /* 0x0000001004f87812 */ /* 0x000fe200078ec0ff */
[----:B------:R-:W-:Y:S01]  /*0350*/  @P0 VIADD R198, R0, 0xffffffe0 ;  /* 0xffffffe000c60836 */ /* 0x000fe20000000000 */
[----:B------:R-:W-:-:S02]  /*0360*/  LOP3.LUT R174, R174, R2, RZ, 0xfc, !PT ;  /* 0x00000002aeae7212 */ /* 0x000fc400078efcff */
[----:B------:R-:W-:Y:S02]  /*0370*/  LOP3.LUT R248, R248, 0x7, R3, 0xf8, !PT ;  /* 0x00000007f8f87812 */ /* 0x000fe400078ef803 */
[----:B------:R-:W-:Y:S01]  /*0380*/  LEA R174, R174, UR7, 0x1 ;  /* 0x00000007aeae7c11 */ /* 0x000fe2000f8e08ff */
[----:B-123--:R-:W-:-:S06]  /*0390*/  UMOV UR7, URZ ;  /* 0x000000ff00077c82 */ /* 0x00efcc0008000000 */
.L_x_624:
[----:B------:R-:W1:Y:S01]  /*03a0*/  S2R R35, SR_CTAID.Y ;  /* 0x0000000000237919 */ /* 0x000e620000002600 */
[----:B------:R-:W2:Y:S01]  /*03b0*/  LDCU.64 UR12, c[0x0][0x478] ;  /* 0x00008f00ff0c77ac */ /* 0x000ea20008000a00 */
[----:B------:R-:W-:Y:S01]  /*03c0*/  ISETP.NE.U32.AND P1, PT, RZ, UR8, PT ;  /* 0x00000008ff007c0c */ /* 0x000fe2000bf25070 */
[----:B------:R-:W3:Y:S01]  /*03d0*/  LDC.U8 R13, c[0x0][0x532] ;  /* 0x00014c80ff0d7b82 */ /* 0x000ee20000000000 */
[----:B------:R-:W-:Y:S01]  /*03e0*/  ISETP.NE.U32.AND P4, PT, RZ, UR10, PT ;  /* 0x0000000aff007c0c */ /* 0x000fe2000bf85070 */
[----:B------:R-:W-:Y:S01]  /*03f0*/  IMAD.MOV.U32 R41, RZ, RZ, RZ ;  /* 0x000000ffff297224 */ /* 0x000fe200078e00ff */
[----:B------:R-:W-:Y:S02]  /*0400*/  ISETP.NE.AND.EX P1, PT, RZ, UR9, PT, P1 ;  /* 0x00000009ff007c0c */ /* 0x000fe4000bf25310 */
[----:B------:R-:W-:-:S03]  /*0410*/  ISETP.NE.AND.EX P4, PT, RZ, UR11, PT, P4 ;  /* 0x0000000bff007c0c */ /* 0x000fc6000bf85340 */
[----:B------:R-:W4:Y:S01]  /*0420*/  LDC.64 R6, c[0x0][0x468] ;  /* 0x00011a00ff067b82 */ /* 0x000f220000000a00 */
[----:B--2---:R-:W-:-:S07]  /*0430*/  ISETP.NE.U32.AND P3, PT, RZ, UR12, PT ;  /* 0x0000000cff007c0c */ /* 0x004fce000bf65070 */
[----:B------:R-:W2:Y:S01]  /*0440*/  LDC.64 R14, c[0x0][0x460] ;  /* 0x00011800ff0e7b82 */ /* 0x000ea20000000a00 */
[----:B------:R-:W-:Y:S01]  /*0450*/  ISETP.NE.AND.EX P3, PT, RZ, UR13, PT, P3 ;  /* 0x0000000dff007c0c */ /* 0x000fe2000bf65330 */
[----:B-1----:R-:W-:Y:S01]  /*0460*/  IMAD.SHL.U32 R11, R35, 0x4, RZ ;  /* 0x00000004230b7824 */ /* 0x002fe200078e00ff */
[----:B------:R-:W-:-:S11]  /*0470*/  SHF.R.U32.HI R12, RZ, 0x1e, R35 ;  /* 0x0000001eff0c7819 */ /* 0x000fd60000011623 */
[C---:B------:R-:W-:Y:S02]  /*0480*/  @P3 IADD3 R2, P2, PT, R11.reuse, UR12, RZ ;  /* 0x0000000c0b023c10 */ /* 0x040fe4000ff5e0ff */
[----:B------:R-:W-:Y:S02]  /*0490*/  @P1 IADD3 R4, P0, PT, R11, UR8, RZ ;  /* 0x000000080b041c10 */ /* 0x000fe4000ff1e0ff */
[C---:B------:R-:W-:Y:S02]  /*04a0*/  @P3 IADD3.X R3, PT, PT, R12.reuse, UR13, RZ, P2, !PT ;  /* 0x0000000d0c033c10 */ /* 0x040fe400097fe4ff */
[----:B------:R-:W-:Y:S02]  /*04b0*/  ISETP.NE.U32.AND P2, PT, RZ, UR10, PT ;  /* 0x0000000aff007c0c */ /* 0x000fe4000bf45070 */
[----:B------:R-:W-:Y:S01]  /*04c0*/  @P1 IADD3.X R5, PT, PT, R12, UR9, RZ, P0, !PT ;  /* 0x000000090c051c10 */ /* 0x000fe200087fe4ff */
[----:B------:R2:W2:Y:S01]  /*04d0*/  @P3 LDG.E R0, desc[UR28][R2.64] ;  /* 0x0000001c02003981 */ /* 0x0004a2000c1e1900 */
[----:B------:R-:W-:Y:S01]  /*04e0*/  ISETP.NE.AND.EX P0, PT, RZ, UR11, PT, P2 ;  /* 0x0000000bff007c0c */ /* 0x000fe2000bf05320 */
[----:B------:R-:W-:Y:S01]  /*04f0*/  IMAD.MOV.U32 R9, RZ, RZ, -0x1 ;  /* 0xffffffffff097424 */ /* 0x000fe200078e00ff */
[----:B---3--:R-:W-:Y:S01]  /*0500*/  ISETP.NE.AND P5, PT, R13, RZ, PT ;  /* 0x000000ff0d00720c */ /* 0x008fe20003fa5270 */
[----:B------:R1:W3:Y:S01]  /*0510*/  @P1 LDG.E R41, desc[UR28][R4.64] ;  /* 0x0000001c04291981 */ /* 0x0002e2000c1e1900 */
[----:B----4-:R-:W-:-:S04]  /*0520*/  ISETP.EQ.U32.AND P2, PT, R6, RZ, PT ;  /* 0x000000ff0600720c */ /* 0x010fc80003f42070 */
[----:B------:R-:W-:Y:S01]  /*0530*/  ISETP.EQ.OR.EX P2, PT, R7, RZ, !P5, P2 ;  /* 0x000000ff0700720c */ /* 0x000fe20006f42720 */
[----:B------:R-:W-:Y:S02]  /*0540*/  IMAD.MOV.U32 R42, RZ, RZ, -0x1 ;  /* 0xffffffffff2a7424 */ /* 0x000fe400078e00ff */
[----:B--2---:R-:W-:Y:S01]  /*0550*/  IMAD.WIDE.U32 R2, R35, 0x4, R14 ;  /* 0x0000000423027825 */ /* 0x004fe200078e000e */
[----:B-1----:R-:W1:Y:S04]  /*0560*/  @!P3 LDC.64 R4, c[0x0][0x488] ;  /* 0x00012200ff04bb82 */ /* 0x002e680000000a00 */
[----:B------:R-:W5:Y:S04]  /*0570*/  @P0 LDG.E R9, desc[UR28][R2.64] ;  /* 0x0000001c02090981 */ /* 0x000f68000c1e1900 */
[----:B------:R2:W5:Y:S02]  /*0580*/  @P4 LDG.E R10, desc[UR28][R2.64+0x4] ;  /* 0x0000041c020a4981 */ /* 0x000564000c1e1900 */
[----:B--2---:R-:W-:-:S02]  /*0590*/  IADD3 R2, P1, PT, R11, R6, RZ ;  /* 0x000000060b027210 */ /* 0x004fc40007f3e0ff */
[----:B------:R-:W2:Y:S03]  /*05a0*/  @!P3 LDC R11, c[0x0][0x43c] ;  /* 0x00010f00ff0bbb82 */ /* 0x000ea60000000800 */
[----:B------:R-:W-:-:S05]  /*05b0*/  IMAD.X R3, R12, 0x1, R7, P1 ;  /* 0x000000010c037824 */ /* 0x000fca00008e0607 */
[----:B------:R-:W4:Y:S01]  /*05c0*/  @!P2 LDG.E R42, desc[UR28][R2.64] ;  /* 0x0000001c022aa981 */ /* 0x000f22000c1e1900 */
[----:B------:R-:W3:Y:S01]  /*05d0*/  @!P4 LDC R195, c[0x0][0x434] ;  /* 0x00010d00ffc3cb82 */ /* 0x000ee20000000800 */
[----:B------:R-:W-:-:S04]  /*05e0*/  ISETP.NE.U32.AND P2, PT, R6, RZ, PT ;  /* 0x000000ff0600720c */ /* 0x000fc80003f45070 */
[----:B------:R-:W-:Y:S02]  /*05f0*/  ISETP.NE.AND.EX P2, PT, R7, RZ, PT, P2 ;  /* 0x000000ff0700720c */ /* 0x000fe40003f45320 */
[----:B-1----:R-:W-:-:S04]  /*0600*/  @!P3 ISETP.NE.U32.AND P1, PT, R4, RZ, PT ;  /* 0x000000ff0400b20c */ /* 0x002fc80003f25070 */
[----:B------:R-:W-:-:S04]  /*0610*/  @!P3 ISETP.NE.AND.EX P1, PT, R5, RZ, PT, P1 ;  /* 0x000000ff0500b20c */ /* 0x000fc80003f25310 */
[----:B--2---:R-:W-:Y:S01]  /*0620*/  @!P3 SEL R4, R11, RZ, P1 ;  /* 0x000000ff0b04b207 */ /* 0x004fe20000800000 */
[----:B---3--:R1:W-:Y:S01]  /*0630*/  STL [R1], R41 ;  /* 0x0000002901007387 */ /* 0x0083e20000100800 */
[----:B------:R-:W-:-:S03]  /*0640*/  @P3 IMAD.IADD R206, R0, 0x1, -R41 ;  /* 0x0000000100ce3824 */ /* 0x000fc600078e0a29 */
[----:B----4-:R1:W-:Y:S01]  /*0650*/  STL [R1+0xc], R42 ;  /* 0x00000c2a01007387 */ /* 0x0103e20000100800 */
[----:B------:R-:W-:Y:S05]  /*0660*/  @!P2 BRA `(.L_x_545) ;  /* 0x00000000000ca947 */ /* 0x000fea0003800000 */
[----:B------:R-:W2:Y:S02]  /*0670*/  @P5 LDG.E R0, desc[UR28][R2.64+0x4] ;  /* 0x0000041c02005981 */ /* 0x000ea4000c1e1900 */
[----:B--2---:R-:W-:-:S06]  /*0680*/  @P5 IADD3 R8, PT, PT, R0, -R42, RZ ;  /* 0x8000002a00085210 */ /* 0x004fcc0007ffe0ff */
[----:B------:R2:W5:Y:S02]  /*0690*/  @!P5 LDG.E R8, desc[UR28][R2.64] ;  /* 0x0000001c0208d981 */ /* 0x000564000c1e1900 */
.L_x_545:
[----:B------:R-:W-:Y:S01]  /*06a0*/  IMAD.SHL.U32 R19, R252, 0x80, RZ ;  /* 0x00000080fc137824 */ /* 0x000fe200078e00ff */
[----:B-----5:R-:W-:Y:S01]  /*06b0*/  @!P3 IADD3 R206, PT, PT, R4, R8, -R41 ;  /* 0x0000000804ceb210 */ /* 0x020fe20007ffe829 */
[----:B------:R-:W-:-:S03]  /*06c0*/  @P4 IMAD.IADD R195, R10, 0x1, -R9 ;  /* 0x000000010ac34824 */ /* 0x000fc600078e0a09 */
[----:B------:R-:W-:-:S13]  /*06d0*/  ISETP.GT.AND P1, PT, R206, R19, PT ;  /* 0x00000013ce00720c */ /* 0x000fda0003f24270 */
[----:B------:R-:W-:Y:S05]  /*06e0*/  @!P1 BRA `(.L_x_546) ;  /* 0x0000007800dc9947 */ /* 0x000fea0003800000 */
[----:B------:R-:W-:Y:S01]  /*06f0*/  ISETP.NE.AND P3, PT, R9, -0x1, PT ;  /* 0xffffffff0900780c */ /* 0x000fe20003f65270 */
[----:B------:R-:W-:Y:S01]  /*0700*/  VIADD R0, R195, 0x3f ;  /* 0x0000003fc3007836 */ /* 0x000fe20000000000 */
[----:B------:R-:W-:-:S04]  /*0710*/  ISETP.NE.AND P5, PT, R42, -0x1, PT ;  /* 0xffffffff2a00780c */ /* 0x000fc80003fa5270 */
[----:B--2---:R-:W-:-:S04]  /*0720*/  SHF.R.S32.HI R2, RZ, 0x1f, R0 ;  /* 0x0000001fff027819 */ /* 0x004fc80000011400 */
[----:B------:R-:W-:-:S03]  /*0730*/  LEA.HI R2, R2, R0, RZ, 0x6 ;  /* 0x0000000002027211 */ /* 0x000fc600078f30ff */
[----:B------:R-:W2:Y:S01]  /*0740*/  @!P3 LDC.64 R6, c[0x0][0x398] ;  /* 0x0000e600ff06bb82 */ /* 0x000ea20000000a00 */
[----:B------:R-:W-:-:S04]  /*0750*/  SHF.R.S32.HI R204, RZ, 0x6, R2 ;  /* 0x00000006ffcc7819 */ /* 0x000fc80000011402 */
[----:B------:R-:W-:-:S03]  /*0760*/  SHF.L.U32 R246, R204, 0x6, RZ ;  /* 0x00000006ccf67819 */ /* 0x000fc600000006ff */
[----:B------:R-:W3:Y:S01]  /*0770*/  @P3 LDC.64 R10, c[0x0][0x3b0] ;  /* 0x0000ec00ff0a3b82 */ /* 0x000ee20000000a00 */
[----:B------:R-:W-:-:S04]  /*0780*/  IADD3 R16, PT, PT, R246, -0x40, RZ ;  /* 0xffffffc0f6107810 */ /* 0x000fc80007ffe0ff */
[----:B------:R-:W-:Y:S01]  /*0790*/  SHF.R.S32.HI R26, RZ, 0x1f, R16 ;  /* 0x0000001fff1a7819 */ /* 0x000fe20000011410 */
[----:B--2---:R-:W-:-:S04]  /*07a0*/  @!P3 IMAD.WIDE.U32 R4, R35, R6, RZ ;  /* 0x000000062304b225 */ /* 0x004fc800078e00ff */
[----:B------:R-:W-:Y:S02]  /*07b0*/  @!P3 IMAD R29, R35, R7, R5 ;  /* 0x00000007231db224 */ /* 0x000fe400078e0205 */
[----:B------:R-:W-:Y:S02]  /*07c0*/  @!P3 IMAD.MOV.U32 R27, RZ, RZ, R4 ;  /* 0x000000ffff1bb224 */ /* 0x000fe400078e0004 */
[----:B---3--:R-:W-:-:S04]  /*07d0*/  @P3 IMAD.WIDE.U32 R2, R9, R10, RZ ;  /* 0x0000000a09023225 */ /* 0x008fc800078e00ff */
[----:B------:R-:W-:Y:S02]  /*07e0*/  @P3 IMAD R29, R9, R11, R3 ;  /* 0x0000000b091d3224 */ /* 0x000fe400078e0203 */
[----:B------:R-:W-:Y:S01]  /*07f0*/  @P3 IMAD.MOV.U32 R27, RZ, RZ, R2 ;  /* 0x000000ffff1b3224 */ /* 0x000fe200078e0002 */
[----:B------:R-:W-:Y:S06]  /*0800*/  @P5 BRA `(.L_x_547) ;  /* 0x00000000002c5947 */ /* 0x000fec0003800000 */
[----:B------:R-:W2:Y:S01]  /*0810*/  LDCU.64 UR20, c[0x0][0x3b8] ;  /* 0x00007700ff1477ac */ /* 0x000ea20008000a00 */
[----:B------:R-:W-:Y:S01]  /*0820*/  SHF.R.S32.HI R0, RZ, 0x1f, R41 ;  /* 0x0000001fff007819 */ /* 0x000fe20000011429 */
[----:B------:R-:W3:Y:S04]  /*0830*/  LDCU.64 UR12, c[0x0][0x3a0] ;  /* 0x00007400ff0c77ac */ /* 0x000ee80008000a00 */
[----:B--2---:R-:W-:Y:S02]  /*0840*/  IMAD R0, R0, UR20, RZ ;  /* 0x0000001400007c24 */ /* 0x004fe4000f8e02ff */
[----:B------:R-:W-:-:S04]  /*0850*/  IMAD.WIDE.U32 R2, R41, UR20, RZ ;  /* 0x0000001429027c25 */ /* 0x000fc8000f8e00ff */
[----:B------:R-:W-:-:S05]  /*0860*/  IMAD R0, R41, UR21, R0 ;  /* 0x0000001529007c24 */ /* 0x000fca000f8e0200 */
[----:B------:R-:W-:-:S03]  /*0870*/  IADD3 R3, PT, PT, R3, R0, RZ ;  /* 0x0000000003037210 */ /* 0x000fc60007ffe0ff */
[----:B---3--:R-:W-:-:S04]  /*0880*/  IMAD.WIDE.U32 R2, R35, UR12, R2 ;  /* 0x0000000c23027c25 */ /* 0x008fc8000f8e0002 */
[----:B------:R-:W-:Y:S01]  /*0890*/  IMAD R34, R35, UR13, R3 ;  /* 0x0000000d23227c24 */ /* 0x000fe2000f8e0203 */
[----:B------:R-:W-:Y:S01]  /*08a0*/  MOV R33, R2 ;  /* 0x0000000200217202 */ /* 0x000fe20000000f00 */
[----:B------:R-:W-:Y:S06]  /*08b0*/  BRA `(.L_x_548) ;  /* 0x0000000000187947 */ /* 0x000fec0003800000 */
.L_x_547:
[----:B------:R-:W2:Y:S01]  /*08c0*/  LDCU.64 UR20, c[0x0][0x3b8] ;  /* 0x00007700ff1477ac */ /* 0x000ea20008000a00 */
[----:B------:R-:W-:-:S05]  /*08d0*/  IADD3 R2, PT, PT, R41, R42, RZ ;  /* 0x0000002a29027210 */ /* 0x000fca0007ffe0ff */
[C---:B--2---:R-:W-:Y:S02]  /*08e0*/  IMAD R0, R2.reuse, UR21, RZ ;  /* 0x0000001502007c24 */ /* 0x044fe4000f8e02ff */
[----:B------:R-:W-:-:S05]  /*08f0*/  IMAD.WIDE.U32 R2, R2, UR20, RZ ;  /* 0x0000001402027c25 */ /* 0x000fca000f8e00ff */
[----:B------:R-:W-:Y:S02]  /*0900*/  IADD3 R34, PT, PT, R3, R0, RZ ;  /* 0x0000000003227210 */ /* 0x000fe40007ffe0ff */
[----:B------:R-:W-:-:S07]  /*0910*/  MOV R33, R2 ;  /* 0x0000000200217202 */ /* 0x000fce0000000f00 */
.L_x_548:
[----:B------:R-:W2:Y:S01]  /*0920*/  LDC R5, c[0x0][0x3e8] ;  /* 0x0000fa00ff057b82 */ /* 0x000ea20000000800 */
[----:B------:R-:W3:Y:S01]  /*0930*/  S2R R36, SR_CTAID.Z ;  /* 0x0000000000247919 */ /* 0x000ee20000002700 */
[----:B------:R-:W-:Y:S02]  /*0940*/  SHF.R.S32.HI R31, RZ, 0x1f, R19 ;  /* 0x0000001fff1f7819 */ /* 0x000fe40000011413 */
[----:B--2---:R-:W-:-:S04]  /*0950*/  IABS R4, R5 ;  /* 0x0000000500047213 */ /* 0x004fc80000000000 */
[----:B------:R-:W2:Y:S01]  /*0960*/  I2F.RP R2, R4 ;  /* 0x0000000400027306 */ /* 0x000ea20000209400 */
[----:B---3--:R-:W-:-:S07]  /*0970*/  IABS R6, R36 ;  /* 0x0000002400067213 */ /* 0x008fce0000000000 */
[----:B--2---:R-:W2:Y:S02]  /*0980*/  MUFU.RCP R2, R2 ;  /* 0x0000000200027308 */ /* 0x004ea40000001000 */
[----:B--2---:R-:W-:-:S06]  /*0990*/  VIADD R2, R2, 0xffffffe ;  /* 0x0ffffffe02027836 */ /* 0x004fcc0000000000 */
[----:B------:R-:W2:Y:S02]  /*09a0*/  F2I.FTZ.U32.TRUNC.NTZ R3, R2 ;  /* 0x0000000200037305 */ /* 0x000ea4000021f000 */
[----:B--2---:R-:W-:Y:S02]  /*09b0*/  IMAD.MOV R0, RZ, RZ, -R3 ;  /* 0x000000ffff007224 */ /* 0x004fe400078e0a03 */
[----:B------:R-:W-:Y:S02]  /*09c0*/  IMAD.MOV.U32 R2, RZ, RZ, RZ ;  /* 0x000000ffff027224 */ /* 0x000fe400078e00ff */
[----:B------:R-:W-:-:S04]  /*09d0*/  IMAD R0, R0, R4, RZ ;  /* 0x0000000400007224 */ /* 0x000fc800078e02ff */
        /* <DEDUP_REMOVED lines=12> */
[----:B------:R-:W-:-:S04]  /*0aa0*/  @P4 VIADD R0, R0, 0x1 ;  /* 0x0000000100004836 */ /* 0x000fc80000000000 */
[----:B------:R-:W-:-:S05]  /*0ab0*/  IMAD.MOV.U32 R20, RZ, RZ, R0 ;  /* 0x000000ffff147224 */ /* 0x000fca00078e0000 */
[----:B------:R-:W-:Y:S02]  /*0ac0*/  @!P1 IADD3 R20, PT, PT, -R20, RZ, RZ ;  /* 0x000000ff14149210 */ /* 0x000fe40007ffe1ff */
[----:B------:R-:W-:-:S04]  /*0ad0*/  @!P2 LOP3.LUT R20, RZ, R5, RZ, 0x33, !PT ;  /* 0x00000005ff14a212 */ /* 0x000fc800078e33ff */
[----:B------:R-:W-:Y:S01]  /*0ae0*/  SHF.R.S32.HI R32, RZ, 0x1f, R20 ;  /* 0x0000001fff207819 */ /* 0x000fe20000011414 */
        /* <DEDUP_REMOVED lines=12> */
.L_x_549:
[----:B------:R-:W2:Y:S01]  /*0bb0*/  LDCU.64 UR18, c[0x0][0x3c0] ;  /* 0x00007800ff1277ac */ /* 0x000ea20008000a00 */
[----:B------:R-:W-:-:S05]  /*0bc0*/  IADD3 R0, PT, PT, R41, R42, RZ ;  /* 0x0000002a29007210 */ /* 0x000fca0007ffe0ff */
[C---:B--2---:R-:W-:Y:S02]  /*0bd0*/  IMAD R4, R0.reuse, UR19, RZ ;  /* 0x0000001300047c24 */ /* 0x044fe4000f8e02ff */
[----:B------:R-:W-:-:S05]  /*0be0*/  IMAD.WIDE.U32 R2, R0, UR18, RZ ;  /* 0x0000001200027c25 */ /* 0x000fca000f8e00ff */
[----:B------:R-:W-:Y:S02]  /*0bf0*/  IADD3 R30, PT, PT, R3, R4, RZ ;  /* 0x00000004031e7210 */ /* 0x000fe40007ffe0ff */
[----:B------:R-:W-:-:S07]  /*0c00*/  MOV R28, R2 ;  /* 0x00000002001c7202 */ /* 0x000fce0000000f00 */
.L_x_550:
[----:B------:R-:W2:Y:S01]  /*0c10*/  @!P3 LDC.64 R2, c[0x0][0x588] ;  /* 0x00016200ff02bb82 */ /* 0x000ea20000000a00 */
[----:B------:R-:W3:Y:S07]  /*0c20*/  LDCU UR14, c[0x0][0x44c] ;  /* 0x00008980ff0e77ac */ /* 0x000eee0008000800 */
[----:B------:R-:W4:Y:S08]  /*0c30*/  @P3 LDC.64 R6, c[0x0][0x590] ;  /* 0x00016400ff063b82 */ /* 0x000f300000000a00 */
[----:B------:R-:W3:Y:S01]  /*0c40*/  LDC R14, c[0x0][0x3e0] ;  /* 0x0000f800ff0e7b82 */ /* 0x000ee20000000800 */
[----:B--2---:R-:W-:-:S04]  /*0c50*/  @!P3 IMAD.WIDE.U32 R4, R35, R2, RZ ;  /* 0x000000022304b225 */ /* 0x004fc800078e00ff */
[----:B------:R-:W-:Y:S01]  /*0c60*/  @!P3 IMAD R21, R35, R3, R5 ;  /* 0x000000032315b224 */ /* 0x000fe200078e0205 */
[----:B------:R-:W-:Y:S01]  /*0c70*/  @!P3 MOV R18, R4 ;  /* 0x000000040012b202 */ /* 0x000fe20000000f00 */
[----:B----4-:R-:W-:-:S04]  /*0c80*/  @P3 IMAD.WIDE.U32 R2, R9, R6, RZ ;  /* 0x0000000609023225 */ /* 0x010fc800078e00ff */
[----:B------:R-:W-:Y:S01]  /*0c90*/  @P3 IMAD R21, R9, R7, R3 ;  /* 0x0000000709153224 */ /* 0x000fe200078e0203 */
[----:B------:R-:W-:Y:S01]  /*0ca0*/  @P3 MOV R18, R2 ;  /* 0x0000000200123202 */ /* 0x000fe20000000f00 */
[----:B---3--:R-:W-:Y:S01]  /*0cb0*/  IMAD.WIDE R12, R14, UR14, RZ ;  /* 0x0000000e0e0c7c25 */ /* 0x008fe2000f8e02ff */
[----:B------:R-:W-:Y:S06]  /*0cc0*/  @P3 BRA `(.L_x_551) ;  /* 0x0000000000443947 */ /* 0x000fec0003800000 */
[----:B------:R-:W2:Y:S02]  /*0cd0*/  LDCU UR12, c[0x0][0x444] ;  /* 0x00008880ff0c77ac */ /* 0x000ea40008000800 */
[----:B--2---:R-:W-:Y:S01]  /*0ce0*/  USHF.R.S32.HI UR13, URZ, 0x1f, UR12 ;  /* 0x0000001fff0d7899 */ /* 0x004fe2000801140c */
[----:B------:R-:W-:Y:S01]  /*0cf0*/  IMAD.WIDE.U32 R4, R35, UR12, RZ ;  /* 0x0000000c23047c25 */ /* 0x000fe2000f8e00ff */
[----:B------:R-:W-:-:S04]  /*0d00*/  USHF.R.S32.HI UR12, URZ, 0x1f, UR14 ;  /* 0x0000001fff0c7899 */ /* 0x000fc8000801140e */
[----:B------:R-:W-:Y:S02]  /*0d10*/  IMAD R0, R35, UR13, RZ ;  /* 0x0000000d23007c24 */ /* 0x000fe4000f8e02ff */
[----:B------:R-:W-:-:S03]  /*0d20*/  IMAD.WIDE.U32 R2, R4, R14, RZ ;  /* 0x0000000e04027225 */ /* 0x000fc600078e00ff */
[----:B------:R-:W-:Y:S02]  /*0d30*/  IADD3 R0, PT, PT, R5, R0, RZ ;  /* 0x0000000005007210 */ /* 0x000fe40007ffe0ff */
[----:B------:R-:W-:-:S03]  /*0d40*/  SHF.R.S32.HI R5, RZ, 0x1f, R14 ;  /* 0x0000001fff057819 */ /* 0x000fc6000001140e */
[----:B------:R-:W-:-:S04]  /*0d50*/  IMAD R0, R0, R14, RZ ;  /* 0x0000000e00007224 */ /* 0x000fc800078e02ff */
[----:B------:R-:W-:Y:S02]  /*0d60*/  IMAD R0, R5, R4, R0 ;  /* 0x0000000405007224 */ /* 0x000fe400078e0200 */
[----:B------:R-:W-:-:S03]  /*0d70*/  IMAD.WIDE.U32 R4, R2, UR14, RZ ;  /* 0x0000000e02047c25 */ /* 0x000fc6000f8e00ff */
[----:B------:R-:W-:Y:S02]  /*0d80*/  IADD3 R0, PT, PT, R3, R0, RZ ;  /* 0x0000000003007210 */ /* 0x000fe40007ffe0ff */
[----:B------:R-:W-:-:S03]  /*0d90*/  MOV R8, R4 ;  /* 0x0000000400087202 */ /* 0x000fc60000000f00 */
[----:B------:R-:W-:-:S04]  /*0da0*/  IMAD R0, R0, UR14, RZ ;  /* 0x0000000e00007c24 */ /* 0x000fc8000f8e02ff */
[----:B------:R-:W-:-:S05]  /*0db0*/  IMAD R2, R2, UR12, R0 ;  /* 0x0000000c02027c24 */ /* 0x000fca000f8e0200 */
[----:B------:R-:W-:Y:S01]  /*0dc0*/  IADD3 R10, PT, PT, R5, R2, RZ ;  /* 0x00000002050a7210 */ /* 0x000fe20007ffe0ff */
[----:B------:R-:W-:Y:S06]  /*0dd0*/  BRA `(.L_x_552) ;  /* 0x0000000000107947 */ /* 0x000fec0003800000 */
.L_x_551:
[-C--:B------:R-:W-:Y:S02]  /*0de0*/  IMAD R0, R13, R9.reuse, RZ ;  /* 0x000000090d007224 */ /* 0x080fe400078e02ff */
[----:B------:R-:W-:-:S05]  /*0df0*/  IMAD.WIDE.U32 R2, R12, R9, RZ ;  /* 0x000000090c027225 */ /* 0x000fca00078e00ff */
[----:B------:R-:W-:Y:S02]  /*0e00*/  IADD3 R10, PT, PT, R3, R0, RZ ;  /* 0x00000000030a7210 */ /* 0x000fe40007ffe0ff */
[----:B------:R-:W-:-:S07]  /*0e10*/  MOV R8, R2 ;  /* 0x0000000200087202 */ /* 0x000fce0000000f00 */
.L_x_552:
[----:B------:R-:W2:Y:S01]  /*0e20*/  LDCU.U8 UR12, c[0x0][0x548] ;  /* 0x0000a900ff0c77ac */ /* 0x000ea20008000000 */
[----:B------:R-:W-:Y:S01]  /*0e30*/  SHF.L.U32 R5, R35, 0x7, RZ ;  /* 0x0000000723057819 */ /* 0x000fe200000006ff */
[----:B------:R-:W-:Y:S01]  /*0e40*/  IMAD R22, R36, UR14, RZ ;  /* 0x0000000e24167c24 */ /* 0x000fe2000f8e02ff */
[----:B------:R-:W3:Y:S02]  /*0e50*/  LDCU.U8 UR13, c[0x0][0x5f0] ;  /* 0x0000be00ff0d77ac */ /* 0x000ee40008000000 */
[----:B------:R-:W-:-:S04]  /*0e60*/  SEL R4, R5, RZ, P0 ;  /* 0x000000ff05047207 */ /* 0x000fc80000000000 */
[----:B------:R-:W-:-:S04]  /*0e70*/  IADD3 R4, P0, PT, R16, R4, RZ ;  /* 0x0000000410047210 */ /* 0x000fc80007f1e0ff */
[----:B------:R-:W-:Y:S01]  /*0e80*/  IADD3.X R0, PT, PT, RZ, R26, RZ, P0, !PT ;  /* 0x0000001aff007210 */ /* 0x000fe200007fe4ff */
[----:B------:R-:W-:Y:S01]  /*0e90*/  IMAD.WIDE.U32 R2, R4, R12, RZ ;  /* 0x0000000c04027225 */ /* 0x000fe200078e00ff */
[----:B--2---:R-:W-:-:S03]  /*0ea0*/  UISETP.NE.AND UP0, UPT, UR12, URZ, UPT ;  /* 0x000000ff0c00728c */ /* 0x004fc6000bf05270 */
[----:B------:R-:W-:-:S04]  /*0eb0*/  IMAD R0, R0, R12, RZ ;  /* 0x0000000c00007224 */ /* 0x000fc800078e02ff */
[----:B------:R-:W-:-:S05]  /*0ec0*/  IMAD R4, R13, R4, R0 ;  /* 0x000000040d047224 */ /* 0x000fca00078e0200 */
[----:B------:R-:W-:Y:S01]  /*0ed0*/  IADD3 R11, PT, PT, R3, R4, RZ ;  /* 0x00000004030b7210 */ /* 0x000fe20007ffe0ff */
[----:B---3--:R-:W-:Y:S06]  /*0ee0*/  BRA.U !UP0, `(.L_x_553) ;  /* 0x00000001081c7547 */ /* 0x008fec000b800000 */
[----:B------:R-:W2:Y:S01]  /*0ef0*/  LDC R0, c[0x0][0x434] ;  /* 0x00010d00ff007b82 */ /* 0x000ea20000000800 */
[----:B------:R-:W-:-:S07]  /*0f00*/  ISETP.NE.AND P0, PT, R9, -0x1, PT ;  /* 0xffffffff0900780c */ /* 0x000fce0003f05270 */
[----:B------:R-:W3:Y:S01]  /*0f10*/  LDC R25, c[0x0][0x454] ;  /* 0x00011500ff197b82 */ /* 0x000ee20000000800 */
[----:B--2---:R-:W-:-:S05]  /*0f20*/  IMAD R0, R35, R0, RZ ;  /* 0x0000000023007224 */ /* 0x004fca00078e02ff */
[----:B------:R-:W-:-:S05]  /*0f30*/  SEL R0, R0, R9, !P0 ;  /* 0x0000000900007207 */ /* 0x000fca0004000000 */
[----:B---3--:R-:W-:Y:S01]  /*0f40*/  IMAD R25, R36, R25, R0 ;  /* 0x0000001924197224 */ /* 0x008fe200078e0200 */
[----:B------:R-:W-:Y:S05]  /*0f50*/  BRA `(.L_x_554) ;  /* 0x00000000000c7947 */ /* 0x000fea0003800000 */
.L_x_553:
[----:B------:R-:W2:Y:S01]  /*0f60*/  LDC R25, c[0x0][0x434] ;  /* 0x00010d00ff197b82 */ /* 0x000ea20000000800 */
[----:B------:R-:W-:-:S04]  /*0f70*/  IMAD R0, R35, R14, R36 ;  /* 0x0000000e23007224 */ /* 0x000fc800078e0224 */
[----:B--2---:R-:W-:-:S03]  /*0f80*/  IMAD R25, R0, R25, RZ ;  /* 0x0000001900197224 */ /* 0x004fc600078e02ff */
.L_x_554:
[----:B------:R-:W-:Y:S01]  /*0f90*/  IADD3 R24, PT, PT, R204, -0x1, RZ ;  /* 0xffffffffcc187810 */ /* 0x000fe20007ffe0ff */
[----:B------:R-:W-:Y:S05]  /*0fa0*/  BRA.U !UP0, `(.L_x_555) ;  /* 0x0000000108247547 */ /* 0x000fea000b800000 */
[----:B------:R-:W2:Y:S01]  /*0fb0*/  LDC R0, c[0x0][0x444] ;  /* 0x00011100ff007b82 */ /* 0x000ea20000000800 */
[----:B------:R-:W-:-:S07]  /*0fc0*/  ISETP.NE.AND P0, PT, R9, -0x1, PT ;  /* 0xffffffff0900780c */ /* 0x000fce0003f05270 */
[----:B------:R-:W3:Y:S08]  /*0fd0*/  LDC R6, c[0x0][0x430] ;  /* 0x00010c00ff067b82 */ /* 0x000ef00000000800 */
[----:B------:R-:W3:Y:S01]  /*0fe0*/  LDC R4, c[0x0][0x454] ;  /* 0x00011500ff047b82 */ /* 0x000ee20000000800 */
[----:B--2---:R-:W-:-:S05]  /*0ff0*/  @!P0 IMAD R9, R35, R0, RZ ;  /* 0x0000000023098224 */ /* 0x004fca00078e02ff */
[----:B------:R-:W-:Y:S02]  /*1000*/  IADD3 R0, PT, PT, R5, R9, RZ ;  /* 0x0000000905007210 */ /* 0x000fe40007ffe0ff */
[----:B---3--:R-:W-:-:S05]  /*1010*/  LEA R4, R6, R4, 0x7 ;  /* 0x0000000406047211 */ /* 0x008fca00078e38ff */
[----:B------:R-:W-:Y:S01]  /*1020*/  IMAD R17, R4, R36, R0 ;  /* 0x0000002404117224 */ /* 0x000fe200078e0200 */
[----:B------:R-:W-:Y:S06]  /*1030*/  BRA `(.L_x_556) ;  /* 0x00000000000c7947 */ /* 0x000fec0003800000 */
.L_x_555:
[----:B------:R-:W2:Y:S01]  /*1040*/  LDC R17, c[0x0][0x444] ;  /* 0x00011100ff117b82 */ /* 0x000ea20000000800 */
[----:B------:R-:W-:-:S04]  /*1050*/  IMAD R0, R35, R14, R36 ;  /* 0x0000000e23007224 */ /* 0x000fc800078e0224 */
[----:B--2---:R-:W-:-:S07]  /*1060*/  IMAD R17, R0, R17, RZ ;  /* 0x0000001100117224 */ /* 0x004fce00078e02ff */
.L_x_556:
[----:B------:R-:W2:Y:S01]  /*1070*/  S2R R37, SR_TID.X ;  /* 0x0000000000257919 */ /* 0x000ea20000002100 */
[----:B------:R-:W3:Y:S01]  /*1080*/  LDC.64 R6, c[0x0][0x5f8] ;  /* 0x00017e00ff067b82 */ /* 0x000ee20000000a00 */
[----:B------:R-:W-:Y:S01]  /*1090*/  IMAD R249, R14, UR14, RZ ;  /* 0x0000000e0ef97c24 */ /* 0x000fe2000f8e02ff */
[----:B------:R-:W-:Y:S01]  /*10a0*/  ISETP.NE.AND P4, PT, RZ, UR13, PT ;  /* 0x0000000dff007c0c */ /* 0x000fe2000bf85270 */
[----:B------:R-:W-:Y:S01]  /*10b0*/  IMAD.MOV.U32 R23, RZ, RZ, RZ ;  /* 0x000000ffff177224 */ /* 0x000fe200078e00ff */
[--C-:B------:R-:W-:Y:S01]  /*10c0*/  IADD3 R3, P1, P0, R2, R8, R22.reuse ;  /* 0x0000000802037210 */ /* 0x100fe2000783e016 */
[----:B------:R-:W4:Y:S01]  /*10d0*/  LDCU.64 UR12, c[0x0][0x570] ;  /* 0x0000ae00ff0c77ac */ /* 0x000f220008000a00 */
[----:B------:R-:W-:Y:S01]  /*10e0*/  SHF.R.S32.HI R2, RZ, 0x1f, R22 ;  /* 0x0000001fff027819 */ /* 0x000fe20000011416 */
[----:B------:R-:W-:Y:S01]  /*10f0*/  IMAD.MOV.U32 R22, RZ, RZ, R119 ;  /* 0x000000ffff167224 */ /* 0x000fe200078e0077 */
[----:B------:R-:W5:Y:S01]  /*1100*/  LDC.64 R12, c[0x0][0x3b0] ;  /* 0x0000ec00ff0c7b82 */ /* 0x000f620000000a00 */
[----:B------:R-:W1:Y:S01]  /*1110*/  LDCU.64 UR22, c[0x0][0x3c8] ;  /* 0x00007900ff1677ac */ /* 0x000e620008000a00 */
[----:B------:R-:W-:Y:S01]  /*1120*/  IADD3.X R2, PT, PT, R11, R10, R2, P1, P0 ;  /* 0x0000000a0b027210 */ /* 0x000fe20000fe0402 */
[----:B------:R-:W-:Y:S01]  /*1130*/  BSSY.RECONVERGENT B1, `(.L_x_546) ;  /* 0x0000712000017945 */ /* 0x000fe20003800200 */
[----:B------:R-:W4:Y:S04]  /*1140*/  LDCU.64 UR16, c[0x0][0x380] ;  /* 0x00007000ff1077ac */ /* 0x000f280008000a00 */
[----:B------:R-:W1:Y:S01]  /*1150*/  LDC.64 R14, c[0x0][0x590] ;  /* 0x00016400ff0e7b82 */ /* 0x000e620000000a00 */
[----:B------:R-:W4:Y:S01]  /*1160*/  LDCU.64 UR14, c[0x0][0x550] ;  /* 0x0000aa00ff0e77ac */ /* 0x000f220008000a00 */
[----:B---3--:R-:W-:-:S06]  /*1170*/  IMAD.WIDE.U32 R4, R6, UR26, RZ ;  /* 0x0000001a06047c25 */ /* 0x008fcc000f8e00ff */
[----:B------:R-:W3:Y:S01]  /*1180*/  LDC.64 R38, c[0x0][0x5e8] ;  /* 0x00017a00ff267b82 */ /* 0x000ee20000000a00 */
[----:B------:R-:W-:Y:S01]  /*1190*/  SEL R6, R4, RZ, P4 ;  /* 0x000000ff04067207 */ /* 0x000fe20002000000 */
[----:B------:R-:W-:Y:S01]  /*11a0*/  IMAD R4, R7, UR26, R5 ;  /* 0x0000001a07047c24 */ /* 0x000fe2000f8e0205 */
[----:B--2---:R-:W-:Y:S02]  /*11b0*/  SHF.R.U32.HI R9, RZ, 0x5, R37 ;  /* 0x00000005ff097819 */ /* 0x004fe40000011625 */
[----:B------:R-:W-:-:S03]  /*11c0*/  LOP3.LUT R0, R37, 0x1f, RZ, 0xc0, !PT ;  /* 0x0000001f25007812 */ /* 0x000fc600078ec0ff */
[----:B------:R-:W2:Y:S01]  /*11d0*/  LDC.64 R10, c[0x0][0x598] ;  /* 0x00016600ff0a7b82 */ /* 0x000ea20000000a00 */
[----:B------:R-:W-:Y:S01]  /*11e0*/  SEL R4, R4, RZ, P4 ;  /* 0x000000ff04047207 */ /* 0x000fe20002000000 */
[----:B------:R-:W-:Y:S01]  /*11f0*/  IMAD R0, R249, R9, R0 ;  /* 0x00000009f9007224 */ /* 0x000fe200078e0200 */
[C---:B-1----:R-:W-:Y:S01]  /*1200*/  SHF.L.U64.HI R40, R14.reuse, 0x5, R15 ;  /* 0x000000050e287819 */ /* 0x042fe2000001020f */
[----:B------:R-:W-:-:S04]  /*1210*/  IMAD.SHL.U32 R251, R14, 0x20, RZ ;  /* 0x000000200efb7824 */ /* 0x000fc800078e00ff */
[----:B------:R-:W1:Y:S01]  /*1220*/  LDC.64 R228, c[0x0][0x420] ;  /* 0x00010800ffe47b82 */ /* 0x000e620000000a00 */
[----:B------:R-:W-:Y:S01]  /*1230*/  IADD3 R7, P1, P0, R0, R3, R6 ;  /* 0x0000000300077210 */ /* 0x000fe2000783e006 */
[----:B-----5:R-:W-:Y:S01]  /*1240*/  IMAD R6, R26, R12, RZ ;  /* 0x0000000c1a067224 */ /* 0x020fe200078e02ff */
[----:B------:R-:W-:Y:S01]  /*1250*/  SHF.R.S32.HI R0, RZ, 0x1f, R0 ;  /* 0x0000001fff007819 */ /* 0x000fe20000011400 */
[----:B------:R1:W-:Y:S02]  /*1260*/  STL [R1+0x8], R40 ;  /* 0x0000082801007387 */ /* 0x0003e40000100800 */
[----:B------:R-:W-:Y:S01]  /*1270*/  IMAD R8, R16, R13, R6 ;  /* 0x0000000d10087224 */ /* 0x000fe200078e0206 */
[----:B------:R-:W-:Y:S01]  /*1280*/  IADD3.X R9, PT, PT, R0, R2, R4, P1, P0 ;  /* 0x0000000200097210 */ /* 0x000fe20000fe0404 */
[----:B------:R-:W-:Y:S01]  /*1290*/  IMAD R0, R26, R14, RZ ;  /* 0x0000000e1a007224 */ /* 0x000fe200078e02ff */
[----:B------:R-:W-:Y:S01]  /*12a0*/  IADD3 R2, P0, PT, R119, R18, RZ ;  /* 0x0000001277027210 */ /* 0x000fe20007f1e0ff */
[C---:B------:R-:W-:Y:S01]  /*12b0*/  IMAD.WIDE.U32 R4, R16.reuse, R12, R22 ;  /* 0x0000000c10047225 */ /* 0x040fe200078e0016 */
[----:B------:R-:W5:Y:S03]  /*12c0*/  S2R R18, SR_TID.X ;  /* 0x0000000000127919 */ /* 0x000f660000002100 */
[----:B------:R-:W-:Y:S01]  /*12d0*/  IMAD.X R3, RZ, RZ, R21, P0 ;  /* 0x000000ffff037224 */ /* 0x000fe200000e0615 */
[----:B------:R-:W-:Y:S01]  /*12e0*/  IADD3 R4, P1, PT, R27, R4, RZ ;  /* 0x000000041b047210 */ /* 0x000fe20007f3e0ff */
[----:B------:R-:W-:-:S02]  /*12f0*/  IMAD R6, R16, R15, R0 ;  /* 0x0000000f10067224 */ /* 0x000fc400078e0200 */
[----:B------:R-:W-:Y:S01]  /*1300*/  IMAD.WIDE.U32 R2, R16, R14, R2 ;  /* 0x0000000e10027225 */ /* 0x000fe200078e0002 */
[----:B------:R-:W-:Y:S01]  /*1310*/  IADD3.X R5, PT, PT, R29, R5, R8, P1, !PT ;  /* 0x000000051d057210 */ /* 0x000fe20000ffe408 */
[----:B------:R-:W1:Y:S01]  /*1320*/  LDC R16, c[0x0][0x508] ;  /* 0x00014200ff107b82 */ /* 0x000e620000000800 */
[----:B------:R-:W-:Y:S01]  /*1330*/  LEA.HI R29, R37, 0x60, RZ, 0x1d ;  /* 0x00000060251d7811 */ /* 0x000fe200078fe8ff */
[----:B------:R-:W-:Y:S02]  /*1340*/  IMAD.SHL.U32 R0, R249, 0x40, RZ ;  /* 0x00000040f9007824 */ /* 0x000fe400078e00ff */
[----:B------:R-:W-:Y:S02]  /*1350*/  IMAD.IADD R26, R19, 0x1, R195 ;  /* 0x00000001131a7824 */ /* 0x000fe400078e02c3 */
[----:B------:R-:W-:Y:S01]  /*1360*/  IMAD.IADD R3, R3, 0x1, R6 ;  /* 0x0000000103037824 */ /* 0x000fe200078e0206 */
[----:B------:R-:W-:Y:S01]  /*1370*/  IADD3 R7, P0, PT, R0, R7, RZ ;  /* 0x0000000700077210 */ /* 0x000fe20007f1e0ff */
[----:B------:R-:W-:-:S03]  /*1380*/  IMAD.WIDE.U32 R4, R36, UR22, R4 ;  /* 0x0000001624047c25 */ /* 0x000fc6000f8e0004 */
[----:B------:R-:W-:Y:S01]  /*1390*/  LEA.HI.X.SX32 R0, R0, R9, 0x1, P0 ;  /* 0x0000000900007211 */ /* 0x000fe200000f0eff */
[----:B--2---:R-:W-:Y:S01]  /*13a0*/  IMAD.WIDE.U32 R2, R36, R10, R2 ;  /* 0x0000000a24027225 */ /* 0x004fe200078e0002 */
[----:B----4-:R-:W-:-:S03]  /*13b0*/  LEA R196, P0, R7, UR12, 0x2 ;  /* 0x0000000c07c47c11 */ /* 0x010fc6000f8010ff */
[----:B------:R-:W-:Y:S01]  /*13c0*/  IMAD R5, R36, UR23, R5 ;  /* 0x0000001724057c24 */ /* 0x000fe2000f8e0205 */
[----:B------:R-:W-:Y:S01]  /*13d0*/  LEA.HI.X R197, R7, UR13, R0, 0x2, P0 ;  /* 0x0000000d07c57c11 */ /* 0x000fe200080f1400 */
[----:B------:R-:W-:Y:S02]  /*13e0*/  IMAD R0, R24, 0x40, R17 ;  /* 0x0000004018007824 */ /* 0x000fe400078e0211 */
[----:B------:R-:W-:Y:S01]  /*13f0*/  IMAD R3, R36, R11, R3 ;  /* 0x0000000b24037224 */ /* 0x000fe200078e0203 */
[----:B------:R-:W-:Y:S01]  /*1400*/  SHF.L.U64.HI R11, R12, 0x5, R13 ;  /* 0x000000050c0b7819 */ /* 0x000fe2000001020d */
[----:B---3--:R-:W-:Y:S01]  /*1410*/  IMAD.WIDE R8, R0, 0x4, R38 ;  /* 0x0000000400087825 */ /* 0x008fe200078e0226 */
[----:B-----5:R-:W-:Y:S02]  /*1420*/  SHF.R.U32.HI R27, RZ, 0x3, R18 ;  /* 0x00000003ff1b7819 */ /* 0x020fe40000011612 */
[----:B-1----:R-:W-:Y:S01]  /*1430*/  IADD3 R0, PT, PT, R26, -R16, -R206 ;  /* 0x800000101a007210 */ /* 0x002fe20007ffe8ce */
[----:B------:R-:W-:Y:S01]  /*1440*/  IMAD.MOV.U32 R245, RZ, RZ, R8 ;  /* 0x000000fffff57224 */ /* 0x000fe200078e0008 */
[----:B------:R-:W-:Y:S01]  /*1450*/  LEA.HI R38, R37, 0x40, RZ, 0x1d ;  /* 0x0000004025267811 */ /* 0x000fe200078fe8ff */
[----:B------:R-:W-:Y:S01]  /*1460*/  IMAD.WIDE.U32 R4, R27, R12, R4 ;  /* 0x0000000c1b047225 */ /* 0x000fe200078e0004 */
[----:B------:R-:W-:-:S03]  /*1470*/  SHF.R.S32.HI R7, RZ, 0x1f, R0 ;  /* 0x0000001fff077819 */ /* 0x000fc60000011400 */
[----:B------:R-:W-:Y:S01]  /*1480*/  IMAD.WIDE.U32 R2, R27, R14, R2 ;  /* 0x0000000e1b027225 */ /* 0x000fe200078e0002 */
[----:B------:R-:W-:Y:S02]  /*1490*/  LEA.HI R0, R7, R0, RZ, 0x6 ;  /* 0x0000000007007211 */ /* 0x000fe400078f30ff */
[----:B------:R-:W-:Y:S01]  /*14a0*/  LEA R234, P1, R4, UR16, 0x1 ;  /* 0x0000001004ea7c11 */ /* 0x000fe2000f8208ff */
[C---:B------:R-:W-:Y:S01]  /*14b0*/  IMAD R5, R27.reuse, R13, R5 ;  /* 0x0000000d1b057224 */ /* 0x040fe200078e0205 */
[----:B------:R-:W-:Y:S01]  /*14c0*/  SHF.R.S32.HI R0, RZ, 0x6, R0 ;  /* 0x00000006ff007819 */ /* 0x000fe20000011400 */
[----:B------:R-:W-:Y:S01]  /*14d0*/  IMAD R6, R27, R15, R3 ;  /* 0x0000000f1b067224 */ /* 0x000fe200078e0203 */
[----:B------:R-:W-:Y:S01]  /*14e0*/  LEA R235, P0, R2, UR14, 0x1 ;  /* 0x0000000e02eb7c11 */ /* 0x000fe2000f8008ff */
[----:B------:R-:W-:Y:S01]  /*14f0*/  IMAD R3, R24, 0x40, R25 ;  /* 0x0000004018037824 */ /* 0x000fe200078e0219 */
[----:B------:R-:W-:Y:S01]  /*1500*/  VIMNMX R250, PT, PT, RZ, R0, !PT ;  /* 0x00000000fffa7248 */ /* 0x000fe20007fe0100 */
[----:B------:R-:W-:Y:S01]  /*1510*/  IMAD.MOV.U32 R244, RZ, RZ, R9 ;  /* 0x000000fffff47224 */ /* 0x000fe200078e0009 */
[----:B------:R-:W-:Y:S01]  /*1520*/  LEA.HI.X R233, R4, UR17, R5, 0x1, P1 ;  /* 0x0000001104e97c11 */ /* 0x000fe200088f0c05 */
[----:B------:R-:W-:Y:S01]  /*1530*/  IMAD.WIDE R228, R3, 0x4, R228 ;  /* 0x0000000403e47825 */ /* 0x000fe200078e02e4 */
[----:B------:R-:W-:-:S02]  /*1540*/  ISETP.GT.AND P3, PT, R204, R250, PT ;  /* 0x000000facc00720c */ /* 0x000fc40003f64270 */
[----:B------:R-:W-:Y:S01]  /*1550*/  LEA.HI.X R232, R2, UR15, R6, 0x1, P0 ;  /* 0x0000000f02e87c11 */ /* 0x000fe200080f0c06 */
[----:B------:R-:W-:Y:S01]  /*1560*/  IMAD.SHL.U32 R12, R12, 0x20, RZ ;  /* 0x000000200c0c7824 */ /* 0x000fe200078e00ff */
[C---:B------:R-:W-:Y:S02]  /*1570*/  IADD3 R15, P2, PT, R27.reuse, 0x40, RZ ;  /* 0x000000401b0f7810 */ /* 0x040fe40007f5e0ff */
[C---:B------:R-:W-:Y:S02]  /*1580*/  IADD3 R13, P1, PT, R27.reuse, 0x20, RZ ;  /* 0x000000201b0d7810 */ /* 0x040fe40007f3e0ff */
[----:B------:R-:W-:Y:S01]  /*1590*/  IADD3 R16, P0, PT, R27, 0x60, RZ ;  /* 0x000000601b107810 */ /* 0x000fe20007f1e0ff */
[----:B------:R-:W-:Y:S01]  /*15a0*/  IMAD.X R18, RZ, RZ, RZ, P2 ;  /* 0x000000ffff127224 */ /* 0x000fe200010e06ff */
[----:B------:R-:W-:Y:S01]  /*15b0*/  LEA.HI R25, R37, 0x20, RZ, 0x1d ;  /* 0x0000002025197811 */ /* 0x000fe200078fe8ff */
[----:B------:R-:W-:Y:S02]  /*15c0*/  IMAD.X R17, RZ, RZ, RZ, P1 ;  /* 0x000000ffff117224 */ /* 0x000fe400008e06ff */
        /* <DEDUP_REMOVED lines=13> */
[----:B------:R-:W-:Y:S05]  /*16a0*/  BRA `(.L_x_559) ;  /* 0x0000000000187947 */ /* 0x000fea0003800000 */
.L_x_558:
[----:B------:R-:W1:Y:S01]  /*16b0*/  LDCU.64 UR16, c[0x0][0x5c0] ;  /* 0x0000b800ff1077ac */ /* 0x000e620008000a00 */
[----:B------:R-:W-:-:S05]  /*16c0*/  IADD3 R0, PT, PT, R41, R42, RZ ;  /* 0x0000002a29007210 */ /* 0x000fca0007ffe0ff */
[C---:B-1----:R-:W-:Y:S02]  /*16d0*/  IMAD R4, R0.reuse, UR17, RZ ;  /* 0x0000001100047c24 */ /* 0x042fe4000f8e02ff */
[----:B------:R-:W-:-:S05]  /*16e0*/  IMAD.WIDE.U32 R2, R0, UR16, RZ ;  /* 0x0000001000027c25 */ /* 0x000fca000f8e00ff */
[----:B------:R-:W-:Y:S02]  /*16f0*/  IADD3 R6, PT, PT, R3, R4, RZ ;  /* 0x0000000403067210 */ /* 0x000fe40007ffe0ff */
[----:B------:R-:W-:Y:S02]  /*1700*/  MOV R5, R2 ;  /* 0x0000000200057202 */ /* 0x000fe40000000f00 */
.L_x_559:
        /* <DEDUP_REMOVED lines=12> */
.L_x_560:
[----:B------:R-:W1:Y:S01]  /*17d0*/  LDCU.64 UR14, c[0x0][0x5c8] ;  /* 0x0000b900ff0e77ac */ /* 0x000e620008000a00 */
[----:B------:R-:W-:-:S05]  /*17e0*/  IADD3 R0, PT, PT, R41, R42, RZ ;  /* 0x0000002a29007210 */ /* 0x000fca0007ffe0ff */
[C---:B-1----:R-:W-:Y:S02]  /*17f0*/  IMAD R4, R0.reuse, UR15, RZ ;  /* 0x0000000f00047c24 */ /* 0x042fe4000f8e02ff */
[----:B------:R-:W-:-:S05]  /*1800*/  IMAD.WIDE.U32 R2, R0, UR14, RZ ;  /* 0x0000000e00027c25 */ /* 0x000fca000f8e00ff */
[----:B------:R-:W-:Y:S02]  /*1810*/  IADD3 R14, PT, PT, R3, R4, RZ ;  /* 0x00000004030e7210 */ /* 0x000fe40007ffe0ff */
[----:B------:R-:W-:-:S07]  /*1820*/  MOV R12, R2 ;  /* 0x00000002000c7202 */ /* 0x000fce0000000f00 */
.L_x_561:
[----:B------:R-:W1:Y:S01]  /*1830*/  LDCU UR12, c[0x0][0x440] ;  /* 0x00008800ff0c77ac */ /* 0x000e620008000800 */
[----:B------:R-:W-:Y:S01]  /*1840*/  IMAD.IADD R9, R206, 0x1, -R19 ;  /* 0x00000001ce097824 */ /* 0x000fe200078e0a13 */
[----:B------:R-:W-:Y:S01]  /*1850*/  BSSY.RECONVERGENT B0, `(.L_x_562) ;  /* 0x0000020000007945 */ /* 0x000fe20003800200 */
[----:B------:R-:W-:Y:S02]  /*1860*/  IMAD R0, R31, UR16, RZ ;  /* 0x000000101f007c24 */ /* 0x000fe4000f8e02ff */
        /* <DEDUP_REMOVED lines=30> */
.L_x_563:
[----:B------:R-:W-:Y:S05]  /*1a50*/  BSYNC.RECONVERGENT B0 ;  /* 0x0000000000007941 */ /* 0x000fea0003800200 */
.L_x_562:
        /* <DEDUP_REMOVED lines=12> */
.L_x_565:
[----:B------:R-:W-:Y:S05]  /*1b20*/  BSYNC.RECONVERGENT B0 ;  /* 0x0000000000007941 */ /* 0x000fea0003800200 */
.L_x_564:
[----:B------:R-:W-:Y:S04]  /*1b30*/  BSSY.RECONVERGENT B0, `(.L_x_566) ;  /* 0x000000b000007945 */ /* 0x000fe80003800200 */
[----:B------:R-:W-:Y:S05]  /*1b40*/  @P0 BRA `(.L_x_567) ;  /* 0x0000000000240947 */ /* 0x000fea0003800000 */
[----:B------:R-:W4:Y:S01]  /*1b50*/  LDCU.64 UR12, c[0x0][0x560] ;  /* 0x0000ac00ff0c77ac */ /* 0x000f220008000a00 */
[----:B------:R-:W-:Y:S01]  /*1b60*/  MOV R5, R3 ;  /* 0x0000000300057202 */ /* 0x000fe20000000f00 */
[----:B------:R-:W-:Y:S02]  /*1b70*/  IMAD R0, R21, UR16, RZ ;  /* 0x0000001015007c24 */ /* 0x000fe4000f8e02ff */
[----:B------:R-:W-:-:S04]  /*1b80*/  IMAD.WIDE.U32 R4, R16, UR16, R4 ;  /* 0x0000001010047c25 */ /* 0x000fc8000f8e0004 */
[----:B------:R-:W-:-:S05]  /*1b90*/  IMAD R0, R16, UR17, R0 ;  /* 0x0000001110007c24 */ /* 0x000fca000f8e0200 */
[----:B------:R-:W-:Y:S02]  /*1ba0*/  IADD3 R0, PT, PT, R5, R0, RZ ;  /* 0x0000000005007210 */ /* 0x000fe40007ffe0ff */
[----:B----4-:R-:W-:-:S04]  /*1bb0*/  LEA R2, P4, R4, UR12, 0x1 ;  /* 0x0000000c04027c11 */ /* 0x010fc8000f8808ff */
[----:B------:R-:W-:-:S05]  /*1bc0*/  LEA.HI.X R3, R4, UR13, R0, 0x1, P4 ;  /* 0x0000000d04037c11 */ /* 0x000fca000a0f0c00 */
[----:B------:R4:W-:Y:S04]  /*1bd0*/  STG.E.128 desc[UR28][R2.64], RZ ;  /* 0x000000ff02007986 */ /* 0x0009e8000c101d1c */
.L_x_567:
[----:B------:R-:W-:Y:S05]  /*1be0*/  BSYNC.RECONVERGENT B0 ;  /* 0x0000000000007941 */ /* 0x000fea0003800200 */
.L_x_566:
[----:B------:R-:W5:Y:S01]  /*1bf0*/  LDCU.64 UR12, c[0x0][0x5e0] ;  /* 0x0000bc00ff0c77ac */ /* 0x000f620008000a00 */
[----:B----4-:R-:W-:Y:S01]  /*1c00*/  IMAD.WIDE.U32 R2, R19, UR14, R22 ;  /* 0x0000000e13027c25 */ /* 0x010fe2000f8e0016 */
[----:B-123--:R-:W1:Y:S01]  /*1c10*/  @!P3 LDC.64 R8, c[0x0][0x568] ;  /* 0x00015a00ff08bb82 */ /* 0x00ee620000000a00 */
[----:B------:R-:W-:Y:S02]  /*1c20*/  BSSY.RECONVERGENT B0, `(.L_x_568) ;  /* 0x0000018000007945 */ /* 0x000fe40003800200 */
[----:B------:R-:W-:Y:S01]  /*1c30*/  IMAD R0, R31, UR14, RZ ;  /* 0x0000000e1f007c24 */ /* 0x000fe2000f8e02ff */
[----:B------:R-:W-:-:S03]  /*1c40*/  IADD3 R4, P4, PT, R12, R2, RZ ;  /* 0x000000020c047210 */ /* 0x000fc60007f9e0ff */
[----:B------:R-:W-:-:S05]  /*1c50*/  IMAD R0, R19, UR15, R0 ;  /* 0x0000000f13007c24 */ /* 0x000fca000f8e0200 */
[----:B------:R-:W-:-:S03]  /*1c60*/  IADD3.X R5, PT, PT, R14, R3, R0, P4, !PT ;  /* 0x000000030e057210 */ /* 0x000fc600027fe400 */
        /* <DEDUP_REMOVED lines=19> */
.L_x_569:
[----:B------:R-:W-:Y:S05]  /*1da0*/  BSYNC.RECONVERGENT B0 ;  /* 0x0000000000007941 */ /* 0x000fea0003800200 */
.L_x_568:
        /* <DEDUP_REMOVED lines=12> */
.L_x_571:
[----:B------:R-:W-:Y:S05]  /*1e70*/  BSYNC.RECONVERGENT B0 ;  /* 0x0000000000007941 */ /* 0x000fea0003800200 */
.L_x_570:
        /* <DEDUP_REMOVED lines=9> */
[----:B------:R4:W-:Y:S01]  /*1f10*/  STG.E.128 desc[UR28][R2.64], RZ ;  /* 0x000000ff02007986 */ /* 0x0009e2000c101d1c */
[----:B------:R-:W-:Y:S05]  /*1f20*/  BRA `(.L_x_572) ;  /* 0x0000006000c87947 */ /* 0x000fea0003800000 */
.L_x_557:
[----:B------:R-:W-:Y:S01]  /*1f30*/  IMAD R0, R31, UR18, RZ ;  /* 0x000000121f007c24 */ /* 0x000fe2000f8e02ff */
[----:B------:R-:W1:Y:S01]  /*1f40*/  LDCU.64 UR12, c[0x0][0x3d8] ;  /* 0x00007b00ff0c77ac */ /* 0x000e620008000a00 */
[C---:B------:R-:W-:Y:S01]  /*1f50*/  IMAD.WIDE.U32 R2, R19.reuse, UR18, R22 ;  /* 0x0000001213027c25 */ /* 0x040fe2000f8e0016 */
[----:B------:R-:W-:Y:S03]  /*1f60*/  BSSY.RECONVERGENT B0, `(.L_x_573) ;  /* 0x0000026000007945 */ /* 0x000fe60003800200 */
[----:B------:R-:W-:Y:S01]  /*1f70*/  IMAD R0, R19, UR19, R0 ;  /* 0x0000001313007c24 */ /* 0x000fe2000f8e0200 */
[----:B------:R-:W-:Y:S01]  /*1f80*/  @P4 BAR.SYNC.DEFER_BLOCKING 0x0 ;  /* 0x0000000000004b1d */ /* 0x000fe20000010000 */
[----:B------:R-:W-:Y:S01]  /*1f90*/  IADD3 R4, P0, PT, R28, R2, RZ ;  /* 0x000000021c047210 */ /* 0x000fe20007f1e0ff */
[----:B------:R-:W-:Y:S01]  /*1fa0*/  IMAD.SHL.U32 R14, R37, 0x8, RZ ;  /* 0x00000008250e7824 */ /* 0x000fe200078e00ff */
[----:B------:R-:W-:-:S02]  /*1fb0*/  LOP3.LUT R2, R24, 0x80000001, RZ, 0xc0, !PT ;  /* 0x8000000118027812 */ /* 0x000fc400078ec0ff */
[----:B------:R-:W-:Y:S02]  /*1fc0*/  IADD3.X R5, PT, PT, R30, R3, R0, P0, !PT ;  /* 0x000000031e057210 */ /* 0x000fe400007fe400 */
[----:B------:R-:W-:Y:S01]  /*1fd0*/  ISETP.NE.AND P0, PT, R2, 0x1, PT ;  /* 0x000000010200780c */ /* 0x000fe20003f05270 */
[----:B------:R-:W-:Y:S01]  /*1fe0*/  IMAD.IADD R2, R206, 0x1, -R19 ;  /* 0x00000001ce027824 */ /* 0x000fe200078e0a13 */
[----:B------:R-:W-:Y:S02]  /*1ff0*/  LOP3.LUT R3, R14, 0x1f8, RZ, 0xc0, !PT ;  /* 0x000001f80e037812 */ /* 0x000fe400078ec0ff */
[----:B------:R-:W-:Y:S01]  /*2000*/  SEL R172, RZ, 0x2000, P0 ;  /* 0x00002000ffac7807 */ /* 0x000fe20000000000 */
[----:B-1----:R-:W-:Y:S01]  /*2010*/  IMAD R0, R32, UR12, RZ ;  /* 0x0000000c20007c24 */ /* 0x002fe2000f8e02ff */
[----:B------:R-:W-:Y:S01]  /*2020*/  ISETP.GE.AND P6, PT, R27, R2, PT ;  /* 0x000000021b00720c */ /* 0x000fe20003fc6270 */
[----:B------:R-:W-:Y:S01]  /*2030*/  IMAD.WIDE.U32 R4, R20, UR12, R4 ;  /* 0x0000000c14047c25 */ /* 0x000fe2000f8e0004 */
[----:B------:R-:W-:-:S03]  /*2040*/  LOP3.LUT R3, R3, 0x38, R37, 0x78, !PT ;  /* 0x0000003803037812 */ /* 0x000fc600078e7825 */
[----:B------:R-:W-:Y:S01]  /*2050*/  IMAD R0, R20, UR13, R0 ;  /* 0x0000000d14007c24 */ /* 0x000fe2000f8e0200 */
[----:B------:R-:W-:-:S03]  /*2060*/  LOP3.LUT R3, R3, 0x1e00, R14, 0xf8, !PT ;  /* 0x00001e0003037812 */ /* 0x000fc600078ef80e */
[----:B------:R-:W-:Y:S01]  /*2070*/  IMAD.IADD R10, R5, 0x1, R0 ;  /* 0x00000001050a7824 */ /* 0x000fe200078e0200 */
[----:B------:R-:W-:-:S03]  /*2080*/  LEA R3, R3, UR6, 0x1 ;  /* 0x0000000603037c11 */ /* 0x000fc6000f8e08ff */
[----:B------:R-:W-:Y:S05]  /*2090*/  @P6 BRA `(.L_x_574) ;  /* 0x0000000000446947 */ /* 0x000fea0003800000 */
        /* <DEDUP_REMOVED lines=15> */
.L_x_575:
[----:B------:R3:W-:Y:S01]  /*2190*/  STS.128 [R3+0xa000], RZ ;  /* 0x00a000ff03007388 */ /* 0x0007e20000000c00 */
[----:B------:R-:W-:Y:S05]  /*21a0*/  BRA `(.L_x_576) ;  /* 0x0000000000047947 */ /* 0x000fea0003800000 */
.L_x_574:
[----:B------:R1:W-:Y:S02]  /*21b0*/  STS.128 [R3+0xa000], RZ ;  /* 0x00a000ff03007388 */ /* 0x0003e40000000c00 */
.L_x_576:
[----:B------:R-:W-:Y:S05]  /*21c0*/  BSYNC.RECONVERGENT B0 ;  /* 0x0000000000007941 */ /* 0x000fea0003800200 */
.L_x_573:
        /* <DEDUP_REMOVED lines=23> */
.L_x_578:
[----:B------:R-:W-:Y:S05]  /*2340*/  BSYNC.RECONVERGENT B0 ;  /* 0x0000000000007941 */ /* 0x000fea0003800200 */
.L_x_577:
        /* <DEDUP_REMOVED lines=20> */
.L_x_580:
[----:B------:R-:W-:Y:S05]  /*2490*/  BSYNC.RECONVERGENT B0 ;  /* 0x0000000000007941 */ /* 0x000fea0003800200 */
.L_x_579:
        /* <DEDUP_REMOVED lines=20> */
.L_x_582:
[----:B------:R-:W-:Y:S05]  /*25e0*/  BSYNC.RECONVERGENT B0 ;  /* 0x0000000000007941 */ /* 0x000fea0003800200 */
.L_x_581:
        /* <DEDUP_REMOVED lines=13> */
[----:B------:R1:W-:Y:S01]  /*26c0*/  LDGSTS.E.BYPASS.LTC128B.128 [R3+0x4000], desc[UR28][R4.64] ;  /* 0x0400000004037fae */ /* 0x0003e2000b981a1c */
[----:B------:R-:W-:Y:S05]  /*26d0*/  BRA `(.L_x_586) ;  /* 0x00000000000c7947 */ /* 0x000fea0003800000 */
.L_x_585:
[----:B------:R1:W-:Y:S01]  /*26e0*/  STS.128 [R3+0x4000], RZ ;  /* 0x004000ff03007388 */ /* 0x0003e20000000c00 */
[----:B------:R-:W-:Y:S05]  /*26f0*/  BRA `(.L_x_586) ;  /* 0x0000000000047947 */ /* 0x000fea0003800000 */
.L_x_584:
[----:B------:R1:W-:Y:S02]  /*2700*/  STS.128 [R3+0x4000], RZ ;  /* 0x004000ff03007388 */ /* 0x0003e40000000c00 */
.L_x_586:
[----:B------:R-:W-:Y:S05]  /*2710*/  BSYNC.RECONVERGENT B0 ;  /* 0x0000000000007941 */ /* 0x000fea0003800200 */
.L_x_583:
        /* <DEDUP_REMOVED lines=14> */
.L_x_588:
[----:B------:R-:W-:Y:S05]  /*2800*/  BSYNC.RECONVERGENT B0 ;  /* 0x0000000000007941 */ /* 0x000fea0003800200 */
.L_x_587:
[----:B------:R-:W-:Y:S01]  /*2810*/  BSSY.RECONVERGENT B0, `(.L_x_589) ;  /* 0x0000010000007945 */ /* 0x000fe20003800200 */
[----:B------:R-:W-:-:S03]  /*2820*/  IADD3 R199, PT, PT, R172, R3, RZ ;  /* 0x00000003acc77210 */ /* 0x000fc60007ffe0ff */
        /* <DEDUP_REMOVED lines=11> */
.L_x_591:
[----:B------:R1:W-:Y:S01]  /*28e0*/  STS.128 [R199], RZ ;  /* 0x000000ffc7007388 */ /* 0x0003e20000000c00 */
[----:B------:R-:W-:Y:S05]  /*28f0*/  BRA `(.L_x_592) ;  /* 0x0000000000047947 */ /* 0x000fea0003800000 */
.L_x_590:
[----:B------:R1:W-:Y:S02]  /*2900*/  STS.128 [R199], RZ ;  /* 0x000000ffc7007388 */ /* 0x0003e40000000c00 */
.L_x_592:
[----:B------:R-:W-:Y:S05]  /*2910*/  BSYNC.RECONVERGENT B0 ;  /* 0x0000000000007941 */ /* 0x000fea0003800200 */
.L_x_589:
        /* <DEDUP_REMOVED lines=29> */
.L_x_594:
[----:B------:R-:W-:Y:S05]  /*2af0*/  BSYNC.RECONVERGENT B0 ;  /* 0x0000000000007941 */ /* 0x000fea0003800200 */
.L_x_593:
[----:B------:R-:W3:Y:S01]  /*2b00*/  LDCU.64 UR12, c[0x0][0x3d0] ;  /* 0x00007a00ff0c77ac */ /* 0x000ee20008000a00 */
[----:B-1----:R-:W-:Y:S01]  /*2b10*/  IMAD.WIDE.U32 R4, R19, UR20, R22 ;  /* 0x0000001413047c25 */ /* 0x002fe2000f8e0016 */
[----:B------:R-:W-:Y:S03]  /*2b20*/  BSSY.RECONVERGENT B0, `(.L_x_595) ;  /* 0x000001c000007945 */ /* 0x000fe60003800200 */
[----:B------:R-:W-:Y:S01]  /*2b30*/  IMAD R0, R31, UR20, RZ ;  /* 0x000000141f007c24 */ /* 0x000fe2000f8e02ff */
[----:B------:R-:W-:-:S03]  /*2b40*/  IADD3 R4, P0, PT, R33, R4, RZ ;  /* 0x0000000421047210 */ /* 0x000fc60007f1e0ff */
[----:B------:R-:W-:-:S05]  /*2b50*/  IMAD R0, R19, UR21, R0 ;  /* 0x0000001513007c24 */ /* 0x000fca000f8e0200 */
[----:B------:R-:W-:Y:S01]  /*2b60*/  IADD3.X R5, PT, PT, R34, R5, R0, P0, !PT ;  /* 0x0000000522057210 */ /* 0x000fe200007fe400 */
[----:B---3--:R-:W-:Y:S02]  /*2b70*/  IMAD R0, R32, UR12, RZ ;  /* 0x0000000c20007c24 */ /* 0x008fe4000f8e02ff */
[----:B--2---:R-:W-:-:S04]  /*2b80*/  IMAD.WIDE.U32 R8, R20, UR12, R4 ;  /* 0x0000000c14087c25 */ /* 0x004fc8000f8e0004 */
        /* <DEDUP_REMOVED lines=18> */
.L_x_597:
[----:B------:R2:W-:Y:S01]  /*2cb0*/  STS.128 [R3+0x6000], RZ ;  /* 0x006000ff03007388 */ /* 0x0005e20000000c00 */
[----:B------:R-:W-:Y:S05]  /*2cc0*/  BRA `(.L_x_598) ;  /* 0x0000000000047947 */ /* 0x000fea0003800000 */
.L_x_596:
[----:B------:R3:W-:Y:S02]  /*2cd0*/  STS.128 [R3+0x6000], RZ ;  /* 0x006000ff03007388 */ /* 0x0007e40000000c00 */
.L_x_598:
[----:B------:R-:W-:Y:S05]  /*2ce0*/  BSYNC.RECONVERGENT B0 ;  /* 0x0000000000007941 */ /* 0x000fea0003800200 */
.L_x_595:
[----:B------:R-:W1:Y:S01]  /*2cf0*/  S2R R180, SR_TID.X ;  /* 0x0000000000b47919 */ /* 0x000e620000002100 */
[----:B------:R-:W-:Y:S01]  /*2d00*/  IMAD.SHL.U32 R19, R37, 0x40, RZ ;  /* 0x0000004025137824 */ /* 0x000fe200078e00ff */
[----:B------:R-:W-:Y:S01]  /*2d10*/  IADD3 R0, PT, PT, R246, R248, R206 ;  /* 0x000000f8f6007210 */ /* 0x000fe20007ffe0ce */
[----:B------:R-:W-:Y:S01]  /*2d20*/  BSSY.RECONVERGENT B0, `(.L_x_599) ;  /* 0x0000016000007945 */ /* 0x000fe20003800200 */
[----:B------:R1:W-:Y:S02]  /*2d30*/  @P5 STS.128 [R3+0x7000], RZ ;  /* 0x007000ff03005388 */ /* 0x0003e40000000c00 */
[----:B------:R-:W-:Y:S02]  /*2d40*/  IADD3 R195, PT, PT, R0, -0x1f, -R195 ;  /* 0xffffffe100c37810 */ /* 0x000fe40007ffe8c3 */
        /* <DEDUP_REMOVED lines=19> */
.L_x_600:
[----:B------:R-:W-:Y:S05]  /*2e80*/  BSYNC.RECONVERGENT B0 ;  /* 0x0000000000007941 */ /* 0x000fea0003800200 */
.L_x_599:
[----:B------:R2:W-:Y:S01]  /*2e90*/  @P4 STS.128 [R3+0x8000], RZ ;  /* 0x008000ff03004388 */ /* 0x0005e20000000c00 */
[--C-:B------:R-:W-:Y:S01]  /*2ea0*/  SHF.R.U32.HI R4, RZ, 0x4, R37.reuse ;  /* 0x00000004ff047819 */ /* 0x100fe20000011625 */
[----:B-1----:R-:W-:Y:S01]  /*2eb0*/  IMAD.SHL.U32 R182, R180, 0x40, RZ ;  /* 0x00000040b4b67824 */ /* 0x002fe200078e00ff */
[----:B------:R-:W-:Y:S01]  /*2ec0*/  LOP3.LUT R13, R2, 0x38, R14, 0xf8, !PT ;  /* 0x00000038020d7812 */ /* 0x000fe200078ef80e */
[----:B------:R-:W-:Y:S01]  /*2ed0*/  IMAD.SHL.U32 R2, R180, 0x20, RZ ;  /* 0x00000020b4027824 */ /* 0x000fe200078e00ff */
[----:B------:R-:W-:Y:S01]  /*2ee0*/  LOP3.LUT R4, R4, 0x8, RZ, 0xc0, !PT ;  /* 0x0000000804047812 */ /* 0x000fe200078ec0ff */
[----:B------:R-:W-:Y:S01]  /*2ef0*/  IMAD.SHL.U32 R6, R37, 0x20, RZ ;  /* 0x0000002025067824 */ /* 0x000fe200078e00ff */
[----:B------:R-:W-:Y:S01]  /*2f00*/  SHF.R.U32.HI R12, RZ, 0x1, R37 ;  /* 0x00000001ff0c7819 */ /* 0x000fe20000011625 */
[----:B------:R-:W1:Y:S01]  /*2f10*/  LDCU UR14, c[0x0][0x440] ;  /* 0x00008800ff0e77ac */ /* 0x000e620008000800 */
[----:B------:R-:W-:Y:S01]  /*2f20*/  LOP3.LUT R0, R182, 0x200, RZ, 0xc0, !PT ;  /* 0x00000200b6007812 */ /* 0x000fe200078ec0ff */
[----:B------:R-:W-:Y:S01]  /*2f30*/  BSSY.RECONVERGENT B0, `(.L_x_601) ;  /* 0x000001b000007945 */ /* 0x000fe20003800200 */
[----:B------:R-:W-:-:S02]  /*2f40*/  LOP3.LUT R11, R19, 0x200, RZ, 0xc0, !PT ;  /* 0x00000200130b7812 */ /* 0x000fc400078ec0ff */
[--C-:B------:R-:W-:Y:S02]  /*2f50*/  LOP3.LUT R4, R4, 0x10, R37.reuse, 0xf8, !PT ;  /* 0x0000001004047812 */ /* 0x100fe400078ef825 */
[C---:B------:R-:W-:Y:S02]  /*2f60*/  LOP3.LUT R5, R13.reuse, 0x8, R37, 0x78, !PT ;  /* 0x000000080d057812 */ /* 0x040fe400078e7825 */
[----:B------:R-:W-:Y:S02]  /*2f70*/  LOP3.LUT R12, R13, 0x8, R12, 0x78, !PT ;  /* 0x000000080d0c7812 */ /* 0x000fe400078e780c */
[----:B------:R-:W-:Y:S02]  /*2f80*/  LOP3.LUT R179, R0, 0x400, R2, 0xf8, !PT ;  /* 0x0000040000b37812 */ /* 0x000fe400078ef802 */
[----:B------:R-:W-:Y:S02]  /*2f90*/  LOP3.LUT R13, R4, R13, RZ, 0x3c, !PT ;  /* 0x0000000d040d7212 */ /* 0x000fe400078e3cff */
[----:B------:R-:W-:-:S02]  /*2fa0*/  LOP3.LUT R11, R11, 0x400, R6, 0xf8, !PT ;  /* 0x000004000b0b7812 */ /* 0x000fc400078ef806 */
        /* <DEDUP_REMOVED lines=19> */
.L_x_602:
[----:B------:R-:W-:Y:S05]  /*30e0*/  BSYNC.RECONVERGENT B0 ;  /* 0x0000000000007941 */ /* 0x000fea0003800200 */
.L_x_601:
        /* <DEDUP_REMOVED lines=8> */
[----:B--2---:R-:W-:Y:S01]  /*3170*/  MOV R6, R8 ;  /* 0x0000000800067202 */ /* 0x004fe20000000f00 */
        /* <DEDUP_REMOVED lines=11> */
.L_x_604:
[----:B------:R-:W-:Y:S05]  /*3230*/  BSYNC.RECONVERGENT B0 ;  /* 0x0000000000007941 */ /* 0x000fea0003800200 */
.L_x_603:
[----:B------:R-:W0:Y:S01]  /*3240*/  LDGDEPBAR ;  /* 0x00000000000079af */ /* 0x000e220000000000 */
[----:B------:R-:W-:Y:S01]  /*3250*/  R2P PR, R37, 0x6 ;  /* 0x0000000625007804 */ /* 0x000fe20000000000 */
[----:B------:R-:W-:Y:S01]  /*3260*/  IMAD.MOV.U32 R128, RZ, RZ, 0x20 ;  /* 0x00000020ff807424 */ /* 0x000fe200078e00ff */
[----:B------:R-:W-:Y:S01]  /*3270*/  LEA R175, R0, UR6, 0x1 ;  /* 0x0000000600af7c11 */ /* 0x000fe2000f8e08ff */
[----:B------:R-:W1:Y:S01]  /*3280*/  LDC R247, c[0x0][0x44c] ;  /* 0x00011300fff77b82 */ /* 0x000e620000000800 */
[----:B------:R-:W1:Y:S01]  /*3290*/  LDCU UR12, c[0x0][0x590] ;  /* 0x0000b200ff0c77ac */ /* 0x000e620008000800 */
[----:B------:R-:W-:Y:S01]  /*32a0*/  IMAD.MOV.U32 R120, RZ, RZ, 0x40 ;  /* 0x00000040ff787424 */ /* 0x000fe200078e00ff */
[----:B------:R-:W-:Y:S01]  /*32b0*/  SEL R128, R128, 0xffffffe0, !P1 ;  /* 0xffffffe080807807 */ /* 0x000fe20004800000 */
[----:B------:R-:W-:Y:S01]  /*32c0*/  VIADD R0, R175, 0xa000 ;  /* 0x0000a000af007836 */ /* 0x000fe20000000000 */
[----:B-1234-:R-:W-:Y:S01]  /*32d0*/  LOP3.LUT R3, R11, R12, RZ, 0xfc, !PT ;  /* 0x0000000c0b037212 */ /* 0x01efe200078efcff */
[----:B------:R-:W-:Y:S01]  /*32e0*/  VIADD R160, R175, 0xa040 ;  /* 0x0000a040afa07836 */ /* 0x000fe20000000000 */
[----:B------:R-:W-:Y:S01]  /*32f0*/  LOP3.LUT R2, R13, 0x200, R19, 0xf8, !PT ;  /* 0x000002000d027812 */ /* 0x000fe200078ef813 */
[----:B------:R-:W-:Y:S01]  /*3300*/  IMAD.IADD R176, R128, 0x1, R175 ;  /* 0x0000000180b07824 */ /* 0x000fe200078e02af */
[----:B------:R-:W-:Y:S01]  /*3310*/  LOP3.LUT P0, RZ, R180, 0x4, RZ, 0xc0, !PT ;  /* 0x00000004b4ff7812 */ /* 0x000fe2000780c0ff */
[----:B------:R-:W-:Y:S01]  /*3320*/  @P2 VIADD R160, R0, 0xffffffc0 ;  /* 0xffffffc000a02836 */ /* 0x000fe20000000000 */
[----:B------:R-:W-:Y:S01]  /*3330*/  IADD3 R0, PT, PT, R26, 0x80, -R206 ;  /* 0x000000801a007810 */ /* 0x000fe20007ffe8ce */
[----:B------:R-:W-:Y:S01]  /*3340*/  IMAD.SHL.U32 R249, R249, 0x8, RZ ;  /* 0x00000008f9f97824 */ /* 0x000fe200078e00ff */
[----:B------:R-:W-:Y:S01]  /*3350*/  SEL R120, R120, 0xffffffc0, !P2 ;  /* 0xffffffc078787807 */ /* 0x000fe20005000000 */
[----:B------:R-:W-:Y:S01]  /*3360*/  IMAD.IADD R168, R128, 0x1, R160 ;  /* 0x0000000180a87824 */ /* 0x000fe200078e02a0 */
[----:B------:R-:W-:Y:S01]  /*3370*/  LEA R3, R3, UR6, 0x1 ;  /* 0x0000000603037c11 */ /* 0x000fe2000f8e08ff */
[----:B------:R1:W-:Y:S01]  /*3380*/  STL [R1+0x4], R0 ;  /* 0x0000040001007387 */ /* 0x0003e20000100800 */
[----:B------:R-:W-:Y:S01]  /*3390*/  LEA R2, R2, UR6, 0x1 ;  /* 0x0000000602027c11 */ /* 0x000fe2000f8e08ff */
[----:B------:R-:W-:Y:S01]  /*33a0*/  IMAD.IADD R177, R175, 0x1, R120 ;  /* 0x00000001afb17824 */ /* 0x000fe200078e0278 */
[----:B------:R-:W-:Y:S01]  /*33b0*/  CS2R R94, SRZ ;  /* 0x00000000005e7805 */ /* 0x000fe2000001ff00 */
[----:B------:R-:W-:-:S04]  /*33c0*/  DEPBAR.LE SB0, 0x1 ;  /* 0x000080400000791a */ /* 0x000fc80000000000 */
[----:B------:R-:W-:Y:S01]  /*33d0*/  BAR.SYNC.DEFER_BLOCKING 0x0 ;  /* 0x0000000000007b1d */ /* 0x000fe20000010000 */
[C---:B------:R-:W-:Y:S01]  /*33e0*/  IMAD.IADD R173, R172.reuse, 0x1, R3 ;  /* 0x00000001acad7824 */ /* 0x040fe200078e0203 */
[----:B------:R-:W-:Y:S01]  /*33f0*/  CS2R R92, SRZ ;  /* 0x00000000005c7805 */ /* 0x000fe2000001ff00 */
        /* <DEDUP_REMOVED lines=13> */
[----:B------:R-:W-:Y:S01]  /*34d0*/  CS2R R72, SRZ ;  /* 0x0000000000487805 */ /* 0x000fe2000001ff00 */
[----:B-1----:R-:W-:Y:S01]  /*34e0*/  IMAD.MOV.U32 R0, RZ, RZ, 0x10 ;  /* 0x00000010ff007424 */ /* 0x002fe200078e00ff */
[----:B------:R-:W-:Y:S02]  /*34f0*/  CS2R R70, SRZ ;  /* 0x0000000000467805 */ /* 0x000fe4000001ff00 */
[----:B------:R-:W-:Y:S02]  /*3500*/  CS2R R68, SRZ ;  /* 0x0000000000447805 */ /* 0x000fe4000001ff00 */
[----:B------:R-:W-:Y:S02]  /*3510*/  CS2R R62, SRZ ;  /* 0x00000000003e7805 */ /* 0x000fe4000001ff00 */
[----:B------:R-:W-:-:S02]  /*3520*/  CS2R R60, SRZ ;  /* 0x00000000003c7805 */ /* 0x000fc4000001ff00 */
[----:B------:R-:W-:Y:S02]  /*3530*/  SEL R0, R0, 0xfffffff0, !P0 ;  /* 0xfffffff000007807 */ /* 0x000fe40004000000 */
[----:B------:R-:W-:Y:S01]  /*3540*/  CS2R R66, SRZ ;  /* 0x0000000000427805 */ /* 0x000fe2000001ff00 */
[----:B------:R1:W2:Y:S01]  /*3550*/  LDSM.16.M88.4 R156, [R160] ;  /* 0x00000000a09c783b */ /* 0x0002a20000000200 */
[----:B------:R-:W-:Y:S02]  /*3560*/  CS2R R64, SRZ ;  /* 0x0000000000407805 */ /* 0x000fe4000001ff00 */
[----:B------:R-:W-:Y:S02]  /*3570*/  CS2R R58, SRZ ;  /* 0x00000000003a7805 */ /* 0x000fe4000001ff00 */
[----:B------:R-:W-:Y:S01]  /*3580*/  CS2R R56, SRZ ;  /* 0x0000000000387805 */ /* 0x000fe2000001ff00 */
[----:B------:R1:W3:Y:S01]  /*3590*/  LDSM.16.M88.4 R164, [R168] ;  /* 0x00000000a8a4783b */ /* 0x0002e20000000200 */
[----:B------:R-:W-:-:S02]  /*35a0*/  CS2R R54, SRZ ;  /* 0x0000000000367805 */ /* 0x000fc4000001ff00 */
[----:B------:R-:W-:Y:S02]  /*35b0*/  CS2R R52, SRZ ;  /* 0x0000000000347805 */ /* 0x000fe4000001ff00 */
[----:B------:R-:W-:Y:S01]  /*35c0*/  CS2R R46, SRZ ;  /* 0x00000000002e7805 */ /* 0x000fe2000001ff00 */
[----:B------:R-:W4:Y:S01]  /*35d0*/  LDSM.16.M88.4 R160, [R160+0x800] ;  /* 0x00080000a0a0783b */ /* 0x000f220000000200 */
[----:B------:R-:W-:Y:S02]  /*35e0*/  CS2R R44, SRZ ;  /* 0x00000000002c7805 */ /* 0x000fe4000001ff00 */
[----:B------:R-:W-:Y:S02]  /*35f0*/  CS2R R50, SRZ ;  /* 0x0000000000327805 */ /* 0x000fe4000001ff00 */
[----:B------:R-:W-:Y:S01]  /*3600*/  CS2R R48, SRZ ;  /* 0x0000000000307805 */ /* 0x000fe2000001ff00 */
[----:B------:R-:W1:Y:S01]  /*3610*/  LDSM.16.M88.4 R168, [R168+0x800] ;  /* 0x00080000a8a8783b */ /* 0x000e620000000200 */
[----:B------:R-:W-:-:S02]  /*3620*/  CS2R R42, SRZ ;  /* 0x00000000002a7805 */ /* 0x000fc4000001ff00 */
[----:B------:R-:W-:Y:S02]  /*3630*/  CS2R R40, SRZ ;  /* 0x0000000000287805 */ /* 0x000fe4000001ff00 */
[----:B------:R-:W-:Y:S01]  /*3640*/  CS2R R38, SRZ ;  /* 0x0000000000267805 */ /* 0x000fe2000001ff00 */
[----:B------:R1:W1:Y:S01]  /*3650*/  LDSM.16.M88.4 R140, [R175+0xa000] ;  /* 0x00a00000af8c783b */ /* 0x0002620000000200 */
[----:B------:R-:W-:Y:S02]  /*3660*/  CS2R R36, SRZ ;  /* 0x0000000000247805 */ /* 0x000fe4000001ff00 */
[----:B------:R-:W-:Y:S01]  /*3670*/  LOP3.LUT P3, RZ, R180, 0x2, RZ, 0xc0, !PT ;  /* 0x00000002b4ff7812 */ /* 0x000fe2000786c0ff */
[----:B------:R-:W-:Y:S01]  /*3680*/  IMAD.IADD R190, R202, 0x1, R0 ;  /* 0x00000001cabe7824 */ /* 0x000fe200078e0200 */
[----:B------:R1:W1:Y:S01]  /*3690*/  LDSM.16.M88.4 R144, [R175+0xa800] ;  /* 0x00a80000af90783b */ /* 0x0002620000000200 */
[----:B------:R-:W-:Y:S01]  /*36a0*/  SHF.R.U32.HI R181, RZ, 0x1, R180 ;  /* 0x00000001ffb57819 */ /* 0x000fe200000116b4 */
[----:B------:R-:W-:Y:S01]  /*36b0*/  IMAD.IADD R178, R128, 0x1, R177 ;  /* 0x0000000180b27824 */ /* 0x000fe200078e02b1 */
[----:B------:R-:W1:Y:S01]  /*36c0*/  LDCU UR13, c[0x0][0x3e0] ;  /* 0x00007c00ff0d77ac */ /* 0x000e620008000800 */
[----:B------:R1:W1:Y:S01]  /*36d0*/  LDSM.16.M88.4 R148, [R176+0xa000] ;  /* 0x00a00000b094783b */ /* 0x0002620000000200 */
[----:B------:R-:W1:Y:S03]  /*36e0*/  LDCU UR16, c[0x0][0x50c] ;  /* 0x0000a180ff1077ac */ /* 0x000e660008000800 */
[----:B------:R1:W1:Y:S01]  /*36f0*/  LDSM.16.M88.4 R152, [R176+0xa800] ;  /* 0x00a80000b098783b */ /* 0x0002620000000200 */
[----:B------:R-:W1:Y:S01]  /*3700*/  LDCU UR15, c[0x0][0x45c] ;  /* 0x00008b80ff0f77ac */ /* 0x000e620008000800 */
[----:B------:R-:W-:-:S12]  /*3710*/  USHF.L.U32 UR12, UR12, 0x6, URZ ;  /* 0x000000060c0c7899 */ /* 0x000fd800080006ff */
.L_x_607:
[----:B------:R-:W0:Y:S01]  /*3720*/  LDGDEPBAR ;  /* 0x00000000000079af */ /* 0x000e220000000000 */
[----:B------:R-:W-:Y:S02]  /*3730*/  IADD3 R112, PT, PT, R128, R173, RZ ;  /* 0x000000ad80707210 */ /* 0x000fe40007ffe0ff */
[----:B------:R-:W-:Y:S05]  /*3740*/  IADD3 R0, PT, PT, R173, R120, RZ ;  /* 0x00000078ad007210 */ /* 0x000fea0007ffe0ff */
[----:B------:R-:W2:Y:S01]  /*3750*/  LDL R3, [R1+0x4] ;  /* 0x0000040001037983 */ /* 0x000ea20000100800 */
[----:B------:R-:W-:Y:S02]  /*3760*/  IADD3 R246, PT, PT, R246, -0x40, RZ ;  /* 0xffffffc0f6f67810 */ /* 0x000fe40007ffe0ff */
[----:B-----5:R-:W-:Y:S01]  /*3770*/  FSETP.NEU.FTZ.AND P1, PT, R242, -INF , PT ;  /* 0xff800000f200780b */ /* 0x020fe20003f3d000 */
[----:B------:R-:W-:Y:S01]  /*3780*/  IMAD.IADD R2, R128, 0x1, R0 ;  /* 0x0000000180027824 */ /* 0x000fe200078e0200 */
[----:B------:R-:W-:Y:S02]  /*3790*/  FSETP.NEU.FTZ.AND P2, PT, R243, -INF , PT ;  /* 0xff800000f300780b */ /* 0x000fe40003f5d000 */
[----:B------:R-:W-:Y:S02]  /*37a0*/  IADD3 R204, PT, PT, R204, -0x1, RZ ;  /* 0xffffffffcccc7810 */ /* 0x000fe40007ffe0ff */
[----:B--2---:R-:W-:Y:S01]  /*37b0*/  ISETP.GE.AND P6, PT, R246, R3, PT ;  /* 0x00000003f600720c */ /* 0x004fe20003fc6270 */
[----:B------:R-:W-:Y:S04]  /*37c0*/  DEPBAR.LE SB0, 0x0 ;  /* 0x000080000000791a */ /* 0x000fe80000000000 */
[----:B------:R-:W-:Y:S06]  /*37d0*/  BAR.SYNC.DEFER_BLOCKING 0x0 ;  /* 0x0000000000007b1d */ /* 0x000fec0000010000 */
[----:B------:R-:W-:Y:S08]  /*37e0*/  LDSM.16.M88.4 R32, [R173] ;  /* 0x00000000ad20783b */ /* 0x000ff00000000200 */
[----:B------:R-:W2:Y:S08]  /*37f0*/  LDSM.16.M88.4 R16, [R175+0x6000] ;  /* 0x00600000af10783b */ /* 0x000eb00000000200 */
[----:B------:R-:W3:Y:S08]  /*3800*/  LDSM.16.M88.4 R28, [R173+0x1000] ;  /* 0x00100000ad1c783b */ /* 0x000ef00000000200 */
[----:B------:R-:W4:Y:S08]  /*3810*/  LDSM.16.M88.4 R100, [R175+0x6800] ;  /* 0x00680000af64783b */ /* 0x000f300000000200 */
[----:B------:R-:W-:Y:S08]  /*3820*/  LDSM.16.M88.4 R104, [R112] ;  /* 0x000000007068783b */ /* 0x000ff00000000200 */
[----:B------:R-:W1:Y:S01]  /*3830*/  LDSM.16.M88.4 R108, [R176+0x6000] ;  /* 0x00600000b06c783b */ /* 0x000e620000000200 */
[-C--:B--2---:R-:W-:Y:S07]  /*3840*/  HMMA.16816.F32 R4, R32, R16.reuse, RZ ;  /* 0x000000102004723c */ /* 0x084fee00000018ff */
[----:B------:R-:W2:Y:S01]  /*3850*/  LDSM.16.M88.4 R112, [R112+0x1000] ;  /* 0x001000007070783b */ /* 0x000ea20000000200 */
[C---:B---3--:R-:W-:Y:S07]  /*3860*/  HMMA.16816.F32 R8, R28.reuse, R16, RZ ;  /* 0x000000101c08723c */ /* 0x048fee00000018ff */
[----:B------:R-:W3:Y:S01]  /*3870*/  LDSM.16.M88.4 R116, [R176+0x6800] ;  /* 0x00680000b074783b */ /* 0x000ee20000000200 */
[-C--:B------:R-:W-:Y:S07]  /*3880*/  HMMA.16816.F32 R12, R28, R18.reuse, RZ ;  /* 0x000000121c0c723c */ /* 0x080fee00000018ff */
[----:B------:R-:W-:Y:S01]  /*3890*/  LDSM.16.M88.4 R120, [R0] ;  /* 0x000000000078783b */ /* 0x000fe20000000200 */
[C---:B------:R-:W-:Y:S07]  /*38a0*/  HMMA.16816.F32 R16, R32.reuse, R18, RZ ;  /* 0x000000122010723c */ /* 0x040fee00000018ff */
[----:B------:R-:W3:Y:S01]  /*38b0*/  LDSM.16.M88.4 R124, [R177+0x6000] ;  /* 0x00600000b17c783b */ /* 0x000ee20000000200 */
[-C--:B----4-:R-:W-:Y:S07]  /*38c0*/  HMMA.16816.F32 R20, R32, R100.reuse, RZ ;  /* 0x000000642014723c */ /* 0x090fee00000018ff */
[----:B------:R-:W-:Y:S01]  /*38d0*/  LDSM.16.M88.4 R128, [R177+0x6800] ;  /* 0x00680000b180783b */ /* 0x000fe20000000200 */
[C---:B------:R-:W-:Y:S07]  /*38e0*/  HMMA.16816.F32 R24, R28.reuse, R100, RZ ;  /* 0x000000641c18723c */ /* 0x040fee00000018ff */
[----:B------:R-:W-:Y:S01]  /*38f0*/  LDSM.16.M88.4 R132, [R2] ;  /* 0x000000000284783b */ /* 0x000fe20000000200 */
[-C--:B------:R-:W-:Y:S07]  /*3900*/  HMMA.16816.F32 R28, R28, R102.reuse, RZ ;  /* 0x000000661c1c723c */ /* 0x080fee00000018ff */
[----:B------:R-:W-:Y:S01]  /*3910*/  LDSM.16.M88.4 R136, [R178+0x6000] ;  /* 0x00600000b288783b */ /* 0x000fe20000000200 */
[----:B------:R-:W-:Y:S07]  /*3920*/  HMMA.16816.F32 R32, R32, R102, RZ ;  /* 0x000000662020723c */ /* 0x000fee00000018ff */
[----:B------:R4:W3:Y:S01]  /*3930*/  LDSM.16.M88.4 R100, [R0+0x1000] ;  /* 0x001000000064783b */ /* 0x0008e20000000200 */
[-C--:B-1----:R-:W-:Y:S08]  /*3940*/  HMMA.16816.F32 R4, R104, R108.reuse, R4 ;  /* 0x0000006c6804723c */ /* 0x082ff00000001804 */
[C---:B--2---:R-:W-:Y:S01]  /*3950*/  HMMA.16816.F32 R8, R112.reuse, R108, R8 ;  /* 0x0000006c7008723c */ /* 0x044fe20000001808 */
[----:B------:R-:W-:Y:S07]  /*3960*/  MOV R108, 0x40 ;  /* 0x00000040006c7802 */ /* 0x000fee0000000f00 */
[-C--:B------:R-:W-:Y:S03]  /*3970*/  HMMA.16816.F32 R12, R112, R110.reuse, R12 ;  /* 0x0000006e700c723c */ /* 0x080fe6000000180c */
[----:B----4-:R-:W-:Y:S05]  /*3980*/  SHF.L.U32 R0, R252, 0x7, RZ ;  /* 0x00000007fc007819 */ /* 0x010fea00000006ff */
[C---:B------:R-:W-:Y:S04]  /*3990*/  HMMA.16816.F32 R16, R104.reuse, R110, R16 ;  /* 0x0000006e6810723c */ /* 0x040fe80000001810 */
[----:B------:R-:W-:Y:S04]  /*39a0*/  VIADD R0, R0, 0x80 ;  /* 0x0000008000007836 */ /* 0x000fe80000000000 */
[-C--:B---3--:R-:W-:Y:S03]  /*39b0*/  HMMA.16816.F32 R20, R104, R116.reuse, R20 ;  /* 0x000000746814723c */ /* 0x088fe60000001814 */
[----:B------:R-:W-:Y:S05]  /*39c0*/  ISETP.LT.AND P6, PT, R0, R206, P6 ;  /* 0x000000ce0000720c */ /* 0x000fea00037c1270 */
[C---:B------:R-:W-:Y:S08]  /*39d0*/  HMMA.16816.F32 R24, R112.reuse, R116, R24 ;  /* 0x000000747018723c */ /* 0x040ff00000001818 */
[-C--:B------:R-:W-:Y:S03]  /*39e0*/  HMMA.16816.F32 R28, R112, R118.reuse, R28 ;  /* 0x00000076701c723c */ /* 0x080fe6000000181c */
[----:B------:R-:W-:Y:S04]  /*39f0*/  @!P6 SHF.L.U32 R0, R180, 0x1, RZ ;  /* 0x00000001b400e819 */ /* 0x000fe800000006ff */
[----:B------:R-:W-:Y:S01]  /*3a00*/  @!P6 LOP3.LUT R0, R0, 0x6, RZ, 0xc0, !PT ;  /* 0x000000060000e812 */ /* 0x000fe200078ec0ff */
[----:B------:R-:W-:Y:S01]  /*3a10*/  HMMA.16816.F32 R32, R104, R118, R32 ;  /* 0x000000766820723c */ /* 0x000fe20000001820 */
[----:B------:R1:W2:Y:S03]  /*3a20*/  LDSM.16.M88.4 R104, [R2+0x1000] ;  /* 0x001000000268783b */ /* 0x0002a60000000200 */
[----:B------:R-:W-:Y:S04]  /*3a30*/  @!P6 LOP3.LUT R0, R0, 0x1e0, R181, 0xf8, !PT ;  /* 0x000001e00000e812 */ /* 0x000fe800078ef8b5 */
[-C--:B------:R-:W-:Y:S05]  /*3a40*/  HMMA.16816.F32 R4, R120, R124.reuse, R4 ;  /* 0x0000007c7804723c */ /* 0x080fea0000001804 */
[----:B------:R-:W-:Y:S03]  /*3a50*/  @!P6 LEA R0, R252, R0, 0x7 ;  /* 0x00000000fc00e211 */ /* 0x000fe600078e38ff */
[C---:B------:R-:W-:Y:S08]  /*3a60*/  HMMA.16816.F32 R8, R100.reuse, R124, R8 ;  /* 0x0000007c6408723c */ /* 0x040ff00000001808 */
[-C--:B------:R-:W-:Y:S03]  /*3a70*/  HMMA.16816.F32 R12, R100, R126.reuse, R12 ;  /* 0x0000007e640c723c */ /* 0x080fe6000000180c */
[----:B-1----:R-:W-:Y:S05]  /*3a80*/  @!P6 VIADD R2, R0, 0x1 ;  /* 0x000000010002e836 */ /* 0x002fea0000000000 */
[C---:B------:R-:W-:Y:S08]  /*3a90*/  HMMA.16816.F32 R16, R120.reuse, R126, R16 ;  /* 0x0000007e7810723c */ /* 0x040ff00000001810 */
[-C--:B------:R-:W-:Y:S08]  /*3aa0*/  HMMA.16816.F32 R20, R120, R128.reuse, R20 ;  /* 0x000000807814723c */ /* 0x080ff00000001814 */
[C---:B------:R-:W-:Y:S08]  /*3ab0*/  HMMA.16816.F32 R24, R100.reuse, R128, R24 ;  /* 0x000000806418723c */ /* 0x040ff00000001818 */
[-C--:B------:R-:W-:Y:S01]  /*3ac0*/  HMMA.16816.F32 R28, R100, R130.reuse, R28 ;  /* 0x00000082641c723c */ /* 0x080fe2000000181c */
[----:B------:R-:W-:Y:S02]  /*3ad0*/  IMAD.MOV.U32 R100, RZ, RZ, 0x10 ;  /* 0x00000010ff647424 */ /* 0x000fe400078e00ff */
[----:B------:R-:W-:Y:S03]  /*3ae0*/  SHF.L.U32 R101, R180, 0x3, RZ ;  /* 0x00000003b4657819 */ /* 0x000fe600000006ff */
[----:B------:R-:W-:Y:S02]  /*3af0*/  SEL R100, R100, 0xfffffff0, !P0 ;  /* 0xfffffff064647807 */ /* 0x000fe40004000000 */
[----:B------:R-:W-:Y:S04]  /*3b00*/  HMMA.16816.F32 R32, R120, R130, R32 ;  /* 0x000000827820723c */ /* 0x000fe80000001820 */
[----:B------:R-:W-:Y:S02]  /*3b10*/  IADD3 R112, PT, PT, R198, R100, RZ ;  /* 0x00000064c6707210 */ /* 0x000fe40007ffe0ff */
[----:B------:R-:W-:Y:S02]  /*3b20*/  LOP3.LUT R119, R101, 0x38, RZ, 0xc0, !PT ;  /* 0x0000003865777812 */ /* 0x000fe400078ec0ff */
[-C--:B------:R-:W-:Y:S01]  /*3b30*/  HMMA.16816.F32 R4, R132, R136.reuse, R4 ;  /* 0x000000888404723c */ /* 0x080fe20000001804 */
[----:B------:R-:W-:Y:S04]  /*3b40*/  MOV R100, 0x20 ;  /* 0x0000002000647802 */ /* 0x000fe80000000f00 */
[----:B------:R-:W-:Y:S02]  /*3b50*/  SEL R128, R100, 0xffffffe0, !P3 ;  /* 0xffffffe064807807 */ /* 0x000fe40005800000 */
[----:B------:R-:W-:Y:S01]  /*3b60*/  SEL R120, R108, 0xffffffc0, !P0 ;  /* 0xffffffc06c787807 */ /* 0x000fe20004000000 */
[C---:B--2---:R-:W-:Y:S08]  /*3b70*/  HMMA.16816.F32 R8, R104.reuse, R136, R8 ;  /* 0x000000886808723c */ /* 0x044ff00000001808 */
[-C--:B------:R-:W-:Y:S03]  /*3b80*/  HMMA.16816.F32 R12, R104, R138.reuse, R12 ;  /* 0x0000008a680c723c */ /* 0x080fe6000000180c */
[----:B------:R-:W-:Y:S01]  /*3b90*/  FMUL.FTZ R4, R4, UR16 ;  /* 0x0000001004047c20 */ /* 0x000fe20008410000 */
[----:B------:R-:W-:Y:S01]  /*3ba0*/  FMUL.FTZ R5, R5, UR16 ;  /* 0x0000001005057c20 */ /* 0x000fe20008410000 */
[----:B------:R-:W-:Y:S01]  /*3bb0*/  FMUL.FTZ R6, R6, UR16 ;  /* 0x0000001006067c20 */ /* 0x000fe20008410000 */
[----:B------:R-:W-:Y:S01]  /*3bc0*/  FMUL.FTZ R7, R7, UR16 ;  /* 0x0000001007077c20 */ /* 0x000fe20008410000 */
[----:B------:R-:W1:Y:S01]  /*3bd0*/  MUFU.TANH R212, R4 ;  /* 0x0000000400d47308 */ /* 0x000e620000002400 */
[C---:B------:R-:W-:Y:S04]  /*3be0*/  HMMA.16816.F32 R16, R132.reuse, R138, R16 ;  /* 0x0000008a8410723c */ /* 0x040fe80000001810 */
[----:B------:R-:W-:Y:S01]  /*3bf0*/  FMUL.FTZ R11, R11, UR16 ;  /* 0x000000100b0b7c20 */ /* 0x000fe20008410000 */
[----:B------:R-:W-:Y:S01]  /*3c00*/  FMUL.FTZ R10, R10, UR16 ;  /* 0x000000100a0a7c20 */ /* 0x000fe20008410000 */
[----:B------:R-:W-:Y:S03]  /*3c10*/  FMUL.FTZ R8, R8, UR16 ;  /* 0x0000001008087c20 */ /* 0x000fe60008410000 */
[----:B------:R-:W-:Y:S01]  /*3c20*/  MUFU.TANH R211, R5 ;  /* 0x0000000500d37308 */ /* 0x000fe20000002400 */
[----:B------:R-:W-:Y:S01]  /*3c30*/  FMUL.FTZ R9, R9, UR16 ;  /* 0x0000001009097c20 */ /* 0x000fe20008410000 */
[----:B------:R-:W-:Y:S01]  /*3c40*/  FMUL.FTZ R13, R13, UR16 ;  /* 0x000000100d0d7c20 */ /* 0x000fe20008410000 */
[----:B------:R-:W-:Y:S01]  /*3c50*/  FMUL.FTZ R12, R12, UR16 ;  /* 0x000000100c0c7c20 */ /* 0x000fe20008410000 */
[----:B------:R-:W-:Y:S01]  /*3c60*/  FMUL.FTZ R14, R14, UR16 ;  /* 0x000000100e0e7c20 */ /* 0x000fe20008410000 */
[----:B------:R-:W-:Y:S05]  /*3c70*/  FMUL.FTZ R15, R15, UR16 ;  /* 0x000000100f0f7c20 */ /* 0x000fea0008410000 */
[----:B------:R2:W-:Y:S01]  /*3c80*/  MUFU.TANH R183, R11 ;  /* 0x0000000b00b77308 */ /* 0x0005e20000002400 */
[----:B-1----:R-:W-:Y:S01]  /*3c90*/  MOV R3, R212 ;  /* 0x000000d400037202 */ /* 0x002fe20000000f00 */
[----:B------:R-:W-:Y:S01]  /*3ca0*/  FMUL.FTZ R16, R16, UR16 ;  /* 0x0000001010107c20 */ /* 0x000fe20008410000 */
[----:B------:R-:W-:Y:S01]  /*3cb0*/  FMUL.FTZ R18, R18, UR16 ;  /* 0x0000001012127c20 */ /* 0x000fe20008410000 */
[----:B------:R-:W-:Y:S01]  /*3cc0*/  FMUL.FTZ R19, R19, UR16 ;  /* 0x0000001013137c20 */ /* 0x000fe20008410000 */
[----:B------:R-:W-:Y:S05]  /*3cd0*/  FMUL.FTZ R17, R17, UR16 ;  /* 0x0000001011117c20 */ /* 0x000fea0008410000 */
[----:B------:R-:W-:Y:S10]  /*3ce0*/  MUFU.TANH R222, R6 ;  /* 0x0000000600de7308 */ /* 0x000ff40000002400 */
[----:B------:R1:W-:Y:S01]  /*3cf0*/  MUFU.TANH R131, R8 ;  /* 0x0000000800837308 */ /* 0x0003e20000002400 */
[--C-:B--2---:R-:W-:Y:S04]  /*3d00*/  @!P6 VIADDMNMX R11, R195, 0xffffffe0, R206.reuse, PT ;  /* 0xffffffe0c30be846 */ /* 0x104fe800038001ce */
[----:B------:R-:W-:Y:S05]  /*3d10*/  @!P6 ISETP.GE.AND P4, PT, R2, R11, PT ;  /* 0x0000000b0200e20c */ /* 0x000fea0003f86270 */
[----:B------:R2:W3:Y:S10]  /*3d20*/  MUFU.TANH R221, R7 ;  /* 0x0000000700dd7308 */ /* 0x0004f40000002400 */
[----:B------:R-:W4:Y:S01]  /*3d30*/  MUFU.TANH R126, R13 ;  /* 0x0000000d007e7308 */ /* 0x000f220000002400 */
[----:B-1----:R-:W-:Y:S05]  /*3d40*/  FMUL.FTZ R8, R243, 1.4426950216293334961 ;  /* 0x3fb8aa3bf3087820 */ /* 0x002fea0000410000 */
[----:B------:R-:W-:Y:S04]  /*3d50*/  FSEL R8, R8, RZ, P2 ;  /* 0x000000ff08087208 */ /* 0x000fe80001000000 */
[----:B------:R3:W-:Y:S01]  /*3d60*/  MUFU.TANH R129, R12 ;  /* 0x0000000c00817308 */ /* 0x0007e20000002400 */
[----:B--2---:R-:W1:Y:S09]  /*3d70*/  LDSM.16.M88.4 R4, [R178+0x6800] ;  /* 0x00680000b204783b */ /* 0x004e720000000200 */
[----:B------:R2:W4:Y:S10]  /*3d80*/  MUFU.TANH R184, R10 ;  /* 0x0000000a00b87308 */ /* 0x0005340000002400 */
[----:B------:R4:W-:Y:S01]  /*3d90*/  MUFU.TANH R130, R9 ;  /* 0x0000000900827308 */ /* 0x0009e20000002400 */
[----:B---3--:R-:W-:Y:S09]  /*3da0*/  MOV R12, R221 ;  /* 0x000000dd000c7202 */ /* 0x008ff20000000f00 */
[----:B------:R3:W-:Y:S01]  /*3db0*/  MUFU.TANH R210, R17 ;  /* 0x0000001100d27308 */ /* 0x0007e20000002400 */
[----:B--2---:R-:W-:Y:S04]  /*3dc0*/  @!P6 VIADDMNMX R10, R195, 0xffffffe8, R206, PT ;  /* 0xffffffe8c30ae846 */ /* 0x004fe800038001ce */
[----:B------:R-:W-:Y:S05]  /*3dd0*/  @!P6 ISETP.GE.AND P2, PT, R0, R10, PT ;  /* 0x0000000a0000e20c */ /* 0x000fea0003f46270 */
[----:B------:R-:W-:Y:S01]  /*3de0*/  MUFU.TANH R209, R16 ;  /* 0x0000001000d17308 */ /* 0x000fe20000002400 */
[----:B----4-:R-:W-:Y:S01]  /*3df0*/  IMAD.MOV.U32 R9, RZ, RZ, R222 ;  /* 0x000000ffff097224 */ /* 0x010fe200078e00de */
[----:B------:R-:W-:Y:S08]  /*3e00*/  @!P6 FSEL R9, R222, -INF , !P2 ;  /* 0xff800000de09e808 */ /* 0x000ff00005000000 */
[----:B------:R2:W-:Y:S01]  /*3e10*/  MUFU.TANH R137, R14 ;  /* 0x0000000e00897308 */ /* 0x0005e20000002400 */
[-C--:B-1----:R-:W-:Y:S03]  /*3e20*/  HMMA.16816.F32 R20, R132, R4.reuse, R20 ;  /* 0x000000048414723c */ /* 0x082fe60000001814 */
[----:B---3--:R-:W-:Y:S06]  /*3e30*/  IMAD.MOV.U32 R17, RZ, RZ, R126 ;  /* 0x000000ffff117224 */ /* 0x008fec00078e007e */
[----:B------:R1:W-:Y:S01]  /*3e40*/  MUFU.TANH R136, R15 ;  /* 0x0000000f00887308 */ /* 0x0003e20000002400 */
[C---:B------:R-:W-:Y:S04]  /*3e50*/  HMMA.16816.F32 R24, R104.reuse, R4, R24 ;  /* 0x000000046818723c */ /* 0x040fe80000001818 */
[----:B------:R-:W-:Y:S01]  /*3e60*/  FMUL.FTZ R5, R242, 1.4426950216293334961 ;  /* 0x3fb8aa3bf2057820 */ /* 0x000fe20000410000 */
[----:B------:R-:W-:Y:S04]  /*3e70*/  MOV R4, R211 ;  /* 0x000000d300047202 */ /* 0x000fe80000000f00 */
[----:B------:R-:W-:Y:S01]  /*3e80*/  MUFU.TANH R216, R18 ;  /* 0x0000001200d87308 */ /* 0x000fe20000002400 */
[----:B------:R-:W-:Y:S01]  /*3e90*/  @!P6 FSEL R4, R211, -INF , !P4 ;  /* 0xff800000d304e808 */ /* 0x000fe20006000000 */
[-C--:B------:R-:W-:Y:S03]  /*3ea0*/  HMMA.16816.F32 R28, R104, R6.reuse, R28 ;  /* 0x00000006681c723c */ /* 0x080fe6000000181c */
[----:B------:R-:W-:Y:S01]  /*3eb0*/  FSEL R5, R5, RZ, P1 ;  /* 0x000000ff05057208 */ /* 0x000fe20000800000 */
[----:B------:R-:W-:Y:S01]  /*3ec0*/  FMUL.FTZ R20, R20, UR16 ;  /* 0x0000001014147c20 */ /* 0x000fe20008410000 */
[----:B------:R-:W-:Y:S03]  /*3ed0*/  @!P6 ISETP.GE.AND P1, PT, R0, R11, PT ;  /* 0x0000000b0000e20c */ /* 0x000fe60003f26270 */
[----:B------:R-:W-:Y:S01]  /*3ee0*/  MUFU.TANH R215, R19 ;  /* 0x0000001300d77308 */ /* 0x000fe20000002400 */
[----:B--2---:R-:W-:Y:S01]  /*3ef0*/  MOV R14, R184 ;  /* 0x000000b8000e7202 */ /* 0x004fe20000000f00 */
[----:B------:R-:W-:Y:S04]  /*3f00*/  HMMA.16816.F32 R32, R132, R6, R32 ;  /* 0x000000068420723c */ /* 0x000fe80000001820 */
[----:B------:R-:W-:Y:S01]  /*3f10*/  @!P6 FSEL R3, R212, -INF , !P1 ;  /* 0xff800000d403e808 */ /* 0x000fe20004800000 */
[----:B------:R-:W-:Y:S01]  /*3f20*/  FMUL.FTZ R23, R23, UR16 ;  /* 0x0000001017177c20 */ /* 0x000fe20008410000 */
[----:B------:R-:W-:Y:S02]  /*3f30*/  @!P6 ISETP.GE.AND P1, PT, R2, R10, PT ;  /* 0x0000000a0200e20c */ /* 0x000fe40003f26270 */
[----:B------:R-:W2:Y:S01]  /*3f40*/  MUFU.TANH R208, R20 ;  /* 0x0000001400d07308 */ /* 0x000ea20000002400 */
[----:B-1----:R-:W-:Y:S01]  /*3f50*/  MOV R15, R183 ;  /* 0x000000b7000f7202 */ /* 0x002fe20000000f00 */
[--C-:B------:R-:W-:Y:S01]  /*3f60*/  FFMA.FTZ R13, R3, UR15, -R8.reuse ;  /* 0x0000000f030d7c23 */ /* 0x100fe20008010808 */
[----:B------:R-:W-:Y:S01]  /*3f70*/  FFMA.FTZ R3, R4, UR15, -R8 ;  /* 0x0000000f04037c23 */ /* 0x000fe20008010808 */
[----:B------:R-:W-:Y:S01]  /*3f80*/  @!P6 FSEL R12, R221, -INF , !P1 ;  /* 0xff800000dd0ce808 */ /* 0x000fe20004800000 */
[--C-:B------:R-:W-:Y:S01]  /*3f90*/  FFMA.FTZ R4, R9, UR15, -R5.reuse ;  /* 0x0000000f09047c23 */ /* 0x100fe20008010805 */
[----:B------:R-:W-:Y:S01]  /*3fa0*/  @!P6 VIMNMX R9, PT, PT, R195, R206, PT ;  /* 0x000000cec309e248 */ /* 0x000fe20003fe0100 */
[----:B------:R-:W-:Y:S03]  /*3fb0*/  FMUL.FTZ R21, R21, UR16 ;  /* 0x0000001015157c20 */ /* 0x000fe60008410000 */
[----:B------:R1:W-:Y:S01]  /*3fc0*/  MUFU.EX2 R127, R3 ;  /* 0x00000003007f7308 */ /* 0x0003e20000000800 */
[----:B------:R-:W-:Y:S01]  /*3fd0*/  FSETP.NEU.FTZ.AND P1, PT, R241, -INF , PT ;  /* 0xff800000f100780b */ /* 0x000fe20003f3d000 */
[----:B------:R-:W-:Y:S01]  /*3fe0*/  FMUL.FTZ R22, R22, UR16 ;  /* 0x0000001016167c20 */ /* 0x000fe20008410000 */
[-C--:B------:R-:W-:Y:S07]  /*3ff0*/  @!P6 ISETP.GE.AND P5, PT, R0, R9.reuse, PT ;  /* 0x000000090000e20c */ /* 0x080fee0003fa6270 */
[----:B------:R3:W4:Y:S01]  /*4000*/  MUFU.EX2 R122, R13 ;  /* 0x0000000d007a7308 */ /* 0x0007220000000800 */
[----:B------:R-:W-:Y:S01]  /*4010*/  @!P6 ISETP.GE.AND P4, PT, R2, R9, PT ;  /* 0x000000090200e20c */ /* 0x000fe20003f86270 */
[----:B------:R-:W-:Y:S01]  /*4020*/  FMUL.FTZ R24, R24, UR16 ;  /* 0x0000001018187c20 */ /* 0x000fe20008410000 */
[----:B------:R-:W-:Y:S07]  /*4030*/  FMUL.FTZ R25, R25, UR16 ;  /* 0x0000001019197c20 */ /* 0x000fee0008410000 */
[----:B------:R4:W-:Y:S01]  /*4040*/  MUFU.EX2 R239, R4 ;  /* 0x0000000400ef7308 */ /* 0x0009e20000000800 */
[C---:B------:R-:W-:Y:S01]  /*4050*/  @!P6 IADD3 R6, PT, PT, R0.reuse, 0x11, RZ ;  /* 0x000000110006e810 */ /* 0x040fe20007ffe0ff */
[----:B------:R-:W-:Y:S01]  /*4060*/  @!P6 VIADD R7, R0, 0x10 ;  /* 0x000000100007e836 */ /* 0x000fe20000000000 */
[----:B--2---:R-:W-:Y:S07]  /*4070*/  MOV R19, R208 ;  /* 0x000000d000137202 */ /* 0x004fee0000000f00 */
[----:B------:R-:W2:Y:S01]  /*4080*/  MUFU.TANH R207, R21 ;  /* 0x0000001500cf7308 */ /* 0x000ea20000002400 */
[----:B------:R-:W-:Y:S01]  /*4090*/  FMUL.FTZ R26, R26, UR16 ;  /* 0x000000101a1a7c20 */ /* 0x000fe20008410000 */
[----:B-1----:R-:W-:Y:S01]  /*40a0*/  FFMA.FTZ R3, R12, UR15, -R5 ;  /* 0x0000000f0c037c23 */ /* 0x002fe20008010805 */
[----:B------:R-:W-:Y:S01]  /*40b0*/  MOV R12, R131 ;  /* 0x00000083000c7202 */ /* 0x000fe20000000f00 */
[----:B------:R-:W-:Y:S01]  /*40c0*/  FMUL.FTZ R27, R27, UR16 ;  /* 0x000000101b1b7c20 */ /* 0x000fe20008410000 */
[----:B------:R-:W-:Y:S01]  /*40d0*/  @!P6 FSEL R12, R131, -INF , !P5 ;  /* 0xff800000830ce808 */ /* 0x000fe20006800000 */
[----:B---3--:R-:W-:Y:S01]  /*40e0*/  IMAD.MOV.U32 R13, RZ, RZ, R130 ;  /* 0x000000ffff0d7224 */ /* 0x008fe200078e0082 */
[----:B------:R-:W-:Y:S03]  /*40f0*/  @!P6 FSEL R13, R130, -INF , !P4 ;  /* 0xff800000820de808 */ /* 0x000fe60006000000 */
[----:B------:R1:W3:Y:S01]  /*4100*/  MUFU.EX2 R238, R3 ;  /* 0x0000000300ee7308 */ /* 0x0002e20000000800 */
[----:B------:R-:W-:Y:S01]  /*4110*/  FMUL.FTZ R28, R28, UR16 ;  /* 0x000000101c1c7c20 */ /* 0x000fe20008410000 */
[----:B----4-:R-:W-:Y:S01]  /*4120*/  @!P6 VIADDMNMX R4, R195, 0x8, R206, PT ;  /* 0x00000008c304e846 */ /* 0x010fe200038001ce */
[----:B------:R-:W-:Y:S07]  /*4130*/  FMUL.FTZ R29, R29, UR16 ;  /* 0x000000101d1d7c20 */ /* 0x000fee0008410000 */
[----:B------:R-:W4:Y:S01]  /*4140*/  MUFU.TANH R213, R23 ;  /* 0x0000001700d57308 */ /* 0x000f220000002400 */
[----:B------:R-:W-:Y:S01]  /*4150*/  FMUL.FTZ R33, R33, UR16 ;  /* 0x0000001021217c20 */ /* 0x000fe20008410000 */
[-C--:B------:R-:W-:Y:S01]  /*4160*/  @!P6 ISETP.GE.AND P2, PT, R2, R4.reuse, PT ;  /* 0x000000040200e20c */ /* 0x080fe20003f46270 */
[----:B------:R-:W-:Y:S01]  /*4170*/  FMUL.FTZ R2, R240, 1.4426950216293334961 ;  /* 0x3fb8aa3bf0027820 */ /* 0x000fe20000410000 */
[----:B------:R-:W-:Y:S01]  /*4180*/  @!P6 ISETP.GE.AND P5, PT, R0, R4, PT ;  /* 0x000000040000e20c */ /* 0x000fe20003fa6270 */
[----:B------:R-:W-:Y:S01]  /*4190*/  FMUL.FTZ R32, R32, UR16 ;  /* 0x0000001020207c20 */ /* 0x000fe20008410000 */
[----:B------:R-:W-:Y:S01]  /*41a0*/  @!P6 FSEL R15, R183, -INF , !P2 ;  /* 0xff800000b70fe808 */ /* 0x000fe20005000000 */
[----:B------:R-:W-:Y:S01]  /*41b0*/  FMUL.FTZ R34, R34, UR16 ;  /* 0x0000001022227c20 */ /* 0x000fe20008410000 */
[----:B------:R-:W-:Y:S02]  /*41c0*/  @!P6 FSEL R14, R184, -INF , !P5 ;  /* 0xff800000b80ee808 */ /* 0x000fe40006800000 */
[----:B------:R-:W-:Y:S01]  /*41d0*/  MUFU.TANH R214, R22 ;  /* 0x0000001600d67308 */ /* 0x000fe20000002400 */
[----:B-1----:R-:W-:Y:S01]  /*41e0*/  FMUL.FTZ R3, R241, 1.4426950216293334961 ;  /* 0x3fb8aa3bf1037820 */ /* 0x002fe20000410000 */
[----:B--2---:R-:W-:Y:S01]  /*41f0*/  MOV R20, R207 ;  /* 0x000000cf00147202 */ /* 0x004fe20000000f00 */
[----:B------:R-:W-:Y:S01]  /*4200*/  FMUL.FTZ R35, R35, UR16 ;  /* 0x0000001023237c20 */ /* 0x000fe20008410000 */
[----:B------:R-:W-:Y:S01]  /*4210*/  FMUL.FTZ R30, R30, UR16 ;  /* 0x000000101e1e7c20 */ /* 0x000fe20008410000 */
[----:B------:R-:W-:Y:S01]  /*4220*/  FMUL.FTZ R31, R31, UR16 ;  /* 0x000000101f1f7c20 */ /* 0x000fe20008410000 */
[----:B------:R-:W-:Y:S02]  /*4230*/  FSEL R3, R3, RZ, P1 ;  /* 0x000000ff03037208 */ /* 0x000fe40000800000 */
[----:B------:R-:W-:Y:S02]  /*4240*/  FSETP.NEU.FTZ.AND P1, PT, R240, -INF , PT ;  /* 0xff800000f000780b */ /* 0x000fe40003f3d000 */
[----:B------:R-:W-:Y:S01]  /*4250*/  MUFU.TANH R116, R24 ;  /* 0x0000001800747308 */ /* 0x000fe20000002400 */
[----:B----4-:R-:W-:Y:S01]  /*4260*/  MOV R21, R213 ;  /* 0x000000d500157202 */ /* 0x010fe20000000f00 */
[--C-:B------:R-:W-:Y:S01]  /*4270*/  FFMA.FTZ R16, R12, UR15, -R3.reuse ;  /* 0x0000000f0c107c23 */ /* 0x100fe20008010803 */
[--C-:B------:R-:W-:Y:S01]  /*4280*/  FFMA.FTZ R12, R13, UR15, -R3.reuse ;  /* 0x0000000f0d0c7c23 */ /* 0x100fe20008010803 */
[----:B------:R-:W-:Y:S06]  /*4290*/  FSEL R2, R2, RZ, P1 ;  /* 0x000000ff02027208 */ /* 0x000fec0000800000 */
[----:B------:R1:W-:Y:S01]  /*42a0*/  MUFU.EX2 R188, R12 ;  /* 0x0000000c00bc7308 */ /* 0x0003e20000000800 */
[--C-:B------:R-:W-:Y:S01]  /*42b0*/  FFMA.FTZ R13, R14, UR15, -R2.reuse ;  /* 0x0000000f0e0d7c23 */ /* 0x100fe20008010802 */
[----:B------:R-:W-:Y:S08]  /*42c0*/  MOV R14, R137 ;  /* 0x00000089000e7202 */ /* 0x000ff00000000f00 */
[----:B------:R2:W-:Y:S10]  /*42d0*/  MUFU.EX2 R189, R16 ;  /* 0x0000001000bd7308 */ /* 0x0005f40000000800 */
[----:B------:R4:W-:Y:S10]  /*42e0*/  MUFU.EX2 R194, R13 ;  /* 0x0000000d00c27308 */ /* 0x0009f40000000800 */
[----:B------:R-:W3:Y:S01]  /*42f0*/  MUFU.TANH R115, R25 ;  /* 0x0000001900737308 */ /* 0x000ee20000002400 */
[--C-:B-1----:R-:W-:Y:S01]  /*4300*/  FFMA.FTZ R12, R15, UR15, -R2.reuse ;  /* 0x0000000f0f0c7c23 */ /* 0x102fe20008010802 */
[----:B------:R-:W-:Y:S02]  /*4310*/  MOV R15, R129 ;  /* 0x00000081000f7202 */ /* 0x000fe40000000f00 */
[----:B--2---:R-:W-:Y:S06]  /*4320*/  MOV R16, R136 ;  /* 0x0000008800107202 */ /* 0x004fec0000000f00 */
[----:B------:R1:W-:Y:S01]  /*4330*/  MUFU.EX2 R193, R12 ;  /* 0x0000000c00c17308 */ /* 0x0003e20000000800 */
[C---:B----4-:R-:W-:Y:S09]  /*4340*/  @!P6 VIADD R13, R0.reuse, 0x8 ;  /* 0x00000008000de836 */ /* 0x050ff20000000000 */
[----:B------:R-:W2:Y:S01]  /*4350*/  MUFU.TANH R124, R26 ;  /* 0x0000001a007c7308 */ /* 0x000ea20000002400 */
[CC--:B------:R-:W-:Y:S02]  /*4360*/  @!P6 ISETP.GE.AND P1, PT, R13.reuse, R9.reuse, PT ;  /* 0x000000090d00e20c */ /* 0x0c0fe40003f26270 */
[----:B------:R-:W-:Y:S02]  /*4370*/  @!P6 ISETP.GE.AND P4, PT, R13, R4, PT ;  /* 0x000000040d00e20c */ /* 0x000fe40003f86270 */
[----:B------:R-:W-:Y:S05]  /*4380*/  @!P6 FSEL R15, R129, -INF , !P1 ;  /* 0xff800000810fe808 */ /* 0x000fea0004800000 */
[----:B------:R-:W4:Y:S01]  /*4390*/  MUFU.TANH R123, R27 ;  /* 0x0000001b007b7308 */ /* 0x000f220000002400 */
[----:B------:R-:W-:Y:S02]  /*43a0*/  @!P6 FSEL R14, R137, -INF , !P4 ;  /* 0xff800000890ee808 */ /* 0x000fe40006000000 */
[----:B-1----:R-:W-:Y:S01]  /*43b0*/  @!P6 IADD3 R12, PT, PT, R0, 0x9, RZ ;  /* 0x00000009000ce810 */ /* 0x002fe20007ffe0ff */
[--C-:B------:R-:W-:Y:S01]  /*43c0*/  FFMA.FTZ R18, R15, UR15, -R3.reuse ;  /* 0x0000000f0f127c23 */ /* 0x100fe20008010803 */
[C---:B------:R-:W-:Y:S02]  /*43d0*/  @!P6 ISETP.GE.AND P1, PT, R13.reuse, R10, PT ;  /* 0x0000000a0d00e20c */ /* 0x040fe40003f26270 */
[C---:B------:R-:W-:Y:S03]  /*43e0*/  @!P6 ISETP.GE.AND P2, PT, R12.reuse, R9, PT ;  /* 0x000000090c00e20c */ /* 0x040fe60003f46270 */
[----:B------:R-:W-:Y:S01]  /*43f0*/  MUFU.EX2 R185, R18 ;  /* 0x0000001200b97308 */ /* 0x000fe20000000800 */
[-C--:B------:R-:W-:Y:S02]  /*4400*/  @!P6 ISETP.GE.AND P4, PT, R12, R11.reuse, PT ;  /* 0x0000000b0c00e20c */ /* 0x080fe40003f86270 */
[----:B------:R-:W-:Y:S07]  /*4410*/  @!P6 FSEL R17, R126, -INF , !P2 ;  /* 0xff8000007e11e808 */ /* 0x000fee0005000000 */
[----:B------:R-:W-:Y:S01]  /*4420*/  MUFU.TANH R114, R28 ;  /* 0x0000001c00727308 */ /* 0x000fe20000002400 */
[----:B------:R-:W-:Y:S02]  /*4430*/  @!P6 ISETP.GE.AND P2, PT, R12, R4, PT ;  /* 0x000000040c00e20c */ /* 0x000fe40003f46270 */
[-C--:B------:R-:W-:Y:S01]  /*4440*/  @!P6 ISETP.GE.AND P5, PT, R13, R11.reuse, PT ;  /* 0x0000000b0d00e20c */ /* 0x080fe20003fa6270 */
[----:B------:R-:W-:Y:S01]  /*4450*/  FFMA.FTZ R15, R17, UR15, -R3 ;  /* 0x0000000f110f7c23 */ /* 0x000fe20008010803 */
[--C-:B------:R-:W-:Y:S01]  /*4460*/  FFMA.FTZ R17, R14, UR15, -R2.reuse ;  /* 0x0000000f0e117c23 */ /* 0x100fe20008010802 */
[----:B------:R-:W-:Y:S04]  /*4470*/  @!P6 FSEL R16, R136, -INF , !P2 ;  /* 0xff8000008810e808 */ /* 0x000fe80005000000 */
[----:B------:R1:W-:Y:S01]  /*4480*/  MUFU.EX2 R139, R15 ;  /* 0x0000000f008b7308 */ /* 0x0003e20000000800 */
[----:B------:R-:W-:Y:S02]  /*4490*/  MOV R13, R210 ;  /* 0x000000d2000d7202 */ /* 0x000fe40000000f00 */
[-C--:B------:R-:W-:Y:S07]  /*44a0*/  @!P6 ISETP.GE.AND P2, PT, R12, R10.reuse, PT ;  /* 0x0000000a0c00e20c */ /* 0x080fee0003f46270 */
[----:B------:R3:W-:Y:S01]  /*44b0*/  MUFU.EX2 R192, R17 ;  /* 0x0000001100c07308 */ /* 0x0007e20000000800 */
[----:B------:R-:W-:Y:S01]  /*44c0*/  @!P6 FSEL R13, R210, -INF , !P4 ;  /* 0xff800000d20de808 */ /* 0x000fe20006000000 */
[----:B------:R-:W-:Y:S01]  /*44d0*/  FFMA.FTZ R14, R16, UR15, -R2 ;  /* 0x0000000f100e7c23 */ /* 0x000fe20008010802 */
[----:B------:R-:W-:Y:S07]  /*44e0*/  @!P6 ISETP.GE.AND P4, PT, R6, R11, PT ;  /* 0x0000000b0600e20c */ /* 0x000fee0003f86270 */
[----:B------:R-:W4:Y:S01]  /*44f0*/  MUFU.TANH R113, R29 ;  /* 0x0000001d00717308 */ /* 0x000f220000002400 */
[----:B------:R-:W-:Y:S02]  /*4500*/  MOV R12, R209 ;  /* 0x000000d1000c7202 */ /* 0x000fe40000000f00 */
[----:B------:R-:W-:Y:S02]  /*4510*/  @!P6 FSEL R12, R209, -INF , !P5 ;  /* 0xff800000d10ce808 */ /* 0x000fe40006800000 */
[----:B------:R-:W-:Y:S01]  /*4520*/  @!P6 ISETP.GE.AND P5, PT, R7, R11, PT ;  /* 0x0000000b0700e20c */ /* 0x000fe20003fa6270 */
[----:B-1----:R-:W-:Y:S01]  /*4530*/  IMAD.MOV.U32 R15, RZ, RZ, R216 ;  /* 0x000000ffff0f7224 */ /* 0x002fe200078e00d8 */
[----:B------:R-:W-:Y:S03]  /*4540*/  @!P6 FSEL R20, R207, -INF , !P4 ;  /* 0xff800000cf14e808 */ /* 0x000fe60006000000 */
[----:B------:R-:W-:Y:S01]  /*4550*/  MUFU.EX2 R191, R14 ;  /* 0x0000000e00bf7308 */ /* 0x000fe20000000800 */
[----:B------:R-:W-:Y:S01]  /*4560*/  @!P6 FSEL R15, R216, -INF , !P1 ;  /* 0xff800000d80fe808 */ /* 0x000fe20004800000 */
[----:B---3--:R-:W-:Y:S01]  /*4570*/  IMAD.MOV.U32 R17, RZ, RZ, R115 ;  /* 0x000000ffff117224 */ /* 0x008fe200078e0073 */
[-C--:B------:R-:W-:Y:S01]  /*4580*/  @!P6 ISETP.GE.AND P4, PT, R6, R10.reuse, PT ;  /* 0x0000000a0600e20c */ /* 0x080fe20003f86270 */
[----:B------:R-:W-:Y:S01]  /*4590*/  FFMA.FTZ R22, R12, UR15, -R8 ;  /* 0x0000000f0c167c23 */ /* 0x000fe20008010808 */
[----:B------:R-:W-:Y:S05]  /*45a0*/  @!P6 ISETP.GE.AND P1, PT, R7, R10, PT ;  /* 0x0000000a0700e20c */ /* 0x000fea0003f26270 */
[----:B------:R-:W1:Y:S01]  /*45b0*/  MUFU.TANH R200, R33 ;  /* 0x0000002100c87308 */ /* 0x000e620000002400 */
[----:B------:R-:W-:Y:S01]  /*45c0*/  MOV R18, R215 ;  /* 0x000000d700127202 */ /* 0x000fe20000000f00 */
[--C-:B------:R-:W-:Y:S01]  /*45d0*/  FFMA.FTZ R15, R15, UR15, -R5.reuse ;  /* 0x0000000f0f0f7c23 */ /* 0x100fe20008010805 */
[----:B------:R-:W-:Y:S02]  /*45e0*/  @!P6 FSEL R19, R208, -INF , !P5 ;  /* 0xff800000d013e808 */ /* 0x000fe40006800000 */
[----:B------:R-:W-:Y:S02]  /*45f0*/  @!P6 FSEL R18, R215, -INF , !P2 ;  /* 0xff800000d712e808 */ /* 0x000fe40005000000 */
[CC--:B------:R-:W-:Y:S03]  /*4600*/  @!P6 ISETP.GE.AND P2, PT, R7.reuse, R9.reuse, PT ;  /* 0x000000090700e20c */ /* 0x0c0fe60003f46270 */
[----:B------:R-:W3:Y:S01]  /*4610*/  MUFU.TANH R201, R32 ;  /* 0x0000002000c97308 */ /* 0x000ee20000002400 */
[-C--:B------:R-:W-:Y:S01]  /*4620*/  @!P6 ISETP.GE.AND P5, PT, R7, R4.reuse, PT ;  /* 0x000000040700e20c */ /* 0x080fe20003fa6270 */
[----:B------:R-:W-:Y:S01]  /*4630*/  IMAD.MOV.U32 R7, RZ, RZ, R214 ;  /* 0x000000ffff077224 */ /* 0x000fe200078e00d6 */
[----:B------:R-:W-:Y:S02]  /*4640*/  @!P6 FSEL R21, R213, -INF , !P4 ;  /* 0xff800000d515e808 */ /* 0x000fe40006000000 */
[----:B------:R-:W-:Y:S02]  /*4650*/  @!P6 FSEL R7, R214, -INF , !P1 ;  /* 0xff800000d607e808 */ /* 0x000fe40004800000 */
[CC--:B------:R-:W-:Y:S03]  /*4660*/  @!P6 ISETP.GE.AND P1, PT, R6.reuse, R9.reuse, PT ;  /* 0x000000090600e20c */ /* 0x0c0fe60003f26270 */
[----:B------:R2:W-:Y:S01]  /*4670*/  MUFU.EX2 R237, R15 ;  /* 0x0000000f00ed7308 */ /* 0x0005e20000000800 */
[----:B------:R-:W-:Y:S02]  /*4680*/  @!P6 ISETP.GE.AND P4, PT, R6, R4, PT ;  /* 0x000000040600e20c */ /* 0x000fe40003f86270 */
[C---:B------:R-:W-:Y:S07]  /*4690*/  @!P6 IADD3 R6, PT, PT, R0.reuse, 0x18, RZ ;  /* 0x000000180006e810 */ /* 0x040fee0007ffe0ff */
[----:B------:R-:W-:Y:S01]  /*46a0*/  MUFU.TANH R205, R34 ;  /* 0x0000002200cd7308 */ /* 0x000fe20000002400 */
[----:B------:R-:W-:Y:S02]  /*46b0*/  @!P6 IADD3 R0, PT, PT, R0, 0x19, RZ ;  /* 0x000000190000e810 */ /* 0x000fe40007ffe0ff */
[----:B------:R-:W-:Y:S02]  /*46c0*/  MOV R16, R116 ;  /* 0x0000007400107202 */ /* 0x000fe40000000f00 */
[----:B------:R-:W-:Y:S02]  /*46d0*/  @!P6 FSEL R16, R116, -INF , !P2 ;  /* 0xff8000007410e808 */ /* 0x000fe40005000000 */
[----:B------:R-:W-:Y:S03]  /*46e0*/  @!P6 FSEL R17, R115, -INF , !P1 ;  /* 0xff8000007311e808 */ /* 0x000fe60004800000 */
[----:B------:R-:W-:Y:S01]  /*46f0*/  MUFU.EX2 R224, R22 ;  /* 0x0000001600e07308 */ /* 0x000fe20000000800 */
[-C--:B------:R-:W-:Y:S01]  /*4700*/  @!P6 ISETP.GE.AND P2, PT, R6, R9.reuse, PT ;  /* 0x000000090600e20c */ /* 0x080fe20003f46270 */
[--C-:B--2---:R-:W-:Y:S01]  /*4710*/  FFMA.FTZ R15, R19, UR15, -R8.reuse ;  /* 0x0000000f130f7c23 */ /* 0x104fe20008010808 */
[----:B------:R-:W-:Y:S01]  /*4720*/  @!P6 ISETP.GE.AND P1, PT, R0, R9, PT ;  /* 0x000000090000e20c */ /* 0x000fe20003f26270 */
[----:B------:R-:W-:Y:S01]  /*4730*/  FFMA.FTZ R9, R13, UR15, -R8 ;  /* 0x0000000f0d097c23 */ /* 0x000fe20008010808 */
[----:B------:R-:W-:Y:S01]  /*4740*/  MOV R12, R124 ;  /* 0x0000007c000c7202 */ /* 0x000fe20000000f00 */
[--C-:B------:R-:W-:Y:S01]  /*4750*/  FFMA.FTZ R13, R18, UR15, -R5.reuse ;  /* 0x0000000f120d7c23 */ /* 0x100fe20008010805 */
[----:B----4-:R-:W-:Y:S03]  /*4760*/  MOV R14, R123 ;  /* 0x0000007b000e7202 */ /* 0x010fe60000000f00 */
[----:B------:R2:W-:Y:S01]  /*4770*/  MUFU.EX2 R223, R9 ;  /* 0x0000000900df7308 */ /* 0x0005e20000000800 */
[----:B------:R-:W-:Y:S01]  /*4780*/  @!P6 FSEL R12, R124, -INF , !P5 ;  /* 0xff8000007c0ce808 */ /* 0x000fe20006800000 */
[--C-:B------:R-:W-:Y:S01]  /*4790*/  FFMA.FTZ R18, R7, UR15, -R5.reuse ;  /* 0x0000000f07127c23 */ /* 0x100fe20008010805 */
[----:B------:R-:W-:Y:S07]  /*47a0*/  @!P6 FSEL R14, R123, -INF , !P4 ;  /* 0xff8000007b0ee808 */ /* 0x000fee0006000000 */
[----:B------:R-:W4:Y:S01]  /*47b0*/  MUFU.EX2 R236, R13 ;  /* 0x0000000d00ec7308 */ /* 0x000f220000000800 */
[-C--:B------:R-:W-:Y:S02]  /*47c0*/  @!P6 ISETP.GE.AND P5, PT, R6, R11.reuse, PT ;  /* 0x0000000b0600e20c */ /* 0x080fe40003fa6270 */
[C---:B------:R-:W-:Y:S07]  /*47d0*/  @!P6 ISETP.GE.AND P4, PT, R0.reuse, R11, PT ;  /* 0x0000000b0000e20c */ /* 0x040fee0003f86270 */
[----:B------:R3:W-:Y:S01]  /*47e0*/  MUFU.EX2 R220, R15 ;  /* 0x0000000f00dc7308 */ /* 0x0007e20000000800 */
[----:B------:R-:W-:Y:S02]  /*47f0*/  MOV R11, R113 ;  /* 0x00000071000b7202 */ /* 0x000fe40000000f00 */
[----:B------:R-:W-:Y:S07]  /*4800*/  @!P6 FSEL R11, R113, -INF , !P1 ;  /* 0xff800000710be808 */ /* 0x000fee0004800000 */
[----:B------:R-:W4:Y:S01]  /*4810*/  MUFU.TANH R203, R35 ;  /* 0x0000002300cb7308 */ /* 0x000f220000002400 */
[-C--:B------:R-:W-:Y:S01]  /*4820*/  @!P6 ISETP.GE.AND P1, PT, R0, R4.reuse, PT ;  /* 0x000000040000e20c */ /* 0x080fe20003f26270 */
[----:B--2---:R-:W-:Y:S01]  /*4830*/  IMAD.MOV.U32 R9, RZ, RZ, R114 ;  /* 0x000000ffff097224 */ /* 0x004fe200078e0072 */
[----:B------:R-:W-:Y:S02]  /*4840*/  @!P6 FSEL R9, R114, -INF , !P2 ;  /* 0xff8000007209e808 */ /* 0x000fe40005000000 */
[----:B------:R-:W-:Y:S01]  /*4850*/  @!P6 ISETP.GE.AND P2, PT, R6, R4, PT ;  /* 0x000000040600e20c */ /* 0x000fe20003f46270 */
[----:B------:R-:W-:Y:S01]  /*4860*/  FFMA.FTZ R4, R20, UR15, -R8 ;  /* 0x0000000f14047c23 */ /* 0x000fe20008010808 */
[----:B-1----:R-:W-:Y:S03]  /*4870*/  MOV R7, R200 ;  /* 0x000000c800077202 */ /* 0x002fe60000000f00 */
[----:B------:R-:W1:Y:S01]  /*4880*/  MUFU.TANH R118, R30 ;  /* 0x0000001e00767308 */ /* 0x000e620000002400 */
[----:B------:R-:W-:Y:S01]  /*4890*/  @!P6 FSEL R7, R200, -INF , !P4 ;  /* 0xff800000c807e808 */ /* 0x000fe20006000000 */
[----:B---3--:R-:W-:Y:S01]  /*48a0*/  FFMA.FTZ R15, R21, UR15, -R5 ;  /* 0x0000000f150f7c23 */ /* 0x008fe20008010805 */
[-C--:B------:R-:W-:Y:S01]  /*48b0*/  @!P6 ISETP.GE.AND P4, PT, R0, R10.reuse, PT ;  /* 0x0000000a0000e20c */ /* 0x080fe20003f86270 */
[--C-:B------:R-:W-:Y:S01]  /*48c0*/  FFMA.FTZ R0, R17, UR15, -R3.reuse ;  /* 0x0000000f11007c23 */ /* 0x100fe20008010803 */
[----:B------:R-:W-:Y:S02]  /*48d0*/  MOV R13, R201 ;  /* 0x000000c9000d7202 */ /* 0x000fe40000000f00 */
[----:B------:R-:W-:Y:S03]  /*48e0*/  @!P6 FSEL R13, R201, -INF , !P5 ;  /* 0xff800000c90de808 */ /* 0x000fe60006800000 */
[----:B------:R2:W-:Y:S01]  /*48f0*/  MUFU.EX2 R219, R4 ;  /* 0x0000000400db7308 */ /* 0x0005e20000000800 */
[----:B------:R-:W-:Y:S01]  /*4900*/  @!P6 ISETP.GE.AND P5, PT, R6, R10, PT ;  /* 0x0000000a0600e20c */ /* 0x000fe20003fa6270 */
[--C-:B------:R-:W-:Y:S01]  /*4910*/  FFMA.FTZ R10, R16, UR15, -R3.reuse ;  /* 0x0000000f100a7c23 */ /* 0x100fe20008010803 */
[----:B------:R-:W-:Y:S07]  /*4920*/  F2FP.F16.F32.PACK_AB R6, R127, R122 ;  /* 0x0000007a7f06723e */ /* 0x000fee00000000ff */
[----:B------:R3:W-:Y:S01]  /*4930*/  MUFU.EX2 R133, R0 ;  /* 0x0000000000857308 */ /* 0x0007e20000000800 */
[----:B------:R1:W-:Y:S09]  /*4940*/  STS [R202+0xe000], R6 ;  /* 0x00e00006ca007388 */ /* 0x0003f20000000800 */
[----:B------:R4:W-:Y:S10]  /*4950*/  MUFU.EX2 R230, R15 ;  /* 0x0000000f00e67308 */ /* 0x0009f40000000800 */
[----:B------:R-:W1:Y:S01]  /*4960*/  MUFU.TANH R117, R31 ;  /* 0x0000001f00757308 */ /* 0x000e620000002400 */
[----:B--2---:R-:W-:Y:S01]  /*4970*/  F2FP.F16.F32.PACK_AB R4, R238, R239 ;  /* 0x000000efee04723e */ /* 0x004fe200000000ff */
[----:B---3--:R-:W-:Y:S04]  /*4980*/  FFMA.FTZ R0, R14, UR15, -R2 ;  /* 0x0000000f0e007c23 */ /* 0x008fe80008010802 */
[----:B------:R2:W-:Y:S04]  /*4990*/  STS [R202+0xe400], R4 ;  /* 0x00e40004ca007388 */ /* 0x0005e80000000800 */
[----:B------:R-:W3:Y:S01]  /*49a0*/  MUFU.EX2 R231, R18 ;  /* 0x0000001200e77308 */ /* 0x000ee20000000800 */
[--C-:B----4-:R-:W-:Y:S01]  /*49b0*/  FFMA.FTZ R15, R9, UR15, -R3.reuse ;  /* 0x0000000f090f7c23 */ /* 0x110fe20008010803 */
[----:B------:R-:W-:Y:S08]  /*49c0*/  FFMA.FTZ R3, R11, UR15, -R3 ;  /* 0x0000000f0b037c23 */ /* 0x000ff00008010803 */
[----:B------:R4:W-:Y:S01]  /*49d0*/  MUFU.EX2 R186, R0 ;  /* 0x0000000000ba7308 */ /* 0x0009e20000000800 */
[--C-:B------:R-:W-:Y:S01]  /*49e0*/  FFMA.FTZ R11, R13, UR15, -R8.reuse ;  /* 0x0000000f0d0b7c23 */ /* 0x100fe20008010808 */
[----:B------:R-:W-:Y:S01]  /*49f0*/  FFMA.FTZ R8, R7, UR15, -R8 ;  /* 0x0000000f07087c23 */ /* 0x000fe20008010808 */
[----:B------:R-:W-:Y:S07]  /*4a00*/  MOV R7, R203 ;  /* 0x000000cb00077202 */ /* 0x000fee0000000f00 */
[----:B------:R3:W-:Y:S01]  /*4a10*/  MUFU.EX2 R134, R10 ;  /* 0x0000000a00867308 */ /* 0x0007e20000000800 */
[----:B------:R-:W-:Y:S01]  /*4a20*/  @!P6 FSEL R7, R203, -INF , !P4 ;  /* 0xff800000cb07e808 */ /* 0x000fe20006000000 */
[----:B-1----:R-:W-:Y:S01]  /*4a30*/  IMAD.MOV.U32 R9, RZ, RZ, R118 ;  /* 0x000000ffff097224 */ /* 0x002fe200078e0076 */
[----:B------:R-:W-:Y:S07]  /*4a40*/  @!P6 FSEL R9, R118, -INF , !P2 ;  /* 0xff8000007609e808 */ /* 0x000fee0005000000 */
[----:B------:R-:W-:Y:S01]  /*4a50*/  MUFU.EX2 R218, R11 ;  /* 0x0000000b00da7308 */ /* 0x000fe20000000800 */
[----:B------:R-:W-:Y:S02]  /*4a60*/  MOV R6, R205 ;  /* 0x000000cd00067202 */ /* 0x000fe40000000f00 */
[----:B------:R-:W-:Y:S07]  /*4a70*/  @!P6 FSEL R6, R205, -INF , !P5 ;  /* 0xff800000cd06e808 */ /* 0x000fee0006800000 */
[----:B------:R-:W-:Y:S01]  /*4a80*/  MUFU.EX2 R217, R8 ;  /* 0x0000000800d97308 */ /* 0x000fe20000000800 */
[--C-:B------:R-:W-:Y:S01]  /*4a90*/  FFMA.FTZ R9, R9, UR15, -R2.reuse ;  /* 0x0000000f09097c23 */ /* 0x100fe20008010802 */
[----:B----4-:R-:W-:Y:S01]  /*4aa0*/  F2FP.F16.F32.PACK_AB R0, R236, R237 ;  /* 0x000000edec00723e */ /* 0x010fe200000000ff */
[--C-:B------:R-:W-:Y:S01]  /*4ab0*/  FFMA.FTZ R6, R6, UR15, -R5.reuse ;  /* 0x0000000f06067c23 */ /* 0x100fe20008010805 */
[----:B------:R-:W-:Y:S01]  /*4ac0*/  FFMA.FTZ R5, R7, UR15, -R5 ;  /* 0x0000000f07057c23 */ /* 0x000fe20008010805 */
[----:B------:R-:W-:Y:S01]  /*4ad0*/  F2FP.F16.F32.PACK_AB R7, R188, R189 ;  /* 0x000000bdbc07723e */ /* 0x000fe200000000ff */
[--C-:B--2---:R-:W-:Y:S01]  /*4ae0*/  FFMA.FTZ R4, R12, UR15, -R2.reuse ;  /* 0x0000000f0c047c23 */ /* 0x104fe20008010802 */
[----:B------:R1:W-:Y:S03]  /*4af0*/  STS [R190+0xe400], R0 ;  /* 0x00e40000be007388 */ /* 0x0003e60000000800 */
[----:B------:R2:W-:Y:S01]  /*4b00*/  MUFU.EX2 R226, R6 ;  /* 0x0000000600e27308 */ /* 0x0005e20000000800 */
[----:B---3--:R-:W-:Y:S02]  /*4b10*/  MOV R10, R117 ;  /* 0x00000075000a7202 */ /* 0x008fe40000000f00 */
[----:B------:R-:W-:Y:S07]  /*4b20*/  @!P6 FSEL R10, R117, -INF , !P1 ;  /* 0xff800000750ae808 */ /* 0x000fee0004800000 */
[----:B------:R3:W-:Y:S01]  /*4b30*/  MUFU.EX2 R187, R4 ;  /* 0x0000000400bb7308 */ /* 0x0007e20000000800 */
[----:B------:R-:W-:Y:S09]  /*4b40*/  ISETP.GT.AND P4, PT, R204, R250, PT ;  /* 0x000000facc00720c */ /* 0x000ff20003f84270 */
[----:B------:R4:W1:Y:S01]  /*4b50*/  MUFU.EX2 R225, R5 ;  /* 0x0000000500e17308 */ /* 0x0008620000000800 */
[----:B------:R-:W-:Y:S09]  /*4b60*/  FFMA.FTZ R2, R10, UR15, -R2 ;  /* 0x0000000f0a027c23 */ /* 0x000ff20008010802 */
[----:B------:R1:W-:Y:S01]  /*4b70*/  MUFU.EX2 R125, R3 ;  /* 0x00000003007d7308 */ /* 0x0003e20000000800 */
[----:B--2---:R-:W-:Y:S09]  /*4b80*/  F2FP.F16.F32.PACK_AB R6, R193, R194 ;  /* 0x000000c2c106723e */ /* 0x004ff200000000ff */
[----:B------:R2:W-:Y:S01]  /*4b90*/  MUFU.EX2 R135, R2 ;  /* 0x0000000200877308 */ /* 0x0005e20000000800 */
[----:B---3--:R-:W-:Y:S09]  /*4ba0*/  F2FP.F16.F32.PACK_AB R4, R223, R224 ;  /* 0x000000e0df04723e */ /* 0x008ff200000000ff */
[----:B------:R-:W-:Y:S01]  /*4bb0*/  MUFU.EX2 R132, R15 ;  /* 0x0000000f00847308 */ /* 0x000fe20000000800 */
[----:B----4-:R-:W-:Y:S01]  /*4bc0*/  F2FP.F16.F32.PACK_AB R5, R230, R231 ;  /* 0x000000e7e605723e */ /* 0x010fe200000000ff */
[----:B------:R3:W-:Y:S01]  /*4bd0*/  STS [R190+0xe000], R4 ;  /* 0x00e00004be007388 */ /* 0x0007e20000000800 */
[----:B-1----:R-:W-:Y:S07]  /*4be0*/  F2FP.F16.F32.PACK_AB R0, R191, R192 ;  /* 0x000000c0bf00723e */ /* 0x002fee00000000ff */
[----:B------:R-:W1:Y:S01]  /*4bf0*/  MUFU.EX2 R138, R9 ;  /* 0x00000009008a7308 */ /* 0x000e620000000800 */
[----:B------:R-:W-:Y:S01]  /*4c00*/  F2FP.F16.F32.PACK_AB R3, R225, R226 ;  /* 0x000000e2e103723e */ /* 0x000fe200000000ff */
[----:B------:R-:W-:Y:S01]  /*4c10*/  STS [R202+0xf000], R7 ;  /* 0x00f00007ca007388 */ /* 0x000fe20000000800 */
[----:B--2---:R-:W-:Y:S03]  /*4c20*/  LOP3.LUT R2, R119, 0x1c0, R182, 0xf8, !PT ;  /* 0x000001c077027812 */ /* 0x004fe600078ef8b6 */
[----:B------:R2:W-:Y:S04]  /*4c30*/  STS [R202+0xf400], R6 ;  /* 0x00f40006ca007388 */ /* 0x0005e80000000800 */
[----:B------:R4:W-:Y:S01]  /*4c40*/  STS [R190+0xf400], R0 ;  /* 0x00f40000be007388 */ /* 0x0009e20000000800 */
[----:B---3--:R-:W-:Y:S05]  /*4c50*/  F2FP.F16.F32.PACK_AB R4, R139, R185 ;  /* 0x000000b98b04723e */ /* 0x008fea00000000ff */
[----:B------:R3:W-:Y:S01]  /*4c60*/  STS [R190+0xf000], R4 ;  /* 0x00f00004be007388 */ /* 0x0007e20000000800 */
[----:B--2---:R-:W-:Y:S03]  /*4c70*/  F2FP.F16.F32.PACK_AB R6, R133, R134 ;  /* 0x000000868506723e */ /* 0x004fe600000000ff */
[----:B------:R2:W-:Y:S01]  /*4c80*/  STS [R198+0x400], R5 ;  /* 0x00040005c6007388 */ /* 0x0005e20000000800 */
[----:B----4-:R-:W-:Y:S05]  /*4c90*/  F2FP.F16.F32.PACK_AB R0, R219, R220 ;  /* 0x000000dcdb00723e */ /* 0x010fea00000000ff */
[----:B------:R4:W-:Y:S04]  /*4ca0*/  STS [R198], R0 ;  /* 0x00000000c6007388 */ /* 0x0009e80000000800 */
[----:B------:R1:W-:Y:S01]  /*4cb0*/  STS [R112+0x400], R3 ;  /* 0x0004000370007388 */ /* 0x0003e20000000800 */
[----:B---3--:R-:W-:Y:S02]  /*4cc0*/  F2FP.F16.F32.PACK_AB R4, R217, R218 ;  /* 0x000000dad904723e */ /* 0x008fe400000000ff */
[----:B--2---:R-:W-:Y:S03]  /*4cd0*/  F2FP.F16.F32.PACK_AB R5, R186, R187 ;  /* 0x000000bbba05723e */ /* 0x004fe600000000ff */
[----:B------:R2:W-:Y:S04]  /*4ce0*/  STS [R112], R4 ;  /* 0x0000000470007388 */ /* 0x0005e80000000800 */
[----:B------:R-:W-:Y:S01]  /*4cf0*/  STS [R198+0x1000], R6 ;  /* 0x00100006c6007388 */ /* 0x000fe20000000800 */
[----:B----4-:R-:W-:Y:S03]  /*4d00*/  LOP3.LUT R0, R2, 0x8, R181, 0x78, !PT ;  /* 0x0000000802007812 */ /* 0x010fe600078e78b5 */
[----:B------:R-:W-:Y:S01]  /*4d10*/  STS [R198+0x1400], R5 ;  /* 0x00140005c6007388 */ /* 0x000fe20000000800 */
[----:B-1----:R-:W-:Y:S02]  /*4d20*/  F2FP.F16.F32.PACK_AB R3, R135, R138 ;  /* 0x0000008a8703723e */ /* 0x002fe400000000ff */
[----:B------:R-:W-:Y:S03]  /*4d30*/  LOP3.LUT R0, R179, R0, RZ, 0xfc, !PT ;  /* 0x00000000b3007212 */ /* 0x000fe600078efcff */
[----:B------:R1:W-:Y:S01]  /*4d40*/  STS [R112+0x1400], R3 ;  /* 0x0014000370007388 */ /* 0x0003e20000000800 */
[----:B------:R-:W-:Y:S05]  /*4d50*/  LEA R0, R0, UR4, 0x1 ;  /* 0x0000000400007c11 */ /* 0x000fea000f8e08ff */
[----:B------:R-:W-:Y:S01]  /*4d60*/  IMAD.IADD R104, R128, 0x1, R0 ;  /* 0x0000000180687824 */ /* 0x000fe200078e0200 */
[----:B--2---:R-:W-:Y:S05]  /*4d70*/  F2FP.F16.F32.PACK_AB R4, R125, R132 ;  /* 0x000000847d04723e */ /* 0x004fea00000000ff */
[----:B------:R-:W-:Y:S04]  /*4d80*/  STS [R112+0x1000], R4 ;  /* 0x0010000470007388 */ /* 0x000fe80000000800 */
[----:B------:R-:W2:Y:S01]  /*4d90*/  LDSM.16.M88.4 R32, [R0+0x4000] ;  /* 0x004000000020783b */ /* 0x000ea20000000200 */
[----:B-1----:R-:W-:Y:S07]  /*4da0*/  FFMA.FTZ R3, -R212, R212, 1 ;  /* 0x3f800000d4037423 */ /* 0x002fee00000101d4 */
[----:B------:R1:W3:Y:S01]  /*4db0*/  LDSM.16.M88.4 R28, [R0+0x5000] ;  /* 0x00500000001c783b */ /* 0x0002e20000000200 */
[----:B------:R-:W-:Y:S07]  /*4dc0*/  FMUL.FTZ R3, R3, UR16 ;  /* 0x0000001003037c20 */ /* 0x000fee0008410000 */
[----:B------:R-:W4:Y:S08]  /*4dd0*/  LDSM.16.M88.4 R100, [R104+0x4000] ;  /* 0x004000006864783b */ /* 0x000f300000000200 */
[----:B------:R-:W4:Y:S01]  /*4de0*/  LDSM.16.M88.4 R104, [R104+0x5000] ;  /* 0x005000006868783b */ /* 0x000f220000000200 */
[----:B-1----:R-:W-:Y:S01]  /*4df0*/  IADD3 R0, PT, PT, R0, R120, RZ ;  /* 0x0000007800007210 */ /* 0x002fe20007ffe0ff */
[-C--:B--2---:R-:W-:Y:S08]  /*4e00*/  HMMA.16816.F32 R4, R32, R140.reuse, RZ ;  /* 0x0000008c2004723c */ /* 0x084ff000000018ff */
[C---:B---3--:R-:W-:Y:S08]  /*4e10*/  HMMA.16816.F32 R8, R28.reuse, R140, RZ ;  /* 0x0000008c1c08723c */ /* 0x048ff000000018ff */
[-C--:B------:R-:W-:Y:S08]  /*4e20*/  HMMA.16816.F32 R12, R28, R142.reuse, RZ ;  /* 0x0000008e1c0c723c */ /* 0x080ff000000018ff */
[C---:B------:R-:W-:Y:S08]  /*4e30*/  HMMA.16816.F32 R16, R32.reuse, R142, RZ ;  /* 0x0000008e2010723c */ /* 0x040ff000000018ff */
[-C--:B------:R-:W-:Y:S08]  /*4e40*/  HMMA.16816.F32 R20, R32, R144.reuse, RZ ;  /* 0x000000902014723c */ /* 0x080ff000000018ff */
[C---:B------:R-:W-:Y:S08]  /*4e50*/  HMMA.16816.F32 R24, R28.reuse, R144, RZ ;  /* 0x000000901c18723c */ /* 0x040ff000000018ff */
[-C--:B------:R-:W-:Y:S08]  /*4e60*/  HMMA.16816.F32 R28, R28, R146.reuse, RZ ;  /* 0x000000921c1c723c */ /* 0x080ff000000018ff */
[----:B------:R-:W-:Y:S08]  /*4e70*/  HMMA.16816.F32 R32, R32, R146, RZ ;  /* 0x000000922020723c */ /* 0x000ff000000018ff */
[-C--:B----4-:R-:W-:Y:S08]  /*4e80*/  HMMA.16816.F32 R4, R100, R148.reuse, R4 ;  /* 0x000000946404723c */ /* 0x090ff00000001804 */
[C---:B------:R-:W-:Y:S08]  /*4e90*/  HMMA.16816.F32 R8, R104.reuse, R148, R8 ;  /* 0x000000946808723c */ /* 0x040ff00000001808 */
[-C--:B------:R-:W-:Y:S08]  /*4ea0*/  HMMA.16816.F32 R12, R104, R150.reuse, R12 ;  /* 0x00000096680c723c */ /* 0x080ff0000000180c */
[C---:B------:R-:W-:Y:S08]  /*4eb0*/  HMMA.16816.F32 R16, R100.reuse, R150, R16 ;  /* 0x000000966410723c */ /* 0x040ff00000001810 */
[-C--:B------:R-:W-:Y:S08]  /*4ec0*/  HMMA.16816.F32 R20, R100, R152.reuse, R20 ;  /* 0x000000986414723c */ /* 0x080ff00000001814 */
[C---:B------:R-:W-:Y:S08]  /*4ed0*/  HMMA.16816.F32 R24, R104.reuse, R152, R24 ;  /* 0x000000986818723c */ /* 0x040ff00000001818 */
[-C--:B------:R-:W-:Y:S01]  /*4ee0*/  HMMA.16816.F32 R28, R104, R154.reuse, R28 ;  /* 0x0000009a681c723c */ /* 0x080fe2000000181c */
[----:B------:R-:W1:Y:S07]  /*4ef0*/  LDSM.16.M88.4 R104, [R0+0x4000] ;  /* 0x004000000068783b */ /* 0x000e6e0000000200 */
[----:B------:R-:W-:Y:S01]  /*4f00*/  HMMA.16816.F32 R32, R100, R154, R32 ;  /* 0x0000009a6420723c */ /* 0x000fe20000001820 */
[----:B------:R2:W3:Y:S03]  /*4f10*/  LDSM.16.M88.4 R100, [R0+0x5000] ;  /* 0x005000000064783b */ /* 0x0004e60000000200 */
[----:B--2---:R-:W-:Y:S04]  /*4f20*/  IADD3 R0, PT, PT, R128, R0, RZ ;  /* 0x0000000080007210 */ /* 0x004fe80007ffe0ff */
[-C--:B-1----:R-:W-:Y:S08]  /*4f30*/  HMMA.16816.F32 R4, R104, R156.reuse, R4 ;  /* 0x0000009c6804723c */ /* 0x082ff00000001804 */
[C---:B---3--:R-:W-:Y:S08]  /*4f40*/  HMMA.16816.F32 R8, R100.reuse, R156, R8 ;  /* 0x0000009c6408723c */ /* 0x048ff00000001808 */
[-C--:B------:R-:W-:Y:S08]  /*4f50*/  HMMA.16816.F32 R12, R100, R158.reuse, R12 ;  /* 0x0000009e640c723c */ /* 0x080ff0000000180c */
[C---:B------:R-:W-:Y:S08]  /*4f60*/  HMMA.16816.F32 R16, R104.reuse, R158, R16 ;  /* 0x0000009e6810723c */ /* 0x040ff00000001810 */
[-C--:B------:R-:W-:Y:S08]  /*4f70*/  HMMA.16816.F32 R20, R104, R160.reuse, R20 ;  /* 0x000000a06814723c */ /* 0x080ff00000001814 */
[C---:B------:R-:W-:Y:S08]  /*4f80*/  HMMA.16816.F32 R24, R100.reuse, R160, R24 ;  /* 0x000000a06418723c */ /* 0x040ff00000001818 */
[-C--:B------:R-:W-:Y:S03]  /*4f90*/  HMMA.16816.F32 R28, R100, R162.reuse, R28 ;  /* 0x000000a2641c723c */ /* 0x080fe6000000181c */
[----:B------:R-:W-:Y:S01]  /*4fa0*/  MOV R100, R245 ;  /* 0x000000f500647202 */ /* 0x000fe20000000f00 */
[----:B------:R-:W-:Y:S03]  /*4fb0*/  IMAD.MOV.U32 R101, RZ, RZ, R244 ;  /* 0x000000ffff657224 */ /* 0x000fe600078e00f4 */
[C---:B------:R-:W-:Y:S01]  /*4fc0*/  LEA R110, P1, R248.reuse, R100, 0x2 ;  /* 0x00000064f86e7211 */ /* 0x040fe200078210ff */
[----:B------:R-:W-:Y:S01]  /*4fd0*/  HMMA.16816.F32 R32, R104, R162, R32 ;  /* 0x000000a26820723c */ /* 0x000fe20000001820 */
[----:B------:R-:W-:Y:S03]  /*4fe0*/  LDSM.16.M88.4 R104, [R0+0x5000] ;  /* 0x005000000068783b */ /* 0x000fe60000000200 */
[----:B------:R-:W-:Y:S05]  /*4ff0*/  LEA.HI.X R111, R248, R101, RZ, 0x2, P1 ;  /* 0x00000065f86f7211 */ /* 0x000fea00008f14ff */
[----:B------:R-:W2:Y:S04]  /*5000*/  LDG.E R109, desc[UR28][R110.64] ;  /* 0x0000001c6e6d7981 */ /* 0x000ea8000c1e1900 */
[----:B------:R1:W3:Y:S08]  /*5010*/  LDSM.16.M88.4 R100, [R0+0x4000] ;  /* 0x004000000064783b */ /* 0x0002f00000000200 */
[----:B------:R-:W4:Y:S01]  /*5020*/  LDG.E R108, desc[UR28][R110.64+0x20] ;  /* 0x0000201c6e6c7981 */ /* 0x000f22000c1e1900 */
[--C-:B-1----:R-:W-:Y:S04]  /*5030*/  SHF.R.U32.HI R0, RZ, 0x4, R180.reuse ;  /* 0x00000004ff007819 */ /* 0x102fe800000116b4 */
[----:B------:R-:W-:Y:S04]  /*5040*/  LOP3.LUT R121, R0, 0x8, RZ, 0xc0, !PT ;  /* 0x0000000800797812 */ /* 0x000fe800078ec0ff */
[----:B------:R-:W-:Y:S04]  /*5050*/  LOP3.LUT R0, R121, 0x10, R180, 0xf8, !PT ;  /* 0x0000001079007812 */ /* 0x000fe800078ef8b4 */
[----:B------:R-:W-:Y:S01]  /*5060*/  LOP3.LUT R2, R0, R2, RZ, 0x3c, !PT ;  /* 0x0000000200027212 */ /* 0x000fe200078e3cff */
[-C--:B---3--:R-:W-:Y:S08]  /*5070*/  HMMA.16816.F32 R4, R100, R164.reuse, R4 ;  /* 0x000000a46404723c */ /* 0x088ff00000001804 */
[C---:B------:R-:W-:Y:S08]  /*5080*/  HMMA.16816.F32 R8, R104.reuse, R164, R8 ;  /* 0x000000a46808723c */ /* 0x040ff00000001808 */
[-C--:B------:R-:W-:Y:S08]  /*5090*/  HMMA.16816.F32 R12, R104, R166.reuse, R12 ;  /* 0x000000a6680c723c */ /* 0x080ff0000000180c */
[C---:B------:R-:W-:Y:S08]  /*50a0*/  HMMA.16816.F32 R16, R100.reuse, R166, R16 ;  /* 0x000000a66410723c */ /* 0x040ff00000001810 */
[-C--:B------:R-:W-:Y:S08]  /*50b0*/  HMMA.16816.F32 R20, R100, R168.reuse, R20 ;  /* 0x000000a86414723c */ /* 0x080ff00000001814 */
[C---:B------:R-:W-:Y:S08]  /*50c0*/  HMMA.16816.F32 R24, R104.reuse, R168, R24 ;  /* 0x000000a86818723c */ /* 0x040ff00000001818 */
[-C--:B------:R-:W-:Y:S03]  /*50d0*/  HMMA.16816.F32 R28, R104, R170.reuse, R28 ;  /* 0x000000aa681c723c */ /* 0x080fe6000000181c */
[----:B------:R-:W-:Y:S04]  /*50e0*/  FFMA.FTZ R104, -R211, R211, 1 ;  /* 0x3f800000d3687423 */ /* 0x000fe800000101d3 */
[----:B------:R-:W-:Y:S01]  /*50f0*/  FMUL.FTZ R0, R104, UR16 ;  /* 0x0000001068007c20 */ /* 0x000fe20008410000 */
[----:B------:R-:W-:Y:S04]  /*5100*/  HMMA.16816.F32 R32, R100, R170, R32 ;  /* 0x000000aa6420723c */ /* 0x000fe80000001820 */
[----:B------:R-:W-:Y:S04]  /*5110*/  FFMA.FTZ R101, -R207, R207, 1 ;  /* 0x3f800000cf657423 */ /* 0x000fe800000101cf */
[----:B------:R-:W-:Y:S01]  /*5120*/  FMUL.FTZ R101, R101, UR16 ;  /* 0x0000001065657c20 */ /* 0x000fe20008410000 */
[C---:B--2---:R-:W-:Y:S01]  /*5130*/  FADD.FTZ R4, -R109.reuse, R4 ;  /* 0x000000046d047221 */ /* 0x044fe20000010100 */
[C---:B------:R-:W-:Y:S01]  /*5140*/  FADD.FTZ R5, -R109.reuse, R5 ;  /* 0x000000056d057221 */ /* 0x040fe20000010100 */
[C---:B------:R-:W-:Y:S01]  /*5150*/  FADD.FTZ R16, -R109.reuse, R16 ;  /* 0x000000106d107221 */ /* 0x040fe20000010100 */
[----:B------:R-:W-:Y:S01]  /*5160*/  FADD.FTZ R20, -R109, R20 ;  /* 0x000000146d147221 */ /* 0x000fe20000010100 */
[----:B------:R-:W-:Y:S01]  /*5170*/  FMUL.FTZ R122, R122, R4 ;  /* 0x000000047a7a7220 */ /* 0x000fe20000410000 */
[----:B------:R-:W-:Y:S01]  /*5180*/  FMUL.FTZ R127, R127, R5 ;  /* 0x000000057f7f7220 */ /* 0x000fe20000410000 */
[----:B------:R1:W5:Y:S01]  /*5190*/  LDG.E R4, desc[UR28][R110.64+0xa0] ;  /* 0x0000a01c6e047981 */ /* 0x000362000c1e1900 */
[C---:B------:R-:W-:Y:S01]  /*51a0*/  FADD.FTZ R21, -R109.reuse, R21 ;  /* 0x000000156d157221 */ /* 0x040fe20000010100 */
[----:B------:R-:W-:Y:S01]  /*51b0*/  FMUL.FTZ R100, R122, R3 ;  /* 0x000000037a647220 */ /* 0x000fe20000410000 */
[----:B------:R-:W-:Y:S01]  /*51c0*/  FADD.FTZ R102, -R109, R17 ;  /* 0x000000116d667221 */ /* 0x000fe20000010100 */
[----:B------:R1:W5:Y:S01]  /*51d0*/  LDG.E R5, desc[UR28][R110.64+0x80] ;  /* 0x0000801c6e057981 */ /* 0x000362000c1e1900 */
[----:B------:R-:W-:Y:S01]  /*51e0*/  FMUL.FTZ R3, R224, R16 ;  /* 0x00000010e0037220 */ /* 0x000fe20000410000 */
[----:B------:R-:W-:Y:S01]  /*51f0*/  FMUL.FTZ R104, R220, R20 ;  /* 0x00000014dc687220 */ /* 0x000fe20000410000 */
[----:B------:R-:W-:Y:S01]  /*5200*/  FMUL.FTZ R17, R127, R0 ;  /* 0x000000007f117220 */ /* 0x000fe20000410000 */
[----:B------:R-:W-:Y:S01]  /*5210*/  FFMA.FTZ R16, -R209, R209, 1 ;  /* 0x3f800000d1107423 */ /* 0x000fe200000101d1 */
[----:B------:R-:W-:Y:S01]  /*5220*/  FFMA.FTZ R20, -R210, R210, 1 ;  /* 0x3f800000d2147423 */ /* 0x000fe200000101d2 */
[----:B------:R-:W-:Y:S01]  /*5230*/  SHF.R.U32.HI R0, RZ, 0x1, R180 ;  /* 0x00000001ff007819 */ /* 0x000fe200000116b4 */
[----:B------:R-:W-:Y:S01]  /*5240*/  FMUL.FTZ R103, R219, R21 ;  /* 0x00000015db677220 */ /* 0x000fe20000410000 */
[----:B------:R-:W-:Y:S01]  /*5250*/  FFMA.FTZ R21, -R208, R208, 1 ;  /* 0x3f800000d0157423 */ /* 0x000fe200000101d0 */
[----:B------:R-:W-:Y:S01]  /*5260*/  FMUL.FTZ R102, R223, R102 ;  /* 0x00000066df667220 */ /* 0x000fe20000410000 */
[----:B------:R-:W-:Y:S01]  /*5270*/  FMUL.FTZ R16, R16, UR16 ;  /* 0x0000001010107c20 */ /* 0x000fe20008410000 */
[----:B------:R-:W-:Y:S01]  /*5280*/  FMUL.FTZ R20, R20, UR16 ;  /* 0x0000001014147c20 */ /* 0x000fe20008410000 */
[----:B------:R-:W-:Y:S01]  /*5290*/  LOP3.LUT R0, R0, 0x30, RZ, 0xc0, !PT ;  /* 0x0000003000007812 */ /* 0x000fe200078ec0ff */
[----:B------:R-:W-:Y:S01]  /*52a0*/  FMUL.FTZ R21, R21, UR16 ;  /* 0x0000001015157c20 */ /* 0x000fe20008410000 */
[----:B------:R-:W-:Y:S01]  /*52b0*/  FMUL.FTZ R16, R3, R16 ;  /* 0x0000001003107220 */ /* 0x000fe20000410000 */
[----:B------:R-:W-:Y:S01]  /*52c0*/  FMUL.FTZ R20, R102, R20 ;  /* 0x0000001466147220 */ /* 0x000fe20000410000 */
[----:B------:R-:W-:Y:S01]  /*52d0*/  SHF.L.U32 R3, R180, 0x6, RZ ;  /* 0x00000006b4037819 */ /* 0x000fe200000006ff */
[----:B------:R-:W-:Y:S01]  /*52e0*/  FADD.FTZ R32, -R109, R32 ;  /* 0x000000206d207221 */ /* 0x000fe20000010100 */
[----:B------:R-:W-:Y:S01]  /*52f0*/  LOP3.LUT R0, R0, 0x8, R180, 0xf8, !PT ;  /* 0x0000000800007812 */ /* 0x000fe200078ef8b4 */
[----:B----4-:R-:W-:Y:S01]  /*5300*/  FADD.FTZ R6, -R108, R6 ;  /* 0x000000066c067221 */ /* 0x010fe20000010100 */
[----:B------:R-:W-:Y:S01]  /*5310*/  F2FP.F16.F32.PACK_AB R17, R17, R100 ;  /* 0x000000641111723e */ /* 0x000fe200000000ff */
[----:B------:R-:W-:Y:S01]  /*5320*/  FMUL.FTZ R100, R104, R21 ;  /* 0x0000001568647220 */ /* 0x000fe20000410000 */
[----:B------:R-:W-:Y:S01]  /*5330*/  FMUL.FTZ R21, R103, R101 ;  /* 0x0000006567157220 */ /* 0x000fe20000410000 */
[----:B------:R-:W-:Y:S01]  /*5340*/  FADD.FTZ R102, -R108, R7 ;  /* 0x000000076c667221 */ /* 0x000fe20000010100 */
[--C-:B------:R-:W-:Y:S01]  /*5350*/  LOP3.LUT R0, R0, 0x1c0, R3.reuse, 0xf8, !PT ;  /* 0x000001c000007812 */ /* 0x100fe200078ef803 */
[----:B------:R-:W-:Y:S01]  /*5360*/  FMUL.FTZ R7, R218, R32 ;  /* 0x00000020da077220 */ /* 0x000fe20000410000 */
[----:B------:R-:W-:Y:S01]  /*5370*/  LOP3.LUT R2, R2, 0x200, R3, 0xf8, !PT ;  /* 0x0000020002027812 */ /* 0x000fe200078ef803 */
[----:B------:R-:W-:Y:S01]  /*5380*/  FMUL.FTZ R101, R239, R6 ;  /* 0x00000006ef657220 */ /* 0x000fe20000410000 */
[----:B------:R-:W-:Y:S01]  /*5390*/  F2FP.F16.F32.PACK_AB R20, R20, R16 ;  /* 0x000000101414723e */ /* 0x000fe200000000ff */
[----:B------:R-:W-:Y:S01]  /*53a0*/  FADD.FTZ R33, -R109, R33 ;  /* 0x000000216d217221 */ /* 0x000fe20000010100 */
[----:B------:R-:W-:Y:S01]  /*53b0*/  FFMA.FTZ R3, -R201, R201, 1 ;  /* 0x3f800000c9037423 */ /* 0x000fe200000101c9 */
[----:B------:R-:W-:Y:S01]  /*53c0*/  FFMA.FTZ R32, -R200, R200, 1 ;  /* 0x3f800000c8207423 */ /* 0x000fe200000101c8 */
[----:B------:R-:W-:Y:S01]  /*53d0*/  FFMA.FTZ R6, -R222, R222, 1 ;  /* 0x3f800000de067423 */ /* 0x000fe200000101de */
[----:B------:R-:W-:Y:S01]  /*53e0*/  FFMA.FTZ R16, -R221, R221, 1 ;  /* 0x3f800000dd107423 */ /* 0x000fe200000101dd */
[----:B------:R-:W-:Y:S01]  /*53f0*/  FMUL.FTZ R33, R217, R33 ;  /* 0x00000021d9217220 */ /* 0x000fe20000410000 */
[----:B------:R-:W-:Y:S01]  /*5400*/  FMUL.FTZ R102, R238, R102 ;  /* 0x00000066ee667220 */ /* 0x000fe20000410000 */
[----:B------:R-:W-:Y:S01]  /*5410*/  FMUL.FTZ R3, R3, UR16 ;  /* 0x0000001003037c20 */ /* 0x000fe20008410000 */
[----:B------:R-:W-:Y:S01]  /*5420*/  FMUL.FTZ R32, R32, UR16 ;  /* 0x0000001020207c20 */ /* 0x000fe20008410000 */
[----:B------:R-:W-:Y:S01]  /*5430*/  FMUL.FTZ R6, R6, UR16 ;  /* 0x0000001006067c20 */ /* 0x000fe20008410000 */
[----:B------:R-:W-:Y:S01]  /*5440*/  FMUL.FTZ R16, R16, UR16 ;  /* 0x0000001010107c20 */ /* 0x000fe20008410000 */
[----:B------:R-:W-:Y:S01]  /*5450*/  FMUL.FTZ R3, R7, R3 ;  /* 0x0000000307037220 */ /* 0x000fe20000410000 */
[----:B------:R-:W-:Y:S01]  /*5460*/  FMUL.FTZ R32, R33, R32 ;  /* 0x0000002021207220 */ /* 0x000fe20000410000 */
[----:B------:R-:W-:Y:S01]  /*5470*/  FMUL.FTZ R6, R101, R6 ;  /* 0x0000000665067220 */ /* 0x000fe20000410000 */
[----:B------:R-:W-:Y:S01]  /*5480*/  FMUL.FTZ R16, R102, R16 ;  /* 0x0000001066107220 */ /* 0x000fe20000410000 */
[----:B------:R-:W-:Y:S01]  /*5490*/  F2FP.F16.F32.PACK_AB R21, R21, R100 ;  /* 0x000000641515723e */ /* 0x000fe200000000ff */
[C---:B------:R-:W-:Y:S01]  /*54a0*/  FADD.FTZ R7, -R108.reuse, R22 ;  /* 0x000000166c077221 */ /* 0x040fe20000010100 */
[C---:B------:R-:W-:Y:S01]  /*54b0*/  FADD.FTZ R18, -R108.reuse, R18 ;  /* 0x000000126c127221 */ /* 0x040fe20000010100 */
[----:B------:R-:W-:Y:S01]  /*54c0*/  FADD.FTZ R19, -R108, R19 ;  /* 0x000000136c137221 */ /* 0x000fe20000010100 */
[----:B------:R-:W-:Y:S01]  /*54d0*/  FFMA.FTZ R100, -R216, R216, 1 ;  /* 0x3f800000d8647423 */ /* 0x000fe200000101d8 */
[----:B------:R-:W-:Y:S01]  /*54e0*/  FFMA.FTZ R22, -R215, R215, 1 ;  /* 0x3f800000d7167423 */ /* 0x000fe200000101d7 */
[----:B------:R-:W-:Y:S01]  /*54f0*/  F2FP.F16.F32.PACK_AB R32, R32, R3 ;  /* 0x000000032020723e */ /* 0x000fe200000000ff */
[----:B------:R-:W-:Y:S01]  /*5500*/  FMUL.FTZ R3, R237, R18 ;  /* 0x00000012ed037220 */ /* 0x000fe20000410000 */
[----:B------:R-:W-:Y:S01]  /*5510*/  F2FP.F16.F32.PACK_AB R16, R16, R6 ;  /* 0x000000061010723e */ /* 0x000fe200000000ff */
[----:B------:R-:W-:Y:S01]  /*5520*/  FMUL.FTZ R6, R236, R19 ;  /* 0x00000013ec067220 */ /* 0x000fe20000410000 */
[----:B------:R-:W-:Y:S01]  /*5530*/  FMUL.FTZ R100, R100, UR16 ;  /* 0x0000001064647c20 */ /* 0x000fe20008410000 */
[----:B------:R-:W-:Y:S01]  /*5540*/  FMUL.FTZ R22, R22, UR16 ;  /* 0x0000001016167c20 */ /* 0x000fe20008410000 */
[C---:B------:R-:W-:Y:S01]  /*5550*/  FADD.FTZ R35, -R108.reuse, R35 ;  /* 0x000000236c237221 */ /* 0x040fe20000010100 */
[----:B------:R-:W-:Y:S01]  /*5560*/  FADD.FTZ R18, -R108, R23 ;  /* 0x000000176c127221 */ /* 0x000fe20000010100 */
[----:B------:R-:W-:Y:S01]  /*5570*/  FMUL.FTZ R100, R3, R100 ;  /* 0x0000006403647220 */ /* 0x000fe20000410000 */
[----:B------:R-:W-:Y:S01]  /*5580*/  FMUL.FTZ R22, R6, R22 ;  /* 0x0000001606167220 */ /* 0x000fe20000410000 */
[----:B------:R-:W-:Y:S01]  /*5590*/  FADD.FTZ R3, -R108, R34 ;  /* 0x000000226c037221 */ /* 0x000fe20000010100 */
[----:B------:R-:W-:Y:S01]  /*55a0*/  FMUL.FTZ R6, R225, R35 ;  /* 0x00000023e1067220 */ /* 0x000fe20000410000 */
[----:B------:R-:W-:Y:S01]  /*55b0*/  FFMA.FTZ R33, -R214, R214, 1 ;  /* 0x3f800000d6217423 */ /* 0x000fe200000101d6 */
[----:B------:R-:W-:Y:S01]  /*55c0*/  FFMA.FTZ R23, -R213, R213, 1 ;  /* 0x3f800000d5177423 */ /* 0x000fe200000101d5 */
[----:B------:R-:W-:Y:S01]  /*55d0*/  FFMA.FTZ R35, -R205, R205, 1 ;  /* 0x3f800000cd237423 */ /* 0x000fe200000101cd */
[----:B------:R-:W-:Y:S01]  /*55e0*/  FFMA.FTZ R34, -R203, R203, 1 ;  /* 0x3f800000cb227423 */ /* 0x000fe200000101cb */
[----:B------:R-:W-:Y:S01]  /*55f0*/  FMUL.FTZ R7, R231, R7 ;  /* 0x00000007e7077220 */ /* 0x000fe20000410000 */
        /* <DEDUP_REMOVED lines=10> */
[----:B-1----:R-:W-:Y:S06]  /*56a0*/  @!P4 BRA `(.L_x_605) ;  /* 0x000000000088c947 */ /* 0x002fec0003800000 */
        /* <DEDUP_REMOVED lines=17> */
[----:B------:R-:W-:Y:S02]  /*57c0*/  @!P2 IMAD.MOV.U32 R18, RZ, RZ, R234 ;  /* 0x000000ffff12a224 */ /* 0x000fe400078e00ea */
[----:B------:R-:W-:Y:S02]  /*57d0*/  @!P2 IMAD.MOV.U32 R19, RZ, RZ, R233 ;  /* 0x000000ffff13a224 */ /* 0x000fe400078e00e9 */
        /* <DEDUP_REMOVED lines=15> */
.L_x_605:
[----:B------:R2:W-:Y:S01]  /*58d0*/  STS [R202+0xa400], R16 ;  /* 0x00a40010ca007388 */ /* 0x0005e20000000800 */
[----:B------:R-:W-:Y:S01]  /*58e0*/  F2FP.F16.F32.PACK_AB R3, R22, R100 ;  /* 0x000000641603723e */ /* 0x000fe200000000ff */
[C---:B-----5:R-:W-:Y:S01]  /*58f0*/  FADD.FTZ R8, -R5.reuse, R8 ;  /* 0x0000000805087221 */ /* 0x060fe20000010100 */
[C---:B------:R-:W-:Y:S02]  /*5900*/  FADD.FTZ R9, -R5.reuse, R9 ;  /* 0x0000000905097221 */ /* 0x040fe40000010100 */
[----:B------:R-:W-:Y:S01]  /*5910*/  STS [R202+0xa000], R17 ;  /* 0x00a00011ca007388 */ /* 0x000fe20000000800 */
[----:B------:R-:W-:Y:S01]  /*5920*/  FADD.FTZ R12, -R5, R12 ;  /* 0x0000000c050c7221 */ /* 0x000fe20000010100 */
[----:B-1----:R-:W-:Y:S01]  /*5930*/  FMUL.FTZ R19, R189, R8 ;  /* 0x00000008bd137220 */ /* 0x002fe20000410000 */
[----:B------:R-:W-:Y:S02]  /*5940*/  FFMA.FTZ R8, -R130, R130, 1 ;  /* 0x3f80000082087423 */ /* 0x000fe40000010182 */
[----:B------:R1:W-:Y:S01]  /*5950*/  STS [R190+0xa400], R3 ;  /* 0x00a40003be007388 */ /* 0x0003e20000000800 */
[----:B------:R-:W-:Y:S01]  /*5960*/  FFMA.FTZ R7, -R129, R129, 1 ;  /* 0x3f80000081077423 */ /* 0x000fe20000010181 */
[----:B------:R-:W-:Y:S01]  /*5970*/  FADD.FTZ R13, -R5, R13 ;  /* 0x0000000d050d7221 */ /* 0x000fe20000010100 */
[----:B------:R-:W-:Y:S01]  /*5980*/  FMUL.FTZ R8, R8, UR16 ;  /* 0x0000001008087c20 */ /* 0x000fe20008410000 */
[----:B------:R-:W-:Y:S01]  /*5990*/  FFMA.FTZ R6, -R126, R126, 1 ;  /* 0x3f8000007e067423 */ /* 0x000fe2000001017e */
[----:B------:R-:W-:Y:S01]  /*59a0*/  FMUL.FTZ R12, R185, R12 ;  /* 0x0000000cb90c7220 */ /* 0x000fe20000410000 */
[----:B------:R-:W-:Y:S01]  /*59b0*/  FMUL.FTZ R7, R7, UR16 ;  /* 0x0000001007077c20 */ /* 0x000fe20008410000 */
[----:B------:R-:W-:Y:S01]  /*59c0*/  FMUL.FTZ R13, R139, R13 ;  /* 0x0000000d8b0d7220 */ /* 0x000fe20000410000 */
[----:B------:R-:W-:Y:S01]  /*59d0*/  FMUL.FTZ R6, R6, UR16 ;  /* 0x0000001006067c20 */ /* 0x000fe20008410000 */
[C---:B------:R-:W-:Y:S01]  /*59e0*/  FADD.FTZ R24, -R5.reuse, R24 ;  /* 0x0000001805187221 */ /* 0x040fe20000010100 */
[----:B------:R-:W-:Y:S01]  /*59f0*/  FMUL.FTZ R12, R12, R7 ;  /* 0x000000070c0c7220 */ /* 0x000fe20000410000 */
[----:B------:R-:W-:Y:S01]  /*5a00*/  FADD.FTZ R25, -R5, R25 ;  /* 0x0000001905197221 */ /* 0x000fe20000010100 */
[----:B------:R-:W-:Y:S01]  /*5a10*/  FFMA.FTZ R7, -R115, R115, 1 ;  /* 0x3f80000073077423 */ /* 0x000fe20000010173 */
[----:B------:R-:W-:Y:S01]  /*5a20*/  FMUL.FTZ R13, R13, R6 ;  /* 0x000000060d0d7220 */ /* 0x000fe20000410000 */
[C---:B------:R-:W-:Y:S01]  /*5a30*/  FADD.FTZ R29, -R5.reuse, R29 ;  /* 0x0000001d051d7221 */ /* 0x040fe20000010100 */
[----:B------:R-:W-:Y:S01]  /*5a40*/  FMUL.FTZ R24, R134, R24 ;  /* 0x0000001886187220 */ /* 0x000fe20000410000 */
[----:B------:R-:W-:Y:S01]  /*5a50*/  FADD.FTZ R28, -R5, R28 ;  /* 0x0000001c051c7221 */ /* 0x000fe20000010100 */
[----:B--2---:R-:W-:Y:S01]  /*5a60*/  FMUL.FTZ R16, R188, R9 ;  /* 0x00000009bc107220 */ /* 0x004fe20000410000 */
[----:B------:R-:W-:Y:S01]  /*5a70*/  FFMA.FTZ R9, -R131, R131, 1 ;  /* 0x3f80000083097423 */ /* 0x000fe20000010183 */
[----:B------:R-:W-:Y:S01]  /*5a80*/  FFMA.FTZ R6, -R114, R114, 1 ;  /* 0x3f80000072067423 */ /* 0x000fe20000010172 */
[----:B------:R-:W-:Y:S01]  /*5a90*/  FMUL.FTZ R25, R133, R25 ;  /* 0x0000001985197220 */ /* 0x000fe20000410000 */
[----:B------:R-:W-:Y:S01]  /*5aa0*/  FMUL.FTZ R16, R16, R8 ;  /* 0x0000000810107220 */ /* 0x000fe20000410000 */
[----:B------:R-:W-:Y:S01]  /*5ab0*/  FMUL.FTZ R9, R9, UR16 ;  /* 0x0000001009097c20 */ /* 0x000fe20008410000 */
[----:B------:R-:W-:Y:S01]  /*5ac0*/  FFMA.FTZ R8, -R116, R116, 1 ;  /* 0x3f80000074087423 */ /* 0x000fe20000010174 */
[----:B------:R-:W-:Y:S01]  /*5ad0*/  FMUL.FTZ R7, R7, UR16 ;  /* 0x0000001007077c20 */ /* 0x000fe20008410000 */
[----:B------:R-:W-:Y:S01]  /*5ae0*/  FFMA.FTZ R5, -R113, R113, 1 ;  /* 0x3f80000071057423 */ /* 0x000fe20000010171 */
[----:B------:R-:W-:Y:S01]  /*5af0*/  FMUL.FTZ R19, R19, R9 ;  /* 0x0000000913137220 */ /* 0x000fe20000410000 */
[----:B------:R-:W-:Y:S01]  /*5b00*/  FMUL.FTZ R8, R8, UR16 ;  /* 0x0000001008087c20 */ /* 0x000fe20008410000 */
[----:B------:R-:W-:Y:S01]  /*5b10*/  FADD.FTZ R10, -R4, R10 ;  /* 0x0000000a040a7221 */ /* 0x000fe20000010100 */
[----:B------:R-:W-:Y:S01]  /*5b20*/  STS [R190+0xa000], R20 ;  /* 0x00a00014be007388 */ /* 0x000fe20000000800 */
[----:B------:R-:W-:Y:S01]  /*5b30*/  FMUL.FTZ R28, R132, R28 ;  /* 0x0000001c841c7220 */ /* 0x000fe20000410000 */
[----:B-1----:R-:W-:Y:S01]  /*5b40*/  F2FP.F16.F32.PACK_AB R3, R16, R19 ;  /* 0x000000131003723e */ /* 0x002fe200000000ff */
[----:B------:R-:W-:Y:S01]  /*5b50*/  FMUL.FTZ R24, R24, R8 ;  /* 0x0000000818187220 */ /* 0x000fe20000410000 */
[----:B------:R-:W-:Y:S01]  /*5b60*/  FMUL.FTZ R6, R6, UR16 ;  /* 0x0000001006067c20 */ /* 0x000fe20008410000 */
[----:B------:R-:W-:Y:S01]  /*5b70*/  FMUL.FTZ R29, R125, R29 ;  /* 0x0000001d7d1d7220 */ /* 0x000fe20000410000 */
[----:B------:R-:W-:Y:S01]  /*5b80*/  FMUL.FTZ R8, R25, R7 ;  /* 0x0000000719087220 */ /* 0x000fe20000410000 */
[----:B------:R-:W-:Y:S01]  /*5b90*/  FMUL.FTZ R5, R5, UR16 ;  /* 0x0000001005057c20 */ /* 0x000fe20008410000 */
[----:B------:R-:W-:Y:S01]  /*5ba0*/  F2FP.F16.F32.PACK_AB R7, R13, R12 ;  /* 0x0000000c0d07723e */ /* 0x000fe200000000ff */
[----:B------:R-:W-:Y:S01]  /*5bb0*/  FMUL.FTZ R13, R194, R10 ;  /* 0x0000000ac20d7220 */ /* 0x000fe20000410000 */
[----:B------:R-:W-:Y:S01]  /*5bc0*/  FADD.FTZ R11, -R4, R11 ;  /* 0x0000000b040b7221 */ /* 0x000fe20000010100 */
[----:B------:R1:W-:Y:S01]  /*5bd0*/  STS [R202+0xb000], R3 ;  /* 0x00b00003ca007388 */ /* 0x0003e20000000800 */
[----:B------:R-:W-:Y:S01]  /*5be0*/  FMUL.FTZ R28, R28, R6 ;  /* 0x000000061c1c7220 */ /* 0x000fe20000410000 */
[----:B------:R-:W-:Y:S01]  /*5bf0*/  FFMA.FTZ R10, -R183, R183, 1 ;  /* 0x3f800000b70a7423 */ /* 0x000fe200000101b7 */
[----:B------:R-:W-:Y:S01]  /*5c00*/  FMUL.FTZ R9, R29, R5 ;  /* 0x000000051d097220 */ /* 0x000fe20000410000 */
[C---:B------:R-:W-:Y:S01]  /*5c10*/  FADD.FTZ R14, -R4.reuse, R14 ;  /* 0x0000000e040e7221 */ /* 0x040fe20000010100 */
[----:B------:R-:W-:Y:S01]  /*5c20*/  FFMA.FTZ R6, -R137, R137, 1 ;  /* 0x3f80000089067423 */ /* 0x000fe20000010189 */
[----:B------:R-:W-:Y:S01]  /*5c30*/  FADD.FTZ R15, -R4, R15 ;  /* 0x0000000f040f7221 */ /* 0x000fe20000010100 */
[----:B------:R-:W-:Y:S01]  /*5c40*/  FFMA.FTZ R5, -R136, R136, 1 ;  /* 0x3f80000088057423 */ /* 0x000fe20000010188 */
[----:B------:R-:W-:Y:S01]  /*5c50*/  FMUL.FTZ R12, R193, R11 ;  /* 0x0000000bc10c7220 */ /* 0x000fe20000410000 */
[----:B------:R-:W-:Y:S01]  /*5c60*/  FMUL.FTZ R10, R10, UR16 ;  /* 0x000000100a0a7c20 */ /* 0x000fe20008410000 */
[----:B------:R-:W-:Y:S01]  /*5c70*/  FFMA.FTZ R11, -R184, R184, 1 ;  /* 0x3f800000b80b7423 */ /* 0x000fe200000101b8 */
[----:B------:R-:W-:Y:S01]  /*5c80*/  FMUL.FTZ R14, R192, R14 ;  /* 0x0000000ec00e7220 */ /* 0x000fe20000410000 */
[----:B------:R-:W-:Y:S01]  /*5c90*/  FMUL.FTZ R6, R6, UR16 ;  /* 0x0000001006067c20 */ /* 0x000fe20008410000 */
[----:B------:R-:W-:Y:S01]  /*5ca0*/  FMUL.FTZ R15, R191, R15 ;  /* 0x0000000fbf0f7220 */ /* 0x000fe20000410000 */
[----:B------:R-:W-:Y:S01]  /*5cb0*/  FMUL.FTZ R5, R5, UR16 ;  /* 0x0000001005057c20 */ /* 0x000fe20008410000 */
[----:B------:R-:W-:Y:S01]  /*5cc0*/  FMUL.FTZ R12, R12, R10 ;  /* 0x0000000a0c0c7220 */ /* 0x000fe20000410000 */
[----:B------:R-:W-:Y:S01]  /*5cd0*/  FMUL.FTZ R11, R11, UR16 ;  /* 0x000000100b0b7c20 */ /* 0x000fe20008410000 */
[----:B------:R-:W-:Y:S01]  /*5ce0*/  FMUL.FTZ R14, R14, R6 ;  /* 0x000000060e0e7220 */ /* 0x000fe20000410000 */
[----:B------:R-:W-:Y:S01]  /*5cf0*/  FFMA.FTZ R10, -R124, R124, 1 ;  /* 0x3f8000007c0a7423 */ /* 0x000fe2000001017c */
[----:B------:R-:W-:Y:S01]  /*5d00*/  FMUL.FTZ R15, R15, R5 ;  /* 0x000000050f0f7220 */ /* 0x000fe20000410000 */
[----:B------:R-:W-:Y:S01]  /*5d10*/  FFMA.FTZ R6, -R123, R123, 1 ;  /* 0x3f8000007b067423 */ /* 0x000fe2000001017b */
[C---:B------:R-:W-:Y:S01]  /*5d20*/  FADD.FTZ R27, -R4.reuse, R27 ;  /* 0x0000001b041b7221 */ /* 0x040fe20000010100 */
[----:B------:R-:W-:Y:S01]  /*5d30*/  FADD.FTZ R31, -R4, R31 ;  /* 0x0000001f041f7221 */ /* 0x000fe20000010100 */
[----:B------:R-:W-:Y:S01]  /*5d40*/  FFMA.FTZ R5, -R118, R118, 1 ;  /* 0x3f80000076057423 */ /* 0x000fe20000010176 */
[C---:B------:R-:W-:Y:S01]  /*5d50*/  FADD.FTZ R26, -R4.reuse, R26 ;  /* 0x0000001a041a7221 */ /* 0x040fe20000010100 */
[----:B------:R-:W-:Y:S01]  /*5d60*/  FADD.FTZ R30, -R4, R30 ;  /* 0x0000001e041e7221 */ /* 0x000fe20000010100 */
[----:B------:R-:W-:Y:S01]  /*5d70*/  FMUL.FTZ R13, R13, R11 ;  /* 0x0000000b0d0d7220 */ /* 0x000fe20000410000 */
[----:B------:R-:W-:Y:S01]  /*5d80*/  FFMA.FTZ R4, -R117, R117, 1 ;  /* 0x3f80000075047423 */ /* 0x000fe20000010175 */
[----:B------:R-:W-:Y:S01]  /*5d90*/  FMUL.FTZ R11, R10, UR16 ;  /* 0x000000100a0b7c20 */ /* 0x000fe20008410000 */
[----:B------:R-:W-:Y:S01]  /*5da0*/  FMUL.FTZ R10, R6, UR16 ;  /* 0x00000010060a7c20 */ /* 0x000fe20008410000 */
[----:B------:R-:W-:Y:S01]  /*5db0*/  FMUL.FTZ R30, R138, R30 ;  /* 0x0000001e8a1e7220 */ /* 0x000fe20000410000 */
[----:B------:R-:W-:Y:S01]  /*5dc0*/  FMUL.FTZ R6, R5, UR16 ;  /* 0x0000001005067c20 */ /* 0x000fe20008410000 */
[----:B------:R-:W-:Y:S01]  /*5dd0*/  FMUL.FTZ R31, R135, R31 ;  /* 0x0000001f871f7220 */ /* 0x000fe20000410000 */
[----:B------:R-:W-:Y:S01]  /*5de0*/  FMUL.FTZ R4, R4, UR16 ;  /* 0x0000001004047c20 */ /* 0x000fe20008410000 */
[----:B-1----:R-:W-:Y:S01]  /*5df0*/  F2FP.F16.F32.PACK_AB R3, R15, R14 ;  /* 0x0000000e0f03723e */ /* 0x002fe200000000ff */
        /* <DEDUP_REMOVED lines=8> */
[----:B------:R-:W-:Y:S01]  /*5e80*/  STS [R202+0xb400], R4 ;  /* 0x00b40004ca007388 */ /* 0x000fe20000000800 */
[----:B------:R-:W-:Y:S01]  /*5e90*/  FMUL.FTZ R26, R26, R11 ;  /* 0x0000000b1a1a7220 */ /* 0x000fe20000410000 */
[----:B------:R-:W-:Y:S01]  /*5ea0*/  F2FP.F16.F32.PACK_AB R8, R8, R24 ;  /* 0x000000180808723e */ /* 0x000fe200000000ff */
[----:B------:R-:W-:Y:S02]  /*5eb0*/  IMAD R129, R247, UR13, RZ ;  /* 0x0000000df7817c24 */ /* 0x000fe4000f8e02ff */
[----:B------:R-:W-:Y:S01]  /*5ec0*/  STS [R190+0xb000], R7 ;  /* 0x00b00007be007388 */ /* 0x000fe20000000800 */
[----:B------:R-:W-:Y:S02]  /*5ed0*/  F2FP.F16.F32.PACK_AB R9, R9, R28 ;  /* 0x0000001c0909723e */ /* 0x000fe400000000ff */
[----:B------:R-:W-:Y:S02]  /*5ee0*/  F2FP.F16.F32.PACK_AB R5, R5, R26 ;  /* 0x0000001a0505723e */ /* 0x000fe400000000ff */
[----:B------:R1:W-:Y:S01]  /*5ef0*/  STS [R190+0xb400], R3 ;  /* 0x00b40003be007388 */ /* 0x0003e20000000800 */
[----:B------:R-:W-:Y:S02]  /*5f00*/  F2FP.F16.F32.PACK_AB R6, R6, R30 ;  /* 0x0000001e0606723e */ /* 0x000fe400000000ff */
[----:B------:R-:W-:Y:S02]  /*5f10*/  LOP3.LUT R0, R0, R119, RZ, 0x3c, !PT ;  /* 0x0000007700007212 */ /* 0x000fe400078e3cff */
[----:B------:R-:W-:Y:S01]  /*5f20*/  STS [R198+-0x4000], R21 ;  /* 0xffc00015c6007388 */ /* 0x000fe20000000800 */
[----:B------:R-:W-:Y:S04]  /*5f30*/  SHF.L.U32 R122, R180, 0x5, RZ ;  /* 0x00000005b47a7819 */ /* 0x000fe800000006ff */
[----:B------:R-:W-:Y:S05]  /*5f40*/  STS [R198+-0x3c00], R18 ;  /* 0xffc40012c6007388 */ /* 0x000fea0000000800 */
[----:B------:R-:W-:Y:S05]  /*5f50*/  STS [R112+-0x4000], R32 ;  /* 0xffc0002070007388 */ /* 0x000fea0000000800 */
[----:B------:R-:W-:Y:S05]  /*5f60*/  STS [R112+-0x3c00], R17 ;  /* 0xffc4001170007388 */ /* 0x000fea0000000800 */
[----:B------:R-:W-:Y:S05]  /*5f70*/  STS [R198+-0x3000], R8 ;  /* 0xffd00008c6007388 */ /* 0x000fea0000000800 */
[----:B------:R-:W-:Y:S01]  /*5f80*/  STS [R198+-0x2c00], R5 ;  /* 0xffd40005c6007388 */ /* 0x000fe20000000800 */
[----:B-1----:R-:W-:Y:S02]  /*5f90*/  LOP3.LUT R3, R0, 0x200, R122, 0xf8, !PT ;  /* 0x0000020000037812 */ /* 0x002fe400078ef87a */
[----:B------:R-:W-:Y:S02]  /*5fa0*/  LEA R0, R2, UR4, 0x1 ;  /* 0x0000000402007c11 */ /* 0x000fe4000f8e08ff */
[----:B------:R-:W-:Y:S01]  /*5fb0*/  STS [R112+-0x3000], R9 ;  /* 0xffd0000970007388 */ /* 0x000fe20000000800 */
[----:B------:R-:W-:Y:S02]  /*5fc0*/  LEA R3, R3, UR4, 0x1 ;  /* 0x0000000403037c11 */ /* 0x000fe4000f8e08ff */
[----:B------:R-:W-:Y:S02]  /*5fd0*/  IADD3 R2, PT, PT, R0, R120, RZ ;  /* 0x0000007800027210 */ /* 0x000fe40007ffe0ff */
[----:B------:R-:W-:Y:S01]  /*5fe0*/  STS [R112+-0x2c00], R6 ;  /* 0xffd4000670007388 */ /* 0x000fe20000000800 */
[----:B------:R-:W-:Y:S06]  /*5ff0*/  BAR.SYNC.DEFER_BLOCKING 0x0 ;  /* 0x0000000000007b1d */ /* 0x000fec0000010000 */
[----:B------:R-:W-:Y:S05]  /*6000*/  LDSM.16.MT88.4 R4, [R3+0xe000] ;  /* 0x00e000000304783b */ /* 0x000fea0000004200 */
        /* <DEDUP_REMOVED lines=39> */
[----:B------:R-:W-:Y:S04]  /*6280*/  HMMA.16816.F32 R64, R8, R14, R64 ;  /* 0x0000000e0840723c */ /* 0x000fe80000001840 */
[----:B------:R-:W-:Y:S04]  /*6290*/  SHF.L.U32 R8, R180, 0x3, RZ ;  /* 0x00000003b4087819 */ /* 0x000fe800000006ff */
        /* <DEDUP_REMOVED lines=10> */
[----:B------:R-:W-:Y:S02]  /*6340*/  LOP3.LUT R5, R5, 0x38, R180, 0x78, !PT ;  /* 0x0000003805057812 */ /* 0x000fe400078e78b4 */
[C---:B------:R-:W-:Y:S02]  /*6350*/  LEA R6, P1, R4.reuse, R196, 0x2 ;  /* 0x000000c404067211 */ /* 0x040fe400078210ff */
[----:B------:R-:W-:Y:S02]  /*6360*/  LOP3.LUT R5, R5, 0x1e00, R8, 0xf8, !PT ;  /* 0x00001e0005057812 */ /* 0x000fe400078ef808 */
[----:B------:R-:W-:Y:S02]  /*6370*/  LEA.HI.X.SX32 R4, R4, R197, 0x2, P1 ;  /* 0x000000c504047211 */ /* 0x000fe400008f16ff */
[----:B------:R-:W-:Y:S02]  /*6380*/  LEA R123, R5, UR4, 0x1 ;  /* 0x00000004057b7c11 */ /* 0x000fe4000f8e08ff */
[----:B------:R-:W-:Y:S02]  /*6390*/  MOV R196, R6 ;  /* 0x0000000600c47202 */ /* 0x000fe40000000f00 */
[----:B------:R-:W-:Y:S01]  /*63a0*/  MOV R197, R4 ;  /* 0x0000000400c57202 */ /* 0x000fe20000000f00 */
[----:B------:R-:W-:Y:S06]  /*63b0*/  @!P4 BRA `(.L_x_606) ;  /* 0x00000000005cc947 */ /* 0x000fec0003800000 */
[----:B------:R-:W2:Y:S01]  /*63c0*/  LDL R108, [R1+0x8] ;  /* 0x00000800016c7983 */ /* 0x000ea20000100800 */
[----:B------:R-:W-:Y:S02]  /*63d0*/  IADD3 R5, P1, PT, RZ, -UR7, RZ ;  /* 0x80000007ff057c10 */ /* 0x000fe4000ff3e0ff */
[C---:B------:R-:W-:Y:S02]  /*63e0*/  ISETP.GE.AND P5, PT, R119.reuse, UR14, PT ;  /* 0x0000000e77007c0c */ /* 0x040fe4000bfa6270 */
[----:B------:R-:W-:Y:S01]  /*63f0*/  ISETP.GE.AND P2, PT, R119, UR14, PT ;  /* 0x0000000e77007c0c */ /* 0x000fe2000bf46270 */
[----:B------:R-:W-:Y:S05]  /*6400*/  IMAD.X R4, RZ, RZ, ~UR12, P1 ;  /* 0x8000000cff047e24 */ /* 0x000fea00088e06ff */
[----:B------:R-:W-:Y:S04]  /*6410*/  SHF.R.S64 R5, R5, 0x1f, R4 ;  /* 0x0000001f05057819 */ /* 0x000fe80000001004 */
[----:B------:R-:W-:Y:S04]  /*6420*/  IADD3 R235, P1, PT, R5, R235, RZ ;  /* 0x000000eb05eb7210 */ /* 0x000fe80007f3e0ff */
[----:B------:R-:W-:Y:S01]  /*6430*/  LEA.HI.X.SX32 R232, R4, R232, 0x1, P1 ;  /* 0x000000e804e87211 */ /* 0x000fe200008f0eff */
[----:B------:R-:W-:Y:S01]  /*6440*/  @!P5 IMAD.MOV.U32 R6, RZ, RZ, R235 ;  /* 0x000000ffff06d224 */ /* 0x000fe200078e00eb */
[C---:B------:R-:W-:Y:S03]  /*6450*/  @!P2 LEA R4, P1, R251.reuse, R235, 0x1 ;  /* 0x000000ebfb04a211 */ /* 0x040fe600078208ff */
[----:B------:R-:W-:Y:S05]  /*6460*/  @!P5 IMAD.MOV.U32 R7, RZ, RZ, R232 ;  /* 0x000000ffff07d224 */ /* 0x000fea00078e00e8 */
[----:B------:R-:W-:Y:S01]  /*6470*/  @!PT LDS RZ, [RZ] ;  /* 0x00000000fffff984 */ /* 0x000fe20000000800 */
[----:B------:R-:W-:Y:S01]  /*6480*/  @!PT LDS RZ, [RZ] ;  /* 0x00000000fffff984 */ /* 0x000fe20000000800 */
[----:B------:R-:W-:Y:S01]  /*6490*/  @!PT LDS RZ, [RZ] ;  /* 0x00000000fffff984 */ /* 0x000fe20000000800 */
[----:B------:R1:W-:Y:S04]  /*64a0*/  @!P5 LDGSTS.E.BYPASS.LTC128B.128 [R123+0x4000], desc[UR28][R6.64] ;  /* 0x04000000067bdfae */ /* 0x0003e8000b981a1c */
[----:B------:R1:W-:Y:S04]  /*64b0*/  @P5 STS.128 [R123+0x4000], RZ ;  /* 0x004000ff7b005388 */ /* 0x0003e80000000c00 */
[----:B------:R1:W-:Y:S01]  /*64c0*/  @P2 STS.128 [R123+0x5000], RZ ;  /* 0x005000ff7b002388 */ /* 0x0003e20000000c00 */
[----:B--2---:R-:W-:Y:S05]  /*64d0*/  @!P2 LEA.HI.X R5, R251, R232, R108, 0x1, P1 ;  /* 0x000000e8fb05a211 */ /* 0x004fea00008f0c6c */
[----:B------:R-:W-:Y:S01]  /*64e0*/  @!PT LDS RZ, [RZ] ;  /* 0x00000000fffff984 */ /* 0x000fe20000000800 */
[----:B------:R-:W-:Y:S01]  /*64f0*/  @!PT LDS RZ, [RZ] ;  /* 0x00000000fffff984 */ /* 0x000fe20000000800 */
[----:B------:R-:W-:Y:S01]  /*6500*/  @!PT LDS RZ, [RZ] ;  /* 0x00000000fffff984 */ /* 0x000fe20000000800 */
[----:B------:R1:W-:Y:S04]  /*6510*/  @!P2 LDGSTS.E.BYPASS.LTC128B.128 [R123+0x5000], desc[UR28][R4.64] ;  /* 0x05000000047bafae */ /* 0x0003e8000b981a1c */
[----:B------:R-:W0:Y:S02]  /*6520*/  LDGDEPBAR ;  /* 0x00000000000079af */ /* 0x000e240000000000 */
.L_x_606:
[----:B------:R-:W-:Y:S01]  /*6530*/  LDSM.16.M88.4 R16, [R174+0xa000] ;  /* 0x00a00000ae10783b */ /* 0x000fe20000000200 */
[C---:B------:R-:W-:Y:S01]  /*6540*/  IMAD.IADD R117, R174.reuse, 0x1, R128 ;  /* 0x00000001ae757824 */ /* 0x040fe200078e0280 */
[----:B------:R-:W-:Y:S01]  /*6550*/  LEA R130, P1, R249, R196, 0x2 ;  /* 0x000000c4f9827211 */ /* 0x000fe200078210ff */
[----:B------:R-:W-:Y:S01]  /*6560*/  IMAD.IADD R116, R174, 0x1, R120 ;  /* 0x00000001ae747824 */ /* 0x000fe200078e0278 */
[----:B------:R-:W1:Y:S01]  /*6570*/  LDSM.16.MT88.4 R8, [R0+0x6000] ;  /* 0x006000000008783b */ /* 0x000e620000004200 */
[----:B------:R-:W-:Y:S01]  /*6580*/  ISETP.GT.AND P2, PT, R204, R250, PT ;  /* 0x000000facc00720c */ /* 0x000fe20003f44270 */
[----:B------:R-:W-:Y:S01]  /*6590*/  VIADD R195, R195, 0xffffffc0 ;  /* 0xffffffc0c3c37836 */ /* 0x000fe20000000000 */
[----:B------:R-:W-:Y:S01]  /*65a0*/  LEA.HI.X.SX32 R131, R249, R197, 0x2, P1 ;  /* 0x000000c5f9837211 */ /* 0x000fe200008f16ff */
[----:B------:R-:W2:Y:S01]  /*65b0*/  LDSM.16.MT88.4 R20, [R2+0x6000] ;  /* 0x006000000214783b */ /* 0x000ea20000004200 */
[----:B------:R-:W-:Y:S01]  /*65c0*/  IMAD.IADD R118, R128, 0x1, R116 ;  /* 0x0000000180767824 */ /* 0x000fe200078e0274 */
[----:B------:R-:W-:Y:S02]  /*65d0*/  LEA R126, P1, R129, R130, 0x5 ;  /* 0x00000082817e7211 */ /* 0x000fe400078228ff */
[----:B------:R-:W-:Y:S01]  /*65e0*/  LDSM.16.MT88.4 R28, [R0+0x6800] ;  /* 0x00680000001c783b */ /* 0x000fe20000004200 */
[----:B------:R-:W-:Y:S02]  /*65f0*/  @P4 IADD3 R245, P5, PT, R245, -0x100, RZ ;  /* 0xffffff00f5f54810 */ /* 0x000fe40007fbe0ff */
[C---:B------:R-:W-:Y:S01]  /*6600*/  LEA.HI.X.SX32 R127, R129.reuse, R131, 0x5, P1 ;  /* 0x00000083817f7211 */ /* 0x040fe200008f2eff */
[----:B------:R-:W3:Y:S01]  /*6610*/  LDSM.16.M88.4 R24, [R117+0xa000] ;  /* 0x00a000007518783b */ /* 0x000ee20000000200 */
[C---:B------:R-:W-:Y:S02]  /*6620*/  LEA R124, P1, R129.reuse, R126, 0x5 ;  /* 0x0000007e817c7211 */ /* 0x040fe400078228ff */
[----:B------:R-:W-:Y:S01]  /*6630*/  @P4 IADD3.X R244, PT, PT, R244, -0x1, RZ, P5, !PT ;  /* 0xfffffffff4f44810 */ /* 0x000fe20002ffe4ff */
[----:B------:R-:W4:Y:S01]  /*6640*/  LDSM.16.MT88.4 R32, [R2+0x6800] ;  /* 0x006800000220783b */ /* 0x000f220000004200 */
[C---:B------:R-:W-:Y:S03]  /*6650*/  LEA.HI.X.SX32 R125, R129.reuse, R127, 0x5, P1 ;  /* 0x0000007f817d7211 */ /* 0x040fe600008f2eff */
[----:B------:R-:W-:Y:S04]  /*6660*/  LDSM.16.MT88.4 R104, [R0+0x7000] ;  /* 0x007000000068783b */ /* 0x000fe80000004200 */
[----:B------:R-:W4:Y:S04]  /*6670*/  LDSM.16.M88.4 R100, [R116+0xa000] ;  /* 0x00a000007464783b */ /* 0x000f280000000200 */
[----:B------:R-:W-:Y:S04]  /*6680*/  LDSM.16.MT88.4 R108, [R0+0x7800] ;  /* 0x00780000006c783b */ /* 0x000fe80000004200 */
[----:B------:R-:W-:Y:S01]  /*6690*/  LDSM.16.MT88.4 R112, [R2+0x7800] ;  /* 0x007800000270783b */ /* 0x000fe20000004200 */
[C---:B-1----:R-:W-:Y:S08]  /*66a0*/  HMMA.16816.F32 R4, R16.reuse, R8, RZ ;  /* 0x000000081004723c */ /* 0x042ff000000018ff */
[C---:B------:R-:W-:Y:S08]  /*66b0*/  HMMA.16816.F32 R8, R16.reuse, R10, RZ ;  /* 0x0000000a1008723c */ /* 0x040ff000000018ff */
[C---:B--2---:R-:W-:Y:S08]  /*66c0*/  HMMA.16816.F32 R12, R16.reuse, R20, RZ ;  /* 0x00000014100c723c */ /* 0x044ff000000018ff */
[----:B------:R-:W-:Y:S01]  /*66d0*/  HMMA.16816.F32 R16, R16, R22, RZ ;  /* 0x000000161010723c */ /* 0x000fe200000018ff */
[----:B------:R-:W1:Y:S07]  /*66e0*/  LDSM.16.MT88.4 R20, [R2+0x7000] ;  /* 0x007000000214783b */ /* 0x000e6e0000004200 */
[C---:B---3--:R-:W-:Y:S08]  /*66f0*/  HMMA.16816.F32 R4, R24.reuse, R28, R4 ;  /* 0x0000001c1804723c */ /* 0x048ff00000001804 */
[C---:B------:R-:W-:Y:S01]  /*6700*/  HMMA.16816.F32 R8, R24.reuse, R30, R8 ;  /* 0x0000001e1808723c */ /* 0x040fe20000001808 */
[----:B------:R-:W2:Y:S07]  /*6710*/  LDSM.16.M88.4 R28, [R118+0xa000] ;  /* 0x00a00000761c783b */ /* 0x000eae0000000200 */
[C---:B----4-:R-:W-:Y:S08]  /*6720*/  HMMA.16816.F32 R12, R24.reuse, R32, R12 ;  /* 0x00000020180c723c */ /* 0x050ff0000000180c */
[----:B------:R-:W-:Y:S01]  /*6730*/  HMMA.16816.F32 R16, R24, R34, R16 ;  /* 0x000000221810723c */ /* 0x000fe20000001810 */
[----:B------:R-:W-:Y:S04]  /*6740*/  LDSM.16.M88.4 R24, [R174+0xc000] ;  /* 0x00c00000ae18783b */ /* 0x000fe80000000200 */
[----:B------:R-:W3:Y:S03]  /*6750*/  LDSM.16.MT88.4 R32, [R0+0x8000] ;  /* 0x008000000020783b */ /* 0x000ee60000004200 */
[C---:B------:R-:W-:Y:S08]  /*6760*/  HMMA.16816.F32 R4, R100.reuse, R104, R4 ;  /* 0x000000686404723c */ /* 0x040ff00000001804 */
[C---:B------:R-:W-:Y:S01]  /*6770*/  HMMA.16816.F32 R8, R100.reuse, R106, R8 ;  /* 0x0000006a6408723c */ /* 0x040fe20000001808 */
[----:B------:R-:W4:Y:S07]  /*6780*/  LDSM.16.MT88.4 R104, [R2+0x8000] ;  /* 0x008000000268783b */ /* 0x000f2e0000004200 */
[C---:B-1----:R-:W-:Y:S08]  /*6790*/  HMMA.16816.F32 R12, R100.reuse, R20, R12 ;  /* 0x00000014640c723c */ /* 0x042ff0000000180c */
[----:B------:R-:W-:Y:S01]  /*67a0*/  HMMA.16816.F32 R16, R100, R22, R16 ;  /* 0x000000166410723c */ /* 0x000fe20000001810 */
[----:B------:R-:W-:Y:S04]  /*67b0*/  LDSM.16.MT88.4 R100, [R0+0x8800] ;  /* 0x008800000064783b */ /* 0x000fe80000004200 */
[----:B------:R-:W1:Y:S03]  /*67c0*/  LDSM.16.M88.4 R20, [R117+0xc000] ;  /* 0x00c000007514783b */ /* 0x000e660000000200 */
[C---:B--2---:R-:W-:Y:S08]  /*67d0*/  HMMA.16816.F32 R4, R28.reuse, R108, R4 ;  /* 0x0000006c1c04723c */ /* 0x044ff00000001804 */
[C---:B------:R-:W-:Y:S08]  /*67e0*/  HMMA.16816.F32 R8, R28.reuse, R110, R8 ;  /* 0x0000006e1c08723c */ /* 0x040ff00000001808 */
[C---:B------:R-:W-:Y:S08]  /*67f0*/  HMMA.16816.F32 R12, R28.reuse, R112, R12 ;  /* 0x000000701c0c723c */ /* 0x040ff0000000180c */
[----:B------:R-:W-:Y:S01]  /*6800*/  HMMA.16816.F32 R16, R28, R114, R16 ;  /* 0x000000721c10723c */ /* 0x000fe20000001810 */
[----:B------:R-:W2:Y:S02]  /*6810*/  LDSM.16.MT88.4 R28, [R2+0x8800] ;  /* 0x00880000021c783b */ /* 0x000ea40000004200 */
[C---:B------:R-:W-:Y:S04]  /*6820*/  LEA R114, P1, R129.reuse, R124, 0x5 ;  /* 0x0000007c81727211 */ /* 0x040fe800078228ff */
[C---:B------:R-:W-:Y:S01]  /*6830*/  LEA.HI.X.SX32 R115, R129.reuse, R125, 0x5, P1 ;  /* 0x0000007d81737211 */ /* 0x040fe200008f2eff */
[C---:B---3--:R-:W-:Y:S05]  /*6840*/  HMMA.16816.F32 R4, R24.reuse, R32, R4 ;  /* 0x000000201804723c */ /* 0x048fea0000001804 */
[C---:B------:R-:W-:Y:S03]  /*6850*/  LEA R112, P1, R129.reuse, R114, 0x5 ;  /* 0x0000007281707211 */ /* 0x040fe600078228ff */
[C---:B------:R-:W-:Y:S01]  /*6860*/  HMMA.16816.F32 R8, R24.reuse, R34, R8 ;  /* 0x000000221808723c */ /* 0x040fe20000001808 */
[----:B------:R-:W-:Y:S02]  /*6870*/  LDSM.16.MT88.4 R32, [R0+0x9000] ;  /* 0x009000000020783b */ /* 0x000fe40000004200 */
[C---:B------:R-:W-:Y:S02]  /*6880*/  LEA.HI.X.SX32 R113, R129.reuse, R115, 0x5, P1 ;  /* 0x0000007381717211 */ /* 0x040fe400008f2eff */
[C---:B------:R-:W-:Y:S03]  /*6890*/  LEA R110, P1, R129.reuse, R112, 0x5 ;  /* 0x00000070816e7211 */ /* 0x040fe600078228ff */
[C---:B----4-:R-:W-:Y:S03]  /*68a0*/  HMMA.16816.F32 R12, R24.reuse, R104, R12 ;  /* 0x00000068180c723c */ /* 0x050fe6000000180c */
[C---:B------:R-:W-:Y:S05]  /*68b0*/  LEA.HI.X.SX32 R111, R129.reuse, R113, 0x5, P1 ;  /* 0x00000071816f7211 */ /* 0x040fea00008f2eff */
[----:B------:R-:W-:Y:S01]  /*68c0*/  HMMA.16816.F32 R16, R24, R106, R16 ;  /* 0x0000006a1810723c */ /* 0x000fe20000001810 */
[----:B------:R3:W4:Y:S04]  /*68d0*/  LDSM.16.M88.4 R24, [R116+0xc000] ;  /* 0x00c000007418783b */ /* 0x0007280000000200 */
[----:B------:R-:W-:Y:S03]  /*68e0*/  LDSM.16.MT88.4 R104, [R2+0x9800] ;  /* 0x009800000268783b */ /* 0x000fe60000004200 */
[C---:B-1----:R-:W-:Y:S08]  /*68f0*/  HMMA.16816.F32 R4, R20.reuse, R100, R4 ;  /* 0x000000641404723c */ /* 0x042ff00000001804 */
[C---:B------:R-:W-:Y:S01]  /*6900*/  HMMA.16816.F32 R8, R20.reuse, R102, R8 ;  /* 0x000000661408723c */ /* 0x040fe20000001808 */
[----:B------:R-:W1:Y:S07]  /*6910*/  LDSM.16.MT88.4 R100, [R2+0x9000] ;  /* 0x009000000264783b */ /* 0x000e6e0000004200 */
[C---:B--2---:R-:W-:Y:S03]  /*6920*/  HMMA.16816.F32 R12, R20.reuse, R28, R12 ;  /* 0x0000001c140c723c */ /* 0x044fe6000000180c */
[C---:B---3--:R-:W-:Y:S04]  /*6930*/  LEA R116, P1, R129.reuse, R110, 0x5 ;  /* 0x0000006e81747211 */ /* 0x048fe800078228ff */
[C---:B------:R-:W-:Y:S01]  /*6940*/  LEA.HI.X.SX32 R117, R129.reuse, R111, 0x5, P1 ;  /* 0x0000006f81757211 */ /* 0x040fe200008f2eff */
[----:B------:R-:W-:Y:S01]  /*6950*/  HMMA.16816.F32 R16, R20, R30, R16 ;  /* 0x0000001e1410723c */ /* 0x000fe20000001810 */
[----:B------:R2:W-:Y:S02]  /*6960*/  LDSM.16.MT88.4 R28, [R0+0x9800] ;  /* 0x00980000001c783b */ /* 0x0005e40000004200 */
[C---:B------:R-:W-:Y:S02]  /*6970*/  IMAD.WIDE R132, R129.reuse, -0xc0, R116 ;  /* 0xffffff4081847825 */ /* 0x040fe400078e0274 */
[----:B------:R-:W3:Y:S03]  /*6980*/  LDSM.16.M88.4 R20, [R118+0xc000] ;  /* 0x00c000007614783b */ /* 0x000ee60000000200 */
[C---:B----4-:R-:W-:Y:S05]  /*6990*/  HMMA.16816.F32 R4, R24.reuse, R32, R4 ;  /* 0x000000201804723c */ /* 0x050fea0000001804 */
[C---:B------:R-:W-:Y:S03]  /*69a0*/  LEA R108, P1, R129.reuse, R132, 0x5 ;  /* 0x00000084816c7211 */ /* 0x040fe600078228ff */
[C---:B------:R-:W-:Y:S03]  /*69b0*/  HMMA.16816.F32 R8, R24.reuse, R34, R8 ;  /* 0x000000221808723c */ /* 0x040fe60000001808 */
[C---:B------:R-:W-:Y:S02]  /*69c0*/  LEA.HI.X.SX32 R109, R129.reuse, R133, 0x5, P1 ;  /* 0x00000085816d7211 */ /* 0x040fe400008f2eff */
[C---:B------:R-:W-:Y:S02]  /*69d0*/  LEA R34, P1, R129.reuse, R108, 0x5 ;  /* 0x0000006c81227211 */ /* 0x040fe400078228ff */
[----:B--2---:R-:W-:Y:S01]  /*69e0*/  LOP3.LUT R0, R204, 0x1, RZ, 0xc0, !PT ;  /* 0x00000001cc007812 */ /* 0x004fe200078ec0ff */
[C---:B-1----:R-:W-:Y:S03]  /*69f0*/  HMMA.16816.F32 R12, R24.reuse, R100, R12 ;  /* 0x00000064180c723c */ /* 0x042fe6000000180c */
[C---:B------:R-:W-:Y:S02]  /*6a00*/  LEA.HI.X.SX32 R35, R129.reuse, R109, 0x5, P1 ;  /* 0x0000006d81237211 */ /* 0x040fe400008f2eff */
[C---:B------:R-:W-:Y:S03]  /*6a10*/  LEA R32, P1, R129.reuse, R34, 0x5 ;  /* 0x0000002281207211 */ /* 0x040fe600078228ff */
[----:B------:R-:W-:Y:S01]  /*6a20*/  HMMA.16816.F32 R16, R24, R102, R16 ;  /* 0x000000661810723c */ /* 0x000fe20000001810 */
[----:B------:R-:W-:Y:S02]  /*6a30*/  LDSM.16.MT88.4 R100, [R172+0x1000] ;  /* 0x00100000ac64783b */ /* 0x000fe40000004200 */
[----:B------:R-:W-:Y:S01]  /*6a40*/  @P4 IMAD.WIDE.U32 R26, R248, 0x4, R228 ;  /* 0x00000004f81a4825 */ /* 0x000fe200078e00e4 */
[C---:B------:R-:W-:Y:S04]  /*6a50*/  LEA.HI.X.SX32 R33, R129.reuse, R35, 0x5, P1 ;  /* 0x0000002381217211 */ /* 0x040fe800008f2eff */
[----:B------:R-:W5:Y:S01]  /*6a60*/  @P4 LDG.E R243, desc[UR28][R26.64+-0x100] ;  /* 0xffff001c1af34981 */ /* 0x000f62000c1e1900 */
[C---:B---3--:R-:W-:Y:S03]  /*6a70*/  HMMA.16816.F32 R4, R20.reuse, R28, R4 ;  /* 0x0000001c1404723c */ /* 0x048fe60000001804 */
[----:B------:R-:W5:Y:S04]  /*6a80*/  @P4 LDG.E R242, desc[UR28][R26.64+-0xe0] ;  /* 0xffff201c1af24981 */ /* 0x000f68000c1e1900 */
[----:B------:R-:W5:Y:S01]  /*6a90*/  @P4 LDG.E R241, desc[UR28][R26.64+-0x80] ;  /* 0xffff801c1af14981 */ /* 0x000f62000c1e1900 */
[C---:B------:R-:W-:Y:S01]  /*6aa0*/  LEA R28, P1, R129.reuse, R32, 0x5 ;  /* 0x00000020811c7211 */ /* 0x040fe200078228ff */
[C---:B------:R-:W-:Y:S02]  /*6ab0*/  HMMA.16816.F32 R8, R20.reuse, R30, R8 ;  /* 0x0000001e1408723c */ /* 0x040fe40000001808 */
[----:B------:R1:W5:Y:S01]  /*6ac0*/  @P4 LDG.E R240, desc[UR28][R26.64+-0x60] ;  /* 0xffffa01c1af04981 */ /* 0x000362000c1e1900 */
[C---:B------:R-:W-:Y:S02]  /*6ad0*/  LEA.HI.X.SX32 R29, R129.reuse, R33, 0x5, P1 ;  /* 0x00000021811d7211 */ /* 0x040fe400008f2eff */
[C---:B------:R-:W-:Y:S03]  /*6ae0*/  LEA R24, P1, R129.reuse, R28, 0x5 ;  /* 0x0000001c81187211 */ /* 0x040fe600078228ff */
[C---:B------:R-:W-:Y:S02]  /*6af0*/  HMMA.16816.F32 R12, R20.reuse, R104, R12 ;  /* 0x00000068140c723c */ /* 0x040fe4000000180c */
[----:B------:R2:W-:Y:S01]  /*6b00*/  REDG.E.ADD.F32.FTZ.RN.STRONG.GPU desc[UR28][R196.64], R4 ;  /* 0x00000004c40079a6 */ /* 0x0005e2000c12f31c */
[C---:B------:R-:W-:Y:S03]  /*6b10*/  LEA.HI.X.SX32 R25, R129.reuse, R29, 0x5, P1 ;  /* 0x0000001d81197211 */ /* 0x040fe600008f2eff */
[----:B------:R3:W-:Y:S02]  /*6b20*/  REDG.E.ADD.F32.FTZ.RN.STRONG.GPU desc[UR28][R130.64], R5 ;  /* 0x00000005820079a6 */ /* 0x0007e4000c12f31c */
[----:B------:R-:W-:Y:S02]  /*6b30*/  HMMA.16816.F32 R16, R20, R106, R16 ;  /* 0x0000006a1410723c */ /* 0x000fe40000001810 */
[----:B------:R-:W-:Y:S04]  /*6b40*/  REDG.E.ADD.F32.FTZ.RN.STRONG.GPU desc[UR28][R126.64], R6 ;  /* 0x000000067e0079a6 */ /* 0x000fe8000c12f31c */
[----:B------:R-:W-:Y:S04]  /*6b50*/  REDG.E.ADD.F32.FTZ.RN.STRONG.GPU desc[UR28][R124.64], R7 ;  /* 0x000000077c0079a6 */ /* 0x000fe8000c12f31c */
[----:B------:R-:W-:Y:S04]  /*6b60*/  REDG.E.ADD.F32.FTZ.RN.STRONG.GPU desc[UR28][R114.64], R8 ;  /* 0x00000008720079a6 */ /* 0x000fe8000c12f31c */
[----:B------:R-:W-:Y:S04]  /*6b70*/  REDG.E.ADD.F32.FTZ.RN.STRONG.GPU desc[UR28][R112.64], R9 ;  /* 0x00000009700079a6 */ /* 0x000fe8000c12f31c */
[----:B------:R-:W-:Y:S01]  /*6b80*/  REDG.E.ADD.F32.FTZ.RN.STRONG.GPU desc[UR28][R110.64], R10 ;  /* 0x0000000a6e0079a6 */ /* 0x000fe2000c12f31c */
[C---:B--2---:R-:W-:Y:S03]  /*6b90*/  LEA R4, P1, R129.reuse, R24, 0x5 ;  /* 0x0000001881047211 */ /* 0x044fe600078228ff */
[----:B------:R-:W-:Y:S01]  /*6ba0*/  REDG.E.ADD.F32.FTZ.RN.STRONG.GPU desc[UR28][R116.64], R11 ;  /* 0x0000000b740079a6 */ /* 0x000fe2000c12f31c */
[----:B---3--:R-:W-:Y:S03]  /*6bb0*/  LEA.HI.X.SX32 R5, R129, R25, 0x5, P1 ;  /* 0x0000001981057211 */ /* 0x008fe600008f2eff */
[----:B------:R-:W-:Y:S01]  /*6bc0*/  REDG.E.ADD.F32.FTZ.RN.STRONG.GPU desc[UR28][R196.64+0x80], R12 ;  /* 0x0000800cc40079a6 */ /* 0x000fe2000c12f31c */
[----:B------:R-:W-:Y:S01]  /*6bd0*/  ISETP.NE.U32.AND P1, PT, R0, 0x1, PT ;  /* 0x000000010000780c */ /* 0x000fe20003f25070 */
[C---:B------:R-:W-:Y:S02]  /*6be0*/  VIADD R0, R172.reuse, 0xffffe000 ;  /* 0xffffe000ac007836 */ /* 0x040fe40000000000 */
[----:B------:R-:W-:Y:S04]  /*6bf0*/  REDG.E.ADD.F32.FTZ.RN.STRONG.GPU desc[UR28][R132.64+0x80], R13 ;  /* 0x0000800d840079a6 */ /* 0x000fe8000c12f31c */
[----:B------:R2:W-:Y:S04]  /*6c00*/  REDG.E.ADD.F32.FTZ.RN.STRONG.GPU desc[UR28][R108.64+0x80], R14 ;  /* 0x0000800e6c0079a6 */ /* 0x0005e8000c12f31c */
[----:B------:R-:W-:Y:S02]  /*6c10*/  REDG.E.ADD.F32.FTZ.RN.STRONG.GPU desc[UR28][R34.64+0x80], R15 ;  /* 0x0000800f220079a6 */ /* 0x000fe4000c12f31c */
[----:B------:R-:W-:Y:S02]  /*6c20*/  @P1 VIADD R0, R172, 0x2000 ;  /* 0x00002000ac001836 */ /* 0x000fe40000000000 */
[----:B------:R-:W-:Y:S04]  /*6c30*/  REDG.E.ADD.F32.FTZ.RN.STRONG.GPU desc[UR28][R32.64+0x80], R16 ;  /* 0x00008010200079a6 */ /* 0x000fe8000c12f31c */
[----:B------:R-:W-:Y:S04]  /*6c40*/  REDG.E.ADD.F32.FTZ.RN.STRONG.GPU desc[UR28][R28.64+0x80], R17 ;  /* 0x000080111c0079a6 */ /* 0x000fe8000c12f31c */
[----:B------:R-:W-:Y:S04]  /*6c50*/  REDG.E.ADD.F32.FTZ.RN.STRONG.GPU desc[UR28][R24.64+0x80], R18 ;  /* 0x00008012180079a6 */ /* 0x000fe8000c12f31c */
[----:B------:R-:W-:Y:S04]  /*6c60*/  REDG.E.ADD.F32.FTZ.RN.STRONG.GPU desc[UR28][R4.64+0x80], R19 ;  /* 0x00008013040079a6 */ /* 0x000fe8000c12f31c */
[----:B------:R-:W-:Y:S01]  /*6c70*/  LDSM.16.MT88.4 R4, [R3+0xa000] ;  /* 0x00a000000304783b */ /* 0x000fe20000004200 */
[----:B--2---:R-:W-:Y:S03]  /*6c80*/  IMAD.IADD R108, R120, 0x1, R172 ;  /* 0x00000001786c7824 */ /* 0x004fe600078e02ac */
[----:B------:R-:W2:Y:S04]  /*6c90*/  LDSM.16.MT88.4 R8, [R172] ;  /* 0x00000000ac08783b */ /* 0x000ea80000004200 */
[----:B------:R-:W3:Y:S04]  /*6ca0*/  LDSM.16.MT88.4 R20, [R3+0xc000] ;  /* 0x00c000000314783b */ /* 0x000ee80000004200 */
[----:B-1----:R-:W1:Y:S04]  /*6cb0*/  LDSM.16.MT88.4 R24, [R108] ;  /* 0x000000006c18783b */ /* 0x002e680000004200 */
[----:B------:R-:W-:Y:S04]  /*6cc0*/  LDSM.16.MT88.4 R28, [R3+0xa800] ;  /* 0x00a80000031c783b */ /* 0x000fe80000004200 */
[----:B------:R-:W4:Y:S04]  /*6cd0*/  LDSM.16.MT88.4 R12, [R172+0x800] ;  /* 0x00080000ac0c783b */ /* 0x000f280000004200 */
[----:B------:R-:W4:Y:S04]  /*6ce0*/  LDSM.16.MT88.4 R32, [R3+0xc800] ;  /* 0x00c800000320783b */ /* 0x000f280000004200 */
[----:B------:R-:W4:Y:S04]  /*6cf0*/  LDSM.16.MT88.4 R16, [R108+0x800] ;  /* 0x000800006c10783b */ /* 0x000f280000004200 */
        /* <DEDUP_REMOVED lines=9> */
[----:B------:R-:W1:Y:S04]  /*6d90*/  LDSM.16.MT88.4 R20, [R108+0x1000] ;  /* 0x001000006c14783b */ /* 0x000e680000004200 */
[----:B------:R-:W-:Y:S03]  /*6da0*/  LDSM.16.MT88.4 R108, [R108+0x1800] ;  /* 0x001800006c6c783b */ /* 0x000fe60000004200 */
[----:B------:R-:W-:Y:S01]  /*6db0*/  HMMA.16816.F32 R96, R4, R26, R96 ;  /* 0x0000001a0460723c */ /* 0x000fe20000001860 */
[----:B------:R-:W-:Y:S04]  /*6dc0*/  LDSM.16.MT88.4 R4, [R3+0xb800] ;  /* 0x00b800000304783b */ /* 0x000fe80000004200 */
[----:B------:R3:W-:Y:S03]  /*6dd0*/  LDSM.16.MT88.4 R24, [R3+0xd800] ;  /* 0x00d800000318783b */ /* 0x0007e60000004200 */
[-C--:B----4-:R-:W-:Y:S08]  /*6de0*/  HMMA.16816.F32 R68, R28, R12.reuse, R68 ;  /* 0x0000000c1c44723c */ /* 0x090ff00000001844 */
[C---:B------:R-:W-:Y:S08]  /*6df0*/  HMMA.16816.F32 R72, R32.reuse, R12, R72 ;  /* 0x0000000c2048723c */ /* 0x040ff00000001848 */
[-C--:B------:R-:W-:Y:S03]  /*6e00*/  HMMA.16816.F32 R76, R32, R14.reuse, R76 ;  /* 0x0000000e204c723c */ /* 0x080fe6000000184c */
[----:B---3--:R-:W-:Y:S05]  /*6e10*/  @P4 IADD3 R3, P6, PT, R228, -0x100, RZ ;  /* 0xffffff00e4034810 */ /* 0x008fea0007fde0ff */
[C---:B------:R-:W-:Y:S01]  /*6e20*/  HMMA.16816.F32 R80, R28.reuse, R14, R80 ;  /* 0x0000000e1c50723c */ /* 0x040fe20000001850 */
[----:B------:R3:W4:Y:S03]  /*6e30*/  LDSM.16.MT88.4 R12, [R172+0x1800] ;  /* 0x00180000ac0c783b */ /* 0x0007260000004200 */
[----:B------:R-:W-:Y:S01]  /*6e40*/  @P4 IMAD.MOV.U32 R228, RZ, RZ, R3 ;  /* 0x000000ffffe44224 */ /* 0x000fe200078e0003 */
[----:B------:R-:W-:Y:S03]  /*6e50*/  @P4 IADD3.X R2, PT, PT, R229, -0x1, RZ, P6, !PT ;  /* 0xffffffffe5024810 */ /* 0x000fe600037fe4ff */
[-C--:B------:R-:W-:Y:S03]  /*6e60*/  HMMA.16816.F32 R84, R28, R16.reuse, R84 ;  /* 0x000000101c54723c */ /* 0x080fe60000001854 */
[----:B------:R-:W-:Y:S05]  /*6e70*/  @P4 IMAD.MOV.U32 R229, RZ, RZ, R2 ;  /* 0x000000ffffe54224 */ /* 0x000fea00078e0002 */
[C---:B------:R-:W-:Y:S08]  /*6e80*/  HMMA.16816.F32 R88, R32.reuse, R16, R88 ;  /* 0x000000102058723c */ /* 0x040ff00000001858 */
[-C--:B------:R-:W-:Y:S03]  /*6e90*/  HMMA.16816.F32 R92, R32, R18.reuse, R92 ;  /* 0x00000012205c723c */ /* 0x080fe6000000185c */
[----:B---3--:R-:W-:Y:S05]  /*6ea0*/  IMAD.MOV.U32 R172, RZ, RZ, R0 ;  /* 0x000000ffffac7224 */ /* 0x008fea00078e0000 */
        /* <DEDUP_REMOVED lines=18> */
[----:B------:R-:W-:Y:S11]  /*6fd0*/  @P2 BRA `(.L_x_607) ;  /* 0xffffffc400d02947 */ /* 0x000ff6000383ffff */
[----:B------:R-:W2:Y:S04]  /*6fe0*/  LDL R135, [R1+0xc] ;  /* 0x00000c0001877983 */ /* 0x000ea80000100800 */
[----:B------:R1:W5:Y:S01]  /*6ff0*/  LDL R134, [R1] ;  /* 0x0000000001867983 */ /* 0x0003620000100800 */
[C---:B------:R-:W-:Y:S01]  /*7000*/  IMAD.SHL.U32 R3, R180.reuse, 0x10, RZ ;  /* 0x00000010b4037824 */ /* 0x040fe200078e00ff */
[----:B------:R-:W3:Y:S01]  /*7010*/  LDCU UR12, c[0x0][0x500] ;  /* 0x0000a000ff0c77ac */ /* 0x000ee20008000800 */
[----:B------:R-:W-:Y:S01]  /*7020*/  IMAD.SHL.U32 R0, R180, 0x2, RZ ;  /* 0x00000002b4007824 */ /* 0x000fe200078e00ff */
[----:B------:R-:W-:Y:S01]  /*7030*/  LOP3.LUT R2, R122, 0xc00, RZ, 0xc0, !PT ;  /* 0x00000c007a027812 */ /* 0x000fe200078ec0ff */
[----:B------:R-:W-:Y:S01]  /*7040*/  IMAD.MOV.U32 R4, RZ, RZ, 0x20 ;  /* 0x00000020ff047424 */ /* 0x000fe200078e00ff */
[----:B------:R-:W-:-:S02]  /*7050*/  LOP3.LUT R3, R3, 0x1c0, RZ, 0xc0, !PT ;  /* 0x000001c003037812 */ /* 0x000fc400078ec0ff */
[--C-:B------:R-:W-:Y:S02]  /*7060*/  LOP3.LUT R2, R2, 0x6, R0.reuse, 0xf8, !PT ;  /* 0x0000000602027812 */ /* 0x100fe400078ef800 */
[----:B------:R-:W-:Y:S02]  /*7070*/  LOP3.LUT R0, R3, 0x38, R0, 0xf8, !PT ;  /* 0x0000003803007812 */ /* 0x000fe400078ef800 */
[----:B------:R-:W-:Y:S02]  /*7080*/  R2P PR, R180, 0x18 ;  /* 0x00000018b4007804 */ /* 0x000fe40000000000 */
[----:B------:R-:W-:Y:S02]  /*7090*/  LOP3.LUT R0, R2, R0, R121, 0xf6, !PT ;  /* 0x0000000002007212 */ /* 0x000fe400078ef679 */
[----:B------:R-:W-:Y:S02]  /*70a0*/  F2FP.F16.F32.PACK_AB R36, R37, R36 ;  /* 0x000000242524723e */ /* 0x000fe400000000ff */
[----:B------:R-:W-:Y:S01]  /*70b0*/  LEA R0, R0, UR4, 0x1 ;  /* 0x0000000400007c11 */ /* 0x000fe2000f8e08ff */
[----:B---3--:R-:W-:Y:S01]  /*70c0*/  FMUL.FTZ R68, R68, UR12 ;  /* 0x0000000c44447c20 */ /* 0x008fe20008410000 */
        /* <DEDUP_REMOVED lines=101> */
[----:B--2---:R-:W-:-:S13]  /*7720*/  ISETP.NE.AND P0, PT, R135, -0x1, PT ;  /* 0xffffffff8700780c */ /* 0x004fda0003f05270 */
[----:B-1----:R-:W-:Y:S05]  /*7730*/  @P0 BRA `(.L_x_608) ;  /* 0x00000000002c0947 */ /* 0x002fea0003800000 */
[----:B------:R-:W1:Y:S01]  /*7740*/  LDCU.64 UR16, c[0x0][0x5c0] ;  /* 0x0000b800ff1077ac */ /* 0x000e620008000a00 */
[----:B------:R-:W2:Y:S01]  /*7750*/  LDC.64 R4, c[0x0][0x5a8] ;  /* 0x00016a00ff047b82 */ /* 0x000ea20000000a00 */
[----:B-----5:R-:W-:-:S05]  /*7760*/  SHF.R.S32.HI R0, RZ, 0x1f, R134 ;  /* 0x0000001fff007819 */ /* 0x020fca0000011486 */
        /* <DEDUP_REMOVED lines=8> */
.L_x_608:
[----:B------:R-:W1:Y:S01]  /*77f0*/  LDCU.64 UR16, c[0x0][0x5c0] ;  /* 0x0000b800ff1077ac */ /* 0x000e620008000a00 */
[----:B-----5:R-:W-:-:S05]  /*7800*/  IADD3 R2, PT, PT, R134, R135, RZ ;  /* 0x0000008786027210 */ /* 0x020fca0007ffe0ff */
[C---:B-1----:R-:W-:Y:S02]  /*7810*/  IMAD R0, R2.reuse, UR17, RZ ;  /* 0x0000001102007c24 */ /* 0x042fe4000f8e02ff */
[----:B------:R-:W-:-:S05]  /*7820*/  IMAD.WIDE.U32 R2, R2, UR16, RZ ;  /* 0x0000001002027c25 */ /* 0x000fca000f8e00ff */
[----:B------:R-:W-:Y:S02]  /*7830*/  IADD3 R20, PT, PT, R3, R0, RZ ;  /* 0x0000000003147210 */ /* 0x000fe40007ffe0ff */
[----:B------:R-:W-:Y:S02]  /*7840*/  MOV R10, R2 ;  /* 0x00000002000a7202 */ /* 0x000fe40000000f00 */
.L_x_609:
[----:B------:R-:W-:Y:S05]  /*7850*/  @P0 BRA `(.L_x_610) ;  /* 0x00000000002c0947 */ /* 0x000fea0003800000 */
[----:B------:R-:W1:Y:S01]  /*7860*/  LDCU.64 UR14, c[0x0][0x5c8] ;  /* 0x0000b900ff0e77ac */ /* 0x000e620008000a00 */
[----:B------:R-:W2:Y:S01]  /*7870*/  LDC.64 R4, c[0x0][0x5b0] ;  /* 0x00016c00ff047b82 */ /* 0x000ea20000000a00 */
[----:B------:R-:W-:-:S05]  /*7880*/  SHF.R.S32.HI R0, RZ, 0x1f, R134 ;  /* 0x0000001fff007819 */ /* 0x000fca0000011486 */
        /* <DEDUP_REMOVED lines=8> */
.L_x_610:
[----:B------:R-:W1:Y:S01]  /*7910*/  LDCU.64 UR14, c[0x0][0x5c8] ;  /* 0x0000b900ff0e77ac */ /* 0x000e620008000a00 */
[----:B------:R-:W-:-:S05]  /*7920*/  IADD3 R2, PT, PT, R134, R135, RZ ;  /* 0x0000008786027210 */ /* 0x000fca0007ffe0ff */
[C---:B-1----:R-:W-:Y:S02]  /*7930*/  IMAD R0, R2.reuse, UR15, RZ ;  /* 0x0000000f02007c24 */ /* 0x042fe4000f8e02ff */
[----:B------:R-:W-:-:S05]  /*7940*/  IMAD.WIDE.U32 R2, R2, UR14, RZ ;  /* 0x0000000e02027c25 */ /* 0x000fca000f8e00ff */
[----:B------:R-:W-:Y:S02]  /*7950*/  IADD3 R6, PT, PT, R3, R0, RZ ;  /* 0x0000000003067210 */ /* 0x000fe40007ffe0ff */
[----:B------:R-:W-:-:S07]  /*7960*/  MOV R4, R2 ;  /* 0x0000000200047202 */ /* 0x000fce0000000f00 */
.L_x_611:
[----:B------:R-:W1:Y:S01]  /*7970*/  S2R R23, SR_TID.X ;  /* 0x0000000000177919 */ /* 0x000e620000002100 */
[----:B------:R-:W2:Y:S01]  /*7980*/  LDCU UR12, c[0x0][0x440] ;  /* 0x00008800ff0c77ac */ /* 0x000ea20008000800 */
[C---:B------:R-:W-:Y:S01]  /*7990*/  IMAD.SHL.U32 R0, R252.reuse, 0x80, RZ ;  /* 0x00000080fc007824 */ /* 0x040fe200078e00ff */
[----:B------:R-:W3:Y:S08]  /*79a0*/  LDC.64 R8, c[0x0][0x5e0] ;  /* 0x00017800ff087b82 */ /* 0x000ef00000000a00 */
[----:B------:R-:W-:Y:S01]  /*79b0*/  BAR.SYNC.DEFER_BLOCKING 0x0 ;  /* 0x0000000000007b1d */ /* 0x000fe20000010000 */
[----:B------:R-:W-:-:S02]  /*79c0*/  IMAD.SHL.U32 R7, R252, 0x80, RZ ;  /* 0x00000080fc077824 */ /* 0x000fc400078e00ff */
[----:B------:R-:W-:Y:S02]  /*79d0*/  IMAD.IADD R0, R206, 0x1, -R0 ;  /* 0x00000001ce007824 */ /* 0x000fe400078e0a00 */
[----:B------:R-:W-:Y:S01]  /*79e0*/  IMAD.MOV.U32 R2, RZ, RZ, R119 ;  /* 0x000000ffff027224 */ /* 0x000fe200078e0077 */
[----:B------:R-:W-:Y:S01]  /*79f0*/  SHF.R.S32.HI R11, RZ, 0x1f, R7 ;  /* 0x0000001fff0b7819 */ /* 0x000fe20000011407 */
[----:B------:R-:W-:Y:S01]  /*7a00*/  IMAD.MOV.U32 R3, RZ, RZ, RZ ;  /* 0x000000ffff037224 */ /* 0x000fe200078e00ff */
[----:B------:R-:W4:Y:S01]  /*7a10*/  LDC.64 R18, c[0x0][0x5d8] ;  /* 0x00017600ff127b82 */ /* 0x000f220000000a00 */
[----:B------:R-:W-:Y:S01]  /*7a20*/  BSSY.RECONVERGENT B0, `(.L_x_612) ;  /* 0x0000030000007945 */ /* 0x000fe20003800200 */
[----:B------:R-:W-:Y:S01]  /*7a30*/  IMAD.WIDE.U32 R2, R7, UR14, R2 ;  /* 0x0000000e07027c25 */ /* 0x000fe2000f8e0002 */
[----:B--2---:R-:W-:-:S03]  /*7a40*/  ISETP.GE.AND P2, PT, R119, UR12, PT ;  /* 0x0000000c77007c0c */ /* 0x004fc6000bf46270 */
[----:B------:R-:W-:Y:S01]  /*7a50*/  IMAD R5, R11, UR14, RZ ;  /* 0x0000000e0b057c24 */ /* 0x000fe2000f8e02ff */
[----:B------:R-:W-:-:S03]  /*7a60*/  IADD3 R2, P0, PT, R4, R2, RZ ;  /* 0x0000000204027210 */ /* 0x000fc60007f1e0ff */
[C---:B------:R-:W-:Y:S01]  /*7a70*/  IMAD R5, R7.reuse, UR15, R5 ;  /* 0x0000000f07057c24 */ /* 0x040fe2000f8e0205 */
[----:B------:R2:W2:Y:S04]  /*7a80*/  LDS.128 R28, [R123+0x7000] ;  /* 0x007000007b1c7984 */ /* 0x0004a80000000c00 */
[----:B------:R-:W-:Y:S01]  /*7a90*/  IADD3.X R3, PT, PT, R6, R3, R5, P0, !PT ;  /* 0x0000000306037210 */ /* 0x000fe200007fe405 */
[----:B------:R-:W-:Y:S01]  /*7aa0*/  IMAD.WIDE.U32 R4, R7, UR16, RZ ;  /* 0x0000001007047c25 */ /* 0x000fe2000f8e00ff */
[----:B------:R-:W-:Y:S01]  /*7ab0*/  LEA.HI R6, R180, 0x20, RZ, 0x1d ;  /* 0x00000020b4067811 */ /* 0x000fe200078fe8ff */
[----:B------:R2:W2:Y:S01]  /*7ac0*/  LDS.128 R36, [R123+0x9000] ;  /* 0x009000007b247984 */ /* 0x0004a20000000c00 */
[----:B-1----:R-:W-:Y:S01]  /*7ad0*/  SHF.R.U32.HI R23, RZ, 0x3, R23 ;  /* 0x00000003ff177819 */ /* 0x002fe20000011617 */
[----:B---3--:R-:W-:Y:S01]  /*7ae0*/  IMAD.WIDE.U32 R16, R8, UR24, R2 ;  /* 0x0000001808107c25 */ /* 0x008fe2000f8e0002 */
[----:B------:R-:W-:Y:S01]  /*7af0*/  LOP3.LUT R2, R4, R119, RZ, 0xfc, !PT ;  /* 0x0000007704027212 */ /* 0x000fe200078efcff */
[----:B------:R1:W3:Y:S01]  /*7b00*/  LDS.128 R32, [R123+0xa000] ;  /* 0x00a000007b207984 */ /* 0x0002e20000000c00 */
[----:B------:R-:W-:Y:S01]  /*7b10*/  ISETP.GE.OR P5, PT, R23, R0, P2 ;  /* 0x000000001700720c */ /* 0x000fe200017a6670 */
[----:B------:R-:W-:Y:S01]  /*7b20*/  IMAD R3, R11, UR16, RZ ;  /* 0x000000100b037c24 */ /* 0x000fe2000f8e02ff */
[----:B------:R-:W-:Y:S01]  /*7b30*/  IADD3 R2, P0, PT, R10, R2, RZ ;  /* 0x000000020a027210 */ /* 0x000fe20007f1e0ff */
[----:B------:R1:W1:Y:S01]  /*7b40*/  LDS.128 R40, [R123+0xb000] ;  /* 0x00b000007b287984 */ /* 0x0002620000000c00 */
[----:B------:R-:W-:Y:S01]  /*7b50*/  IMAD R15, R9, UR24, R17 ;  /* 0x00000018090f7c24 */ /* 0x000fe2000f8e0211 */
[----:B------:R-:W-:Y:S01]  /*7b60*/  LEA.HI R4, R180, 0x40, RZ, 0x1d ;  /* 0x00000040b4047811 */ /* 0x000fe200078fe8ff */
[----:B------:R-:W-:Y:S01]  /*7b70*/  IMAD R3, R7, UR17, R3 ;  /* 0x0000001107037c24 */ /* 0x000fe2000f8e0203 */
[----:B------:R1:W1:Y:S01]  /*7b80*/  LDS.128 R44, [R123+0xc000] ;  /* 0x00c000007b2c7984 */ /* 0x0002620000000c00 */
[----:B------:R-:W-:-:S02]  /*7b90*/  IADD3 R22, P1, PT, R23, 0x20, RZ ;  /* 0x0000002017167810 */ /* 0x000fc40007f3e0ff */
[----:B------:R-:W-:Y:S01]  /*7ba0*/  LEA.HI R180, R180, 0x60, RZ, 0x1d ;  /* 0x00000060b4b47811 */ /* 0x000fe200078fe8ff */
[----:B------:R1:W1:Y:S01]  /*7bb0*/  LDS.128 R48, [R123+0xd000] ;  /* 0x00d000007b307984 */ /* 0x0002620000000c00 */
[----:B------:R-:W-:Y:S01]  /*7bc0*/  IADD3.X R3, PT, PT, R20, R5, R3, P0, !PT ;  /* 0x0000000514037210 */ /* 0x000fe200007fe403 */
[----:B------:R-:W5:Y:S01]  /*7bd0*/  @!P5 LDC.64 R26, c[0x0][0x568] ;  /* 0x00015a00ff1adb82 */ /* 0x000f620000000a00 */
[----:B------:R-:W-:Y:S01]  /*7be0*/  @!P5 IMAD.MOV.U32 R14, RZ, RZ, R16 ;  /* 0x000000ffff0ed224 */ /* 0x000fe200078e0010 */
[-C--:B------:R-:W-:Y:S01]  /*7bf0*/  ISETP.GE.OR P4, PT, R6, R0.reuse, P2 ;  /* 0x000000000600720c */ /* 0x080fe20001786670 */
[----:B----4-:R-:W-:Y:S01]  /*7c00*/  IMAD.WIDE.U32 R2, R18, UR24, R2 ;  /* 0x0000001812027c25 */ /* 0x010fe2000f8e0002 */
[-C--:B------:R-:W-:Y:S02]  /*7c10*/  ISETP.GE.OR P3, PT, R4, R0.reuse, P2 ;  /* 0x000000000400720c */ /* 0x080fe40001766670 */
[----:B------:R-:W-:Y:S01]  /*7c20*/  ISETP.GE.OR P2, PT, R180, R0, P2 ;  /* 0x00000000b400720c */ /* 0x000fe20001746670 */
[C---:B------:R-:W-:Y:S01]  /*7c30*/  @!P5 IMAD.WIDE.U32 R12, R23.reuse, UR14, R14 ;  /* 0x0000000e170cdc25 */ /* 0x040fe2000f8e000e */
[----:B------:R-:W-:-:S03]  /*7c40*/  IADD3 R25, P0, PT, R23, 0x60, RZ ;  /* 0x0000006017197810 */ /* 0x000fc60007f1e0ff */
[----:B------:R-:W-:Y:S01]  /*7c50*/  IMAD R18, R19, UR24, R3 ;  /* 0x0000001813127c24 */ /* 0x000fe2000f8e0203 */
[----:B-----5:R-:W-:Y:S01]  /*7c60*/  @!P5 LEA R20, P6, R12, R26, 0x1 ;  /* 0x0000001a0c14d211 */ /* 0x020fe200078c08ff */
[----:B------:R-:W-:Y:S01]  /*7c70*/  IMAD.X R26, RZ, RZ, RZ, P1 ;  /* 0x000000ffff1a7224 */ /* 0x000fe200008e06ff */
[----:B-123--:R-:W-:Y:S11]  /*7c80*/  @P5 BRA `(.L_x_613) ;  /* 0x0000000000245947 */ /* 0x00eff60003800000 */
        /* <DEDUP_REMOVED lines=9> */
.L_x_613:
[----:B------:R-:W-:Y:S05]  /*7d20*/  BSYNC.RECONVERGENT B0 ;  /* 0x0000000000007941 */ /* 0x000fea0003800200 */
.L_x_612:
        /* <DEDUP_REMOVED lines=12> */
.L_x_615:
[----:B------:R-:W-:Y:S05]  /*7df0*/  BSYNC.RECONVERGENT B0 ;  /* 0x0000000000007941 */ /* 0x000fea0003800200 */
.L_x_614:
[----:B-1----:R1:W3:Y:S01]  /*7e00*/  LDS.128 R8, [R123+0x8000] ;  /* 0x008000007b087984 */ /* 0x0022e20000000c00 */
[C---:B------:R-:W-:Y:S01]  /*7e10*/  IADD3 R19, P1, PT, R23.reuse, 0x40, RZ ;  /* 0x0000004017137810 */ /* 0x040fe20007f3e0ff */
[----:B------:R-:W-:Y:S01]  /*7e20*/  BSSY.RECONVERGENT B0, `(.L_x_616) ;  /* 0x000000e000007945 */ /* 0x000fe20003800200 */
[----:B------:R-:W-:Y:S02]  /*7e30*/  @!P5 IMAD R23, R23, UR15, R13 ;  /* 0x0000000f1717dc24 */ /* 0x000fe4000f8e020d */
[----:B------:R-:W-:Y:S01]  /*7e40*/  IADD3.X R24, PT, PT, RZ, RZ, RZ, P1, !PT ;  /* 0x000000ffff187210 */ /* 0x000fe20000ffe4ff */
[----:B------:R-:W-:Y:S08]  /*7e50*/  @P3 BRA `(.L_x_617) ;  /* 0x0000000000283947 */ /* 0x000ff00003800000 */
        /* <DEDUP_REMOVED lines=9> */
[----:B---3--:R4:W-:Y:S04]  /*7ef0*/  STG.E.128 desc[UR28][R6.64], R8 ;  /* 0x0000000806007986 */ /* 0x0089e8000c101d1c */
.L_x_617:
[----:B------:R-:W-:Y:S05]  /*7f00*/  BSYNC.RECONVERGENT B0 ;  /* 0x0000000000007941 */ /* 0x000fea0003800200 */
.L_x_616:
[----:B------:R-:W-:Y:S01]  /*7f10*/  BSSY.RECONVERGENT B0, `(.L_x_618) ;  /* 0x000000d000007945 */ /* 0x000fe20003800200 */
[----:B------:R-:W-:Y:S02]  /*7f20*/  @!P5 LEA.HI.X R21, R12, R27, R23, 0x1, P6 ;  /* 0x0000001b0c15d211 */ /* 0x000fe400030f0c17 */
[----:B--2-4-:R-:W-:Y:S01]  /*7f30*/  IADD3.X R6, PT, PT, RZ, RZ, RZ, P0, !PT ;  /* 0x000000ffff067210 */ /* 0x014fe200007fe4ff */
[----:B------:R-:W-:Y:S06]  /*7f40*/  @P2 BRA `(.L_x_619) ;  /* 0x0000000000242947 */ /* 0x000fec0003800000 */
[----:B------:R-:W2:Y:S01]  /*7f50*/  LDCU.64 UR12, c[0x0][0x560] ;  /* 0x0000ac00ff0c77ac */ /* 0x000ea20008000a00 */
[----:B------:R-:W-:Y:S01]  /*7f60*/  MOV R3, R18 ;  /* 0x0000001200037202 */ /* 0x000fe20000000f00 */
[----:B------:R-:W-:Y:S02]  /*7f70*/  IMAD R0, R6, UR16, RZ ;  /* 0x0000001006007c24 */ /* 0x000fe4000f8e02ff */
[----:B------:R-:W-:-:S04]  /*7f80*/  IMAD.WIDE.U32 R4, R25, UR16, R2 ;  /* 0x0000001019047c25 */ /* 0x000fc8000f8e0002 */
[----:B------:R-:W-:-:S05]  /*7f90*/  IMAD R0, R25, UR17, R0 ;  /* 0x0000001119007c24 */ /* 0x000fca000f8e0200 */
[----:B------:R-:W-:Y:S02]  /*7fa0*/  IADD3 R0, PT, PT, R0, R5, RZ ;  /* 0x0000000500007210 */ /* 0x000fe40007ffe0ff */
[----:B--2---:R-:W-:-:S04]  /*7fb0*/  LEA R2, P0, R4, UR12, 0x1 ;  /* 0x0000000c04027c11 */ /* 0x004fc8000f8008ff */
[----:B------:R-:W-:-:S05]  /*7fc0*/  LEA.HI.X R3, R4, UR13, R0, 0x1, P0 ;  /* 0x0000000d04037c11 */ /* 0x000fca00080f0c00 */
[----:B------:R2:W-:Y:S04]  /*7fd0*/  STG.E.128 desc[UR28][R2.64], R36 ;  /* 0x0000002402007986 */ /* 0x0005e8000c101d1c */
.L_x_619:
[----:B------:R-:W-:Y:S05]  /*7fe0*/  BSYNC.RECONVERGENT B0 ;  /* 0x0000000000007941 */ /* 0x000fea0003800200 */
.L_x_618:
[----:B------:R4:W-:Y:S01]  /*7ff0*/  @!P5 STG.E.128 desc[UR28][R20.64], R32 ;  /* 0x000000201400d986 */ /* 0x0009e2000c101d1c */
[----:B------:R-:W-:Y:S04]  /*8000*/  BSSY.RECONVERGENT B0, `(.L_x_620) ;  /* 0x000000c000007945 */ /* 0x000fe80003800200 */
[----:B------:R-:W-:Y:S05]  /*8010*/  @P4 BRA `(.L_x_621) ;  /* 0x0000000000284947 */ /* 0x000fea0003800000 */
[----:B------:R-:W5:Y:S01]  /*8020*/  LDCU.64 UR12, c[0x0][0x568] ;  /* 0x0000ad00ff0c77ac */ /* 0x000f620008000a00 */
[----:B--2---:R-:W-:Y:S01]  /*8030*/  MOV R2, R16 ;  /* 0x0000001000027202 */ /* 0x004fe20000000f00 */
[----:B------:R-:W-:Y:S01]  /*8040*/  IMAD R0, R26, UR14, RZ ;  /* 0x0000000e1a007c24 */ /* 0x000fe2000f8e02ff */
[----:B------:R-:W-:-:S03]  /*8050*/  MOV R3, R15 ;  /* 0x0000000f00037202 */ /* 0x000fc60000000f00 */
[C---:B------:R-:W-:Y:S02]  /*8060*/  IMAD R0, R22.reuse, UR15, R0 ;  /* 0x0000000f16007c24 */ /* 0x040fe4000f8e0200 */
[----:B------:R-:W-:-:S05]  /*8070*/  IMAD.WIDE.U32 R2, R22, UR14, R2 ;  /* 0x0000000e16027c25 */ /* 0x000fca000f8e0002 */
[----:B------:R-:W-:Y:S02]  /*8080*/  IADD3 R0, PT, PT, R0, R3, RZ ;  /* 0x0000000300007210 */ /* 0x000fe40007ffe0ff */
[----:B-----5:R-:W-:-:S04]  /*8090*/  LEA R4, P0, R2, UR12, 0x1 ;  /* 0x0000000c02047c11 */ /* 0x020fc8000f8008ff */
[----:B------:R-:W-:-:S05]  /*80a0*/  LEA.HI.X R5, R2, UR13, R0, 0x1, P0 ;  /* 0x0000000d02057c11 */ /* 0x000fca00080f0c00 */
[----:B------:R2:W-:Y:S04]  /*80b0*/  STG.E.128 desc[UR28][R4.64], R40 ;  /* 0x0000002804007986 */ /* 0x0005e8000c101d1c */
.L_x_621:
[----:B------:R-:W-:Y:S05]  /*80c0*/  BSYNC.RECONVERGENT B0 ;  /* 0x0000000000007941 */ /* 0x000fea0003800200 */
.L_x_620:
        /* <DEDUP_REMOVED lines=12> */
.L_x_623:
[----:B------:R-:W-:Y:S05]  /*8190*/  BSYNC.RECONVERGENT B0 ;  /* 0x0000000000007941 */ /* 0x000fea0003800200 */
.L_x_622:
        /* <DEDUP_REMOVED lines=11> */
.L_x_572:
[----:B------:R-:W-:Y:S05]  /*8250*/  BSYNC.RECONVERGENT B1 ;  /* 0x0000000000017941 */ /* 0x000fea0003800200 */
.L_x_546:
[----:B------:R-:W5:Y:S01]  /*8260*/  LDCU UR13, c[0x0][0x438] ;  /* 0x00008700ff0d77ac */ /* 0x000f620008000800 */
[----:B------:R-:W4:Y:S08]  /*8270*/  LDC R0, c[0x0][0x370] ;  /* 0x0000dc00ff007b82 */ /* 0x000f300000000800 */
[----:B-123--:R-:W1:Y:S01]  /*8280*/  LDC R8, c[0x0][0x438] ;  /* 0x00010e00ff087b82 */ /* 0x00ee620000000800 */
[----:B-----5:R-:W-:-:S04]  /*8290*/  UIADD3 UR13, UPT, UPT, UR13, 0x7f, URZ ;  /* 0x0000007f0d0d7890 */ /* 0x020fc8000fffe0ff */
[----:B------:R-:W-:Y:S01]  /*82a0*/  USHF.R.S32.HI UR12, URZ, 0x1f, UR13 ;  /* 0x0000001fff0c7899 */ /* 0x000fe2000801140d */
[----:B----4-:R-:W-:-:S03]  /*82b0*/  IADD3 R252, PT, PT, R0, R252, RZ ;  /* 0x000000fc00fc7210 */ /* 0x010fc60007ffe0ff */
[----:B------:R-:W-:-:S04]  /*82c0*/  ULEA.HI UR12, UR12, UR13, URZ, 0x7 ;  /* 0x0000000d0c0c7291 */ /* 0x000fc8000f8f38ff */
[----:B------:R-:W-:-:S06]  /*82d0*/  USHF.R.S32.HI UR12, URZ, 0x7, UR12 ;  /* 0x00000007ff0c7899 */ /* 0x000fcc000801140c */
[----:B------:R-:W-:-:S13]  /*82e0*/  ISETP.GE.AND P0, PT, R252, UR12, PT ;  /* 0x0000000cfc007c0c */ /* 0x000fda000bf06270 */
[----:B-1----:R-:W-:Y:S05]  /*82f0*/  @!P0 BRA `(.L_x_624) ;  /* 0xffffff8000288947 */ /* 0x002fea000383ffff */
[----:B------:R-:W-:Y:S05]  /*8300*/  EXIT ;  /* 0x000000000000794d */ /* 0x000fea0003800000 */
.L_x_625:
        /* <DEDUP_REMOVED lines=15> */
.L_x_1413:


//--------------------- .text._ZN5flash44flash_bwd_dq_dk_dv_loop_seqk_parallel_kernelI23Flash_bwd_kernel_traitsILi64ELi64ELi128ELi8ELi2ELi4ELi4ELb1ELb0EN7cutlass6half_tE19Flash_kernel_traitsILi64ELi64ELi128ELi8ES3_EELb1ELb1ELb0ELb0ELb1ELb1ELb0EEEvNS_16Flash_bwd_paramsE --------------------------
	.section	.text._ZN5flash44flash_bwd_dq_dk_dv_loop_seqk_parallel_kernelI23Flash_bwd_kernel_traitsILi64ELi64ELi128ELi8ELi2ELi4ELi4ELb1ELb0EN7cutlass6half_tE19Flash_kernel_traitsILi64ELi64ELi128ELi8ES3_EELb1ELb1ELb0ELb0ELb1ELb1ELb0EEEvNS_16Flash_bwd_paramsE,"ax",@progbits
	.align	128
        .global         _ZN5flash44flash_bwd_dq_dk_dv_loop_seqk_parallel_kernelI23Flash_bwd_kernel_traitsILi64ELi64ELi128ELi8ELi2ELi4ELi4ELb1ELb0EN7cutlass6half_tE19Flash_kernel_traitsILi64ELi64ELi128ELi8ES3_EELb1ELb1ELb0ELb0ELb1ELb1ELb0EEEvNS_16Flash_bwd_paramsE
        .type           _ZN5flash44flash_bwd_dq_dk_dv_loop_seqk_parallel_kernelI23Flash_bwd_kernel_traitsILi64ELi64ELi128ELi8ELi2ELi4ELi4ELb1ELb0EN7cutlass6half_tE19Flash_kernel_traitsILi64ELi64ELi128ELi8ES3_EELb1ELb1ELb0ELb0ELb1ELb1ELb0EEEvNS_16Flash_bwd_paramsE,@function
        .size           _ZN5flash44flash_bwd_dq_dk_dv_loop_seqk_parallel_kernelI23Flash_bwd_kernel_traitsILi64ELi64ELi128ELi8ELi2ELi4ELi4ELb1ELb0EN7cutlass6half_tE19Flash_kernel_traitsILi64ELi64ELi128ELi8ES3_EELb1ELb1ELb0ELb0ELb1ELb1ELb0EEEvNS_16Flash_bwd_paramsE,(.L_x_1414 - _ZN5flash44flash_bwd_dq_dk_dv_loop_seqk_parallel_kernelI23Flash_bwd_kernel_traitsILi64ELi64ELi128ELi8ELi2ELi4ELi4ELb1ELb0EN7cutlass6half_tE19Flash_kernel_traitsILi64ELi64ELi128ELi8ES3_EELb1ELb1ELb0ELb0ELb1ELb1ELb0EEEvNS_16Flash_bwd_paramsE)
        .other          _ZN5flash44flash_bwd_dq_dk_dv_loop_seqk_parallel_kernelI23Flash_bwd_kernel_traitsILi64ELi64ELi128ELi8ELi2ELi4ELi4ELb1ELb0EN7cutlass6half_tE19Flash_kernel_traitsILi64ELi64ELi128ELi8ES3_EELb1ELb1ELb0ELb0ELb1ELb1ELb0EEEvNS_16Flash_bwd_paramsE,@"STO_CUDA_ENTRY STV_DEFAULT"
_ZN5flash44flash_bwd_dq_dk_dv_loop_seqk_parallel_kernelI23Flash_bwd_kernel_traitsILi64ELi64ELi128ELi8ELi2ELi4ELi4ELb1ELb0EN7cutlass6half_tE19Flash_kernel_traitsILi64ELi64ELi128ELi8ES3_EELb1ELb1ELb0ELb0ELb1ELb1ELb0EEEvNS_16Flash_bwd_paramsE:
.text._ZN5flash44flash_bwd_dq_dk_dv_loop_seqk_parallel_kernelI23Flash_bwd_kernel_traitsILi64ELi64ELi128ELi8ELi2ELi4ELi4ELb1ELb0EN7cutlass6half_tE19Flash_kernel_traitsILi64ELi64ELi128ELi8ES3_EELb1ELb1ELb0ELb0ELb1ELb1ELb0EEEvNS_16Flash_bwd_paramsE:
        /* <DEDUP_REMOVED lines=31> */
[----:B------:R-:W-:Y:S01]  /*01f0*/  IMAD.SHL.U32 R11, R10, 0x40, RZ ;  /* 0x000000400a0b7824 */ /* 0x000fe200078e00ff */
[----:B------:R-:W-:Y:S01]  /*0200*/  LOP3.LUT R226, R226, 0x7, R0, 0xf8, !PT ;  /* 0x00000007e2e27812 */ /* 0x000fe200078ef800 */
[----:B------:R-:W-:Y:S01]  /*0210*/  IMAD.SHL.U32 R13, R10, 0x8, RZ ;  /* 0x000000080a0d7824 */ /* 0x000fe200078e00ff */
[----:B------:R-:W-:-:S02]  /*0220*/  LOP3.LUT R0, R2, 0x1c0, RZ, 0xc0, !PT ;  /* 0x000001c002007812 */ /* 0x000fc400078ec0ff */
[----:B------:R-:W-:Y:S02]  /*0230*/  LOP3.LUT R2, R8, 0xc00, RZ, 0xc0, !PT ;  /* 0x00000c0008027812 */ /* 0x000fe400078ec0ff */
[--C-:B------:R-:W-:Y:S02]  /*0240*/  LOP3.LUT R0, R0, 0x38, R5.reuse, 0xf8, !PT ;  /* 0x0000003800007812 */ /* 0x100fe400078ef805 */
[----:B------:R-:W-:Y:S02]  /*0250*/  LOP3.LUT R2, R2, 0x6, R5, 0xf8, !PT ;  /* 0x0000000602027812 */ /* 0x000fe400078ef805 */
[----:B------:R-:W-:Y:S02]  /*0260*/  LOP3.LUT R5, R5, 0x7006, R8, 0xc8, !PT ;  /* 0x0000700605057812 */ /* 0x000fe400078ec808 */
[----:B------:R-:W-:Y:S02]  /*0270*/  LOP3.LUT R9, R9, 0x8, RZ, 0xc0, !PT ;  /* 0x0000000809097812 */ /* 0x000fe400078ec0ff */
[----:B------:R-:W-:-:S02]  /*0280*/  LOP3.LUT R4, R11, 0x1c0, RZ, 0xc0, !PT ;  /* 0x000001c00b047812 */ /* 0x000fc400078ec0ff */
[----:B------:R-:W-:Y:S02]  /*0290*/  LOP3.LUT P0, R3, R10, 0x10, RZ, 0xc0, !PT ;  /* 0x000000100a037812 */ /* 0x000fe4000780c0ff */
[----:B------:R-:W-:Y:S02]  /*02a0*/  LOP3.LUT R5, R5, 0x400, R8, 0xf8, !PT ;  /* 0x0000040005057812 */ /* 0x000fe400078ef808 */
[----:B------:R-:W-:Y:S02]  /*02b0*/  LOP3.LUT R6, R0, 0x20, R182, 0x78, !PT ;  /* 0x0000002000067812 */ /* 0x000fe400078e78b6 */
[----:B------:R-:W-:Y:S02]  /*02c0*/  LOP3.LUT R12, R182, 0x30, RZ, 0xc0, !PT ;  /* 0x00000030b60c7812 */ /* 0x000fe400078ec0ff */
[----:B------:R-:W-:Y:S02]  /*02d0*/  LOP3.LUT R7, R2, R0, R9, 0xf6, !PT ;  /* 0x0000000002077212 */ /* 0x000fe400078ef609 */
[----:B------:R-:W-:-:S02]  /*02e0*/  LOP3.LUT R4, R4, 0x38, R13, 0xf8, !PT ;  /* 0x0000003804047812 */ /* 0x000fc400078ef80d */
[----:B------:R-:W-:Y:S02]  /*02f0*/  LOP3.LUT R6, R5, R6, RZ, 0xfc, !PT ;  /* 0x0000000605067212 */ /* 0x000fe400078efcff */
[----:B------:R-:W-:Y:S02]  /*0300*/  LOP3.LUT R0, R12, 0x8, R10, 0xf8, !PT ;  /* 0x000000080c007812 */ /* 0x000fe400078ef80a */
[----:B------:R-:W-:Y:S02]  /*0310*/  LEA R233, R7, UR6, 0x1 ;  /* 0x0000000607e97c11 */ /* 0x000fe4000f8e08ff */
[----:B------:R-:W-:Y:S02]  /*0320*/  LOP3.LUT R5, R11, 0x200, RZ, 0xc0, !PT ;  /* 0x000002000b057812 */ /* 0x000fe400078ec0ff */
[----:B------:R-:W-:Y:S01]  /*0330*/  LOP3.LUT R3, R4, R9, R3, 0x1e, !PT ;  /* 0x0000000904037212 */ /* 0x000fe200078e1e03 */
[----:B------:R-:W-:Y:S01]  /*0340*/  VIADD R234, R233, 0x6040 ;  /* 0x00006040e9ea7836 */ /* 0x000fe20000000000 */
[----:B------:R-:W-:-:S02]  /*0350*/  LOP3.LUT R2, R0, 0x1c0, R11, 0xf8, !PT ;  /* 0x000001c000027812 */ /* 0x000fc400078ef80b */
[C---:B------:R-:W-:Y:S02]  /*0360*/  LOP3.LUT R182, R4.reuse, 0x8, R182, 0x78, !PT ;  /* 0x0000000804b67812 */ /* 0x040fe400078e78b6 */
[----:B------:R-:W-:Y:S01]  /*0370*/  LOP3.LUT R175, R4, 0x8, R10, 0x78, !PT ;  /* 0x0000000804af7812 */ /* 0x000fe200078e780a */
[----:B------:R-:W-:Y:S01]  /*0380*/  VIADD R4, R233, 0x6000 ;  /* 0x00006000e9047836 */ /* 0x000fe20000000000 */
[C-C-:B------:R-:W-:Y:S02]  /*0390*/  LOP3.LUT R0, R5.reuse, 0x400, R8.reuse, 0xf8, !PT ;  /* 0x0000040005007812 */ /* 0x140fe400078ef808 */
[----:B------:R-:W-:Y:S01]  /*03a0*/  LOP3.LUT R5, R5, 0xc00, R8, 0xf8, !PT ;  /* 0x00000c0005057812 */ /* 0x000fe200078ef808 */
[----:B------:R-:W-:Y:S01]  /*03b0*/  @P0 VIADD R234, R4, 0xffffffc0 ;  /* 0xffffffc004ea0836 */ /* 0x000fe20000000000 */
[----:B------:R-:W-:Y:S02]  /*03c0*/  LOP3.LUT P2, RZ, R10, 0x8, RZ, 0xc0, !PT ;  /* 0x000000080aff7812 */ /* 0x000fe4000784c0ff */
[----:B------:R-:W-:-:S02]  /*03d0*/  LOP3.LUT R0, R0, R182, RZ, 0xfc, !PT ;  /* 0x000000b600007212 */ /* 0x000fc400078efcff */
[----:B------:R-:W-:Y:S02]  /*03e0*/  LOP3.LUT R182, R5, R182, RZ, 0xfc, !PT ;  /* 0x000000b605b67212 */ /* 0x000fe400078efcff */
[----:B------:R-:W-:Y:S02]  /*03f0*/  LOP3.LUT R175, R175, 0x7a00, R8, 0xf8, !PT ;  /* 0x00007a00afaf7812 */ /* 0x000fe400078ef808 */
[----:B------:R-:W-:Y:S02]  /*0400*/  LOP3.LUT P0, RZ, R10, 0x4, RZ, 0xc0, !PT ;  /* 0x000000040aff7812 */ /* 0x000fe4000780c0ff */
[----:B------:R-:W-:Y:S02]  /*0410*/  LOP3.LUT R4, R13, 0x1f8, RZ, 0xc0, !PT ;  /* 0x000001f80d047812 */ /* 0x000fe400078ec0ff */
[----:B------:R-:W-:Y:S02]  /*0420*/  LEA R202, R6, UR5, 0x1 ;  /* 0x0000000506ca7c11 */ /* 0x000fe4000f8e08ff */
[----:B------:R-:W-:-:S02]  /*0430*/  LOP3.LUT R3, R3, 0x200, R11, 0xf8, !PT ;  /* 0x0000020003037812 */ /* 0x000fc400078ef80b */
[----:B------:R-:W-:Y:S01]  /*0440*/  LOP3.LUT P1, RZ, R10, 0x2, RZ, 0xc0, !PT ;  /* 0x000000020aff7812 */ /* 0x000fe2000782c0ff */
[C---:B------:R-:W-:Y:S01]  /*0450*/  VIADD R199, R202.reuse, 0x20 ;  /* 0x00000020cac77836 */ /* 0x040fe20000000000 */
[----:B------:R-:W-:Y:S01]  /*0460*/  SEL R181, R181, 0xffffffc0, !P0 ;  /* 0xffffffc0b5b57807 */ /* 0x000fe20004000000 */
[----:B------:R-:W-:Y:S01]  /*0470*/  @P2 VIADD R199, R202, 0xffffffe0 ;  /* 0xffffffe0cac72836 */ /* 0x000fe20000000000 */
[----:B------:R-:W-:Y:S02]  /*0480*/  LEA R179, R0, UR6, 0x1 ;  /* 0x0000000600b37c11 */ /* 0x000fe4000f8e08ff */
[----:B------:R-:W-:Y:S02]  /*0490*/  LEA R182, R182, UR4, 0x1 ;  /* 0x00000004b6b67c11 */ /* 0x000fe4000f8e08ff */
[----:B------:R-:W-:Y:S01]  /*04a0*/  LEA R175, R175, UR4, 0x1 ;  /* 0x00000004afaf7c11 */ /* 0x000fe2000f8e08ff */
[----:B------:R-:W-:Y:S01]  /*04b0*/  IMAD.IADD R183, R179, 0x1, R181 ;  /* 0x00000001b3b77824 */ /* 0x000fe200078e02b5 */
[----:B------:R-:W-:Y:S01]  /*04c0*/  LOP3.LUT R2, R2, 0x38, R13, 0x78, !PT ;  /* 0x0000003802027812 */ /* 0x000fe200078e780d */
[--C-:B------:R-:W-:Y:S01]  /*04d0*/  IMAD.IADD R184, R182, 0x1, R181.reuse ;  /* 0x00000001b6b87824 */ /* 0x100fe200078e02b5 */
[----:B------:R-:W-:Y:S01]  /*04e0*/  LOP3.LUT R4, R4, 0x38, R10, 0x78, !PT ;  /* 0x0000003804047812 */ /* 0x000fe200078e780a */
[----:B------:R-:W-:Y:S01]  /*04f0*/  IMAD.IADD R176, R175, 0x1, R181 ;  /* 0x00000001afb07824 */ /* 0x000fe200078e02b5 */
[----:B------:R-:W-:-:S02]  /*0500*/  SEL R200, R200, 0xfffffff0, !P0 ;  /* 0xfffffff0c8c87807 */ /* 0x000fc40004000000 */
[----:B------:R-:W-:Y:S02]  /*0510*/  SEL R180, R180, 0xffffffe0, !P1 ;  /* 0xffffffe0b4b47807 */ /* 0x000fe40004800000 */
[----:B------:R-:W-:Y:S01]  /*0520*/  LEA R3, R3, UR6, 0x1 ;  /* 0x0000000603037c11 */ /* 0x000fe2000f8e08ff */
[----:B------:R-:W-:Y:S01]  /*0530*/  IMAD.IADD R201, R202, 0x1, R200 ;  /* 0x00000001cac97824 */ /* 0x000fe200078e02c8 */
[----:B------:R-:W-:Y:S01]  /*0540*/  LOP3.LUT R2, R2, 0x200, R8, 0xf8, !PT ;  /* 0x0000020002027812 */ /* 0x000fe200078ef808 */
[--C-:B------:R-:W-:Y:S01]  /*0550*/  IMAD.IADD R178, R175, 0x1, R180.reuse ;  /* 0x00000001afb27824 */ /* 0x100fe200078e02b4 */
[----:B------:R-:W-:Y:S01]  /*0560*/  LOP3.LUT R4, R4, 0x1e00, R13, 0xf8, !PT ;  /* 0x00001e0004047812 */ /* 0x000fe200078ef80d */
        /* <DEDUP_REMOVED lines=9> */
[----:B------:R-:W-:Y:S02]  /*0600*/  IMAD.IADD R187, R180, 0x1, R184 ;  /* 0x00000001b4bb7824 */ /* 0x000fe400078e02b8 */
[----:B---34-:R-:W-:-:S07]  /*0610*/  IMAD.IADD R200, R200, 0x1, R199 ;  /* 0x00000001c8c87824 */ /* 0x018fce00078e02c7 */
.L_x_633:
[----:B-1----:R-:W1:Y:S01]  /*0620*/  LDC.64 R6, c[0x0][0x470] ;  /* 0x00011c00ff067b82 */ /* 0x002e620000000a00 */
        /* <DEDUP_REMOVED lines=8> */
[----:B------:R-:W-:-:S03]  /*06b0*/  @P2 LEA R4, P0, R248, R4, 0x2 ;  /* 0x00000004f8042211 */ /* 0x000fc600078010ff */
[----:B------:R1:W2:Y:S01]  /*06c0*/  @P3 LDG.E R20, desc[UR18][R6.64] ;  /* 0x0000001206143981 */ /* 0x0002a2000c1e1900 */
[----:B------:R-:W-:-:S05]  /*06d0*/  @P2 LEA.HI.X R5, R248, R5, RZ, 0x2, P0 ;  /* 0x00000005f8052211 */ /* 0x000fca00000f14ff */
[----:B------:R-:W2:Y:S01]  /*06e0*/  @P2 LDG.E R8, desc[UR18][R4.64] ;  /* 0x0000001204082981 */ /* 0x000ea2000c1e1900 */
[----:B-1----:R-:W1:Y:S08]  /*06f0*/  @!P2 LDC.64 R6, c[0x0][0x438] ;  /* 0x00010e00ff06ab82 */ /* 0x002e700000000a00 */
[----:B------:R-:W3:Y:S01]  /*0700*/  @!P2 LDC.64 R4, c[0x0][0x488] ;  /* 0x00012200ff04ab82 */ /* 0x000ee20000000a00 */
        /* <DEDUP_REMOVED lines=10> */
[----:B------:R-:W2:Y:S01]  /*07b0*/  LDCU.U8 UR22, c[0x0][0x5f0] ;  /* 0x0000be00ff1677ac */ /* 0x000ea20008000000 */
[----:B------:R-:W-:-:S05]  /*07c0*/  SHF.L.U32 R26, R248, 0x7, RZ ;  /* 0x00000007f81a7819 */ /* 0x000fca00000006ff */
[----:B------:R-:W3:Y:S08]  /*07d0*/  LDC.U8 R9, c[0x0][0x548] ;  /* 0x00015200ff097b82 */ /* 0x000ef00000000000 */
[----:B------:R-:W4:Y:S01]  /*07e0*/  LDC R27, c[0x0][0x434] ;  /* 0x00010d00ff1b7b82 */ /* 0x000f220000000800 */
[----:B-1----:R-:W-:-:S04]  /*07f0*/  IABS R7, R8 ;  /* 0x0000000800077213 */ /* 0x002fc80000000000 */
[----:B------:R-:W1:Y:S01]  /*0800*/  I2F.RP R4, R7 ;  /* 0x0000000700047306 */ /* 0x000e620000209400 */
[----:B---3--:R-:W-:-:S07]  /*0810*/  ISETP.NE.AND P0, PT, R9, RZ, PT ;  /* 0x000000ff0900720c */ /* 0x008fce0003f05270 */
[----:B-1----:R-:W1:Y:S02]  /*0820*/  MUFU.RCP R4, R4 ;  /* 0x0000000400047308 */ /* 0x002e640000001000 */
[----:B-1----:R-:W-:-:S06]  /*0830*/  VIADD R4, R4, 0xffffffe ;  /* 0x0ffffffe04047836 */ /* 0x002fcc0000000000 */
[----:B------:R-:W1:Y:S02]  /*0840*/  F2I.FTZ.U32.TRUNC.NTZ R5, R4 ;  /* 0x0000000400057305 */ /* 0x000e64000021f000 */
[----:B-1----:R-:W-:Y:S01]  /*0850*/  IMAD.MOV R0, RZ, RZ, -R5 ;  /* 0x000000ffff007224 */ /* 0x002fe200078e0a05 */
[----:B------:R-:W-:-:S03]  /*0860*/  MOV R4, RZ ;  /* 0x000000ff00047202 */ /* 0x000fc60000000f00 */
[----:B------:R-:W-:-:S04]  /*0870*/  IMAD R0, R0, R7, RZ ;  /* 0x0000000700007224 */ /* 0x000fc800078e02ff */
[----:B------:R-:W-:-:S04]  /*0880*/  IMAD.HI.U32 R0, R5, R0, R4 ;  /* 0x0000000005007227 */ /* 0x000fc800078e0004 */
[----:B------:R-:W-:Y:S02]  /*0890*/  IMAD.MOV.U32 R5, RZ, RZ, R6 ;  /* 0x000000ffff057224 */ /* 0x000fe400078e0006 */
[----:B------:R-:W1:Y:S02]  /*08a0*/  @!P0 LDC R6, c[0x0][0x3e0] ;  /* 0x0000f800ff068b82 */ /* 0x000e640000000800 */
[----:B------:R-:W-:-:S04]  /*08b0*/  IMAD.HI.U32 R0, R0, R5, RZ ;  /* 0x0000000500007227 */ /* 0x000fc800078e00ff */
[----:B------:R-:W-:-:S04]  /*08c0*/  IMAD.MOV R4, RZ, RZ, -R0 ;  /* 0x000000ffff047224 */ /* 0x000fc800078e0a00 */
[C---:B------:R-:W-:Y:S02]  /*08d0*/  IMAD R4, R7.reuse, R4, R5 ;  /* 0x0000000407047224 */ /* 0x040fe400078e0205 */
[----:B------:R-:W3:Y:S03]  /*08e0*/  @P0 LDC R5, c[0x0][0x454] ;  /* 0x00011500ff050b82 */ /* 0x000ee60000000800 */
[----:B------:R-:W-:-:S13]  /*08f0*/  ISETP.GT.U32.AND P2, PT, R7, R4, PT ;  /* 0x000000040700720c */ /* 0x000fda0003f44070 */
[-C--:B------:R-:W-:Y:S01]  /*0900*/  @!P2 IADD3 R4, PT, PT, R4, -R7.reuse, RZ ;  /* 0x800000070404a210 */ /* 0x080fe20007ffe0ff */
[----:B------:R-:W-:Y:S01]  /*0910*/  @!P2 VIADD R0, R0, 0x1 ;  /* 0x000000010000a836 */ /* 0x000fe20000000000 */
[----:B------:R-:W-:Y:S02]  /*0920*/  ISETP.NE.AND P2, PT, R8, RZ, PT ;  /* 0x000000ff0800720c */ /* 0x000fe40003f45270 */
[----:B------:R-:W-:Y:S02]  /*0930*/  ISETP.GE.U32.AND P3, PT, R4, R7, PT ;  /* 0x000000070400720c */ /* 0x000fe40003f66070 */
[----:B------:R-:W-:Y:S02]  /*0940*/  LOP3.LUT R4, R250, R8, RZ, 0x3c, !PT ;  /* 0x00000008fa047212 */ /* 0x000fe400078e3cff */
[----:B----4-:R-:W-:Y:S02]  /*0950*/  IADD3 R7, PT, PT, R27, 0x3f, RZ ;  /* 0x0000003f1b077810 */ /* 0x010fe40007ffe0ff */
[----:B------:R-:W-:Y:S01]  /*0960*/  ISETP.GE.AND P1, PT, R4, RZ, PT ;  /* 0x000000ff0400720c */ /* 0x000fe20003f26270 */
[----:B---3--:R-:W-:Y:S01]  /*0970*/  @P0 IMAD R4, R250, R5, RZ ;  /* 0x00000005fa040224 */ /* 0x008fe200078e02ff */
[----:B------:R-:W-:Y:S01]  /*0980*/  SHF.R.S32.HI R9, RZ, 0x1f, R7 ;  /* 0x0000001fff097819 */ /* 0x000fe20000011407 */
[----:B-1----:R-:W-:-:S02]  /*0990*/  @!P0 IMAD R5, R248, R6, R250 ;  /* 0x00000006f8058224 */ /* 0x002fc400078e02fa */
[----:B------:R-:W-:Y:S01]  /*09a0*/  @P0 IMAD R206, R248, R27, R4 ;  /* 0x0000001bf8ce0224 */ /* 0x000fe200078e0204 */
[----:B------:R-:W-:Y:S01]  /*09b0*/  LEA.HI R4, R9, R7, RZ, 0x6 ;  /* 0x0000000709047211 */ /* 0x000fe200078f30ff */
[----:B------:R-:W-:Y:S02]  /*09c0*/  @P3 VIADD R0, R0, 0x1 ;  /* 0x0000000100003836 */ /* 0x000fe40000000000 */
[----:B------:R-:W-:Y:S01]  /*09d0*/  @!P0 IMAD R206, R5, R27, RZ ;  /* 0x0000001b05ce8224 */ /* 0x000fe200078e02ff */
        /* <DEDUP_REMOVED lines=12> */
.L_x_627:
[----:B------:R-:W1:Y:S08]  /*0aa0*/  LDC R4, c[0x0][0x3e0] ;  /* 0x0000f800ff047b82 */ /* 0x000e700000000800 */
[----:B------:R-:W2:Y:S01]  /*0ab0*/  LDC R25, c[0x0][0x444] ;  /* 0x00011100ff197b82 */ /* 0x000ea20000000800 */
[----:B-1----:R-:W-:-:S04]  /*0ac0*/  IMAD R4, R248, R4, R250 ;  /* 0x00000004f8047224 */ /* 0x002fc800078e02fa */
[----:B--2---:R-:W-:-:S07]  /*0ad0*/  IMAD R24, R4, R25, RZ ;  /* 0x0000001904187224 */ /* 0x004fce00078e02ff */
.L_x_628:
[----:B------:R-:W1:Y:S01]  /*0ae0*/  LDCU.64 UR12, c[0x0][0x3a8] ;  /* 0x00007500ff0c77ac */ /* 0x000e620008000a00 */
[----:B------:R-:W2:Y:S01]  /*0af0*/  S2R R19, SR_TID.X ;  /* 0x0000000000137919 */ /* 0x000ea20000002100 */
[----:B------:R-:W-:Y:S01]  /*0b00*/  VIADD R10, R203, 0xffffffff ;  /* 0xffffffffcb0a7836 */ /* 0x000fe20000000000 */
[----:B------:R-:W-:Y:S01]  /*0b10*/  IADD3 R232, P0, PT, R193, R20, RZ ;  /* 0x00000014c1e87210 */ /* 0x000fe20007f1e0ff */
[----:B------:R-:W3:Y:S01]  /*0b20*/  LDCU.64 UR8, c[0x0][0x3a0] ;  /* 0x00007400ff0877ac */ /* 0x000ee20008000a00 */
[----:B------:R-:W-:Y:S01]  /*0b30*/  IMAD.MOV.U32 R14, RZ, RZ, R251 ;  /* 0x000000ffff0e7224 */ /* 0x000fe200078e00fb */
[----:B------:R-:W-:Y:S01]  /*0b40*/  ISETP.NE.AND P5, PT, RZ, UR22, PT ;  /* 0x00000016ff007c0c */ /* 0x000fe2000bfa5270 */
[----:B------:R-:W-:Y:S01]  /*0b50*/  IMAD.MOV.U32 R15, RZ, RZ, RZ ;  /* 0x000000ffff0f7224 */ /* 0x000fe200078e00ff */
[----:B------:R-:W4:Y:S01]  /*0b60*/  LDCU.64 UR14, c[0x0][0x588] ;  /* 0x0000b100ff0e77ac */ /* 0x000f220008000a00 */
[C---:B------:R-:W-:Y:S01]  /*0b70*/  IMAD.SHL.U32 R21, R10.reuse, 0x40, RZ ;  /* 0x000000400a157824 */ /* 0x040fe200078e00ff */
[----:B------:R-:W-:Y:S01]  /*0b80*/  LOP3.LUT R8, R10, 0x80000001, RZ, 0xc0, !PT ;  /* 0x800000010a087812 */ /* 0x000fe200078ec0ff */
[----:B------:R-:W2:Y:S02]  /*0b90*/  LDCU.64 UR16, c[0x0][0x3b0] ;  /* 0x00007600ff1077ac */ /* 0x000ea40008000a00 */
[----:B------:R-:W-:Y:S01]  /*0ba0*/  IMAD.IADD R206, R21, 0x1, R206 ;  /* 0x0000000115ce7824 */ /* 0x000fe200078e02ce */
[----:B------:R-:W-:Y:S01]  /*0bb0*/  SHF.R.S32.HI R23, RZ, 0x1f, R21 ;  /* 0x0000001fff177819 */ /* 0x000fe20000011415 */
[----:B------:R-:W2:Y:S01]  /*0bc0*/  LDCU.64 UR10, c[0x0][0x3d8] ;  /* 0x00007b00ff0a77ac */ /* 0x000ea20008000a00 */
[----:B------:R-:W-:Y:S01]  /*0bd0*/  ISETP.NE.AND P4, PT, R8, 0x1, PT ;  /* 0x000000010800780c */ /* 0x000fe20003f85270 */
[C---:B-1----:R-:W-:Y:S01]  /*0be0*/  IMAD.WIDE.U32 R4, R248.reuse, UR12, R14 ;  /* 0x0000000cf8047c25 */ /* 0x042fe2000f8e000e */
[----:B------:R-:W1:Y:S02]  /*0bf0*/  LDCU.128 UR4, c[0x0][0x590] ;  /* 0x0000b200ff0477ac */ /* 0x000e640008000c00 */
[----:B------:R-:W-:Y:S01]  /*0c00*/  SEL R173, RZ, 0x2000, P4 ;  /* 0x00002000ffad7807 */ /* 0x000fe20002000000 */
[C---:B------:R-:W-:Y:S01]  /*0c10*/  IMAD R5, R248.reuse, UR13, R5 ;  /* 0x0000000df8057c24 */ /* 0x040fe2000f8e0205 */
[----:B------:R-:W1:Y:S01]  /*0c20*/  LDCU.64 UR12, c[0x0][0x3d0] ;  /* 0x00007a00ff0c77ac */ /* 0x000e620008000a00 */
[----:B---3--:R-:W-:-:S04]  /*0c30*/  IMAD.WIDE.U32 R8, R248, UR8, R14 ;  /* 0x00000008f8087c25 */ /* 0x008fc8000f8e000e */
[----:B----4-:R-:W-:-:S04]  /*0c40*/  IMAD.WIDE.U32 R6, R248, UR14, R14 ;  /* 0x0000000ef8067c25 */ /* 0x010fc8000f8e000e */
[----:B--2---:R-:W-:Y:S02]  /*0c50*/  IMAD R14, R23, UR16, RZ ;  /* 0x00000010170e7c24 */ /* 0x004fe4000f8e02ff */
[----:B------:R-:W-:Y:S01]  /*0c60*/  IMAD R9, R248, UR9, R9 ;  /* 0x00000009f8097c24 */ /* 0x000fe2000f8e0209 */
[----:B------:R-:W2:Y:S01]  /*0c70*/  LDCU.64 UR8, c[0x0][0x398] ;  /* 0x00007300ff0877ac */ /* 0x000ea20008000a00 */
[----:B------:R-:W-:-:S04]  /*0c80*/  IMAD.WIDE.U32 R16, R0, UR10, R4 ;  /* 0x0000000a00107c25 */ /* 0x000fc8000f8e0004 */
[----:B------:R-:W-:Y:S02]  /*0c90*/  IMAD R7, R248, UR15, R7 ;  /* 0x0000000ff8077c24 */ /* 0x000fe4000f8e0207 */
[----:B------:R-:W-:Y:S02]  /*0ca0*/  IMAD R10, R12, UR10, RZ ;  /* 0x0000000a0c0a7c24 */ /* 0x000fe4000f8e02ff */
[----:B-1----:R-:W-:Y:S02]  /*0cb0*/  IMAD R11, R23, UR4, RZ ;  /* 0x00000004170b7c24 */ /* 0x002fe4000f8e02ff */
[C---:B------:R-:W-:Y:S02]  /*0cc0*/  IMAD R4, R21.reuse, UR17, R14 ;  /* 0x0000001115047c24 */ /* 0x040fe4000f8e020e */
[----:B------:R-:W1:Y:S01]  /*0cd0*/  LDC.64 R14, c[0x0][0x3c0] ;  /* 0x0000f000ff0e7b82 */ /* 0x000e620000000a00 */
[----:B------:R-:W-:Y:S01]  /*0ce0*/  IMAD R18, R0, UR11, R10 ;  /* 0x0000000b00127c24 */ /* 0x000fe2000f8e020a */
[----:B------:R-:W3:Y:S01]  /*0cf0*/  LDCU.64 UR10, c[0x0][0x3c8] ;  /* 0x00007900ff0a77ac */ /* 0x000ee20008000a00 */
[----:B------:R-:W-:-:S04]  /*0d00*/  IMAD.WIDE.U32 R6, R21, UR4, R6 ;  /* 0x0000000415067c25 */ /* 0x000fc8000f8e0006 */
[C---:B------:R-:W-:Y:S02]  /*0d10*/  IMAD R13, R21.reuse, UR5, R11 ;  /* 0x00000005150d7c24 */ /* 0x040fe4000f8e020b */
[----:B------:R-:W-:-:S04]  /*0d20*/  IMAD.WIDE.U32 R10, R21, UR16, RZ ;  /* 0x00000010150a7c25 */ /* 0x000fc8000f8e00ff */
[----:B------:R-:W-:Y:S02]  /*0d30*/  IMAD.SHL.U32 R19, R19, 0x8, RZ ;  /* 0x0000000813137824 */ /* 0x000fe400078e00ff */
[----:B------:R-:W-:Y:S02]  /*0d40*/  IMAD.IADD R5, R7, 0x1, R13 ;  /* 0x0000000107057824 */ /* 0x000fe400078e020d */
[----:B------:R-:W-:Y:S01]  /*0d50*/  IMAD R7, R12, UR12, RZ ;  /* 0x0000000c0c077c24 */ /* 0x000fe2000f8e02ff */
[----:B------:R-:W-:Y:S01]  /*0d60*/  LOP3.LUT R12, R10, 0x38, R19, 0xf8, !PT ;  /* 0x000000380a0c7812 */ /* 0x000fe200078ef813 */
[----:B------:R-:W-:Y:S02]  /*0d70*/  IMAD.IADD R13, R11, 0x1, R4 ;  /* 0x000000010b0d7824 */ /* 0x000fe400078e0204 */
[----:B------:R-:W-:Y:S02]  /*0d80*/  IMAD.MOV.U32 R4, RZ, RZ, R6 ;  /* 0x000000ffff047224 */ /* 0x000fe400078e0006 */
[----:B------:R-:W-:-:S02]  /*0d90*/  IMAD.IADD R11, R17, 0x1, R18 ;  /* 0x00000001110b7824 */ /* 0x000fc400078e0212 */
[----:B------:R-:W-:Y:S02]  /*0da0*/  IMAD R22, R0, UR13, R7 ;  /* 0x0000000d00167c24 */ /* 0x000fe4000f8e0207 */
[----:B--2---:R-:W-:-:S04]  /*0db0*/  IMAD.WIDE.U32 R12, R248, UR8, R12 ;  /* 0x00000008f80c7c25 */ /* 0x004fc8000f8e000c */
[----:B------:R-:W-:Y:S01]  /*0dc0*/  IMAD.WIDE.U32 R18, R0, UR12, R8 ;  /* 0x0000000c00127c25 */ /* 0x000fe2000f8e0008 */
[----:B------:R-:W-:-:S03]  /*0dd0*/  SHF.R.S32.HI R0, RZ, 0x1f, R20 ;  /* 0x0000001fff007819 */ /* 0x000fc60000011414 */
[----:B------:R-:W-:Y:S01]  /*0de0*/  IMAD.WIDE.U32 R4, R250, UR6, R4 ;  /* 0x00000006fa047c25 */ /* 0x000fe2000f8e0004 */
[----:B------:R-:W-:-:S03]  /*0df0*/  LEA.HI.X.SX32 R235, R193, R0, 0x1, P0 ;  /* 0x00000000c1eb7211 */ /* 0x000fc600000f0eff */
[----:B------:R-:W-:Y:S01]  /*0e00*/  IMAD R7, R248, UR9, R13 ;  /* 0x00000009f8077c24 */ /* 0x000fe2000f8e020d */
[----:B------:R-:W2:Y:S01]  /*0e10*/  LDCU.64 UR8, c[0x0][0x380] ;  /* 0x00007000ff0877ac */ /* 0x000ea20008000a00 */
[C---:B------:R-:W-:Y:S02]  /*0e20*/  IMAD R5, R250.reuse, UR7, R5 ;  /* 0x00000007fa057c24 */ /* 0x040fe4000f8e0205 */
[----:B------:R-:W-:Y:S01]  /*0e30*/  IMAD.MOV.U32 R6, RZ, RZ, R12 ;  /* 0x000000ffff067224 */ /* 0x000fe200078e000c */
[----:B------:R-:W4:Y:S01]  /*0e40*/  LDCU.64 UR6, c[0x0][0x550] ;  /* 0x0000aa00ff0677ac */ /* 0x000f220008000a00 */
[----:B------:R-:W-:Y:S02]  /*0e50*/  IMAD.MOV.U32 R10, RZ, RZ, R16 ;  /* 0x000000ffff0a7224 */ /* 0x000fe400078e0010 */
[----:B---3--:R-:W-:Y:S01]  /*0e60*/  IMAD.WIDE.U32 R6, R250, UR10, R6 ;  /* 0x0000000afa067c25 */ /* 0x008fe2000f8e0006 */
[----:B------:R-:W-:-:S03]  /*0e70*/  USHF.L.U64.HI UR10, UR4, 0x5, UR5 ;  /* 0x00000005040a7899 */ /* 0x000fc60008010205 */
[----:B-1----:R-:W-:Y:S02]  /*0e80*/  IMAD R0, R235, R14, RZ ;  /* 0x0000000eeb007224 */ /* 0x002fe400078e02ff */
[----:B------:R-:W-:-:S04]  /*0e90*/  IMAD.WIDE.U32 R12, R252, UR4, R4 ;  /* 0x00000004fc0c7c25 */ /* 0x000fc8000f8e0004 */
[----:B------:R-:W-:Y:S01]  /*0ea0*/  IMAD R5, R250, UR11, R7 ;  /* 0x0000000bfa057c24 */ /* 0x000fe2000f8e0207 */
[----:B------:R-:W-:Y:S01]  /*0eb0*/  USHF.L.U32 UR11, UR4, 0x5, URZ ;  /* 0x00000005040b7899 */ /* 0x000fe200080006ff */
[----:B------:R-:W-:Y:S02]  /*0ec0*/  IMAD.MOV.U32 R4, RZ, RZ, R6 ;  /* 0x000000ffff047224 */ /* 0x000fe400078e0006 */
[----:B------:R-:W-:Y:S01]  /*0ed0*/  IMAD R0, R232, R15, R0 ;  /* 0x0000000fe8007224 */ /* 0x000fe200078e0200 */
[----:B----4-:R-:W-:Y:S01]  /*0ee0*/  LEA R212, P0, R12, UR6, 0x1 ;  /* 0x000000060cd47c11 */ /* 0x010fe2000f8008ff */
[----:B------:R-:W-:Y:S01]  /*0ef0*/  IMAD.WIDE.U32 R10, R232, R14, R10 ;  /* 0x0000000ee80a7225 */ /* 0x000fe200078e000a */
[----:B------:R-:W-:Y:S02]  /*0f00*/  USHF.L.U32 UR6, UR11, 0x1, URZ ;  /* 0x000000010b067899 */ /* 0x000fe400080006ff */
[----:B------:R-:W-:Y:S01]  /*0f10*/  USHF.L.U64.HI UR10, UR11, 0x1, UR10 ;  /* 0x000000010b0a7899 */ /* 0x000fe2000801020a */
[C---:B------:R-:W-:Y:S01]  /*0f20*/  IMAD R210, R252.reuse, UR5, R13 ;  /* 0x00000005fcd27c24 */ /* 0x040fe2000f8e020d */
[----:B------:R-:W1:Y:S01]  /*0f30*/  LDCU.64 UR4, c[0x0][0x390] ;  /* 0x00007200ff0477ac */ /* 0x000e620008000a00 */
[----:B------:R-:W-:-:S03]  /*0f40*/  IMAD.WIDE.U32 R8, R252, UR16, R4 ;  /* 0x00000010fc087c25 */ /* 0x000fc6000f8e0004 */
[----:B------:R-:W-:Y:S01]  /*0f50*/  LEA.HI.X R210, R12, UR7, R210, 0x1, P0 ;  /* 0x000000070cd27c11 */ /* 0x000fe200080f0cd2 */
[----:B------:R-:W-:Y:S01]  /*0f60*/  IMAD.IADD R5, R11, 0x1, R0 ;  /* 0x000000010b057824 */ /* 0x000fe200078e0200 */
[----:B--2---:R-:W-:Y:S01]  /*0f70*/  LEA R211, P1, R8, UR8, 0x1 ;  /* 0x0000000808d37c11 */ /* 0x004fe2000f8208ff */
[----:B------:R-:W-:Y:S02]  /*0f80*/  IMAD.MOV.U32 R4, RZ, RZ, R10 ;  /* 0x000000ffff047224 */ /* 0x000fe400078e000a */
[C---:B------:R-:W-:Y:S01]  /*0f90*/  IMAD R0, R252.reuse, UR17, R9 ;  /* 0x00000011fc007c24 */ /* 0x040fe2000f8e0209 */
[----:B------:R-:W-:Y:S01]  /*0fa0*/  USHF.L.U64.HI UR17, UR16, 0x5, UR17 ;  /* 0x0000000510117899 */ /* 0x000fe20008010211 */
[----:B------:R-:W-:Y:S01]  /*0fb0*/  IMAD.MOV.U32 R6, RZ, RZ, R18 ;  /* 0x000000ffff067224 */ /* 0x000fe200078e0012 */
[----:B------:R-:W-:Y:S01]  /*0fc0*/  USHF.L.U32 UR16, UR16, 0x5, URZ ;  /* 0x0000000510107899 */ /* 0x000fe200080006ff */
[----:B------:R-:W-:Y:S01]  /*0fd0*/  IMAD.WIDE.U32 R10, R252, R14, R4 ;  /* 0x0000000efc0a7225 */ /* 0x000fe200078e0004 */
[----:B------:R-:W-:Y:S01]  /*0fe0*/  LEA.HI.X R209, R8, UR9, R0, 0x1, P1 ;  /* 0x0000000908d17c11 */ /* 0x000fe200088f0c00 */
[----:B------:R-:W2:Y:S01]  /*0ff0*/  LDC.64 R4, c[0x0][0x3b8] ;  /* 0x0000ee00ff047b82 */ /* 0x000ea20000000a00 */
[----:B------:R-:W-:Y:S01]  /*1000*/  USHF.L.U32 UR7, UR16, 0x1, URZ ;  /* 0x0000000110077899 */ /* 0x000fe200080006ff */
[C---:B------:R-:W-:Y:S01]  /*1010*/  IMAD.SHL.U32 R18, R14.reuse, 0x20, RZ ;  /* 0x000000200e127824 */ /* 0x040fe200078e00ff */
[-C--:B------:R-:W-:Y:S01]  /*1020*/  LEA R0, P1, R14, R10.reuse, 0x6 ;  /* 0x0000000a0e007211 */ /* 0x080fe200078230ff */
[----:B------:R-:W-:Y:S01]  /*1030*/  IMAD R8, R252, R15, R11 ;  /* 0x0000000ffc087224 */ /* 0x000fe200078e020b */
[----:B------:R-:W-:Y:S01]  /*1040*/  SHF.L.U64.HI R11, R14, 0x5, R15 ;  /* 0x000000050e0b7819 */ /* 0x000fe2000001020f */
[----:B------:R-:W-:Y:S01]  /*1050*/  IMAD.IADD R7, R19, 0x1, R22 ;  /* 0x0000000113077824 */ /* 0x000fe200078e0216 */
[----:B------:R-:W-:Y:S01]  /*1060*/  IADD3 R13, P0, PT, R18, R10, RZ ;  /* 0x0000000a120d7210 */ /* 0x000fe20007f1e0ff */
[----:B------:R-:W-:Y:S01]  /*1070*/  IMAD.IADD R208, R225, 0x1, R173 ;  /* 0x00000001e1d07824 */ /* 0x000fe200078e02ad */
[----:B------:R-:W-:Y:S01]  /*1080*/  LEA.HI.X R9, R14, R8, R15, 0x6, P1 ;  /* 0x000000080e097211 */ /* 0x000fe200008f340f */
[----:B------:R-:W-:Y:S01]  /*1090*/  USHF.L.U64.HI UR17, UR16, 0x1, UR17 ;  /* 0x0000000110117899 */ /* 0x000fe20008010211 */
[----:B-1----:R-:W-:Y:S01]  /*10a0*/  LEA R14, P2, R13, UR4, 0x1 ;  /* 0x000000040d0e7c11 */ /* 0x002fe2000f8408ff */
[----:B------:R-:W-:Y:S01]  /*10b0*/  IMAD.X R15, R11, 0x1, R8, P0 ;  /* 0x000000010b0f7824 */ /* 0x000fe200000e0608 */
[----:B------:R-:W-:-:S02]  /*10c0*/  LEA R12, P1, R0, UR4, 0x1 ;  /* 0x00000004000c7c11 */ /* 0x000fc4000f8208ff */
[----:B------:R-:W-:Y:S02]  /*10d0*/  IADD3 R18, P0, PT, R0, R18, RZ ;  /* 0x0000001200127210 */ /* 0x000fe40007f1e0ff */
[----:B------:R-:W-:Y:S02]  /*10e0*/  LEA R16, P3, R10, UR4, 0x1 ;  /* 0x000000040a107c11 */ /* 0x000fe4000f8608ff */
[----:B------:R-:W-:Y:S02]  /*10f0*/  LEA.HI.X R15, R13, UR5, R15, 0x1, P2 ;  /* 0x000000050d0f7c11 */ /* 0x000fe400090f0c0f */
[----:B------:R-:W-:Y:S01]  /*1100*/  LEA.HI.X R13, R0, UR5, R9, 0x1, P1 ;  /* 0x00000005000d7c11 */ /* 0x000fe200088f0c09 */
[----:B------:R-:W-:Y:S01]  /*1110*/  IMAD.X R9, R9, 0x1, R11, P0 ;  /* 0x0000000109097824 */ /* 0x000fe200000e060b */
[----:B------:R-:W-:Y:S01]  /*1120*/  LEA.HI.X R17, R10, UR5, R8, 0x1, P3 ;  /* 0x000000050a117c11 */ /* 0x000fe200098f0c08 */
[----:B------:R-:W-:Y:S01]  /*1130*/  @P5 BAR.SYNC.DEFER_BLOCKING 0x0 ;  /* 0x0000000000005b1d */ /* 0x000fe20000010000 */
[----:B------:R-:W-:Y:S01]  /*1140*/  LEA R8, P0, R18, UR4, 0x1 ;  /* 0x0000000412087c11 */ /* 0x000fe2000f8008ff */
[----:B--2---:R-:W-:-:S02]  /*1150*/  IMAD R0, R235, R4, RZ ;  /* 0x00000004eb007224 */ /* 0x004fc400078e02ff */
[----:B------:R-:W-:Y:S01]  /*1160*/  IMAD.WIDE.U32 R6, R232, R4, R6 ;  /* 0x00000004e8067225 */ /* 0x000fe200078e0006 */
[----:B------:R-:W-:Y:S01]  /*1170*/  LEA.HI.X R9, R18, UR5, R9, 0x1, P0 ;  /* 0x0000000512097c11 */ /* 0x000fe200080f0c09 */
[----:B------:R-:W1:Y:S02]  /*1180*/  LDCU.64 UR4, c[0x0][0x388] ;  /* 0x00007100ff0477ac */ /* 0x000e640008000a00 */
[----:B------:R-:W2:Y:S01]  /*1190*/  LDC R18, c[0x0][0x508] ;  /* 0x00014200ff127b82 */ /* 0x000ea20000000800 */
[----:B------:R-:W-:Y:S02]  /*11a0*/  IMAD R0, R232, R5, R0 ;  /* 0x00000005e8007224 */ /* 0x000fe400078e0200 */
[----:B------:R-:W-:Y:S02]  /*11b0*/  IMAD.MOV.U32 R10, RZ, RZ, R212 ;  /* 0x000000ffff0a7224 */ /* 0x000fe400078e00d4 */
[----:B------:R-:W-:Y:S02]  /*11c0*/  IMAD.MOV.U32 R11, RZ, RZ, R210 ;  /* 0x000000ffff0b7224 */ /* 0x000fe400078e00d2 */
[----:B------:R-:W-:-:S02]  /*11d0*/  IMAD.IADD R7, R7, 0x1, R0 ;  /* 0x0000000107077824 */ /* 0x000fc400078e0200 */
[----:B------:R-:W-:-:S04]  /*11e0*/  IMAD.WIDE.U32 R6, R252, R4, R6 ;  /* 0x00000004fc067225 */ /* 0x000fc800078e0006 */
[----:B------:R-:W-:Y:S01]  /*11f0*/  IMAD R7, R252, R5, R7 ;  /* 0x00000005fc077224 */ /* 0x000fe200078e0207 */
[----:B------:R-:W-:Y:S01]  /*1200*/  @!PT LDS RZ, [RZ] ;  /* 0x00000000fffff984 */ /* 0x000fe20000000800 */
[----:B------:R-:W-:Y:S01]  /*1210*/  @!PT LDS RZ, [RZ] ;  /* 0x00000000fffff984 */ /* 0x000fe20000000800 */
[----:B------:R-:W-:Y:S01]  /*1220*/  @!PT LDS RZ, [RZ] ;  /* 0x00000000fffff984 */ /* 0x000fe20000000800 */
[----:B------:R3:W-:Y:S04]  /*1230*/  LDGSTS.E.BYPASS.LTC128B.128 [R225+0xa000], desc[UR18][R16.64] ;  /* 0x0a00000010e17fae */ /* 0x0007e8000b981a12 */
[----:B------:R4:W-:Y:S04]  /*1240*/  LDGSTS.E.BYPASS.LTC128B.128 [R225+0xb000], desc[UR18][R14.64] ;  /* 0x0b0000000ee17fae */ /* 0x0009e8000b981a12 */
[----:B------:R1:W-:Y:S04]  /*1250*/  LDGSTS.E.BYPASS.LTC128B.128 [R225+0xc000], desc[UR18][R12.64] ;  /* 0x0c0000000ce17fae */ /* 0x0003e8000b981a12 */
[----:B------:R2:W-:Y:S04]  /*1260*/  LDGSTS.E.BYPASS.LTC128B.128 [R225+0xd000], desc[UR18][R8.64] ;  /* 0x0d00000008e17fae */ /* 0x0005e8000b981a12 */
[----:B------:R-:W0:Y:S04]  /*1270*/  LDGDEPBAR ;  /* 0x00000000000079af */ /* 0x000e280000000000 */
[----:B------:R2:W-:Y:S01]  /*1280*/  LDGSTS.E.BYPASS.LTC128B.128 [R225+0x4000], desc[UR18][R10.64] ;  /* 0x040000000ae17fae */ /* 0x0005e2000b981a12 */
[----:B------:R-:W2:Y:S01]  /*1290*/  S2R R29, SR_TID.X ;  /* 0x00000000001d7919 */ /* 0x000ea20000002100 */
[----:B---3--:R-:W3:Y:S08]  /*12a0*/  LDC.64 R16, c[0x0][0x5e8] ;  /* 0x00017a00ff107b82 */ /* 0x008ef00000000a00 */
[----:B----4-:R-:W4:Y:S01]  /*12b0*/  LDC.64 R14, c[0x0][0x420] ;  /* 0x00010800ff0e7b82 */ /* 0x010f220000000a00 */
[----:B-1----:R-:W-:Y:S01]  /*12c0*/  IMAD.SHL.U32 R12, R4, 0x20, RZ ;  /* 0x00000020040c7824 */ /* 0x002fe200078e00ff */
[----:B--2---:R-:W-:-:S04]  /*12d0*/  IADD3 R8, P0, PT, R212, UR6, RZ ;  /* 0x00000006d4087c10 */ /* 0x004fc8000ff1e0ff */
[----:B------:R-:W-:Y:S02]  /*12e0*/  IADD3 R13, P1, PT, R12, R6, RZ ;  /* 0x000000060c0d7210 */ /* 0x000fe40007f3e0ff */
[----:B------:R-:W-:Y:S01]  /*12f0*/  IADD3.X R9, PT, PT, R210, UR10, RZ, P0, !PT ;  /* 0x0000000ad2097c10 */ /* 0x000fe200087fe4ff */
[----:B------:R-:W-:-:S04]  /*1300*/  IMAD.MOV.U32 R10, RZ, RZ, R211 ;  /* 0x000000ffff0a7224 */ /* 0x000fc800078e00d3 */
[----:B------:R1:W-:Y:S01]  /*1310*/  LDGSTS.E.BYPASS.LTC128B.128 [R225+0x5000], desc[UR18][R8.64] ;  /* 0x0500000008e17fae */ /* 0x0003e2000b981a12 */
[----:B------:R-:W-:-:S05]  /*1320*/  IMAD.MOV.U32 R11, RZ, RZ, R209 ;  /* 0x000000ffff0b7224 */ /* 0x000fca00078e00d1 */
[----:B------:R2:W-:Y:S01]  /*1330*/  LDGSTS.E.BYPASS.LTC128B.128 [R208], desc[UR18][R10.64] ;  /* 0x000000000ad07fae */ /* 0x0005e2000b981a12 */
[----:B----4-:R-:W-:Y:S02]  /*1340*/  IMAD.WIDE R206, R206, 0x4, R14 ;  /* 0x00000004cece7825 */ /* 0x010fe400078e020e */
[----:B------:R-:W4:Y:S01]  /*1350*/  LDC R14, c[0x0][0x3e0] ;  /* 0x0000f800ff0e7b82 */ /* 0x000f220000000800 */
[----:B-1----:R-:W-:-:S04]  /*1360*/  IADD3 R8, P0, PT, R211, UR7, RZ ;  /* 0x00000007d3087c10 */ /* 0x002fc8000ff1e0ff */
[----:B------:R-:W-:Y:S02]  /*1370*/  IADD3.X R9, PT, PT, R209, UR17, RZ, P0, !PT ;  /* 0x00000011d1097c10 */ /* 0x000fe400087fe4ff */
[----:B--2---:R-:W-:Y:S02]  /*1380*/  LEA R10, P2, R6, UR4, 0x1 ;  /* 0x00000004060a7c11 */ /* 0x004fe4000f8408ff */
[----:B------:R-:W-:Y:S01]  /*1390*/  LEA R0, P0, R4, R6, 0x6 ;  /* 0x0000000604007211 */ /* 0x000fe200078030ff */
[----:B------:R1:W-:Y:S01]  /*13a0*/  LDGSTS.E.BYPASS.LTC128B.128 [R208+0x1000], desc[UR18][R8.64] ;  /* 0x0100000008d07fae */ /* 0x0003e2000b981a12 */
[----:B------:R-:W-:Y:S02]  /*13b0*/  LEA.HI.X R11, R6, UR5, R7, 0x1, P2 ;  /* 0x00000005060b7c11 */ /* 0x000fe400090f0c07 */
[----:B------:R-:W-:-:S03]  /*13c0*/  SHF.L.U64.HI R6, R4, 0x5, R5 ;  /* 0x0000000504067819 */ /* 0x000fc60000010205 */
[----:B------:R2:W-:Y:S01]  /*13d0*/  LDGSTS.E.BYPASS.LTC128B.128 [R225+0x6000], desc[UR18][R10.64] ;  /* 0x060000000ae17fae */ /* 0x0005e2000b981a12 */
[----:B-1----:R-:W-:Y:S01]  /*13e0*/  LEA.HI.X R9, R4, R7, R5, 0x6, P0 ;  /* 0x0000000704097211 */ /* 0x002fe200000f3405 */
[----:B------:R-:W-:Y:S01]  /*13f0*/  IMAD.X R5, R6, 0x1, R7, P1 ;  /* 0x0000000106057824 */ /* 0x000fe200008e0607 */
[C---:B------:R-:W-:Y:S02]  /*1400*/  IADD3 R12, P0, PT, R0.reuse, R12, RZ ;  /* 0x0000000c000c7210 */ /* 0x040fe40007f1e0ff */
[----:B------:R-:W-:Y:S02]  /*1410*/  LEA R4, P2, R13, UR4, 0x1 ;  /* 0x000000040d047c11 */ /* 0x000fe4000f8408ff */
[C---:B------:R-:W-:Y:S01]  /*1420*/  LEA R8, P1, R0.reuse, UR4, 0x1 ;  /* 0x0000000400087c11 */ /* 0x040fe2000f8208ff */
[----:B------:R-:W-:Y:S01]  /*1430*/  IMAD.X R7, R9, 0x1, R6, P0 ;  /* 0x0000000109077824 */ /* 0x000fe200000e0606 */
[----:B------:R-:W-:Y:S01]  /*1440*/  LEA.HI.X R5, R13, UR5, R5, 0x1, P2 ;  /* 0x000000050d057c11 */ /* 0x000fe200090f0c05 */
[----:B------:R-:W1:Y:S01]  /*1450*/  S2R R28, SR_TID.X ;  /* 0x00000000001c7919 */ /* 0x000e620000002100 */
[----:B------:R-:W-:Y:S01]  /*1460*/  LEA.HI.X R9, R0, UR5, R9, 0x1, P1 ;  /* 0x0000000500097c11 */ /* 0x000fe200088f0c09 */
[----:B--2---:R-:W2:Y:S01]  /*1470*/  LDC.64 R10, c[0x0][0x5f8] ;  /* 0x00017e00ff0a7b82 */ /* 0x004ea20000000a00 */
[C---:B------:R-:W-:Y:S01]  /*1480*/  LEA R6, P0, R12.reuse, UR4, 0x1 ;  /* 0x000000040c067c11 */ /* 0x040fe2000f8008ff */
[----:B------:R3:W-:Y:S01]  /*1490*/  LDGSTS.E.BYPASS.LTC128B.128 [R225+0x7000], desc[UR18][R4.64] ;  /* 0x0700000004e17fae */ /* 0x0007e2000b981a12 */
[----:B------:R-:W-:Y:S01]  /*14a0*/  SHF.R.S32.HI R0, RZ, 0x1f, R25 ;  /* 0x0000001fff007819 */ /* 0x000fe20000011419 */
[----:B------:R-:W4:Y:S01]  /*14b0*/  LDCU UR4, c[0x0][0x44c] ;  /* 0x00008980ff0477ac */ /* 0x000f220008000800 */
[----:B------:R-:W-:Y:S01]  /*14c0*/  LEA.HI.X R7, R12, UR5, R7, 0x1, P0 ;  /* 0x000000050c077c11 */ /* 0x000fe200080f0c07 */
[----:B------:R4:W-:Y:S02]  /*14d0*/  LDGSTS.E.BYPASS.LTC128B.128 [R225+0x8000], desc[UR18][R8.64] ;  /* 0x0800000008e17fae */ /* 0x0009e4000b981a12 */
[----:B------:R-:W-:-:S02]  /*14e0*/  IMAD R0, R0, R248, RZ ;  /* 0x000000f800007224 */ /* 0x000fc400078e02ff */
[----:B------:R1:W-:Y:S01]  /*14f0*/  LDGSTS.E.BYPASS.LTC128B.128 [R225+0x9000], desc[UR18][R6.64] ;  /* 0x0900000006e17fae */ /* 0x0003e2000b981a12 */
[----:B------:R-:W2:Y:S01]  /*1500*/  S2R R15, SR_CTAID.X ;  /* 0x00000000000f7919 */ /* 0x000ea20000002500 */
[----:B------:R-:W-:Y:S02]  /*1510*/  LOP3.LUT R218, R29, 0x1f, RZ, 0xc0, !PT ;  /* 0x0000001f1dda7812 */ /* 0x000fe400078ec0ff */
[----:B------:R-:W0:Y:S01]  /*1520*/  LDGDEPBAR ;  /* 0x00000000000079af */ /* 0x000e220000000000 */
[----:B---3--:R-:W-:Y:S01]  /*1530*/  IMAD.WIDE.U32 R4, R226, 0x4, R206 ;  /* 0x00000004e2047825 */ /* 0x008fe200078e00ce */
[----:B----4-:R-:W3:Y:S04]  /*1540*/  LDC.64 R8, c[0x0][0x460] ;  /* 0x00011800ff087b82 */ /* 0x010ee80000000a00 */
[----:B------:R-:W5:Y:S01]  /*1550*/  LDG.E R216, desc[UR18][R4.64] ;  /* 0x0000001204d87981 */ /* 0x000f62000c1e1900 */
[----:B-1----:R-:W-:-:S03]  /*1560*/  IMAD.WIDE.U32 R6, R248, R25, RZ ;  /* 0x00000019f8067225 */ /* 0x002fc600078e00ff */
[----:B------:R-:W5:Y:S01]  /*1570*/  LDG.E R215, desc[UR18][R4.64+0x20] ;  /* 0x0000201204d77981 */ /* 0x000f62000c1e1900 */
[----:B------:R-:W-:-:S03]  /*1580*/  IMAD.IADD R0, R7, 0x1, R0 ;  /* 0x0000000107007824 */ /* 0x000fc600078e0200 */
[----:B------:R-:W5:Y:S01]  /*1590*/  LDG.E R214, desc[UR18][R4.64+0x80] ;  /* 0x0000801204d67981 */ /* 0x000f62000c1e1900 */
[----:B------:R-:W-:Y:S01]  /*15a0*/  USHF.R.S32.HI UR5, URZ, 0x1f, UR4 ;  /* 0x0000001fff057899 */ /* 0x000fe20008011404 */
[----:B------:R-:W-:Y:S01]  /*15b0*/  IMAD.WIDE R12, R14, UR4, RZ ;  /* 0x000000040e0c7c25 */ /* 0x000fe2000f8e02ff */
[----:B------:R-:W-:Y:S01]  /*15c0*/  SHF.R.U32.HI R28, RZ, 0x5, R28 ;  /* 0x00000005ff1c7819 */ /* 0x000fe2000001161c */
[----:B------:R1:W5:Y:S01]  /*15d0*/  LDG.E R213, desc[UR18][R4.64+0xa0] ;  /* 0x0000a01204d57981 */ /* 0x000362000c1e1900 */
[----:B------:R-:W-:-:S04]  /*15e0*/  DEPBAR.LE SB0, 0x1 ;  /* 0x000080400000791a */ /* 0x000fc80000000000 */
[----:B------:R-:W-:Y:S01]  /*15f0*/  IMAD R0, R0, R14, RZ ;  /* 0x0000000e00007224 */ /* 0x000fe200078e02ff */
[----:B------:R-:W-:Y:S01]  /*1600*/  BAR.SYNC.DEFER_BLOCKING 0x0 ;  /* 0x0000000000007b1d */ /* 0x000fe20000010000 */
[----:B------:R-:W-:Y:S02]  /*1610*/  CS2R R94, SRZ ;  /* 0x00000000005e7805 */ /* 0x000fe4000001ff00 */
[----:B------:R-:W-:Y:S02]  /*1620*/  CS2R R92, SRZ ;  /* 0x00000000005c7805 */ /* 0x000fe4000001ff00 */
[----:B------:R-:W-:Y:S02]  /*1630*/  CS2R R98, SRZ ;  /* 0x0000000000627805 */ /* 0x000fe4000001ff00 */
[----:B------:R-:W-:Y:S02]  /*1640*/  CS2R R96, SRZ ;  /* 0x0000000000607805 */ /* 0x000fe4000001ff00 */
[----:B---3--:R-:W-:-:S02]  /*1650*/  ISETP.NE.U32.AND P0, PT, R8, RZ, PT ;  /* 0x000000ff0800720c */ /* 0x008fc40003f05070 */
[----:B------:R-:W-:Y:S02]  /*1660*/  CS2R R90, SRZ ;  /* 0x00000000005a7805 */ /* 0x000fe4000001ff00 */
[----:B------:R-:W-:Y:S02]  /*1670*/  CS2R R88, SRZ ;  /* 0x0000000000587805 */ /* 0x000fe4000001ff00 */
[----:B------:R-:W-:Y:S02]  /*1680*/  CS2R R86, SRZ ;  /* 0x0000000000567805 */ /* 0x000fe4000001ff00 */
[----:B------:R-:W-:Y:S02]  /*1690*/  ISETP.NE.AND.EX P0, PT, R9, RZ, PT, P0 ;  /* 0x000000ff0900720c */ /* 0x000fe40003f05300 */
        /* <DEDUP_REMOVED lines=9> */
[----:B-1----:R-:W-:Y:S02]  /*1730*/  SHF.R.S32.HI R4, RZ, 0x1f, R14 ;  /* 0x0000001fff047819 */ /* 0x002fe4000001140e */
[----:B------:R-:W-:Y:S02]  /*1740*/  CS2R R62, SRZ ;  /* 0x00000000003e7805 */ /* 0x000fe4000001ff00 */
[----:B------:R-:W-:Y:S02]  /*1750*/  CS2R R60, SRZ ;  /* 0x00000000003c7805 */ /* 0x000fe4000001ff00 */
[----:B------:R-:W-:Y:S02]  /*1760*/  CS2R R66, SRZ ;  /* 0x0000000000427805 */ /* 0x000fe4000001ff00 */
[----:B------:R-:W-:Y:S01]  /*1770*/  CS2R R64, SRZ ;  /* 0x0000000000407805 */ /* 0x000fe2000001ff00 */
[----:B------:R-:W-:Y:S01]  /*1780*/  IMAD R0, R4, R6, R0 ;  /* 0x0000000604007224 */ /* 0x000fe200078e0200 */
[----:B------:R1:W3:Y:S01]  /*1790*/  LDSM.16.M88.4 R140, [R175] ;  /* 0x00000000af8c783b */ /* 0x0002e20000000200 */
[----:B------:R-:W-:Y:S01]  /*17a0*/  IMAD.WIDE.U32 R6, R6, R14, RZ ;  /* 0x0000000e06067225 */ /* 0x000fe200078e00ff */
[----:B------:R-:W-:-:S02]  /*17b0*/  CS2R R58, SRZ ;  /* 0x00000000003a7805 */ /* 0x000fc4000001ff00 */
[----:B------:R-:W-:Y:S01]  /*17c0*/  CS2R R56, SRZ ;  /* 0x0000000000387805 */ /* 0x000fe2000001ff00 */
[----:B------:R1:W4:Y:S01]  /*17d0*/  LDSM.16.M88.4 R144, [R175+0x800] ;  /* 0x00080000af90783b */ /* 0x0003220000000200 */
[----:B------:R-:W-:Y:S01]  /*17e0*/  IMAD R4, R250, UR4, RZ ;  /* 0x00000004fa047c24 */ /* 0x000fe2000f8e02ff */
[----:B------:R-:W-:Y:S01]  /*17f0*/  CS2R R54, SRZ ;  /* 0x0000000000367805 */ /* 0x000fe2000001ff00 */
[----:B------:R-:W-:Y:S01]  /*1800*/  IMAD.IADD R0, R7, 0x1, R0 ;  /* 0x0000000107007824 */ /* 0x000fe200078e0200 */
[----:B------:R-:W-:Y:S01]  /*1810*/  SEL R7, R26, RZ, P0 ;  /* 0x000000ff1a077207 */ /* 0x000fe20000000000 */
[----:B------:R1:W1:Y:S01]  /*1820*/  LDSM.16.M88.4 R148, [R178] ;  /* 0x00000000b294783b */ /* 0x0002620000000200 */
[--C-:B------:R-:W-:Y:S01]  /*1830*/  SHF.R.S32.HI R5, RZ, 0x1f, R4.reuse ;  /* 0x0000001fff057819 */ /* 0x100fe20000011404 */
[----:B------:R-:W-:Y:S01]  /*1840*/  IMAD R0, R0, UR4, RZ ;  /* 0x0000000400007c24 */ /* 0x000fe2000f8e02ff */
[----:B------:R-:W-:Y:S01]  /*1850*/  CS2R R52, SRZ ;  /* 0x0000000000347805 */ /* 0x000fe2000001ff00 */
[----:B------:R1:W1:Y:S01]  /*1860*/  LDSM.16.M88.4 R152, [R178+0x800] ;  /* 0x00080000b298783b */ /* 0x0002620000000200 */
[----:B------:R-:W-:Y:S01]  /*1870*/  CS2R R46, SRZ ;  /* 0x00000000002e7805 */ /* 0x000fe2000001ff00 */
[C---:B------:R-:W-:Y:S01]  /*1880*/  IMAD.WIDE.U32 R4, R6.reuse, UR4, R4 ;  /* 0x0000000406047c25 */ /* 0x040fe2000f8e0004 */
[----:B------:R-:W-:Y:S01]  /*1890*/  CS2R R44, SRZ ;  /* 0x00000000002c7805 */ /* 0x000fe2000001ff00 */
[----:B------:R1:W1:Y:S01]  /*18a0*/  LDSM.16.M88.4 R156, [R176] ;  /* 0x00000000b09c783b */ /* 0x0002620000000200 */
[----:B------:R-:W-:Y:S01]  /*18b0*/  CS2R R50, SRZ ;  /* 0x0000000000327805 */ /* 0x000fe2000001ff00 */
[----:B------:R-:W-:Y:S01]  /*18c0*/  IMAD R6, R6, UR5, R0 ;  /* 0x0000000506067c24 */ /* 0x000fe2000f8e0200 */
[----:B------:R-:W-:Y:S01]  /*18d0*/  IADD3 R0, P0, PT, R21, R7, RZ ;  /* 0x0000000715007210 */ /* 0x000fe20007f1e0ff */
[----:B------:R1:W1:Y:S01]  /*18e0*/  LDSM.16.M88.4 R160, [R176+0x800] ;  /* 0x00080000b0a0783b */ /* 0x0002620000000200 */
[----:B------:R-:W-:Y:S01]  /*18f0*/  CS2R R48, SRZ ;  /* 0x0000000000307805 */ /* 0x000fe2000001ff00 */
[----:B------:R-:W-:Y:S01]  /*1900*/  IMAD.IADD R5, R5, 0x1, R6 ;  /* 0x0000000105057824 */ /* 0x000fe200078e0206 */
[----:B------:R-:W-:Y:S01]  /*1910*/  CS2R R42, SRZ ;  /* 0x00000000002a7805 */ /* 0x000fe2000001ff00 */
[----:B------:R-:W-:Y:S01]  /*1920*/  IMAD.X R6, RZ, RZ, R23, P0 ;  /* 0x000000ffff067224 */ /* 0x000fe200000e0617 */
[----:B------:R1:W1:Y:S01]  /*1930*/  LDSM.16.M88.4 R164, [R177] ;  /* 0x00000000b1a4783b */ /* 0x0002620000000200 */
[----:B------:R-:W-:Y:S01]  /*1940*/  IMAD R8, R13, R0, RZ ;  /* 0x000000000d087224 */ /* 0x000fe200078e02ff */
[----:B------:R-:W-:Y:S01]  /*1950*/  CS2R R40, SRZ ;  /* 0x0000000000287805 */ /* 0x000fe2000001ff00 */
[----:B------:R-:W-:Y:S01]  /*1960*/  IMAD R13, R14, UR4, RZ ;  /* 0x000000040e0d7c24 */ /* 0x000fe2000f8e02ff */
[----:B------:R-:W3:Y:S01]  /*1970*/  LDCU.64 UR4, c[0x0][0x570] ;  /* 0x0000ae00ff0477ac */ /* 0x000ee20008000a00 */
[----:B------:R-:W-:Y:S01]  /*1980*/  IMAD R8, R12, R6, R8 ;  /* 0x000000060c087224 */ /* 0x000fe200078e0208 */
[----:B------:R1:W1:Y:S01]  /*1990*/  LDSM.16.M88.4 R168, [R177+0x800] ;  /* 0x00080000b1a8783b */ /* 0x0002620000000200 */
[----:B--2---:R-:W-:Y:S01]  /*19a0*/  IMAD.WIDE.U32 R6, R15, R10, RZ ;  /* 0x0000000a0f067225 */ /* 0x004fe200078e00ff */
[----:B------:R-:W-:-:S02]  /*19b0*/  CS2R R38, SRZ ;  /* 0x0000000000267805 */ /* 0x000fc4000001ff00 */
[----:B------:R-:W-:Y:S01]  /*19c0*/  CS2R R36, SRZ ;  /* 0x0000000000247805 */ /* 0x000fe2000001ff00 */
[----:B------:R-:W-:Y:S01]  /*19d0*/  IMAD.WIDE.U32 R4, R12, R0, R4 ;  /* 0x000000000c047225 */ /* 0x000fe200078e0004 */
[----:B------:R-:W-:-:S03]  /*19e0*/  SEL R6, R6, RZ, P5 ;  /* 0x000000ff06067207 */ /* 0x000fc60002800000 */
[----:B------:R-:W-:Y:S02]  /*19f0*/  IMAD R9, R28, R13, R218 ;  /* 0x0000000d1c097224 */ /* 0x000fe400078e02da */
[----:B------:R-:W-:Y:S02]  /*1a00*/  IMAD R0, R15, R11, R7 ;  /* 0x0000000b0f007224 */ /* 0x000fe400078e0207 */
[----:B------:R-:W-:Y:S01]  /*1a10*/  IMAD.IADD R8, R5, 0x1, R8 ;  /* 0x0000000105087824 */ /* 0x000fe200078e0208 */
[----:B------:R-:W-:Y:S01]  /*1a20*/  IADD3 R4, P1, P0, R9, R4, R6 ;  /* 0x0000000409047210 */ /* 0x000fe2000783e006 */
[----:B------:R-:W-:Y:S01]  /*1a30*/  IMAD.SHL.U32 R5, R13, 0x40, RZ ;  /* 0x000000400d057824 */ /* 0x000fe200078e00ff */
[----:B------:R-:W-:Y:S01]  /*1a40*/  SHF.R.S32.HI R6, RZ, 0x1f, R9 ;  /* 0x0000001fff067819 */ /* 0x000fe20000011409 */
[----:B------:R-:W-:Y:S01]  /*1a50*/  IMAD.IADD R7, R204, 0x1, R18 ;  /* 0x00000001cc077824 */ /* 0x000fe200078e0212 */
[----:B------:R-:W-:-:S04]  /*1a60*/  SEL R0, R0, RZ, P5 ;  /* 0x000000ff00007207 */ /* 0x000fc80002800000 */
[----:B------:R-:W-:Y:S02]  /*1a70*/  IADD3.X R6, PT, PT, R6, R8, R0, P1, P0 ;  /* 0x0000000806067210 */ /* 0x000fe40000fe0400 */
[----:B------:R-:W-:Y:S02]  /*1a80*/  IADD3 R0, P0, PT, R5, R4, RZ ;  /* 0x0000000405007210 */ /* 0x000fe40007f1e0ff */
[----:B------:R-:W-:Y:S01]  /*1a90*/  IADD3 R4, PT, PT, -R7, R27, R193 ;  /* 0x0000001b07047210 */ /* 0x000fe20007ffe1c1 */
[----:B------:R-:W-:Y:S01]  /*1aa0*/  IMAD.IADD R7, R21, 0x1, R24 ;  /* 0x0000000115077824 */ /* 0x000fe200078e0218 */
[----:B------:R-:W-:Y:S02]  /*1ab0*/  LEA.HI.X.SX32 R5, R5, R6, 0x1, P0 ;  /* 0x0000000605057211 */ /* 0x000fe400000f0eff */
[----:B------:R-:W-:Y:S02]  /*1ac0*/  SHF.R.S32.HI R6, RZ, 0x1f, R4 ;  /* 0x0000001fff067819 */ /* 0x000fe40000011404 */
[----:B---3--:R-:W-:-:S02]  /*1ad0*/  LEA R196, P0, R0, UR4, 0x2 ;  /* 0x0000000400c47c11 */ /* 0x008fc4000f8010ff */
[----:B------:R-:W-:Y:S02]  /*1ae0*/  LEA.HI R6, R6, R4, RZ, 0x6 ;  /* 0x0000000406067211 */ /* 0x000fe400078f30ff */
[----:B------:R-:W-:Y:S01]  /*1af0*/  LEA.HI.X R197, R0, UR5, R5, 0x2, P0 ;  /* 0x0000000500c57c11 */ /* 0x000fe200080f1405 */
[----:B------:R-:W-:Y:S01]  /*1b00*/  IMAD.WIDE R4, R7, 0x4, R16 ;  /* 0x0000000407047825 */ /* 0x000fe200078e0210 */
[----:B------:R-:W-:-:S04]  /*1b10*/  SHF.R.S32.HI R6, RZ, 0x6, R6 ;  /* 0x00000006ff067819 */ /* 0x000fc80000011406 */
[----:B------:R-:W-:-:S04]  /*1b20*/  VIMNMX R227, PT, PT, RZ, R6, !PT ;  /* 0x00000006ffe37248 */ /* 0x000fc80007fe0100 */
[----:B------:R-:W-:-:S13]  /*1b30*/  ISETP.GT.AND P0, PT, R203, R227, PT ;  /* 0x000000e3cb00720c */ /* 0x000fda0003f04270 */
[----:B-1--4-:R-:W-:Y:S05]  /*1b40*/  @!P0 BRA `(.L_x_629) ;  /* 0x0000003800608947 */ /* 0x012fea0003800000 */
[----:B------:R-:W1:Y:S01]  /*1b50*/  LDC.64 R222, c[0x0][0x528] ;  /* 0x00014a00ffde7b82 */ /* 0x000e620000000a00 */
[----:B------:R-:W2:Y:S01]  /*1b60*/  S2R R8, SR_TID.X ;  /* 0x0000000000087919 */ /* 0x000ea20000002100 */
[----:B------:R-:W-:Y:S01]  /*1b70*/  IMAD R0, R248, R14, R250 ;  /* 0x0000000ef8007224 */ /* 0x000fe200078e02fa */
[----:B------:R-:W3:Y:S01]  /*1b80*/  LDCU UR5, c[0x0][0x3b0] ;  /* 0x00007600ff0577ac */ /* 0x000ee20008000800 */
[----:B------:R-:W-:Y:S01]  /*1b90*/  IMAD.SHL.U32 R6, R29, 0x2, RZ ;  /* 0x000000021d067824 */ /* 0x000fe200078e00ff */
[----:B------:R-:W4:Y:S03]  /*1ba0*/  LDCU UR4, c[0x0][0x590] ;  /* 0x0000b200ff0477ac */ /* 0x000f260008000800 */
[----:B------:R-:W2:Y:S01]  /*1bb0*/  LDC R224, c[0x0][0x44c] ;  /* 0x00011300ffe07b82 */ /* 0x000ea20000000800 */
[----:B------:R-:W-:Y:S01]  /*1bc0*/  IMAD.SHL.U32 R221, R203, 0x40, RZ ;  /* 0x00000040cbdd7824 */ /* 0x000fe200078e00ff */
[----:B------:R-:W-:Y:S01]  /*1bd0*/  SHF.R.U32.HI R7, RZ, 0x1, R29 ;  /* 0x00000001ff077819 */ /* 0x000fe2000001161d */
[----:B------:R-:W-:Y:S01]  /*1be0*/  IMAD.MOV.U32 R220, RZ, RZ, R4 ;  /* 0x000000ffffdc7224 */ /* 0x000fe200078e0004 */
[----:B------:R-:W1:Y:S01]  /*1bf0*/  LDCU UR8, c[0x0][0x3e0] ;  /* 0x00007c00ff0877ac */ /* 0x000e620008000800 */
[----:B------:R-:W-:Y:S01]  /*1c00*/  IMAD.MOV.U32 R217, RZ, RZ, R5 ;  /* 0x000000ffffd97224 */ /* 0x000fe200078e0005 */
[----:B------:R-:W1:Y:S01]  /*1c10*/  LDCU UR11, c[0x0][0x45c] ;  /* 0x00008b80ff0b77ac */ /* 0x000e620008000800 */
[----:B------:R-:W1:Y:S02]  /*1c20*/  LDCU.U8 UR9, c[0x0][0x4f8] ;  /* 0x00009f00ff0977ac */ /* 0x000e640008000000 */
[----:B-1----:R-:W2:Y:S04]  /*1c30*/  LDG.E.64 R228, desc[UR18][R222.64+0x8] ;  /* 0x00000812dee47981 */ /* 0x002ea8000c1e1b00 */
[----:B------:R-:W2:Y:S01]  /*1c40*/  LDG.E.64 R222, desc[UR18][R222.64] ;  /* 0x00000012dede7981 */ /* 0x000ea2000c1e1b00 */
[----:B------:R-:W-:Y:S01]  /*1c50*/  IMAD.SHL.U32 R0, R0, 0x20, RZ ;  /* 0x0000002000007824 */ /* 0x000fe200078e00ff */
[----:B------:R-:W-:Y:S01]  /*1c60*/  LOP3.LUT R6, R6, 0x6, RZ, 0xc0, !PT ;  /* 0x0000000606067812 */ /* 0x000fe200078ec0ff */
[--C-:B------:R-:W-:Y:S01]  /*1c70*/  IMAD.IADD R174, R179, 0x1, R173.reuse ;  /* 0x00000001b3ae7824 */ /* 0x100fe200078e02ad */
[----:B------:R-:W-:Y:S01]  /*1c80*/  LOP3.LUT R205, R28, 0x1, RZ, 0xc0, !PT ;  /* 0x000000011ccd7812 */ /* 0x000fe200078ec0ff */
[----:B------:R-:W-:Y:S01]  /*1c90*/  IMAD.IADD R173, R3, 0x1, R173 ;  /* 0x0000000103ad7824 */ /* 0x000fe200078e02ad */
[----:B------:R-:W-:Y:S01]  /*1ca0*/  LOP3.LUT R6, R6, 0x1e0, R7, 0xf8, !PT ;  /* 0x000001e006067812 */ /* 0x000fe200078ef807 */
[----:B---3--:R-:W-:Y:S01]  /*1cb0*/  USHF.L.U32 UR5, UR5, 0x6, URZ ;  /* 0x0000000605057899 */ /* 0x008fe200080006ff */
[----:B------:R-:W-:Y:S01]  /*1cc0*/  IADD3 R198, PT, PT, R221, R226, R204 ;  /* 0x000000e2ddc67210 */ /* 0x000fe20007ffe0cc */
[----:B------:R-:W-:Y:S01]  /*1cd0*/  IMAD R205, R203, 0x4, R205 ;  /* 0x00000004cbcd7824 */ /* 0x000fe200078e02cd */
[----:B------:R-:W-:Y:S01]  /*1ce0*/  IADD3 R193, PT, PT, R193, R6, RZ ;  /* 0x00000006c1c17210 */ /* 0x000fe20007ffe0ff */
[----:B----4-:R-:W-:Y:S01]  /*1cf0*/  USHF.L.U32 UR4, UR4, 0x6, URZ ;  /* 0x0000000604047899 */ /* 0x010fe200080006ff */
[----:B------:R-:W-:-:S02]  /*1d00*/  IADD3 R198, PT, PT, R198, -0x1f, -R27 ;  /* 0xffffffe1c6c67810 */ /* 0x000fc40007ffe81b */
[----:B------:R-:W-:Y:S02]  /*1d10*/  MOV R95, RZ ;  /* 0x000000ff005f7202 */ /* 0x000fe40000000f00 */
[----:B--2---:R-:W-:Y:S02]  /*1d20*/  IADD3 R218, P1, P0, R0, R228, R218 ;  /* 0x000000e400da7210 */ /* 0x004fe4000783e0da */
[----:B------:R-:W-:Y:S02]  /*1d30*/  SHF.R.S32.HI R228, RZ, 0x1f, R0 ;  /* 0x0000001fffe47819 */ /* 0x000fe40000011400 */
[----:B------:R-:W-:Y:S02]  /*1d40*/  LEA R0, R230, R27, 0x7 ;  /* 0x0000001be6007211 */ /* 0x000fe400078e38ff */
[----:B------:R-:W-:Y:S01]  /*1d50*/  IADD3.X R228, PT, PT, R228, R229, RZ, P1, P0 ;  /* 0x000000e5e4e47210 */ /* 0x000fe20000fe04ff */
[----:B------:R-:W-:Y:S01]  /*1d60*/  IMAD.SHL.U32 R229, R13, 0x8, RZ ;  /* 0x000000080de57824 */ /* 0x000fe200078e00ff */
[----:B------:R-:W-:-:S02]  /*1d70*/  IADD3 R231, PT, PT, R0, 0x80, -R204 ;  /* 0x0000008000e77810 */ /* 0x000fc40007ffe8cc */
[----:B------:R-:W-:Y:S01]  /*1d80*/  IADD3 R205, PT, PT, R205, -0x4, RZ ;  /* 0xfffffffccdcd7810 */ /* 0x000fe20007ffe0ff */
[C---:B------:R-:W-:Y:S01]  /*1d90*/  VIADD R246, R223.reuse, 0xbb67ae85 ;  /* 0xbb67ae85dff67836 */ /* 0x040fe20000000000 */
[----:B------:R-:W-:Y:S01]  /*1da0*/  SHF.R.U32.HI R249, RZ, 0x6, R8 ;  /* 0x00000006fff97819 */ /* 0x000fe20000011608 */
[C---:B------:R-:W-:Y:S01]  /*1db0*/  VIADD R244, R223.reuse, 0x76cf5d0a ;  /* 0x76cf5d0adff47836 */ /* 0x040fe20000000000 */
[C---:B------:R-:W-:Y:S01]  /*1dc0*/  IADD3 R247, PT, PT, R222.reuse, -0x61c88647, RZ ;  /* 0x9e3779b9def77810 */ /* 0x040fe20007ffe0ff */
[C---:B------:R-:W-:Y:S01]  /*1dd0*/  VIADD R242, R223.reuse, 0x32370b8f ;  /* 0x32370b8fdff27836 */ /* 0x040fe20000000000 */
[C---:B------:R-:W-:Y:S01]  /*1de0*/  IADD3 R245, PT, PT, R222.reuse, 0x3c6ef372, RZ ;  /* 0x3c6ef372def57810 */ /* 0x040fe20007ffe0ff */
[C---:B------:R-:W-:Y:S01]  /*1df0*/  VIADD R240, R223.reuse, 0xed9eba14 ;  /* 0xed9eba14dff07836 */ /* 0x040fe20000000000 */
[C---:B------:R-:W-:Y:S01]  /*1e00*/  IADD3 R243, PT, PT, R222.reuse, -0x255992d5, RZ ;  /* 0xdaa66d2bdef37810 */ /* 0x040fe20007ffe0ff */
[C---:B------:R-:W-:Y:S01]  /*1e10*/  VIADD R238, R223.reuse, 0xa9066899 ;  /* 0xa9066899dfee7836 */ /* 0x040fe20000000000 */
[C---:B------:R-:W-:Y:S01]  /*1e20*/  IADD3 R241, PT, PT, R222.reuse, 0x78dde6e4, RZ ;  /* 0x78dde6e4def17810 */ /* 0x040fe20007ffe0ff */
[----:B------:R-:W-:Y:S01]  /*1e30*/  VIADD R236, R223, 0x646e171e ;  /* 0x646e171edfec7836 */ /* 0x000fe20000000000 */
[----:B------:R-:W-:Y:S01]  /*1e40*/  IADD3 R239, PT, PT, R222, 0x1715609d, RZ ;  /* 0x1715609ddeef7810 */ /* 0x000fe20007ffe0ff */
[----:B------:R-:W-:Y:S01]  /*1e50*/  IMAD.WIDE.U32 R218, R218, -0x2daee0ad, RZ ;  /* 0xd2511f53dada7825 */ /* 0x000fe200078e00ff */
[----:B------:R-:W-:-:S07]  /*1e60*/  IADD3 R237, PT, PT, R222, -0x4ab325aa, RZ ;  /* 0xb54cda56deed7810 */ /* 0x000fce0007ffe0ff */
.L_x_632:
[----:B------:R-:W0:Y:S01]  /*1e70*/  LDGDEPBAR ;  /* 0x00000000000079af */ /* 0x000e220000000000 */
[C-C-:B------:R-:W-:Y:S02]  /*1e80*/  IMAD.IADD R112, R180.reuse, 0x1, R174.reuse ;  /* 0x00000001b4707824 */ /* 0x140fe400078e02ae */
[----:B------:R-:W-:Y:S02]  /*1e90*/  IMAD.IADD R0, R181, 0x1, R174 ;  /* 0x00000001b5007824 */ /* 0x000fe400078e02ae */
[----:B------:R-:W-:Y:S02]  /*1ea0*/  VIADD R221, R221, 0xffffffc0 ;  /* 0xffffffc0dddd7836 */ /* 0x000fe40000000000 */
[----:B------:R-:W-:Y:S03]  /*1eb0*/  VIADD R203, R203, 0xffffffff ;  /* 0xffffffffcbcb7836 */ /* 0x000fe60000000000 */
[----:B------:R-:W-:Y:S01]  /*1ec0*/  ISETP.GE.AND P3, PT, R221, R231, PT ;  /* 0x000000e7dd00720c */ /* 0x000fe20003f66270 */
[----:B------:R-:W-:Y:S04]  /*1ed0*/  DEPBAR.LE SB0, 0x0 ;  /* 0x000080000000791a */ /* 0x000fe80000000000 */
[----:B------:R-:W-:Y:S06]  /*1ee0*/  BAR.SYNC.DEFER_BLOCKING 0x0 ;  /* 0x0000000000007b1d */ /* 0x000fec0000010000 */
        /* <DEDUP_REMOVED lines=13> */
[----:B------:R-:W-:Y:S01]  /*1fc0*/  LDSM.16.M88.4 R124, [R0+0x1000] ;  /* 0x00100000007c783b */ /* 0x000fe20000000200 */
[-C--:B---3--:R-:W-:Y:S07]  /*1fd0*/  HMMA.16816.F32 R20, R32, R100.reuse, RZ ;  /* 0x000000642014723c */ /* 0x088fee00000018ff */
[----:B------:R-:W-:Y:S01]  /*1fe0*/  LDSM.16.M88.4 R128, [R176+-0x3800] ;  /* 0xffc80000b080783b */ /* 0x000fe20000000200 */
[C---:B------:R-:W-:Y:S07]  /*1ff0*/  HMMA.16816.F32 R24, R28.reuse, R100, RZ ;  /* 0x000000641c18723c */ /* 0x040fee00000018ff */
[----:B------:R-:W-:Y:S01]  /*2000*/  LDSM.16.M88.4 R132, [R177+-0x4000] ;  /* 0xffc00000b184783b */ /* 0x000fe20000000200 */
[-C--:B------:R-:W-:Y:S08]  /*2010*/  HMMA.16816.F32 R28, R28, R102.reuse, RZ ;  /* 0x000000661c1c723c */ /* 0x080ff000000018ff */
[----:B------:R-:W-:Y:S01]  /*2020*/  HMMA.16816.F32 R32, R32, R102, RZ ;  /* 0x000000662020723c */ /* 0x000fe200000018ff */
[----:B------:R3:W2:Y:S07]  /*2030*/  LDSM.16.M88.4 R100, [R0] ;  /* 0x000000000064783b */ /* 0x0006ae0000000200 */
[-C--:B----4-:R-:W-:Y:S08]  /*2040*/  HMMA.16816.F32 R4, R104, R108.reuse, R4 ;  /* 0x0000006c6804723c */ /* 0x090ff00000001804 */
[C---:B-1----:R-:W-:Y:S08]  /*2050*/  HMMA.16816.F32 R8, R112.reuse, R108, R8 ;  /* 0x0000006c7008723c */ /* 0x042ff00000001808 */
[-C--:B------:R-:W-:Y:S03]  /*2060*/  HMMA.16816.F32 R12, R112, R110.reuse, R12 ;  /* 0x0000006e700c723c */ /* 0x080fe6000000180c */
[----:B---3--:R-:W-:Y:S05]  /*2070*/  IMAD.IADD R0, R180, 0x1, R0 ;  /* 0x00000001b4007824 */ /* 0x008fea00078e0200 */
[C---:B------:R-:W-:Y:S01]  /*2080*/  HMMA.16816.F32 R16, R104.reuse, R110, R16 ;  /* 0x0000006e6810723c */ /* 0x040fe20000001810 */
[----:B------:R-:W1:Y:S07]  /*2090*/  LDSM.16.M88.4 R108, [R0] ;  /* 0x00000000006c783b */ /* 0x000e6e0000000200 */
[-C--:B--2---:R-:W-:Y:S01]  /*20a0*/  HMMA.16816.F32 R20, R104, R116.reuse, R20 ;  /* 0x000000746814723c */ /* 0x084fe20000001814 */
[----:B------:R2:W3:Y:S07]  /*20b0*/  LDSM.16.M88.4 R136, [R0+0x1000] ;  /* 0x001000000088783b */ /* 0x0004ee0000000200 */
[C---:B------:R-:W-:Y:S04]  /*20c0*/  HMMA.16816.F32 R24, R112.reuse, R116, R24 ;  /* 0x000000747018723c */ /* 0x040fe80000001818 */
[----:B------:R-:W-:Y:S04]  /*20d0*/  VIADD R116, R205, 0x2 ;  /* 0x00000002cd747836 */ /* 0x000fe80000000000 */
[-C--:B------:R-:W-:Y:S03]  /*20e0*/  HMMA.16816.F32 R28, R112, R118.reuse, R28 ;  /* 0x00000076701c723c */ /* 0x080fe6000000181c */
[--C-:B------:R-:W-:Y:S01]  /*20f0*/  @!P3 VIADDMNMX R112, R198, 0xffffffe0, R204.reuse, PT ;  /* 0xffffffe0c670b846 */ /* 0x100fe200038001cc */
[C---:B------:R-:W-:Y:S02]  /*2100*/  @!P3 VIADD R113, R193.reuse, 0x9 ;  /* 0x00000009c171b836 */ /* 0x040fe40000000000 */
[----:B------:R-:W-:Y:S01]  /*2110*/  IMAD.WIDE.U32 R116, R116, -0x326172a9, RZ ;  /* 0xcd9e8d5774747825 */ /* 0x000fe200078e00ff */
[C---:B------:R-:W-:Y:S01]  /*2120*/  @!P3 ISETP.GE.AND P5, PT, R193.reuse, R112, PT ;  /* 0x00000070c100b20c */ /* 0x040fe20003fa6270 */
[----:B------:R-:W-:Y:S04]  /*2130*/  HMMA.16816.F32 R32, R104, R118, R32 ;  /* 0x000000766820723c */ /* 0x000fe80000001820 */
[C-C-:B------:R-:W-:Y:S01]  /*2140*/  @!P3 VIADDMNMX R107, R198.reuse, 0xffffffe8, R204.reuse, PT ;  /* 0xffffffe8c66bb846 */ /* 0x140fe200038001cc */
[----:B------:R-:W-:Y:S01]  /*2150*/  @!P3 VIADD R104, R193, 0x1 ;  /* 0x00000001c168b836 */ /* 0x000fe20000000000 */
[----:B--2---:R-:W-:Y:S01]  /*2160*/  @!P3 VIMNMX R0, PT, PT, R198, R204, PT ;  /* 0x000000ccc600b248 */ /* 0x004fe20003fe0100 */
[----:B------:R-:W-:Y:S01]  /*2170*/  IMAD R105, R230, 0x4, R249 ;  /* 0x00000004e6697824 */ /* 0x000fe200078e02f9 */
[----:B------:R-:W-:Y:S01]  /*2180*/  @!P3 VIADDMNMX R106, R198, 0x8, R204, PT ;  /* 0x00000008c66ab846 */ /* 0x000fe200038001cc */
[-C--:B------:R-:W-:Y:S05]  /*2190*/  HMMA.16816.F32 R4, R100, R120.reuse, R4 ;  /* 0x000000786404723c */ /* 0x080fea0000001804 */
[C---:B------:R-:W-:Y:S01]  /*21a0*/  @!P3 ISETP.GE.AND P2, PT, R104.reuse, R0, PT ;  /* 0x000000006800b20c */ /* 0x040fe20003f46270 */
[----:B------:R-:W-:Y:S01]  /*21b0*/  IMAD.WIDE.U32 R114, R205, -0x326172a9, RZ ;  /* 0xcd9e8d57cd727825 */ /* 0x000fe200078e00ff */
[C---:B------:R-:W-:Y:S01]  /*21c0*/  @!P3 ISETP.GE.AND P1, PT, R104.reuse, R112, PT ;  /* 0x000000706800b20c */ /* 0x040fe20003f26270 */
[C---:B------:R-:W-:Y:S04]  /*21d0*/  HMMA.16816.F32 R8, R124.reuse, R120, R8 ;  /* 0x000000787c08723c */ /* 0x040fe80000001808 */
[CC--:B------:R-:W-:Y:S02]  /*21e0*/  @!P3 ISETP.GE.AND P0, PT, R104.reuse, R107.reuse, PT ;  /* 0x0000006b6800b20c */ /* 0x0c0fe40003f06270 */
[----:B------:R-:W-:Y:S01]  /*21f0*/  @!P3 ISETP.GE.AND P4, PT, R104, R106, PT ;  /* 0x0000006a6800b20c */ /* 0x000fe20003f86270 */
[C---:B------:R-:W-:Y:S01]  /*2200*/  @!P3 VIADD R104, R193.reuse, 0x8 ;  /* 0x00000008c168b836 */ /* 0x040fe20000000000 */
[CC--:B------:R-:W-:Y:S01]  /*2210*/  @!P3 ISETP.GE.AND P6, PT, R193.reuse, R107.reuse, PT ;  /* 0x0000006bc100b20c */ /* 0x0c0fe20003fc6270 */
[-C--:B------:R-:W-:Y:S03]  /*2220*/  HMMA.16816.F32 R12, R124, R122.reuse, R12 ;  /* 0x0000007a7c0c723c */ /* 0x080fe6000000180c */
[CC--:B------:R-:W-:Y:S02]  /*2230*/  LOP3.LUT R115, R228.reuse, R222.reuse, R115, 0x96, !PT ;  /* 0x000000dee4737212 */ /* 0x0c0fe400078e9673 */
[----:B------:R-:W-:Y:S03]  /*2240*/  LOP3.LUT R117, R228, R222, R117, 0x96, !PT ;  /* 0x000000dee4757212 */ /* 0x000fe600078e9675 */
[C---:B------:R-:W-:Y:S08]  /*2250*/  HMMA.16816.F32 R16, R100.reuse, R122, R16 ;  /* 0x0000007a6410723c */ /* 0x040ff00000001810 */
[-C--:B------:R-:W-:Y:S08]  /*2260*/  HMMA.16816.F32 R20, R100, R128.reuse, R20 ;  /* 0x000000806414723c */ /* 0x080ff00000001814 */
[C---:B------:R-:W-:Y:S08]  /*2270*/  HMMA.16816.F32 R24, R124.reuse, R128, R24 ;  /* 0x000000807c18723c */ /* 0x040ff00000001818 */
[-C--:B------:R-:W-:Y:S08]  /*2280*/  HMMA.16816.F32 R28, R124, R130.reuse, R28 ;  /* 0x000000827c1c723c */ /* 0x080ff0000000181c */
[----:B------:R-:W-:Y:S01]  /*2290*/  HMMA.16816.F32 R32, R100, R130, R32 ;  /* 0x000000826420723c */ /* 0x000fe20000001820 */
[----:B------:R-:W2:Y:S07]  /*22a0*/  LDSM.16.M88.4 R100, [R177+-0x3800] ;  /* 0xffc80000b164783b */ /* 0x000eae0000000200 */
[-C--:B-1----:R-:W-:Y:S08]  /*22b0*/  HMMA.16816.F32 R4, R108, R132.reuse, R4 ;  /* 0x000000846c04723c */ /* 0x082ff00000001804 */
[C---:B---3--:R-:W-:Y:S08]  /*22c0*/  HMMA.16816.F32 R8, R136.reuse, R132, R8 ;  /* 0x000000848808723c */ /* 0x048ff00000001808 */
[-C--:B------:R-:W-:Y:S03]  /*22d0*/  HMMA.16816.F32 R12, R136, R134.reuse, R12 ;  /* 0x00000086880c723c */ /* 0x080fe6000000180c */
[----:B------:R-:W-:Y:S02]  /*22e0*/  @!P3 FSEL R4, R4, -INF , !P5 ;  /* 0xff8000000404b808 */ /* 0x000fe40006800000 */
[-C--:B------:R-:W-:Y:S02]  /*22f0*/  @!P3 ISETP.GE.AND P5, PT, R193, R0.reuse, PT ;  /* 0x00000000c100b20c */ /* 0x080fe40003fa6270 */
[----:B------:R-:W-:Y:S01]  /*2300*/  @!P3 FSEL R5, R5, -INF , !P1 ;  /* 0xff8000000505b808 */ /* 0x000fe20004800000 */
[C---:B------:R-:W-:Y:S04]  /*2310*/  HMMA.16816.F32 R16, R108.reuse, R134, R16 ;  /* 0x000000866c10723c */ /* 0x040fe80000001810 */
[----:B------:R-:W-:Y:S02]  /*2320*/  @!P3 ISETP.GE.AND P1, PT, R104, R0, PT ;  /* 0x000000006800b20c */ /* 0x000fe40003f26270 */
[----:B------:R-:W-:Y:S02]  /*2330*/  @!P3 FSEL R6, R6, -INF , !P6 ;  /* 0xff8000000606b808 */ /* 0x000fe40007000000 */
[----:B------:R-:W-:Y:S01]  /*2340*/  @!P3 FSEL R7, R7, -INF , !P0 ;  /* 0xff8000000707b808 */ /* 0x000fe20004000000 */
[-C--:B--2---:R-:W-:Y:S03]  /*2350*/  HMMA.16816.F32 R20, R108, R100.reuse, R20 ;  /* 0x000000646c14723c */ /* 0x084fe60000001814 */
[----:B------:R-:W-:Y:S02]  /*2360*/  @!P3 FSEL R8, R8, -INF , !P5 ;  /* 0xff8000000808b808 */ /* 0x000fe40006800000 */
[C---:B------:R-:W-:Y:S02]  /*2370*/  @!P3 ISETP.GE.AND P6, PT, R104.reuse, R106, PT ;  /* 0x0000006a6800b20c */ /* 0x040fe40003fc6270 */
[C---:B------:R-:W-:Y:S01]  /*2380*/  @!P3 ISETP.GE.AND P0, PT, R104.reuse, R112, PT ;  /* 0x000000706800b20c */ /* 0x040fe20003f06270 */
[C---:B------:R-:W-:Y:S04]  /*2390*/  HMMA.16816.F32 R24, R136.reuse, R100, R24 ;  /* 0x000000648818723c */ /* 0x040fe80000001818 */
[----:B------:R-:W-:Y:S02]  /*23a0*/  @!P3 ISETP.GE.AND P5, PT, R104, R107, PT ;  /* 0x0000006b6800b20c */ /* 0x000fe40003fa6270 */
[----:B------:R-:W-:Y:S02]  /*23b0*/  LOP3.LUT R104, R223, R105, R219, 0x96, !PT ;  /* 0x00000069df687212 */ /* 0x000fe400078e96db */
[----:B------:R-:W-:Y:S01]  /*23c0*/  @!P3 FSEL R9, R9, -INF , !P2 ;  /* 0xff8000000909b808 */ /* 0x000fe20005000000 */
[-C--:B------:R-:W-:Y:S03]  /*23d0*/  HMMA.16816.F32 R28, R136, R102.reuse, R28 ;  /* 0x00000066881c723c */ /* 0x080fe6000000181c */
[----:B------:R-:W-:Y:S01]  /*23e0*/  @!P3 ISETP.GE.AND P2, PT, R193, R106, PT ;  /* 0x0000006ac100b20c */ /* 0x000fe20003f46270 */
[----:B------:R-:W-:Y:S01]  /*23f0*/  IMAD.WIDE.U32 R104, R104, -0x326172a9, RZ ;  /* 0xcd9e8d5768687825 */ /* 0x000fe200078e00ff */
[----:B------:R-:W-:Y:S02]  /*2400*/  @!P3 FSEL R11, R11, -INF , !P4 ;  /* 0xff8000000b0bb808 */ /* 0x000fe40006000000 */
[----:B------:R-:W-:Y:S01]  /*2410*/  @!P3 FSEL R10, R10, -INF , !P2 ;  /* 0xff8000000a0ab808 */ /* 0x000fe20005000000 */
[----:B------:R-:W-:Y:S04]  /*2420*/  HMMA.16816.F32 R32, R108, R102, R32 ;  /* 0x000000666c20723c */ /* 0x000fe80000001820 */
[----:B------:R-:W-:Y:S01]  /*2430*/  @!P3 ISETP.GE.AND P2, PT, R113, R0, PT ;  /* 0x000000007100b20c */ /* 0x000fe20003f46270 */
[----:B-----5:R-:W-:Y:S01]  /*2440*/  FMUL.FTZ R103, R215, 1.4426950216293334961 ;  /* 0x3fb8aa3bd7677820 */ /* 0x020fe20000410000 */
[--C-:B------:R-:W-:Y:S01]  /*2450*/  LOP3.LUT R128, R247, R114, R105.reuse, 0x96, !PT ;  /* 0x00000072f7807212 */ /* 0x100fe200078e9669 */
[----:B------:R-:W-:Y:S01]  /*2460*/  IMAD.WIDE.U32 R114, R115, -0x2daee0ad, RZ ;  /* 0xd2511f5373727825 */ /* 0x000fe200078e00ff */
[----:B------:R-:W-:Y:S02]  /*2470*/  LOP3.LUT R126, R247, R116, R105, 0x96, !PT ;  /* 0x00000074f77e7212 */ /* 0x000fe400078e9669 */
[----:B------:R-:W-:Y:S01]  /*2480*/  @!P3 FSEL R12, R12, -INF , !P1 ;  /* 0xff8000000c0cb808 */ /* 0x000fe20004800000 */
[----:B------:R-:W-:Y:S01]  /*2490*/  IMAD.WIDE.U32 R116, R117, -0x2daee0ad, RZ ;  /* 0xd2511f5375747825 */ /* 0x000fe200078e00ff */
[-C--:B------:R-:W-:Y:S02]  /*24a0*/  LOP3.LUT R122, R246, R218.reuse, R115, 0x96, !PT ;  /* 0x000000daf67a7212 */ /* 0x080fe400078e9673 */
[----:B------:R-:W-:Y:S01]  /*24b0*/  @!P3 FSEL R13, R13, -INF , !P2 ;  /* 0xff8000000d0db808 */ /* 0x000fe20005000000 */
[----:B------:R-:W-:Y:S01]  /*24c0*/  IMAD.WIDE.U32 R128, R128, -0x2daee0ad, RZ ;  /* 0xd2511f5380807825 */ /* 0x000fe200078e00ff */
[----:B------:R-:W-:Y:S02]  /*24d0*/  LOP3.LUT R118, R246, R218, R117, 0x96, !PT ;  /* 0x000000daf6767212 */ /* 0x000fe400078e9675 */
[C---:B------:R-:W-:Y:S01]  /*24e0*/  @!P3 ISETP.GE.AND P4, PT, R113.reuse, R106, PT ;  /* 0x0000006a7100b20c */ /* 0x040fe20003f86270 */
[----:B------:R-:W-:Y:S01]  /*24f0*/  IMAD.WIDE.U32 R122, R122, -0x326172a9, RZ ;  /* 0xcd9e8d577a7a7825 */ /* 0x000fe200078e00ff */
[C---:B------:R-:W-:Y:S02]  /*2500*/  @!P3 ISETP.GE.AND P1, PT, R113.reuse, R112, PT ;  /* 0x000000707100b20c */ /* 0x040fe40003f26270 */
[-C--:B------:R-:W-:Y:S01]  /*2510*/  @!P3 ISETP.GE.AND P2, PT, R113, R107.reuse, PT ;  /* 0x0000006b7100b20c */ /* 0x080fe20003f46270 */
[----:B------:R-:W-:Y:S01]  /*2520*/  @!P3 VIADD R113, R193, 0x10 ;  /* 0x00000010c171b836 */ /* 0x000fe20000000000 */
[----:B------:R-:W-:Y:S01]  /*2530*/  LOP3.LUT R120, R245, R104, R123, 0x96, !PT ;  /* 0x00000068f5787212 */ /* 0x000fe200078e967b */
[----:B------:R-:W-:Y:S01]  /*2540*/  @!P3 VIADD R105, R193, 0x11 ;  /* 0x00000011c169b836 */ /* 0x000fe20000000000 */
[----:B------:R-:W-:Y:S01]  /*2550*/  LOP3.LUT R114, R244, R114, R129, 0x96, !PT ;  /* 0x00000072f4727212 */ /* 0x000fe200078e9681 */
[----:B------:R-:W-:Y:S01]  /*2560*/  IMAD.WIDE.U32 R126, R126, -0x2daee0ad, RZ ;  /* 0xd2511f537e7e7825 */ /* 0x000fe200078e00ff */
[----:B------:R-:W-:Y:S02]  /*2570*/  @!P3 FSEL R14, R14, -INF , !P6 ;  /* 0xff8000000e0eb808 */ /* 0x000fe40007000000 */
[----:B------:R-:W-:Y:S01]  /*2580*/  @!P3 FSEL R18, R18, -INF , !P5 ;  /* 0xff8000001212b808 */ /* 0x000fe20006800000 */
[----:B------:R-:W-:Y:S01]  /*2590*/  IMAD.WIDE.U32 R118, R118, -0x326172a9, RZ ;  /* 0xcd9e8d5776767825 */ /* 0x000fe200078e00ff */
[-C--:B------:R-:W-:Y:S02]  /*25a0*/  @!P3 ISETP.GE.AND P6, PT, R113, R112.reuse, PT ;  /* 0x000000707100b20c */ /* 0x080fe40003fc6270 */
[----:B------:R-:W-:Y:S01]  /*25b0*/  @!P3 ISETP.GE.AND P5, PT, R105, R112, PT ;  /* 0x000000706900b20c */ /* 0x000fe20003fa6270 */
[----:B------:R-:W-:Y:S01]  /*25c0*/  IMAD.WIDE.U32 R120, R120, -0x2daee0ad, RZ ;  /* 0xd2511f5378787825 */ /* 0x000fe200078e00ff */
[----:B------:R-:W-:Y:S02]  /*25d0*/  LOP3.LUT R124, R244, R116, R127, 0x96, !PT ;  /* 0x00000074f47c7212 */ /* 0x000fe400078e967f */
[----:B------:R-:W-:Y:S01]  /*25e0*/  LOP3.LUT R104, R245, R104, R119, 0x96, !PT ;  /* 0x00000068f5687212 */ /* 0x000fe200078e9677 */
[----:B------:R-:W-:Y:S01]  /*25f0*/  IMAD.WIDE.U32 R114, R114, -0x326172a9, RZ ;  /* 0xcd9e8d5772727825 */ /* 0x000fe200078e00ff */
[----:B------:R-:W-:Y:S02]  /*2600*/  LOP3.LUT R100, R242, R128, R121, 0x96, !PT ;  /* 0x00000080f2647212 */ /* 0x000fe400078e9679 */
[----:B------:R-:W-:Y:S01]  /*2610*/  @!P3 FSEL R19, R19, -INF , !P2 ;  /* 0xff8000001313b808 */ /* 0x000fe20005000000 */
[----:B------:R-:W-:Y:S01]  /*2620*/  IMAD.WIDE.U32 R124, R124, -0x326172a9, RZ ;  /* 0xcd9e8d577c7c7825 */ /* 0x000fe200078e00ff */
[----:B------:R-:W-:Y:S02]  /*2630*/  @!P3 FSEL R20, R20, -INF , !P6 ;  /* 0xff8000001414b808 */ /* 0x000fe40007000000 */
[----:B------:R-:W-:Y:S01]  /*2640*/  @!P3 FSEL R21, R21, -INF , !P5 ;  /* 0xff8000001515b808 */ /* 0x000fe20006800000 */
[----:B------:R-:W-:Y:S01]  /*2650*/  IMAD.WIDE.U32 R100, R100, -0x326172a9, RZ ;  /* 0xcd9e8d5764647825 */ /* 0x000fe200078e00ff */
[CC--:B------:R-:W-:Y:S02]  /*2660*/  @!P3 ISETP.GE.AND P2, PT, R105.reuse, R107.reuse, PT ;  /* 0x0000006b6900b20c */ /* 0x0c0fe40003f46270 */
[----:B------:R-:W-:Y:S01]  /*2670*/  @!P3 ISETP.GE.AND P6, PT, R105, R0, PT ;  /* 0x000000006900b20c */ /* 0x000fe20003fc6270 */
[----:B------:R-:W-:Y:S01]  /*2680*/  @!P3 VIADD R127, R193, 0x19 ;  /* 0x00000019c17fb836 */ /* 0x000fe20000000000 */
[----:B------:R-:W-:Y:S01]  /*2690*/  @!P3 ISETP.GE.AND P5, PT, R105, R106, PT ;  /* 0x0000006a6900b20c */ /* 0x000fe20003fa6270 */
[----:B------:R-:W-:Y:S01]  /*26a0*/  IMAD.WIDE.U32 R104, R104, -0x2daee0ad, RZ ;  /* 0xd2511f5368687825 */ /* 0x000fe200078e00ff */
[C---:B------:R-:W-:Y:S02]  /*26b0*/  LOP3.LUT R116, R243.reuse, R122, R115, 0x96, !PT ;  /* 0x0000007af3747212 */ /* 0x040fe400078e9673 */
[----:B------:R-:W-:Y:S02]  /*26c0*/  LOP3.LUT R118, R243, R118, R125, 0x96, !PT ;  /* 0x00000076f3767212 */ /* 0x000fe400078e967d */
[----:B------:R-:W-:Y:S01]  /*26d0*/  LOP3.LUT R115, R242, R126, R105, 0x96, !PT ;  /* 0x0000007ef2737212 */ /* 0x000fe200078e9669 */
[----:B------:R-:W-:Y:S01]  /*26e0*/  IMAD.WIDE.U32 R116, R116, -0x2daee0ad, RZ ;  /* 0xd2511f5374747825 */ /* 0x000fe200078e00ff */
[----:B------:R-:W-:Y:S02]  /*26f0*/  LOP3.LUT R121, R241, R114, R101, 0x96, !PT ;  /* 0x00000072f1797212 */ /* 0x000fe400078e9665 */
[----:B------:R-:W-:Y:S01]  /*2700*/  @!P3 FSEL R15, R15, -INF , !P4 ;  /* 0xff8000000f0fb808 */ /* 0x000fe20006000000 */
[----:B------:R-:W-:Y:S01]  /*2710*/  IMAD.WIDE.U32 R118, R118, -0x2daee0ad, RZ ;  /* 0xd2511f5376767825 */ /* 0x000fe200078e00ff */
[----:B------:R-:W-:Y:S02]  /*2720*/  LOP3.LUT R105, R240, R120, R117, 0x96, !PT ;  /* 0x00000078f0697212 */ /* 0x000fe400078e9675 */
[----:B------:R-:W-:Y:S01]  /*2730*/  @!P3 FSEL R16, R16, -INF , !P0 ;  /* 0xff8000001010b808 */ /* 0x000fe20004000000 */
[----:B------:R-:W-:Y:S01]  /*2740*/  IMAD.WIDE.U32 R114, R115, -0x326172a9, RZ ;  /* 0xcd9e8d5773727825 */ /* 0x000fe200078e00ff */
[----:B------:R-:W-:Y:S02]  /*2750*/  @!P3 ISETP.GE.AND P0, PT, R113, R0, PT ;  /* 0x000000007100b20c */ /* 0x000fe40003f06270 */
[----:B------:R-:W-:Y:S01]  /*2760*/  LOP3.LUT R122, R240, R104, R119, 0x96, !PT ;  /* 0x00000068f07a7212 */ /* 0x000fe200078e9677 */
[----:B------:R-:W-:Y:S01]  /*2770*/  IMAD.WIDE.U32 R120, R121, -0x2daee0ad, RZ ;  /* 0xd2511f5379787825 */ /* 0x000fe200078e00ff */
[----:B------:R-:W-:Y:S02]  /*2780*/  LOP3.LUT R117, R241, R124, R115, 0x96, !PT ;  /* 0x0000007cf1757212 */ /* 0x000fe400078e9673 */
[----:B------:R-:W-:Y:S01]  /*2790*/  @!P3 FSEL R17, R17, -INF , !P1 ;  /* 0xff8000001111b808 */ /* 0x000fe20004800000 */
[----:B------:R-:W-:Y:S01]  /*27a0*/  IMAD.WIDE.U32 R104, R105, -0x326172a9, RZ ;  /* 0xcd9e8d5769687825 */ /* 0x000fe200078e00ff */
[CC--:B------:R-:W-:Y:S02]  /*27b0*/  @!P3 ISETP.GE.AND P4, PT, R113.reuse, R107.reuse, PT ;  /* 0x0000006b7100b20c */ /* 0x0c0fe40003f86270 */
[----:B------:R-:W-:Y:S01]  /*27c0*/  @!P3 ISETP.GE.AND P1, PT, R113, R106, PT ;  /* 0x0000006a7100b20c */ /* 0x000fe20003f26270 */
[----:B------:R-:W-:Y:S01]  /*27d0*/  IMAD.WIDE.U32 R122, R122, -0x326172a9, RZ ;  /* 0xcd9e8d577a7a7825 */ /* 0x000fe200078e00ff */
[----:B------:R-:W-:Y:S02]  /*27e0*/  LOP3.LUT R101, R238, R116, R121, 0x96, !PT ;  /* 0x00000074ee657212 */ /* 0x000fe400078e9679 */
[----:B------:R-:W-:Y:S01]  /*27f0*/  LOP3.LUT R105, R239, R100, R105, 0x96, !PT ;  /* 0x00000064ef697212 */ /* 0x000fe200078e9669 */
[----:B------:R-:W-:Y:S01]  /*2800*/  @!P3 VIADD R113, R193, 0x18 ;  /* 0x00000018c171b836 */ /* 0x000fe20000000000 */
[----:B------:R-:W-:Y:S01]  /*2810*/  @!P3 FSEL R22, R22, -INF , !P4 ;  /* 0xff8000001616b808 */ /* 0x000fe20006000000 */
[----:B------:R-:W-:Y:S01]  /*2820*/  IMAD.WIDE.U32 R116, R117, -0x2daee0ad, RZ ;  /* 0xd2511f5375747825 */ /* 0x000fe200078e00ff */
[----:B------:R-:W-:Y:S02]  /*2830*/  @!P3 FSEL R23, R23, -INF , !P2 ;  /* 0xff8000001717b808 */ /* 0x000fe40005000000 */
[----:B------:R-:W-:Y:S01]  /*2840*/  @!P3 FSEL R24, R24, -INF , !P0 ;  /* 0xff8000001818b808 */ /* 0x000fe20004000000 */
[----:B------:R-:W-:Y:S01]  /*2850*/  IMAD.WIDE.U32 R100, R101, -0x326172a9, RZ ;  /* 0xcd9e8d5765647825 */ /* 0x000fe200078e00ff */
[----:B------:R-:W-:Y:S02]  /*2860*/  LOP3.LUT R118, R238, R118, R117, 0x96, !PT ;  /* 0x00000076ee767212 */ /* 0x000fe400078e9675 */
[----:B------:R-:W-:Y:S02]  /*2870*/  @!P3 FSEL R25, R25, -INF , !P6 ;  /* 0xff8000001919b808 */ /* 0x000fe40007000000 */
[C---:B------:R-:W-:Y:S02]  /*2880*/  PRMT R115, R100.reuse, 0x7772, RZ ;  /* 0x0000777264737816 */ /* 0x040fe400000000ff */
[-C--:B------:R-:W-:Y:S02]  /*2890*/  @!P3 ISETP.GE.AND P4, PT, R113, R0.reuse, PT ;  /* 0x000000007100b20c */ /* 0x080fe40003f86270 */
[----:B------:R-:W-:Y:S02]  /*28a0*/  PRMT R117, R100, 0x7773, RZ ;  /* 0x0000777364757816 */ /* 0x000fe400000000ff */
[----:B------:R-:W-:Y:S02]  /*28b0*/  @!P3 ISETP.GE.AND P2, PT, R127, R0, PT ;  /* 0x000000007f00b20c */ /* 0x000fe40003f46270 */
[----:B------:R-:W-:Y:S01]  /*28c0*/  LOP3.LUT R0, R237, R104, R101, 0x96, !PT ;  /* 0x00000068ed007212 */ /* 0x000fe200078e9665 */
[----:B------:R-:W-:Y:S01]  /*28d0*/  IMAD.WIDE.U32 R104, R105, -0x2daee0ad, RZ ;  /* 0xd2511f5369687825 */ /* 0x000fe200078e00ff */
[-C--:B------:R-:W-:Y:S02]  /*28e0*/  @!P3 ISETP.GE.AND P0, PT, R113, R106.reuse, PT ;  /* 0x0000006a7100b20c */ /* 0x080fe40003f06270 */
[----:B------:R-:W-:Y:S02]  /*28f0*/  @!P3 ISETP.GE.AND P6, PT, R127, R106, PT ;  /* 0x0000006a7f00b20c */ /* 0x000fe40003fc6270 */
[----:B------:R-:W-:Y:S02]  /*2900*/  PRMT R111, R104, 0x7770, RZ ;  /* 0x00007770686f7816 */ /* 0x000fe400000000ff */
[----:B------:R-:W-:Y:S02]  /*2910*/  LOP3.LUT R106, R239, R114, R123, 0x96, !PT ;  /* 0x00000072ef6a7212 */ /* 0x000fe400078e967b */
[----:B------:R-:W-:Y:S02]  /*2920*/  PRMT R114, R100, 0x7770, RZ ;  /* 0x0000777064727816 */ /* 0x000fe400000000ff */
[----:B------:R-:W-:Y:S02]  /*2930*/  @!P3 FSEL R26, R26, -INF , !P1 ;  /* 0xff8000001a1ab808 */ /* 0x000fe40004800000 */
[----:B------:R-:W-:Y:S02]  /*2940*/  @!P3 FSEL R28, R28, -INF , !P4 ;  /* 0xff8000001c1cb808 */ /* 0x000fe40006000000 */
[----:B------:R-:W-:Y:S02]  /*2950*/  @!P3 FSEL R29, R29, -INF , !P2 ;  /* 0xff8000001d1db808 */ /* 0x000fe40005000000 */
[CC--:B------:R-:W-:Y:S02]  /*2960*/  @!P3 ISETP.GE.AND P1, PT, R113.reuse, R112.reuse, PT ;  /* 0x000000707100b20c */ /* 0x0c0fe40003f26270 */
[-C--:B------:R-:W-:Y:S02]  /*2970*/  @!P3 ISETP.GE.AND P4, PT, R113, R107.reuse, PT ;  /* 0x0000006b7100b20c */ /* 0x080fe40003f86270 */
[----:B------:R-:W-:Y:S01]  /*2980*/  PRMT R113, R100, 0x7771, RZ ;  /* 0x0000777164717816 */ /* 0x000fe200000000ff */
[----:B------:R-:W-:Y:S01]  /*2990*/  IMAD.WIDE.U32 R100, R118, -0x326172a9, RZ ;  /* 0xcd9e8d5776647825 */ /* 0x000fe200078e00ff */
[----:B------:R-:W-:Y:S02]  /*29a0*/  @!P3 ISETP.GE.AND P2, PT, R127, R107, PT ;  /* 0x0000006b7f00b20c */ /* 0x000fe40003f46270 */
[----:B------:R-:W-:Y:S01]  /*29b0*/  @!P3 FSEL R27, R27, -INF , !P5 ;  /* 0xff8000001b1bb808 */ /* 0x000fe20006800000 */
[----:B------:R-:W-:Y:S01]  /*29c0*/  IMAD.WIDE.U32 R106, R106, -0x2daee0ad, RZ ;  /* 0xd2511f536a6a7825 */ /* 0x000fe200078e00ff */
[----:B------:R-:W-:Y:S02]  /*29d0*/  PRMT R108, R100, 0x7770, RZ ;  /* 0x00007770646c7816 */ /* 0x000fe400000000ff */
[----:B------:R-:W-:Y:S02]  /*29e0*/  @!P3 ISETP.GE.AND P5, PT, R127, R112, PT ;  /* 0x000000707f00b20c */ /* 0x000fe40003fa6270 */
[C---:B------:R-:W-:Y:S02]  /*29f0*/  LOP3.LUT R112, R236.reuse, R120, R105, 0x96, !PT ;  /* 0x00000078ec707212 */ /* 0x040fe400078e9669 */
[----:B------:R-:W-:Y:S02]  /*2a00*/  LOP3.LUT R105, R236, R116, R107, 0x96, !PT ;  /* 0x00000074ec697212 */ /* 0x000fe400078e966b */
[C---:B------:R-:W-:Y:S02]  /*2a10*/  PRMT R109, R100.reuse, 0x7772, RZ ;  /* 0x00007772646d7816 */ /* 0x040fe400000000ff */
[C---:B------:R-:W-:Y:S02]  /*2a20*/  PRMT R107, R100.reuse, 0x7771, RZ ;  /* 0x00007771646b7816 */ /* 0x040fe400000000ff */
[----:B------:R-:W-:Y:S02]  /*2a30*/  PRMT R110, R100, 0x7773, RZ ;  /* 0x00007773646e7816 */ /* 0x000fe400000000ff */
[----:B------:R-:W-:Y:S02]  /*2a40*/  LOP3.LUT R102, R237, R122, R101, 0x96, !PT ;  /* 0x0000007aed667212 */ /* 0x000fe400078e9665 */
[----:B------:R-:W-:Y:S02]  /*2a50*/  SHF.R.U32.HI R100, RZ, 0x18, R0 ;  /* 0x00000018ff647819 */ /* 0x000fe40000011600 */
[----:B------:R-:W-:Y:S02]  /*2a60*/  LOP3.LUT R101, R0, 0xff, RZ, 0xc0, !PT ;  /* 0x000000ff00657812 */ /* 0x000fe400078ec0ff */
[----:B------:R-:W-:Y:S02]  /*2a70*/  @!P3 FSEL R33, R33, -INF , !P5 ;  /* 0xff8000002121b808 */ /* 0x000fe40006800000 */
[----:B------:R-:W-:Y:S02]  /*2a80*/  @!P3 FSEL R34, R34, -INF , !P4 ;  /* 0xff8000002222b808 */ /* 0x000fe40006000000 */
[----:B------:R-:W-:Y:S02]  /*2a90*/  ISETP.LE.U32.AND P4, PT, R100, UR9, PT ;  /* 0x0000000964007c0c */ /* 0x000fe4000bf83070 */
[----:B------:R-:W-:Y:S01]  /*2aa0*/  ISETP.LE.U32.AND P5, PT, R101, UR9, PT ;  /* 0x0000000965007c0c */ /* 0x000fe2000bfa3070 */
[----:B------:R-:W-:Y:S01]  /*2ab0*/  FMUL.FTZ R101, R216, 1.4426950216293334961 ;  /* 0x3fb8aa3bd8657820 */ /* 0x000fe20000410000 */
[----:B------:R-:W-:Y:S02]  /*2ac0*/  @!P3 FSEL R31, R31, -INF , !P6 ;  /* 0xff8000001f1fb808 */ /* 0x000fe40007000000 */
[----:B------:R-:W-:Y:S02]  /*2ad0*/  @!P3 FSEL R35, R35, -INF , !P2 ;  /* 0xff8000002323b808 */ /* 0x000fe40005000000 */
[----:B------:R-:W-:Y:S02]  /*2ae0*/  @!P3 FSEL R30, R30, -INF , !P0 ;  /* 0xff8000001e1eb808 */ /* 0x000fe40004000000 */
[----:B------:R-:W-:Y:S02]  /*2af0*/  @!P3 FSEL R32, R32, -INF , !P1 ;  /* 0xff8000002020b808 */ /* 0x000fe40004800000 */
[----:B------:R-:W-:Y:S02]  /*2b00*/  PRMT R100, R0, 0x7632, R100 ;  /* 0x0000763200647816 */ /* 0x000fe40000000064 */
[----:B------:R-:W-:Y:S02]  /*2b10*/  FSETP.NEU.FTZ.AND P3, PT, R216, -INF , PT ;  /* 0xff800000d800780b */ /* 0x000fe40003f7d000 */
[----:B------:R-:W-:Y:S02]  /*2b20*/  LOP3.LUT R100, R100, 0xff, RZ, 0xc0, !PT ;  /* 0x000000ff64647812 */ /* 0x000fe400078ec0ff */
[----:B------:R-:W-:Y:S02]  /*2b30*/  FSEL R101, R101, RZ, P3 ;  /* 0x000000ff65657208 */ /* 0x000fe40001800000 */
[----:B------:R-:W-:Y:S02]  /*2b40*/  FSETP.NEU.FTZ.AND P2, PT, R215, -INF , PT ;  /* 0xff800000d700780b */ /* 0x000fe40003f5d000 */
[----:B------:R-:W-:Y:S01]  /*2b50*/  ISETP.LE.U32.AND P3, PT, R100, UR9, PT ;  /* 0x0000000964007c0c */ /* 0x000fe2000bf63070 */
[--C-:B------:R-:W-:Y:S01]  /*2b60*/  FFMA.FTZ R5, R5, UR11, -R101.reuse ;  /* 0x0000000b05057c23 */ /* 0x100fe20008010865 */
[----:B------:R-:W-:Y:S01]  /*2b70*/  FSEL R100, R103, RZ, P2 ;  /* 0x000000ff67647208 */ /* 0x000fe20001000000 */
[--C-:B------:R-:W-:Y:S01]  /*2b80*/  FFMA.FTZ R16, R16, UR11, -R101.reuse ;  /* 0x0000000b10107c23 */ /* 0x100fe20008010865 */
[----:B------:R-:W-:Y:S01]  /*2b90*/  ISETP.LE.U32.AND P0, PT, R114, UR9, PT ;  /* 0x0000000972007c0c */ /* 0x000fe2000bf03070 */
[--C-:B------:R-:W-:Y:S01]  /*2ba0*/  FFMA.FTZ R17, R17, UR11, -R101.reuse ;  /* 0x0000000b11117c23 */ /* 0x100fe20008010865 */
[----:B------:R-:W-:Y:S01]  /*2bb0*/  PRMT R195, R104, 0x7771, RZ ;  /* 0x0000777168c37816 */ /* 0x000fe200000000ff */
[--C-:B------:R-:W-:Y:S01]  /*2bc0*/  FFMA.FTZ R6, R6, UR11, -R100.reuse ;  /* 0x0000000b06067c23 */ /* 0x100fe20008010864 */
[C---:B------:R-:W-:Y:S01]  /*2bd0*/  PRMT R194, R104.reuse, 0x7772, RZ ;  /* 0x0000777268c27816 */ /* 0x040fe200000000ff */
[----:B------:R-:W-:Y:S01]  /*2be0*/  MUFU.EX2 R114, R5 ;  /* 0x0000000500727308 */ /* 0x000fe20000000800 */
[----:B------:R-:W-:Y:S01]  /*2bf0*/  PRMT R120, R104, 0x7773, RZ ;  /* 0x0000777368787816 */ /* 0x000fe200000000ff */
[----:B------:R-:W-:Y:S01]  /*2c00*/  FMUL.FTZ R104, R214, 1.4426950216293334961 ;  /* 0x3fb8aa3bd6687820 */ /* 0x000fe20000410000 */
[----:B------:R-:W-:Y:S01]  /*2c10*/  ISETP.GT.U32.AND P1, PT, R115, UR9, PT ;  /* 0x0000000973007c0c */ /* 0x000fe2000bf24070 */
[--C-:B------:R-:W-:Y:S01]  /*2c20*/  FFMA.FTZ R115, R4, UR11, -R101.reuse ;  /* 0x0000000b04737c23 */ /* 0x100fe20008010865 */
[----:B------:R-:W-:Y:S01]  /*2c30*/  LOP3.LUT R0, R0, 0xffff, RZ, 0xc0, !PT ;  /* 0x0000ffff00007812 */ /* 0x000fe200078ec0ff */
[--C-:B------:R-:W-:Y:S01]  /*2c40*/  FFMA.FTZ R7, R7, UR11, -R100.reuse ;  /* 0x0000000b07077c23 */ /* 0x100fe20008010864 */
[----:B------:R-:W-:Y:S03]  /*2c50*/  FSETP.NEU.FTZ.AND P2, PT, R214, -INF , PT ;  /* 0xff800000d600780b */ /* 0x000fe60003f5d000 */
[----:B------:R-:W1:Y:S01]  /*2c60*/  MUFU.EX2 R129, R16 ;  /* 0x0000001000817308 */ /* 0x000e620000000800 */
[----:B------:R-:W-:Y:S01]  /*2c70*/  ISETP.GT.U32.AND P6, PT, R113, UR9, PT ;  /* 0x0000000971007c0c */ /* 0x000fe2000bfc4070 */
[----:B------:R-:W-:Y:S01]  /*2c80*/  FFMA.FTZ R18, R18, UR11, -R100 ;  /* 0x0000000b12127c23 */ /* 0x000fe20008010864 */
[----:B------:R-:W-:Y:S07]  /*2c90*/  SHF.R.U32.HI R0, RZ, 0x8, R0 ;  /* 0x00000008ff007819 */ /* 0x000fee0000011600 */
[----:B------:R-:W2:Y:S01]  /*2ca0*/  MUFU.EX2 R113, R6 ;  /* 0x0000000600717308 */ /* 0x000ea20000000800 */
[C---:B------:R-:W-:Y:S01]  /*2cb0*/  PRMT R125, R106.reuse, 0x7770, RZ ;  /* 0x000077706a7d7816 */ /* 0x040fe200000000ff */
[----:B------:R-:W-:Y:S01]  /*2cc0*/  FFMA.FTZ R19, R19, UR11, -R100 ;  /* 0x0000000b13137c23 */ /* 0x000fe20008010864 */
[C---:B------:R-:W-:Y:S07]  /*2cd0*/  PRMT R119, R106.reuse, 0x7771, RZ ;  /* 0x000077716a777816 */ /* 0x040fee00000000ff */
[----:B------:R-:W3:Y:S01]  /*2ce0*/  MUFU.EX2 R115, R115 ;  /* 0x0000007300737308 */ /* 0x000ee20000000800 */
[----:B------:R-:W-:Y:S01]  /*2cf0*/  PRMT R118, R106, 0x7772, RZ ;  /* 0x000077726a767816 */ /* 0x000fe200000000ff */
[----:B------:R-:W-:Y:S01]  /*2d00*/  FFMA.FTZ R20, R20, UR11, -R101 ;  /* 0x0000000b14147c23 */ /* 0x000fe20008010865 */
[----:B------:R-:W-:Y:S01]  /*2d10*/  PRMT R116, R106, 0x7773, RZ ;  /* 0x000077736a747816 */ /* 0x000fe200000000ff */
[C---:B------:R-:W-:Y:S01]  /*2d20*/  FMUL.FTZ R106, R213.reuse, 1.4426950216293334961 ;  /* 0x3fb8aa3bd56a7820 */ /* 0x040fe20000410000 */
[----:B------:R-:W-:Y:S05]  /*2d30*/  FSEL R4, R104, RZ, P2 ;  /* 0x000000ff68047208 */ /* 0x000fea0001000000 */
[----:B------:R-:W-:Y:S01]  /*2d40*/  MUFU.EX2 R139, R7 ;  /* 0x00000007008b7308 */ /* 0x000fe20000000800 */
[----:B------:R-:W-:Y:S01]  /*2d50*/  FSETP.NEU.FTZ.AND P2, PT, R213, -INF , PT ;  /* 0xff800000d500780b */ /* 0x000fe20003f5d000 */
[----:B-1----:R-:W-:Y:S01]  /*2d60*/  @!P0 FADD.FTZ R129, -R129, -RZ ;  /* 0x800000ff81818221 */ /* 0x002fe20000010100 */
[----:B------:R-:W-:Y:S01]  /*2d70*/  LOP3.LUT R103, R0, 0xffff, RZ, 0xc0, !PT ;  /* 0x0000ffff00677812 */ /* 0x000fe200078ec0ff */
[----:B------:R-:W-:Y:S01]  /*2d80*/  FFMA.FTZ R8, R8, UR11, -R4 ;  /* 0x0000000b08087c23 */ /* 0x000fe20008010804 */
[----:B------:R-:W-:Y:S01]  /*2d90*/  FSEL R0, R106, RZ, P2 ;  /* 0x000000ff6a007208 */ /* 0x000fe20001000000 */
[----:B--2---:R-:W-:Y:S01]  /*2da0*/  @!P3 FADD.FTZ R113, -R113, -RZ ;  /* 0x800000ff7171b221 */ /* 0x004fe20000010100 */
[----:B------:R-:W-:Y:S01]  /*2db0*/  ISETP.LE.U32.AND P2, PT, R103, UR9, PT ;  /* 0x0000000967007c0c */ /* 0x000fe2000bf43070 */
[----:B---3--:R-:W-:Y:S01]  /*2dc0*/  @!P5 FADD.FTZ R115, -R115, -RZ ;  /* 0x800000ff7373d221 */ /* 0x008fe20000010100 */
[C---:B------:R-:W-:Y:S01]  /*2dd0*/  LOP3.LUT R5, R102.reuse, 0xffff, RZ, 0xc0, !PT ;  /* 0x0000ffff66057812 */ /* 0x040fe200078ec0ff */
[----:B------:R-:W1:Y:S01]  /*2de0*/  MUFU.EX2 R191, R8 ;  /* 0x0000000800bf7308 */ /* 0x000e620000000800 */
[----:B------:R-:W-:Y:S01]  /*2df0*/  LOP3.LUT R6, R102, 0xff, RZ, 0xc0, !PT ;  /* 0x000000ff66067812 */ /* 0x000fe200078ec0ff */
[----:B------:R-:W-:Y:S01]  /*2e00*/  FFMA.FTZ R10, R10, UR11, -R0 ;  /* 0x0000000b0a0a7c23 */ /* 0x000fe20008010800 */
[----:B------:R-:W-:Y:S01]  /*2e10*/  SHF.R.U32.HI R5, RZ, 0x8, R5 ;  /* 0x00000008ff057819 */ /* 0x000fe20000011605 */
[----:B------:R-:W-:Y:S01]  /*2e20*/  FFMA.FTZ R12, R12, UR11, -R4 ;  /* 0x0000000b0c0c7c23 */ /* 0x000fe20008010804 */
[----:B------:R-:W-:Y:S05]  /*2e30*/  ISETP.LE.U32.AND P5, PT, R6, UR9, PT ;  /* 0x0000000906007c0c */ /* 0x000fea000bfa3070 */
[----:B------:R-:W2:Y:S01]  /*2e40*/  MUFU.EX2 R192, R10 ;  /* 0x0000000a00c07308 */ /* 0x000ea20000000800 */
[----:B------:R-:W-:Y:S01]  /*2e50*/  LOP3.LUT R5, R5, 0xffff, RZ, 0xc0, !PT ;  /* 0x0000ffff05057812 */ /* 0x000fe200078ec0ff */
[----:B------:R-:W-:Y:S01]  /*2e60*/  FFMA.FTZ R14, R14, UR11, -R0 ;  /* 0x0000000b0e0e7c23 */ /* 0x000fe20008010800 */
[----:B------:R-:W-:Y:S01]  /*2e70*/  PRMT R6, R102, 0x7632, R6 ;  /* 0x0000763266067816 */ /* 0x000fe20000000006 */
[----:B------:R-:W-:Y:S01]  /*2e80*/  @!P2 FADD.FTZ R114, -R114, -RZ ;  /* 0x800000ff7272a221 */ /* 0x000fe20000010100 */
[----:B------:R-:W-:Y:S05]  /*2e90*/  ISETP.LE.U32.AND P2, PT, R5, UR9, PT ;  /* 0x0000000905007c0c */ /* 0x000fea000bf43070 */
[----:B------:R-:W3:Y:S01]  /*2ea0*/  MUFU.EX2 R136, R12 ;  /* 0x0000000c00887308 */ /* 0x000ee20000000800 */
[----:B------:R-:W-:Y:S01]  /*2eb0*/  LOP3.LUT R5, R6, 0xff, RZ, 0xc0, !PT ;  /* 0x000000ff06057812 */ /* 0x000fe200078ec0ff */
[--C-:B------:R-:W-:Y:S01]  /*2ec0*/  FFMA.FTZ R15, R15, UR11, -R0.reuse ;  /* 0x0000000b0f0f7c23 */ /* 0x100fe20008010800 */
[----:B------:R-:W-:Y:S07]  /*2ed0*/  FFMA.FTZ R11, R11, UR11, -R0 ;  /* 0x0000000b0b0b7c23 */ /* 0x000fee0008010800 */
[----:B------:R-:W-:Y:S01]  /*2ee0*/  MUFU.EX2 R138, R14 ;  /* 0x0000000e008a7308 */ /* 0x000fe20000000800 */
[----:B------:R-:W-:Y:S01]  /*2ef0*/  ISETP.LE.U32.AND P3, PT, R5, UR9, PT ;  /* 0x0000000905007c0c */ /* 0x000fe2000bf63070 */
[----:B-1----:R-:W-:Y:S01]  /*2f00*/  @!P5 FADD.FTZ R191, -R191, -RZ ;  /* 0x800000ffbfbfd221 */ /* 0x002fe20000010100 */
[----:B------:R-:W-:Y:S07]  /*2f10*/  ISETP.LE.U32.AND P5, PT, R108, UR9, PT ;  /* 0x000000096c007c0c */ /* 0x000fee000bfa3070 */
[----:B------:R-:W-:Y:S01]  /*2f20*/  MUFU.EX2 R137, R15 ;  /* 0x0000000f00897308 */ /* 0x000fe20000000800 */
[----:B------:R-:W-:Y:S01]  /*2f30*/  LOP3.LUT R5, R112, 0xff, RZ, 0xc0, !PT ;  /* 0x000000ff70057812 */ /* 0x000fe200078ec0ff */
[----:B------:R-:W-:Y:S01]  /*2f40*/  @!P4 FADD.FTZ R139, -R139, -RZ ;  /* 0x800000ff8b8bc221 */ /* 0x000fe20000010100 */
[----:B------:R-:W-:Y:S07]  /*2f50*/  SHF.R.U32.HI R102, RZ, 0x18, R102 ;  /* 0x00000018ff667819 */ /* 0x000fee0000011666 */
[----:B------:R-:W1:Y:S01]  /*2f60*/  MUFU.EX2 R128, R17 ;  /* 0x0000001100807308 */ /* 0x000e620000000800 */
[----:B------:R-:W-:Y:S01]  /*2f70*/  LOP3.LUT R6, R105, 0xffff, RZ, 0xc0, !PT ;  /* 0x0000ffff69067812 */ /* 0x000fe200078ec0ff */
[--C-:B------:R-:W-:Y:S01]  /*2f80*/  FFMA.FTZ R25, R25, UR11, -R4.reuse ;  /* 0x0000000b19197c23 */ /* 0x100fe20008010804 */
[----:B------:R-:W-:Y:S07]  /*2f90*/  ISETP.LE.U32.AND P4, PT, R102, UR9, PT ;  /* 0x0000000966007c0c */ /* 0x000fee000bf83070 */
[----:B------:R-:W4:Y:S01]  /*2fa0*/  MUFU.EX2 R190, R11 ;  /* 0x0000000b00be7308 */ /* 0x000f220000000800 */
[--C-:B------:R-:W-:Y:S01]  /*2fb0*/  FFMA.FTZ R28, R28, UR11, -R4.reuse ;  /* 0x0000000b1c1c7c23 */ /* 0x100fe20008010804 */
[----:B--2---:R-:W-:Y:S01]  /*2fc0*/  @!P3 FADD.FTZ R192, -R192, -RZ ;  /* 0x800000ffc0c0b221 */ /* 0x004fe20000010100 */
[----:B------:R-:W-:Y:S01]  /*2fd0*/  ISETP.GT.U32.AND P3, PT, R109, UR9, PT ;  /* 0x000000096d007c0c */ /* 0x000fe2000bf64070 */
[----:B---3--:R-:W-:Y:S01]  /*2fe0*/  @!P5 FADD.FTZ R136, -R136, -RZ ;  /* 0x800000ff8888d221 */ /* 0x008fe20000010100 */
[----:B------:R-:W-:Y:S05]  /*2ff0*/  ISETP.GT.U32.AND P5, PT, R110, UR9, PT ;  /* 0x000000096e007c0c */ /* 0x000fea000bfa4070 */
[----:B------:R-:W2:Y:S01]  /*3000*/  MUFU.EX2 R134, R18 ;  /* 0x0000001200867308 */ /* 0x000ea20000000800 */
[--C-:B------:R-:W-:Y:S01]  /*3010*/  FFMA.FTZ R9, R9, UR11, -R4.reuse ;  /* 0x0000000b09097c23 */ /* 0x100fe20008010804 */
[--C-:B------:R-:W-:Y:S01]  /*3020*/  FFMA.FTZ R13, R13, UR11, -R4.reuse ;  /* 0x0000000b0d0d7c23 */ /* 0x100fe20008010804 */
[--C-:B------:R-:W-:Y:S01]  /*3030*/  FFMA.FTZ R24, R24, UR11, -R4.reuse ;  /* 0x0000000b18187c23 */ /* 0x100fe20008010804 */
[----:B-1----:R-:W-:Y:S06]  /*3040*/  @P6 FADD.FTZ R128, -R128, -RZ ;  /* 0x800000ff80806221 */ /* 0x002fec0000010100 */
[----:B------:R-:W1:Y:S01]  /*3050*/  MUFU.EX2 R132, R19 ;  /* 0x0000001300847308 */ /* 0x000e620000000800 */
[----:B------:R-:W-:Y:S01]  /*3060*/  FFMA.FTZ R4, R29, UR11, -R4 ;  /* 0x0000000b1d047c23 */ /* 0x000fe20008010804 */
[----:B------:R-:W-:Y:S01]  /*3070*/  FFMA.FTZ R23, R23, UR11, -R100 ;  /* 0x0000000b17177c23 */ /* 0x000fe20008010864 */
[----:B----4-:R-:W-:Y:S01]  /*3080*/  @!P4 FADD.FTZ R190, -R190, -RZ ;  /* 0x800000ffbebec221 */ /* 0x010fe20000010100 */
[----:B------:R-:W-:Y:S01]  /*3090*/  ISETP.GT.U32.AND P4, PT, R117, UR9, PT ;  /* 0x0000000975007c0c */ /* 0x000fe2000bf84070 */
[----:B------:R-:W-:Y:S01]  /*30a0*/  @P3 FADD.FTZ R138, -R138, -RZ ;  /* 0x800000ff8a8a3221 */ /* 0x000fe20000010100 */
[----:B------:R-:W-:Y:S01]  /*30b0*/  ISETP.LE.U32.AND P3, PT, R5, UR9, PT ;  /* 0x0000000905007c0c */ /* 0x000fe2000bf63070 */
[----:B------:R-:W-:Y:S01]  /*30c0*/  @P5 FADD.FTZ R137, -R137, -RZ ;  /* 0x800000ff89895221 */ /* 0x000fe20000010100 */
[----:B------:R-:W-:Y:S01]  /*30d0*/  SHF.R.U32.HI R5, RZ, 0x18, R112 ;  /* 0x00000018ff057819 */ /* 0x000fe20000011670 */
[----:B--2---:R-:W-:Y:S01]  /*30e0*/  @P1 FADD.FTZ R134, -R134, -RZ ;  /* 0x800000ff86861221 */ /* 0x004fe20000010100 */
[----:B------:R-:W2:Y:S01]  /*30f0*/  MUFU.EX2 R124, R20 ;  /* 0x00000014007c7308 */ /* 0x000ea20000000800 */
[--C-:B------:R-:W-:Y:S01]  /*3100*/  FFMA.FTZ R21, R21, UR11, -R101.reuse ;  /* 0x0000000b15157c23 */ /* 0x100fe20008010865 */
[----:B------:R-:W-:Y:S01]  /*3110*/  ISETP.LE.U32.AND P5, PT, R5, UR9, PT ;  /* 0x0000000905007c0c */ /* 0x000fe2000bfa3070 */
[----:B------:R-:W-:Y:S01]  /*3120*/  FFMA.FTZ R22, R22, UR11, -R100 ;  /* 0x0000000b16167c23 */ /* 0x000fe20008010864 */
[----:B------:R-:W-:Y:S06]  /*3130*/  LOP3.LUT R5, R105, 0xff, RZ, 0xc0, !PT ;  /* 0x000000ff69057812 */ /* 0x000fec00078ec0ff */
[----:B------:R-:W-:Y:S01]  /*3140*/  MUFU.EX2 R130, R25 ;  /* 0x0000001900827308 */ /* 0x000fe20000000800 */
[----:B------:R-:W-:Y:S01]  /*3150*/  FFMA.FTZ R32, R32, UR11, -R101 ;  /* 0x0000000b20207c23 */ /* 0x000fe20008010865 */
[----:B-1----:R-:W-:Y:S01]  /*3160*/  @P4 FADD.FTZ R132, -R132, -RZ ;  /* 0x800000ff84844221 */ /* 0x002fe20000010100 */
[----:B------:R-:W-:Y:S07]  /*3170*/  ISETP.LE.U32.AND P0, PT, R5, UR9, PT ;  /* 0x0000000905007c0c */ /* 0x000fee000bf03070 */
[----:B------:R-:W1:Y:S01]  /*3180*/  MUFU.EX2 R189, R9 ;  /* 0x0000000900bd7308 */ /* 0x000e620000000800 */
[C---:B------:R-:W-:Y:S01]  /*3190*/  PRMT R5, R112.reuse, 0x7632, R5 ;  /* 0x0000763270057816 */ /* 0x040fe20000000005 */
[----:B------:R-:W-:Y:S01]  /*31a0*/  FFMA.FTZ R101, R33, UR11, -R101 ;  /* 0x0000000b21657c23 */ /* 0x000fe20008010865 */
[----:B------:R-:W-:Y:S07]  /*31b0*/  LOP3.LUT R112, R112, 0xffff, RZ, 0xc0, !PT ;  /* 0x0000ffff70707812 */ /* 0x000fee00078ec0ff */
[----:B------:R-:W3:Y:S01]  /*31c0*/  MUFU.EX2 R126, R23 ;  /* 0x00000017007e7308 */ /* 0x000ee20000000800 */
[----:B------:R-:W-:Y:S01]  /*31d0*/  LOP3.LUT R5, R5, 0xff, RZ, 0xc0, !PT ;  /* 0x000000ff05057812 */ /* 0x000fe200078ec0ff */
[----:B--2---:R-:W-:Y:S01]  /*31e0*/  @!P3 FADD.FTZ R124, -R124, -RZ ;  /* 0x800000ff7c7cb221 */ /* 0x004fe20000010100 */
[--C-:B------:R-:W-:Y:S07]  /*31f0*/  FFMA.FTZ R30, R30, UR11, -R0.reuse ;  /* 0x0000000b1e1e7c23 */ /* 0x100fee0008010800 */
[----:B------:R-:W2:Y:S01]  /*3200*/  MUFU.EX2 R135, R13 ;  /* 0x0000000d00877308 */ /* 0x000ea20000000800 */
[----:B------:R-:W-:Y:S01]  /*3210*/  ISETP.LE.U32.AND P6, PT, R5, UR9, PT ;  /* 0x0000000905007c0c */ /* 0x000fe2000bfc3070 */
[----:B------:R-:W-:Y:S01]  /*3220*/  FFMA.FTZ R26, R26, UR11, -R0 ;  /* 0x0000000b1a1a7c23 */ /* 0x000fe20008010800 */
[----:B------:R-:W-:Y:S07]  /*3230*/  SHF.R.U32.HI R5, RZ, 0x8, R112 ;  /* 0x00000008ff057819 */ /* 0x000fee0000011670 */
[----:B------:R-:W4:Y:S01]  /*3240*/  MUFU.EX2 R123, R21 ;  /* 0x00000015007b7308 */ /* 0x000f220000000800 */
[----:B------:R-:W-:Y:S01]  /*3250*/  FFMA.FTZ R27, R27, UR11, -R0 ;  /* 0x0000000b1b1b7c23 */ /* 0x000fe20008010800 */
[----:B-1----:R-:W-:Y:S01]  /*3260*/  @!P2 FADD.FTZ R189, -R189, -RZ ;  /* 0x800000ffbdbda221 */ /* 0x002fe20000010100 */
[----:B------:R-:W-:Y:S07]  /*3270*/  LOP3.LUT R5, R5, 0xffff, RZ, 0xc0, !PT ;  /* 0x0000ffff05057812 */ /* 0x000fee00078ec0ff */
[----:B------:R-:W1:Y:S01]  /*3280*/  MUFU.EX2 R127, R22 ;  /* 0x00000016007f7308 */ /* 0x000e620000000800 */
[----:B------:R-:W-:Y:S01]  /*3290*/  ISETP.GT.U32.AND P2, PT, R107, UR9, PT ;  /* 0x000000096b007c0c */ /* 0x000fe2000bf44070 */
[----:B---3--:R-:W-:Y:S01]  /*32a0*/  @!P5 FADD.FTZ R126, -R126, -RZ ;  /* 0x800000ff7e7ed221 */ /* 0x008fe20000010100 */
[----:B------:R-:W-:Y:S07]  /*32b0*/  ISETP.LE.U32.AND P1, PT, R5, UR9, PT ;  /* 0x0000000905007c0c */ /* 0x000fee000bf23070 */
[----:B------:R-:W-:Y:S01]  /*32c0*/  MUFU.EX2 R121, R32 ;  /* 0x0000002000797308 */ /* 0x000fe20000000800 */
[----:B------:R-:W-:Y:S01]  /*32d0*/  SHF.R.U32.HI R5, RZ, 0x8, R6 ;  /* 0x00000008ff057819 */ /* 0x000fe20000011606 */
[----:B------:R-:W-:Y:S01]  /*32e0*/  FFMA.FTZ R0, R31, UR11, -R0 ;  /* 0x0000000b1f007c23 */ /* 0x000fe20008010800 */
[----:B------:R-:W-:Y:S07]  /*32f0*/  PRMT R6, R105, 0x7632, R6 ;  /* 0x0000763269067816 */ /* 0x000fee0000000006 */
[----:B------:R-:W3:Y:S01]  /*3300*/  MUFU.EX2 R131, R24 ;  /* 0x0000001800837308 */ /* 0x000ee20000000800 */
[----:B------:R-:W-:Y:S01]  /*3310*/  LOP3.LUT R5, R5, 0xffff, RZ, 0xc0, !PT ;  /* 0x0000ffff05057812 */ /* 0x000fe200078ec0ff */
[--C-:B------:R-:W-:Y:S01]  /*3320*/  FFMA.FTZ R34, R34, UR11, -R100.reuse ;  /* 0x0000000b22227c23 */ /* 0x100fe20008010864 */
[----:B------:R-:W-:Y:S07]  /*3330*/  F2FP.RELU.F16.F32.PACK_AB R7, R189, R191 ;  /* 0x000000bfbd07723e */ /* 0x000fee00000008ff */
[----:B------:R-:W-:Y:S01]  /*3340*/  MUFU.EX2 R117, R0 ;  /* 0x0000000000757308 */ /* 0x000fe20000000800 */
[----:B------:R-:W-:Y:S01]  /*3350*/  ISETP.LE.U32.AND P4, PT, R5, UR9, PT ;  /* 0x0000000905007c0c */ /* 0x000fe2000bf83070 */
[----:B--2---:R-:W-:Y:S01]  /*3360*/  @P2 FADD.FTZ R135, -R135, -RZ ;  /* 0x800000ff87872221 */ /* 0x004fe20000010100 */
[----:B------:R-:W-:Y:S01]  /*3370*/  LOP3.LUT R5, R6, 0xff, RZ, 0xc0, !PT ;  /* 0x000000ff06057812 */ /* 0x000fe200078ec0ff */
[----:B----4-:R-:W-:Y:S01]  /*3380*/  @!P1 FADD.FTZ R123, -R123, -RZ ;  /* 0x800000ff7b7b9221 */ /* 0x010fe20000010100 */
[----:B------:R-:W-:Y:S01]  /*3390*/  F2FP.RELU.F16.F32.PACK_AB R6, R114, R115 ;  /* 0x000000737206723e */ /* 0x000fe200000008ff */
[----:B-1----:R-:W-:Y:S01]  /*33a0*/  @!P6 FADD.FTZ R127, -R127, -RZ ;  /* 0x800000ff7f7fe221 */ /* 0x002fe20000010100 */
[----:B------:R-:W-:Y:S03]  /*33b0*/  ISETP.LE.U32.AND P3, PT, R5, UR9, PT ;  /* 0x0000000905007c0c */ /* 0x000fe6000bf63070 */
[----:B------:R-:W1:Y:S01]  /*33c0*/  MUFU.EX2 R133, R26 ;  /* 0x0000001a00857308 */ /* 0x000e620000000800 */
[----:B------:R-:W-:Y:S01]  /*33d0*/  F2FP.RELU.F16.F32.PACK_AB R5, R139, R113 ;  /* 0x000000718b05723e */ /* 0x000fe200000008ff */
[----:B------:R2:W-:Y:S01]  /*33e0*/  STS [R202], R6 ;  /* 0x00000006ca007388 */ /* 0x0005e20000000800 */
[----:B------:R-:W-:Y:S01]  /*33f0*/  ISETP.GT.U32.AND P5, PT, R120, UR9, PT ;  /* 0x0000000978007c0c */ /* 0x000fe2000bfa4070 */
[----:B------:R-:W-:Y:S06]  /*3400*/  FFMA.FTZ R100, R35, UR11, -R100 ;  /* 0x0000000b23647c23 */ /* 0x000fec0008010864 */
[----:B------:R-:W4:Y:S01]  /*3410*/  MUFU.EX2 R120, R101 ;  /* 0x0000006500787308 */ /* 0x000f220000000800 */
[----:B------:R2:W-:Y:S01]  /*3420*/  STS [R202+0x400], R5 ;  /* 0x00040005ca007388 */ /* 0x0005e20000000800 */
[----:B------:R-:W-:Y:S01]  /*3430*/  @!P4 FADD.FTZ R130, -R130, -RZ ;  /* 0x800000ff8282c221 */ /* 0x000fe20000010100 */
[----:B------:R-:W-:Y:S07]  /*3440*/  ISETP.GT.U32.AND P4, PT, R119, UR9, PT ;  /* 0x0000000977007c0c */ /* 0x000fee000bf84070 */
[----:B------:R-:W2:Y:S01]  /*3450*/  MUFU.EX2 R112, R100 ;  /* 0x0000006400707308 */ /* 0x000ea20000000800 */
[----:B------:R-:W-:Y:S01]  /*3460*/  ISETP.LE.U32.AND P2, PT, R111, UR9, PT ;  /* 0x000000096f007c0c */ /* 0x000fe2000bf43070 */
[----:B---3--:R-:W-:Y:S01]  /*3470*/  @!P0 FADD.FTZ R131, -R131, -RZ ;  /* 0x800000ff83838221 */ /* 0x008fe20000010100 */
[----:B------:R-:W-:Y:S07]  /*3480*/  ISETP.GT.U32.AND P1, PT, R195, UR9, PT ;  /* 0x00000009c3007c0c */ /* 0x000fee000bf24070 */
[----:B------:R3:W-:Y:S01]  /*3490*/  MUFU.EX2 R119, R4 ;  /* 0x0000000400777308 */ /* 0x0007e20000000800 */
[----:B------:R-:W-:Y:S01]  /*34a0*/  SHF.R.U32.HI R105, RZ, 0x18, R105 ;  /* 0x00000018ff697819 */ /* 0x000fe20000011669 */
[----:B-1----:R-:W-:Y:S01]  /*34b0*/  @!P3 FADD.FTZ R133, -R133, -RZ ;  /* 0x800000ff8585b221 */ /* 0x002fe20000010100 */
[----:B------:R-:W-:Y:S07]  /*34c0*/  ISETP.GT.U32.AND P6, PT, R194, UR9, PT ;  /* 0x00000009c2007c0c */ /* 0x000fee000bfc4070 */
[----:B------:R-:W1:Y:S01]  /*34d0*/  MUFU.EX2 R122, R28 ;  /* 0x0000001c007a7308 */ /* 0x000e620000000800 */
[----:B------:R-:W-:Y:S02]  /*34e0*/  ISETP.LE.U32.AND P0, PT, R125, UR9, PT ;  /* 0x000000097d007c0c */ /* 0x000fe4000bf03070 */
[----:B------:R-:W-:Y:S07]  /*34f0*/  ISETP.GT.U32.AND P3, PT, R118, UR9, PT ;  /* 0x0000000976007c0c */ /* 0x000fee000bf64070 */
[----:B------:R-:W-:Y:S01]  /*3500*/  MUFU.EX2 R125, R27 ;  /* 0x0000001b007d7308 */ /* 0x000fe20000000800 */
[----:B------:R-:W-:Y:S01]  /*3510*/  @!P2 FADD.FTZ R121, -R121, -RZ ;  /* 0x800000ff7979a221 */ /* 0x000fe20000010100 */
[----:B------:R-:W-:Y:S01]  /*3520*/  ISETP.GT.U32.AND P2, PT, R116, UR9, PT ;  /* 0x0000000974007c0c */ /* 0x000fe2000bf44070 */
[----:B----4-:R-:W-:Y:S07]  /*3530*/  @P1 FADD.FTZ R120, -R120, -RZ ;  /* 0x800000ff78781221 */ /* 0x010fee0000010100 */
[----:B------:R-:W4:Y:S01]  /*3540*/  MUFU.EX2 R116, R34 ;  /* 0x0000002200747308 */ /* 0x000f220000000800 */
[----:B---3--:R-:W-:Y:S01]  /*3550*/  F2FP.RELU.F16.F32.PACK_AB R4, R132, R134 ;  /* 0x000000868404723e */ /* 0x008fe200000008ff */
[----:B--2---:R-:W-:Y:S01]  /*3560*/  @P5 FADD.FTZ R112, -R112, -RZ ;  /* 0x800000ff70705221 */ /* 0x004fe20000010100 */
[----:B------:R-:W-:Y:S07]  /*3570*/  F2FP.RELU.F16.F32.PACK_AB R6, R190, R192 ;  /* 0x000000c0be06723e */ /* 0x000fee00000008ff */
[----:B------:R-:W2:Y:S01]  /*3580*/  MUFU.EX2 R118, R30 ;  /* 0x0000001e00767308 */ /* 0x000ea20000000800 */
[----:B------:R-:W-:Y:S01]  /*3590*/  F2FP.RELU.F16.F32.PACK_AB R5, R128, R129 ;  /* 0x000000818005723e */ /* 0x000fe200000008ff */
[----:B------:R3:W-:Y:S01]  /*35a0*/  STS [R201+0x400], R4 ;  /* 0x00040004c9007388 */ /* 0x0007e20000000800 */
[----:B------:R-:W-:Y:S01]  /*35b0*/  F2FP.RELU.F16.F32.PACK_AB R0, R120, R121 ;  /* 0x000000797800723e */ /* 0x000fe200000008ff */
[----:B-1----:R-:W-:Y:S01]  /*35c0*/  @!P0 FADD.FTZ R122, -R122, -RZ ;  /* 0x800000ff7a7a8221 */ /* 0x002fe20000010100 */
[----:B------:R-:W-:Y:S01]  /*35d0*/  ISETP.LE.U32.AND P1, PT, R105, UR9, PT ;  /* 0x0000000969007c0c */ /* 0x000fe2000bf23070 */
[----:B------:R1:W-:Y:S01]  /*35e0*/  STS [R201], R5 ;  /* 0x00000005c9007388 */ /* 0x0003e20000000800 */
[----:B------:R-:W-:Y:S01]  /*35f0*/  @P4 FADD.FTZ R119, -R119, -RZ ;  /* 0x800000ff77774221 */ /* 0x000fe20000010100 */
[----:B------:R-:W-:Y:S01]  /*3600*/  @P2 FADD.FTZ R117, -R117, -RZ ;  /* 0x800000ff75752221 */ /* 0x000fe20000010100 */
[----:B------:R-:W-:Y:S01]  /*3610*/  FSETP.GE.FTZ.AND P2, PT, R115, RZ, PT ;  /* 0x000000ff7300720b */ /* 0x000fe20003f56000 */
[----:B------:R1:W-:Y:S01]  /*3620*/  STS [R202+0x1000], R7 ;  /* 0x00100007ca007388 */ /* 0x0003e20000000800 */
[----:B----4-:R-:W-:Y:S01]  /*3630*/  @P6 FADD.FTZ R116, -R116, -RZ ;  /* 0x800000ff74746221 */ /* 0x010fe20000010100 */
[----:B------:R-:W-:Y:S02]  /*3640*/  FSETP.GE.FTZ.AND P4, PT, R129, RZ, PT ;  /* 0x000000ff8100720b */ /* 0x000fe40003f96000 */
[----:B------:R4:W-:Y:S01]  /*3650*/  STS [R202+0x1400], R6 ;  /* 0x00140006ca007388 */ /* 0x0009e20000000800 */
[----:B--2---:R-:W-:Y:S01]  /*3660*/  @P3 FADD.FTZ R118, -R118, -RZ ;  /* 0x800000ff76763221 */ /* 0x004fe20000010100 */
[----:B------:R-:W-:Y:S02]  /*3670*/  FSETP.GE.FTZ.AND P3, PT, R128, RZ, PT ;  /* 0x000000ff8000720b */ /* 0x000fe40003f76000 */
[----:B------:R-:W-:Y:S01]  /*3680*/  @!P1 FADD.FTZ R125, -R125, -RZ ;  /* 0x800000ff7d7d9221 */ /* 0x000fe20000010100 */
[----:B------:R-:W-:Y:S02]  /*3690*/  FSETP.GE.FTZ.AND P1, PT, R114, RZ, PT ;  /* 0x000000ff7200720b */ /* 0x000fe40003f36000 */
[----:B---3--:R-:W-:Y:S02]  /*36a0*/  F2FP.RELU.F16.F32.PACK_AB R4, R126, R127 ;  /* 0x0000007f7e04723e */ /* 0x008fe400000008ff */
[----:B-1----:R-:W-:Y:S02]  /*36b0*/  F2FP.RELU.F16.F32.PACK_AB R5, R123, R124 ;  /* 0x0000007c7b05723e */ /* 0x002fe400000008ff */
[----:B------:R-:W-:Y:S02]  /*36c0*/  F2FP.RELU.F16.F32.PACK_AB R7, R135, R136 ;  /* 0x000000888707723e */ /* 0x000fe400000008ff */
[----:B----4-:R-:W-:Y:S03]  /*36d0*/  F2FP.RELU.F16.F32.PACK_AB R6, R137, R138 ;  /* 0x0000008a8906723e */ /* 0x010fe600000008ff */
[----:B------:R1:W-:Y:S04]  /*36e0*/  STS [R201+0x1000], R7 ;  /* 0x00100007c9007388 */ /* 0x0003e80000000800 */
[----:B------:R2:W-:Y:S04]  /*36f0*/  STS [R201+0x1400], R6 ;  /* 0x00140006c9007388 */ /* 0x0005e80000000800 */
[----:B------:R3:W-:Y:S04]  /*3700*/  STS [R199], R5 ;  /* 0x00000005c7007388 */ /* 0x0007e80000000800 */
[----:B------:R4:W-:Y:S04]  /*3710*/  STS [R199+0x400], R4 ;  /* 0x00040004c7007388 */ /* 0x0009e80000000800 */
[----:B------:R4:W-:Y:S01]  /*3720*/  STS [R200], R0 ;  /* 0x00000000c8007388 */ /* 0x0009e20000000800 */
[----:B-1----:R-:W-:Y:S02]  /*3730*/  F2FP.RELU.F16.F32.PACK_AB R7, R130, R131 ;  /* 0x000000838207723e */ /* 0x002fe400000008ff */
[----:B--2---:R-:W-:Y:S02]  /*3740*/  F2FP.RELU.F16.F32.PACK_AB R6, R125, R133 ;  /* 0x000000857d06723e */ /* 0x004fe400000008ff */
[----:B---3--:R-:W-:Y:S02]  /*3750*/  F2FP.RELU.F16.F32.PACK_AB R5, R112, R116 ;  /* 0x000000747005723e */ /* 0x008fe400000008ff */
[----:B----4-:R-:W-:Y:S03]  /*3760*/  F2FP.RELU.F16.F32.PACK_AB R4, R119, R122 ;  /* 0x0000007a7704723e */ /* 0x010fe600000008ff */
[----:B------:R-:W-:Y:S01]  /*3770*/  STS [R200+0x400], R5 ;  /* 0x00040005c8007388 */ /* 0x000fe20000000800 */
[----:B------:R-:W-:Y:S03]  /*3780*/  F2FP.RELU.F16.F32.PACK_AB R0, R117, R118 ;  /* 0x000000767500723e */ /* 0x000fe600000008ff */
[----:B------:R-:W-:Y:S04]  /*3790*/  STS [R199+0x1000], R7 ;  /* 0x00100007c7007388 */ /* 0x000fe80000000800 */
[----:B------:R-:W-:Y:S04]  /*37a0*/  STS [R199+0x1400], R6 ;  /* 0x00140006c7007388 */ /* 0x000fe80000000800 */
        /* <DEDUP_REMOVED lines=12> */
[-C--:B------:R-:W-:Y:S08]  /*3870*/  HMMA.16816.F32 R28, R28, R146.reuse, RZ ;  /* 0x000000921c1c723c */ /* 0x080ff000000018ff */
[----:B------:R-:W-:Y:S08]  /*3880*/  HMMA.16816.F32 R32, R32, R146, RZ ;  /* 0x000000922020723c */ /* 0x000ff000000018ff */
[-C--:B---3--:R-:W-:Y:S08]  /*3890*/  HMMA.16816.F32 R4, R100, R148.reuse, R4 ;  /* 0x000000946404723c */ /* 0x088ff00000001804 */
[C---:B----4-:R-:W-:Y:S08]  /*38a0*/  HMMA.16816.F32 R8, R104.reuse, R148, R8 ;  /* 0x000000946808723c */ /* 0x050ff00000001808 */
[-C--:B------:R-:W-:Y:S08]  /*38b0*/  HMMA.16816.F32 R12, R104, R150.reuse, R12 ;  /* 0x00000096680c723c */ /* 0x080ff0000000180c */
[C---:B------:R-:W-:Y:S08]  /*38c0*/  HMMA.16816.F32 R16, R100.reuse, R150, R16 ;  /* 0x000000966410723c */ /* 0x040ff00000001810 */
[-C--:B------:R-:W-:Y:S08]  /*38d0*/  HMMA.16816.F32 R20, R100, R152.reuse, R20 ;  /* 0x000000986414723c */ /* 0x080ff00000001814 */
[C---:B------:R-:W-:Y:S08]  /*38e0*/  HMMA.16816.F32 R24, R104.reuse, R152, R24 ;  /* 0x000000986818723c */ /* 0x040ff00000001818 */
[-C--:B------:R-:W-:Y:S01]  /*38f0*/  HMMA.16816.F32 R28, R104, R154.reuse, R28 ;  /* 0x0000009a681c723c */ /* 0x080fe2000000181c */
[----:B------:R-:W1:Y:S07]  /*3900*/  LDSM.16.M88.4 R104, [R183+0x4000] ;  /* 0x00400000b768783b */ /* 0x000e6e0000000200 */
[----:B------:R-:W-:Y:S01]  /*3910*/  HMMA.16816.F32 R32, R100, R154, R32 ;  /* 0x0000009a6420723c */ /* 0x000fe20000001820 */
[----:B------:R-:W2:Y:S07]  /*3920*/  LDSM.16.M88.4 R100, [R183+0x5000] ;  /* 0x00500000b764783b */ /* 0x000eae0000000200 */
[-C--:B-1----:R-:W-:Y:S08]  /*3930*/  HMMA.16816.F32 R4, R104, R156.reuse, R4 ;  /* 0x0000009c6804723c */ /* 0x082ff00000001804 */
[C---:B--2---:R-:W-:Y:S08]  /*3940*/  HMMA.16816.F32 R8, R100.reuse, R156, R8 ;  /* 0x0000009c6408723c */ /* 0x044ff00000001808 */
[-C--:B------:R-:W-:Y:S08]  /*3950*/  HMMA.16816.F32 R12, R100, R158.reuse, R12 ;  /* 0x0000009e640c723c */ /* 0x080ff0000000180c */
[C---:B------:R-:W-:Y:S08]  /*3960*/  HMMA.16816.F32 R16, R104.reuse, R158, R16 ;  /* 0x0000009e6810723c */ /* 0x040ff00000001810 */
[-C--:B------:R-:W-:Y:S08]  /*3970*/  HMMA.16816.F32 R20, R104, R160.reuse, R20 ;  /* 0x000000a06814723c */ /* 0x080ff00000001814 */
[C---:B------:R-:W-:Y:S08]  /*3980*/  HMMA.16816.F32 R24, R100.reuse, R160, R24 ;  /* 0x000000a06418723c */ /* 0x040ff00000001818 */
[-C--:B------:R-:W-:Y:S03]  /*3990*/  HMMA.16816.F32 R28, R100, R162.reuse, R28 ;  /* 0x000000a2641c723c */ /* 0x080fe6000000181c */
[----:B------:R-:W-:Y:S02]  /*39a0*/  IMAD.MOV.U32 R100, RZ, RZ, R220 ;  /* 0x000000ffff647224 */ /* 0x000fe400078e00dc */
[----:B------:R-:W-:Y:S03]  /*39b0*/  IMAD.MOV.U32 R101, RZ, RZ, R217 ;  /* 0x000000ffff657224 */ /* 0x000fe600078e00d9 */
[----:B------:R-:W-:Y:S04]  /*39c0*/  HMMA.16816.F32 R32, R104, R162, R32 ;  /* 0x000000a26820723c */ /* 0x000fe80000001820 */
[C---:B------:R-:W-:Y:S04]  /*39d0*/  LEA R110, P0, R226.reuse, R100, 0x2 ;  /* 0x00000064e26e7211 */ /* 0x040fe800078010ff */
[----:B------:R-:W-:Y:S02]  /*39e0*/  LEA.HI.X R111, R226, R101, RZ, 0x2, P0 ;  /* 0x00000065e26f7211 */ /* 0x000fe400000f14ff */
[----:B------:R-:W1:Y:S01]  /*39f0*/  LDSM.16.M88.4 R100, [R185+0x4000] ;  /* 0x00400000b964783b */ /* 0x000e620000000200 */
[----:B------:R-:W-:Y:S07]  /*3a00*/  FSETP.GE.FTZ.AND P0, PT, R113, RZ, PT ;  /* 0x000000ff7100720b */ /* 0x000fee0003f16000 */
[----:B------:R-:W2:Y:S04]  /*3a10*/  LDG.E R109, desc[UR18][R110.64] ;  /* 0x000000126e6d7981 */ /* 0x000ea8000c1e1900 */
[----:B------:R-:W3:Y:S01]  /*3a20*/  LDG.E R108, desc[UR18][R110.64+0x20] ;  /* 0x000020126e6c7981 */ /* 0x000ee2000c1e1900 */
[-C--:B-1----:R-:W-:Y:S11]  /*3a30*/  HMMA.16816.F32 R4, R100, R164.reuse, R4 ;  /* 0x000000a46404723c */ /* 0x082ff60000001804 */
[----:B------:R-:W-:Y:S08]  /*3a40*/  @!UPT UIADD3 URZ, UPT, UPT, URZ, URZ, URZ ;  /* 0x000000fffffff290 */ /* 0x000ff0000fffe0ff */
[C---:B--2---:R-:W-:Y:S01]  /*3a50*/  FADD.FTZ R104, -R109.reuse, R4 ;  /* 0x000000046d687221 */ /* 0x044fe20000010100 */
[----:B------:R-:W-:Y:S01]  /*3a60*/  FADD.FTZ R4, -R109, R5 ;  /* 0x000000056d047221 */ /* 0x000fe20000010100 */
[----:B---3--:R-:W-:Y:S03]  /*3a70*/  FADD.FTZ R0, -R108, R6 ;  /* 0x000000066c007221 */ /* 0x008fe60000010100 */
[-C--:B------:R-:W-:Y:S01]  /*3a80*/  FSEL R5, R104, R109.reuse, P2 ;  /* 0x0000006d68057208 */ /* 0x080fe20001000000 */
[----:B------:R-:W-:Y:S01]  /*3a90*/  FADD.FTZ R7, -R108, R7 ;  /* 0x000000076c077221 */ /* 0x000fe20000010100 */
[----:B------:R-:W-:Y:S01]  /*3aa0*/  FSEL R4, R4, R109, P1 ;  /* 0x0000006d04047208 */ /* 0x000fe20000800000 */
[----:B------:R-:W1:Y:S01]  /*3ab0*/  LDSM.16.M88.4 R104, [R185+0x5000] ;  /* 0x00500000b968783b */ /* 0x000e620000000200 */
[----:B------:R-:W-:Y:S01]  /*3ac0*/  FSEL R0, R0, R108, P0 ;  /* 0x0000006c00007208 */ /* 0x000fe20000000000 */
[----:B------:R-:W-:Y:S01]  /*3ad0*/  FMUL.FTZ R115, R115, R5 ;  /* 0x0000000573737220 */ /* 0x000fe20000410000 */
[----:B------:R-:W-:Y:S01]  /*3ae0*/  FSETP.GE.FTZ.AND P0, PT, R123, RZ, PT ;  /* 0x000000ff7b00720b */ /* 0x000fe20003f16000 */
[----:B------:R-:W-:Y:S01]  /*3af0*/  FMUL.FTZ R114, R114, R4 ;  /* 0x0000000472727220 */ /* 0x000fe20000410000 */
[----:B------:R-:W-:Y:S01]  /*3b00*/  FSETP.GE.FTZ.AND P1, PT, R120, RZ, PT ;  /* 0x000000ff7800720b */ /* 0x000fe20003f36000 */
[----:B------:R-:W-:Y:S01]  /*3b10*/  FMUL.FTZ R113, R113, R0 ;  /* 0x0000000071717220 */ /* 0x000fe20000410000 */
[----:B------:R-:W-:Y:S01]  /*3b20*/  FSETP.GE.FTZ.AND P2, PT, R124, RZ, PT ;  /* 0x000000ff7c00720b */ /* 0x000fe20003f56000 */
[----:B------:R2:W5:Y:S04]  /*3b30*/  LDG.E R4, desc[UR18][R110.64+0x80] ;  /* 0x000080126e047981 */ /* 0x000568000c1e1900 */
[----:B------:R2:W5:Y:S01]  /*3b40*/  LDG.E R0, desc[UR18][R110.64+0xa0] ;  /* 0x0000a0126e007981 */ /* 0x000562000c1e1900 */
        /* <DEDUP_REMOVED lines=8> */
[-C--:B------:R-:W-:Y:S01]  /*3bd0*/  FSEL R16, R16, R109.reuse, P4 ;  /* 0x0000006d10107208 */ /* 0x080fe20002000000 */
[----:B------:R-:W-:Y:S01]  /*3be0*/  FADD.FTZ R21, -R109, R21 ;  /* 0x000000156d157221 */ /* 0x000fe20000010100 */
[----:B------:R-:W-:Y:S01]  /*3bf0*/  FSEL R5, R17, R109, P3 ;  /* 0x0000006d11057208 */ /* 0x000fe20001800000 */
[----:B------:R-:W-:Y:S01]  /*3c00*/  FADD.FTZ R20, -R109, R20 ;  /* 0x000000146d147221 */ /* 0x000fe20000010100 */
[----:B------:R-:W-:Y:S01]  /*3c10*/  F2FP.F16.F32.PACK_AB R17, R114, R115 ;  /* 0x000000737211723e */ /* 0x000fe200000000ff */
[----:B------:R-:W-:Y:S04]  /*3c20*/  HMMA.16816.F32 R32, R100, R170, R32 ;  /* 0x000000aa6420723c */ /* 0x000fe80000001820 */
[----:B------:R-:W-:Y:S01]  /*3c30*/  FSEL R21, R21, R109, P0 ;  /* 0x0000006d15157208 */ /* 0x000fe20000000000 */
[----:B------:R-:W-:Y:S01]  /*3c40*/  FMUL.FTZ R16, R129, R16 ;  /* 0x0000001081107220 */ /* 0x000fe20000410000 */
[----:B------:R-:W-:Y:S01]  /*3c50*/  ISETP.GT.AND P0, PT, R203, R227, PT ;  /* 0x000000e3cb00720c */ /* 0x000fe20003f04270 */
[----:B------:R-:W-:Y:S01]  /*3c60*/  FMUL.FTZ R128, R128, R5 ;  /* 0x0000000580807220 */ /* 0x000fe20000410000 */
[----:B------:R-:W-:Y:S01]  /*3c70*/  FSEL R20, R20, R109, P2 ;  /* 0x0000006d14147208 */ /* 0x000fe20001000000 */
[----:B------:R-:W-:Y:S01]  /*3c80*/  FMUL.FTZ R21, R123, R21 ;  /* 0x000000157b157220 */ /* 0x000fe20000410000 */
[----:B------:R-:W-:Y:S03]  /*3c90*/  FSETP.GE.FTZ.AND P2, PT, R121, RZ, PT ;  /* 0x000000ff7900720b */ /* 0x000fe60003f56000 */
[----:B------:R-:W-:Y:S01]  /*3ca0*/  FMUL.FTZ R124, R124, R20 ;  /* 0x000000147c7c7220 */ /* 0x000fe20000410000 */
[----:B------:R-:W-:Y:S04]  /*3cb0*/  F2FP.F16.F32.PACK_AB R20, R128, R16 ;  /* 0x000000108014723e */ /* 0x000fe800000000ff */
[----:B------:R-:W-:Y:S01]  /*3cc0*/  F2FP.F16.F32.PACK_AB R21, R21, R124 ;  /* 0x0000007c1515723e */ /* 0x000fe200000000ff */
[C---:B------:R-:W-:Y:S05]  /*3cd0*/  FADD.FTZ R32, -R109.reuse, R32 ;  /* 0x000000206d207221 */ /* 0x040fea0000010100 */
[----:B------:R-:W-:Y:S01]  /*3ce0*/  FSEL R32, R32, R109, P2 ;  /* 0x0000006d20207208 */ /* 0x000fe20001000000 */
[----:B------:R-:W-:Y:S01]  /*3cf0*/  @P1 FADD.FTZ R109, -R109, R33 ;  /* 0x000000216d6d1221 */ /* 0x000fe20000010100 */
[----:B------:R-:W-:Y:S03]  /*3d00*/  FSETP.GE.FTZ.AND P1, PT, R139, RZ, PT ;  /* 0x000000ff8b00720b */ /* 0x000fe60003f36000 */
[----:B------:R-:W-:Y:S01]  /*3d10*/  FMUL.FTZ R121, R121, R32 ;  /* 0x0000002079797220 */ /* 0x000fe20000410000 */
[----:B------:R-:W-:Y:S01]  /*3d20*/  FSEL R100, R7, R108, P1 ;  /* 0x0000006c07647208 */ /* 0x000fe20000800000 */
[----:B------:R-:W-:Y:S01]  /*3d30*/  FMUL.FTZ R109, R120, R109 ;  /* 0x0000006d786d7220 */ /* 0x000fe20000410000 */
[----:B--2---:R-:W-:Y:S07]  /*3d40*/  @!P0 BRA `(.L_x_630) ;  /* 0x0000000000548947 */ /* 0x004fee0003800000 */
        /* <DEDUP_REMOVED lines=10> */
[----:B------:R-:W-:Y:S01]  /*3df0*/  IMAD.MOV.U32 R32, RZ, RZ, R211 ;  /* 0x000000ffff207224 */ /* 0x000fe200078e00d3 */
[----:B------:R-:W-:Y:S01]  /*3e00*/  IADD3 R6, P1, PT, R211, UR7, RZ ;  /* 0x00000007d3067c10 */ /* 0x000fe2000ff3e0ff */
[----:B------:R-:W-:Y:S02]  /*3e10*/  IMAD.IADD R174, R174, 0x1, R16 ;  /* 0x00000001aeae7824 */ /* 0x000fe400078e0210 */
[----:B------:R-:W-:Y:S01]  /*3e20*/  IMAD.MOV.U32 R33, RZ, RZ, R209 ;  /* 0x000000ffff217224 */ /* 0x000fe200078e00d1 */
[----:B------:R-:W-:Y:S04]  /*3e30*/  IADD3.X R7, PT, PT, R209, UR17, RZ, P1, !PT ;  /* 0x00000011d1077c10 */ /* 0x000fe80008ffe4ff */
[----:B------:R-:W-:Y:S01]  /*3e40*/  @!PT LDS RZ, [RZ] ;  /* 0x00000000fffff984 */ /* 0x000fe20000000800 */
[----:B------:R-:W-:Y:S01]  /*3e50*/  @!PT LDS RZ, [RZ] ;  /* 0x00000000fffff984 */ /* 0x000fe20000000800 */
[----:B------:R-:W-:Y:S01]  /*3e60*/  @!PT LDS RZ, [RZ] ;  /* 0x00000000fffff984 */ /* 0x000fe20000000800 */
[----:B------:R1:W-:Y:S04]  /*3e70*/  LDGSTS.E.BYPASS.LTC128B.128 [R208], desc[UR18][R32.64] ;  /* 0x0000000020d07fae */ /* 0x0003e8000b981a12 */
[----:B------:R1:W-:Y:S04]  /*3e80*/  LDGSTS.E.BYPASS.LTC128B.128 [R208+0x1000], desc[UR18][R6.64] ;  /* 0x0100000006d07fae */ /* 0x0003e8000b981a12 */
[----:B------:R-:W0:Y:S02]  /*3e90*/  LDGDEPBAR ;  /* 0x00000000000079af */ /* 0x000e240000000000 */
.L_x_630:
[----:B-1----:R-:W-:Y:S01]  /*3ea0*/  FADD.FTZ R6, -R108, R19 ;  /* 0x000000136c067221 */ /* 0x002fe20000010100 */
[----:B------:R-:W-:Y:S01]  /*3eb0*/  FSETP.GE.FTZ.AND P4, PT, R132, RZ, PT ;  /* 0x000000ff8400720b */ /* 0x000fe20003f96000 */
[----:B------:R-:W-:Y:S01]  /*3ec0*/  FADD.FTZ R5, -R108, R18 ;  /* 0x000000126c057221 */ /* 0x000fe20000010100 */
[----:B------:R-:W-:Y:S01]  /*3ed0*/  FMUL.FTZ R100, R139, R100 ;  /* 0x000000648b647220 */ /* 0x000fe20000410000 */
[----:B------:R-:W-:Y:S01]  /*3ee0*/  FSETP.GE.FTZ.AND P1, PT, R134, RZ, PT ;  /* 0x000000ff8600720b */ /* 0x000fe20003f36000 */
[----:B------:R-:W-:Y:S01]  /*3ef0*/  FADD.FTZ R22, -R108, R22 ;  /* 0x000000166c167221 */ /* 0x000fe20000010100 */
[-C--:B------:R-:W-:Y:S01]  /*3f00*/  FSEL R6, R6, R108.reuse, P4 ;  /* 0x0000006c06067208 */ /* 0x080fe20002000000 */
[----:B------:R-:W-:Y:S01]  /*3f10*/  STS [R202+-0x4000], R17 ;  /* 0xffc00011ca007388 */ /* 0x000fe20000000800 */
[----:B------:R-:W-:Y:S01]  /*3f20*/  FSEL R5, R5, R108, P1 ;  /* 0x0000006c05057208 */ /* 0x000fe20000800000 */
[----:B------:R-:W-:Y:S01]  /*3f30*/  FADD.FTZ R16, -R108, R23 ;  /* 0x000000176c107221 */ /* 0x000fe20000010100 */
[C---:B------:R-:W-:Y:S01]  /*3f40*/  FSETP.GE.FTZ.AND P3, PT, R127.reuse, RZ, PT ;  /* 0x000000ff7f00720b */ /* 0x040fe20003f76000 */
[----:B------:R-:W-:Y:S01]  /*3f50*/  FMUL.FTZ R132, R132, R6 ;  /* 0x0000000684847220 */ /* 0x000fe20000410000 */
[----:B------:R-:W-:Y:S01]  /*3f60*/  F2FP.F16.F32.PACK_AB R6, R100, R113 ;  /* 0x000000716406723e */ /* 0x000fe200000000ff */
[----:B------:R-:W-:Y:S01]  /*3f70*/  FMUL.FTZ R134, R134, R5 ;  /* 0x0000000586867220 */ /* 0x000fe20000410000 */
[----:B------:R-:W-:Y:S01]  /*3f80*/  FSEL R5, R22, R108, P3 ;  /* 0x0000006c16057208 */ /* 0x000fe20001800000 */
[----:B------:R-:W-:Y:S01]  /*3f90*/  FADD.FTZ R7, -R108, R34 ;  /* 0x000000226c077221 */ /* 0x000fe20000010100 */
[----:B------:R-:W-:Y:S01]  /*3fa0*/  FSETP.GE.FTZ.AND P2, PT, R126, RZ, PT ;  /* 0x000000ff7e00720b */ /* 0x000fe20003f56000 */
[----:B------:R1:W-:Y:S01]  /*3fb0*/  STS [R202+-0x3c00], R6 ;  /* 0xffc40006ca007388 */ /* 0x0003e20000000800 */
[----:B------:R-:W-:Y:S01]  /*3fc0*/  FSETP.GE.FTZ.AND P1, PT, R112, RZ, PT ;  /* 0x000000ff7000720b */ /* 0x000fe20003f36000 */
[----:B------:R-:W-:Y:S01]  /*3fd0*/  FMUL.FTZ R127, R127, R5 ;  /* 0x000000057f7f7220 */ /* 0x000fe20000410000 */
[----:B------:R-:W-:Y:S01]  /*3fe0*/  F2FP.F16.F32.PACK_AB R5, R132, R134 ;  /* 0x000000868405723e */ /* 0x000fe200000000ff */
[----:B-----5:R-:W-:Y:S01]  /*3ff0*/  FADD.FTZ R8, -R4, R8 ;  /* 0x0000000804087221 */ /* 0x020fe20000010100 */
[-C--:B------:R-:W-:Y:S01]  /*4000*/  FSEL R16, R16, R108.reuse, P2 ;  /* 0x0000006c10107208 */ /* 0x080fe20001000000 */
[----:B------:R-:W-:Y:S01]  /*4010*/  FADD.FTZ R13, -R4, R13 ;  /* 0x0000000d040d7221 */ /* 0x000fe20000010100 */
[----:B------:R-:W-:Y:S01]  /*4020*/  FSETP.GE.FTZ.AND P2, PT, R116, RZ, PT ;  /* 0x000000ff7400720b */ /* 0x000fe20003f56000 */
[----:B------:R2:W-:Y:S01]  /*4030*/  STS [R201+-0x3c00], R5 ;  /* 0xffc40005c9007388 */ /* 0x0005e20000000800 */
[----:B------:R-:W-:Y:S01]  /*4040*/  FSETP.GE.FTZ.AND P3, PT, R191, RZ, PT ;  /* 0x000000ffbf00720b */ /* 0x000fe20003f76000 */
[----:B------:R-:W-:Y:S01]  /*4050*/  FADD.FTZ R10, -R0, R10 ;  /* 0x0000000a000a7221 */ /* 0x000fe20000010100 */
[----:B------:R-:W-:Y:S02]  /*4060*/  FSEL R7, R7, R108, P2 ;  /* 0x0000006c07077208 */ /* 0x000fe40001000000 */
[----:B------:R-:W-:Y:S01]  /*4070*/  STS [R201+-0x4000], R20 ;  /* 0xffc00014c9007388 */ /* 0x000fe20000000800 */
[----:B------:R-:W-:Y:S01]  /*4080*/  FSETP.GE.FTZ.AND P2, PT, R189, RZ, PT ;  /* 0x000000ffbd00720b */ /* 0x000fe20003f56000 */
[----:B------:R-:W-:Y:S01]  /*4090*/  @P1 FADD.FTZ R108, -R108, R35 ;  /* 0x000000236c6c1221 */ /* 0x000fe20000010100 */
[----:B------:R-:W-:Y:S01]  /*40a0*/  FSETP.GE.FTZ.AND P1, PT, R136, RZ, PT ;  /* 0x000000ff8800720b */ /* 0x000fe20003f36000 */
[----:B------:R-:W-:Y:S01]  /*40b0*/  FMUL.FTZ R116, R116, R7 ;  /* 0x0000000774747220 */ /* 0x000fe20000410000 */
[----:B------:R-:W-:Y:S01]  /*40c0*/  FADD.FTZ R7, -R4, R9 ;  /* 0x0000000904077221 */ /* 0x000fe20000010100 */
[-C--:B------:R-:W-:Y:S01]  /*40d0*/  FSEL R8, R8, R4.reuse, P3 ;  /* 0x0000000408087208 */ /* 0x080fe20001800000 */
[C---:B------:R-:W-:Y:S01]  /*40e0*/  FADD.FTZ R11, -R0.reuse, R11 ;  /* 0x0000000b000b7221 */ /* 0x040fe20000010100 */
[----:B------:R-:W-:Y:S01]  /*40f0*/  FSETP.GE.FTZ.AND P4, PT, R131, RZ, PT ;  /* 0x000000ff8300720b */ /* 0x000fe20003f96000 */
[----:B------:R-:W-:Y:S01]  /*4100*/  FADD.FTZ R26, -R0, R26 ;  /* 0x0000001a001a7221 */ /* 0x000fe20000010100 */
[----:B------:R-:W-:Y:S01]  /*4110*/  FSEL R7, R7, R4, P2 ;  /* 0x0000000407077208 */ /* 0x000fe20001000000 */
[----:B------:R-:W-:Y:S01]  /*4120*/  FMUL.FTZ R191, R191, R8 ;  /* 0x00000008bfbf7220 */ /* 0x000fe20000410000 */
[----:B------:R-:W-:Y:S01]  /*4130*/  FSETP.GE.FTZ.AND P2, PT, R135, RZ, PT ;  /* 0x000000ff8700720b */ /* 0x000fe20003f56000 */
[C---:B-1----:R-:W-:Y:S01]  /*4140*/  FADD.FTZ R6, -R4.reuse, R12 ;  /* 0x0000000c04067221 */ /* 0x042fe20000010100 */
[----:B------:R-:W-:Y:S01]  /*4150*/  FADD.FTZ R8, -R4, R25 ;  /* 0x0000001904087221 */ /* 0x000fe20000010100 */
[----:B------:R-:W-:Y:S01]  /*4160*/  FSETP.GE.FTZ.AND P3, PT, R130, RZ, PT ;  /* 0x000000ff8200720b */ /* 0x000fe20003f76000 */
[----:B------:R-:W-:Y:S01]  /*4170*/  FMUL.FTZ R16, R126, R16 ;  /* 0x000000107e107220 */ /* 0x000fe20000410000 */
[-C--:B------:R-:W-:Y:S01]  /*4180*/  FSEL R13, R13, R4.reuse, P2 ;  /* 0x000000040d0d7208 */ /* 0x080fe20001000000 */
[----:B------:R-:W-:Y:S01]  /*4190*/  FADD.FTZ R30, -R0, R30 ;  /* 0x0000001e001e7221 */ /* 0x000fe20000010100 */
[----:B------:R-:W-:Y:S01]  /*41a0*/  FSEL R6, R6, R4, P1 ;  /* 0x0000000406067208 */ /* 0x000fe20000800000 */
[----:B------:R-:W-:Y:S01]  /*41b0*/  FMUL.FTZ R108, R112, R108 ;  /* 0x0000006c706c7220 */ /* 0x000fe20000410000 */
[----:B------:R-:W-:Y:S01]  /*41c0*/  FSETP.GE.FTZ.AND P1, PT, R119, RZ, PT ;  /* 0x000000ff7700720b */ /* 0x000fe20003f36000 */
[----:B--2---:R-:W-:Y:S01]  /*41d0*/  FMUL.FTZ R5, R189, R7 ;  /* 0x00000007bd057220 */ /* 0x004fe20000410000 */
[----:B------:R-:W-:Y:S01]  /*41e0*/  FADD.FTZ R7, -R4, R24 ;  /* 0x0000001804077221 */ /* 0x000fe20000010100 */
[----:B------:R-:W-:Y:S01]  /*41f0*/  FMUL.FTZ R136, R136, R6 ;  /* 0x0000000688887220 */ /* 0x000fe20000410000 */
[----:B------:R-:W-:Y:S01]  /*4200*/  FADD.FTZ R6, -R4, R28 ;  /* 0x0000001c04067221 */ /* 0x000fe20000010100 */
[----:B------:R-:W-:Y:S01]  /*4210*/  FSETP.GE.FTZ.AND P2, PT, R122, RZ, PT ;  /* 0x000000ff7a00720b */ /* 0x000fe20003f56000 */
[----:B------:R-:W-:Y:S01]  /*4220*/  FMUL.FTZ R9, R135, R13 ;  /* 0x0000000d87097220 */ /* 0x000fe20000410000 */
[----:B------:R-:W-:Y:S01]  /*4230*/  F2FP.F16.F32.PACK_AB R5, R5, R191 ;  /* 0x000000bf0505723e */ /* 0x000fe200000000ff */
[----:B------:R-:W-:Y:S01]  /*4240*/  IMAD R126, R224, UR8, RZ ;  /* 0x00000008e07e7c24 */ /* 0x000fe2000f8e02ff */
[-C--:B------:R-:W-:Y:S02]  /*4250*/  FSEL R7, R7, R4.reuse, P4 ;  /* 0x0000000407077208 */ /* 0x080fe40002000000 */
[-C--:B------:R-:W-:Y:S01]  /*4260*/  FSEL R8, R8, R4.reuse, P3 ;  /* 0x0000000408087208 */ /* 0x080fe20001800000 */
[----:B------:R1:W-:Y:S01]  /*4270*/  STS [R202+-0x3000], R5 ;  /* 0xffd00005ca007388 */ /* 0x0003e20000000800 */
[----:B------:R-:W-:Y:S01]  /*4280*/  FSEL R6, R6, R4, P2 ;  /* 0x0000000406067208 */ /* 0x000fe20001000000 */
[----:B------:R-:W-:Y:S01]  /*4290*/  @P1 FADD.FTZ R4, -R4, R29 ;  /* 0x0000001d04041221 */ /* 0x000fe20000010100 */
[----:B------:R-:W-:Y:S01]  /*42a0*/  FSETP.GE.FTZ.AND P2, PT, R192, RZ, PT ;  /* 0x000000ffc000720b */ /* 0x000fe20003f56000 */
[----:B------:R-:W-:Y:S01]  /*42b0*/  FMUL.FTZ R131, R131, R7 ;  /* 0x0000000783837220 */ /* 0x000fe20000410000 */
[----:B------:R-:W-:Y:S01]  /*42c0*/  FSETP.GE.FTZ.AND P1, PT, R190, RZ, PT ;  /* 0x000000ffbe00720b */ /* 0x000fe20003f36000 */
[----:B------:R-:W-:Y:S01]  /*42d0*/  FMUL.FTZ R122, R122, R6 ;  /* 0x000000067a7a7220 */ /* 0x000fe20000410000 */
[----:B------:R-:W-:Y:S01]  /*42e0*/  FMUL.FTZ R7, R119, R4 ;  /* 0x0000000477077220 */ /* 0x000fe20000410000 */
[----:B------:R-:W-:Y:S01]  /*42f0*/  FADD.FTZ R4, -R0, R14 ;  /* 0x0000000e00047221 */ /* 0x000fe20000010100 */
[----:B------:R-:W-:Y:S01]  /*4300*/  FSEL R6, R10, R0, P2 ;  /* 0x000000000a067208 */ /* 0x000fe20001000000 */
[----:B------:R-:W-:Y:S01]  /*4310*/  FADD.FTZ R10, -R0, R15 ;  /* 0x0000000f000a7221 */ /* 0x000fe20000010100 */
[----:B------:R-:W-:Y:S01]  /*4320*/  FSETP.GE.FTZ.AND P2, PT, R138, RZ, PT ;  /* 0x000000ff8a00720b */ /* 0x000fe20003f56000 */
[----:B------:R-:W-:Y:S01]  /*4330*/  FMUL.FTZ R8, R130, R8 ;  /* 0x0000000882087220 */ /* 0x000fe20000410000 */
[----:B------:R-:W-:Y:S01]  /*4340*/  FSETP.GE.FTZ.AND P4, PT, R133, RZ, PT ;  /* 0x000000ff8500720b */ /* 0x000fe20003f96000 */
[----:B------:R-:W-:Y:S01]  /*4350*/  FMUL.FTZ R192, R192, R6 ;  /* 0x00000006c0c07220 */ /* 0x000fe20000410000 */
[-C--:B------:R-:W-:Y:S01]  /*4360*/  FSEL R4, R4, R0.reuse, P2 ;  /* 0x0000000004047208 */ /* 0x080fe20001000000 */
[----:B------:R-:W-:Y:S01]  /*4370*/  FADD.FTZ R6, -R0, R27 ;  /* 0x0000001b00067221 */ /* 0x000fe20000010100 */
[----:B------:R-:W-:Y:S02]  /*4380*/  FSEL R11, R11, R0, P1 ;  /* 0x000000000b0b7208 */ /* 0x000fe40000800000 */
[----:B------:R-:W-:Y:S01]  /*4390*/  FSETP.GE.FTZ.AND P5, PT, R137, RZ, PT ;  /* 0x000000ff8900720b */ /* 0x000fe20003fb6000 */
[----:B------:R-:W-:Y:S01]  /*43a0*/  FMUL.FTZ R138, R138, R4 ;  /* 0x000000048a8a7220 */ /* 0x000fe20000410000 */
[----:B------:R-:W-:Y:S01]  /*43b0*/  FSETP.GE.FTZ.AND P3, PT, R125, RZ, PT ;  /* 0x000000ff7d00720b */ /* 0x000fe20003f76000 */
[----:B------:R-:W-:Y:S01]  /*43c0*/  FMUL.FTZ R11, R190, R11 ;  /* 0x0000000bbe0b7220 */ /* 0x000fe20000410000 */
[-C--:B------:R-:W-:Y:S02]  /*43d0*/  FSEL R4, R26, R0.reuse, P4 ;  /* 0x000000001a047208 */ /* 0x080fe40002000000 */
[-C--:B------:R-:W-:Y:S02]  /*43e0*/  FSEL R10, R10, R0.reuse, P5 ;  /* 0x000000000a0a7208 */ /* 0x080fe40002800000 */
[----:B------:R-:W-:Y:S01]  /*43f0*/  FSEL R6, R6, R0, P3 ;  /* 0x0000000006067208 */ /* 0x000fe20001800000 */
[----:B------:R-:W-:Y:S01]  /*4400*/  FMUL.FTZ R133, R133, R4 ;  /* 0x0000000485857220 */ /* 0x000fe20000410000 */
[----:B------:R-:W-:Y:S01]  /*4410*/  FSETP.GE.FTZ.AND P1, PT, R117, RZ, PT ;  /* 0x000000ff7500720b */ /* 0x000fe20003f36000 */
[----:B------:R-:W-:Y:S01]  /*4420*/  FMUL.FTZ R137, R137, R10 ;  /* 0x0000000a89897220 */ /* 0x000fe20000410000 */
[----:B------:R-:W-:Y:S01]  /*4430*/  F2FP.F16.F32.PACK_AB R9, R9, R136 ;  /* 0x000000880909723e */ /* 0x000fe200000000ff */
[----:B------:R-:W-:Y:S01]  /*4440*/  FMUL.FTZ R4, R125, R6 ;  /* 0x000000067d047220 */ /* 0x000fe20000410000 */
[----:B------:R-:W-:Y:S02]  /*4450*/  F2FP.F16.F32.PACK_AB R6, R11, R192 ;  /* 0x000000c00b06723e */ /* 0x000fe400000000ff */
[----:B-1----:R-:W-:Y:S02]  /*4460*/  F2FP.F16.F32.PACK_AB R5, R137, R138 ;  /* 0x0000008a8905723e */ /* 0x002fe400000000ff */
[----:B------:R-:W-:Y:S01]  /*4470*/  FSETP.GE.FTZ.AND P2, PT, R118, RZ, PT ;  /* 0x000000ff7600720b */ /* 0x000fe20003f56000 */
[----:B------:R-:W-:Y:S01]  /*4480*/  STS [R202+-0x2c00], R6 ;  /* 0xffd40006ca007388 */ /* 0x000fe20000000800 */
[----:B------:R-:W-:Y:S02]  /*4490*/  F2FP.F16.F32.PACK_AB R16, R16, R127 ;  /* 0x0000007f1010723e */ /* 0x000fe400000000ff */
[----:B------:R-:W-:Y:S02]  /*44a0*/  FSEL R30, R30, R0, P2 ;  /* 0x000000001e1e7208 */ /* 0x000fe40001000000 */
[----:B------:R-:W-:Y:S01]  /*44b0*/  STS [R201+-0x3000], R9 ;  /* 0xffd00009c9007388 */ /* 0x000fe20000000800 */
[----:B------:R-:W-:Y:S01]  /*44c0*/  @P1 FADD.FTZ R0, -R0, R31 ;  /* 0x0000001f00001221 */ /* 0x000fe20000010100 */
[----:B------:R-:W-:Y:S03]  /*44d0*/  F2FP.F16.F32.PACK_AB R17, R109, R121 ;  /* 0x000000796d11723e */ /* 0x000fe600000000ff */
[----:B------:R-:W-:Y:S01]  /*44e0*/  STS [R201+-0x2c00], R5 ;  /* 0xffd40005c9007388 */ /* 0x000fe20000000800 */
[----:B------:R-:W-:Y:S01]  /*44f0*/  F2FP.F16.F32.PACK_AB R12, R108, R116 ;  /* 0x000000746c0c723e */ /* 0x000fe200000000ff */
[----:B------:R-:W-:Y:S01]  /*4500*/  FMUL.FTZ R118, R118, R30 ;  /* 0x0000001e76767220 */ /* 0x000fe20000410000 */
[----:B------:R-:W-:Y:S02]  /*4510*/  FMUL.FTZ R0, R117, R0 ;  /* 0x0000000075007220 */ /* 0x000fe40000410000 */
[----:B------:R-:W-:Y:S01]  /*4520*/  STS [R199+-0x4000], R21 ;  /* 0xffc00015c7007388 */ /* 0x000fe20000000800 */
[----:B------:R-:W-:Y:S02]  /*4530*/  F2FP.F16.F32.PACK_AB R8, R8, R131 ;  /* 0x000000830808723e */ /* 0x000fe400000000ff */
[----:B------:R-:W-:Y:S02]  /*4540*/  F2FP.F16.F32.PACK_AB R4, R4, R133 ;  /* 0x000000850404723e */ /* 0x000fe400000000ff */
[----:B------:R-:W-:Y:S01]  /*4550*/  STS [R199+-0x3c00], R16 ;  /* 0xffc40010c7007388 */ /* 0x000fe20000000800 */
[----:B------:R-:W-:Y:S02]  /*4560*/  F2FP.F16.F32.PACK_AB R7, R7, R122 ;  /* 0x0000007a0707723e */ /* 0x000fe400000000ff */
[----:B------:R-:W-:Y:S02]  /*4570*/  F2FP.F16.F32.PACK_AB R0, R0, R118 ;  /* 0x000000760000723e */ /* 0x000fe400000000ff */
[----:B------:R-:W-:Y:S05]  /*4580*/  STS [R200+-0x4000], R17 ;  /* 0xffc00011c8007388 */ /* 0x000fea0000000800 */
[----:B------:R-:W-:Y:S05]  /*4590*/  STS [R200+-0x3c00], R12 ;  /* 0xffc4000cc8007388 */ /* 0x000fea0000000800 */
[----:B------:R-:W-:Y:S05]  /*45a0*/  STS [R199+-0x3000], R8 ;  /* 0xffd00008c7007388 */ /* 0x000fea0000000800 */
[----:B------:R-:W-:Y:S05]  /*45b0*/  STS [R199+-0x2c00], R4 ;  /* 0xffd40004c7007388 */ /* 0x000fea0000000800 */
[----:B------:R-:W-:Y:S05]  /*45c0*/  STS [R200+-0x3000], R7 ;  /* 0xffd00007c8007388 */ /* 0x000fea0000000800 */
[----:B------:R1:W-:Y:S01]  /*45d0*/  STS [R200+-0x2c00], R0 ;  /* 0xffd40000c8007388 */ /* 0x0003e20000000800 */
[----:B------:R-:W-:Y:S01]  /*45e0*/  BAR.SYNC.DEFER_BLOCKING 0x0 ;  /* 0x0000000000007b1d */ /* 0x000fe20000010000 */
[----:B-1----:R-:W-:Y:S05]  /*45f0*/  IMAD.U32 R0, R126, -0x40, RZ ;  /* 0xffffffc07e007824 */ /* 0x002fea00078e00ff */
        /* <DEDUP_REMOVED lines=49> */
[C---:B------:R-:W-:Y:S04]  /*4910*/  LEA R4, P1, R0.reuse, R196, 0x2 ;  /* 0x000000c400047211 */ /* 0x040fe800078210ff */
[----:B------:R-:W-:Y:S01]  /*4920*/  LEA.HI.X.SX32 R0, R0, R197, 0x2, P1 ;  /* 0x000000c500007211 */ /* 0x000fe200008f16ff */
[----:B------:R-:W-:Y:S04]  /*4930*/  IMAD.MOV.U32 R196, RZ, RZ, R4 ;  /* 0x000000ffffc47224 */ /* 0x000fe800078e0004 */
[----:B------:R-:W-:Y:S01]  /*4940*/  IMAD.MOV.U32 R197, RZ, RZ, R0 ;  /* 0x000000ffffc57224 */ /* 0x000fe200078e0000 */
[----:B------:R-:W-:Y:S06]  /*4950*/  @!P0 BRA `(.L_x_631) ;  /* 0x00000000003c8947 */ /* 0x000fec0003800000 */
        /* <DEDUP_REMOVED lines=8> */
[----:B------:R-:W-:Y:S04]  /*49e0*/  IADD3.X R5, PT, PT, R210, UR10, RZ, P1, !PT ;  /* 0x0000000ad2057c10 */ /* 0x000fe80008ffe4ff */
[----:B------:R-:W-:Y:S01]  /*49f0*/  @!PT LDS RZ, [RZ] ;  /* 0x00000000fffff984 */ /* 0x000fe20000000800 */
[----:B------:R-:W-:Y:S01]  /*4a00*/  @!PT LDS RZ, [RZ] ;  /* 0x00000000fffff984 */ /* 0x000fe20000000800 */
[----:B------:R-:W-:Y:S01]  /*4a10*/  @!PT LDS RZ, [RZ] ;  /* 0x00000000fffff984 */ /* 0x000fe20000000800 */
[----:B------:R1:W-:Y:S04]  /*4a20*/  LDGSTS.E.BYPASS.LTC128B.128 [R225+0x4000], desc[UR18][R6.64] ;  /* 0x0400000006e17fae */ /* 0x0003e8000b981a12 */
[----:B------:R1:W-:Y:S04]  /*4a30*/  LDGSTS.E.BYPASS.LTC128B.128 [R225+0x5000], desc[UR18][R4.64] ;  /* 0x0500000004e17fae */ /* 0x0003e8000b981a12 */
[----:B------:R-:W0:Y:S02]  /*4a40*/  LDGDEPBAR ;  /* 0x00000000000079af */ /* 0x000e240000000000 */
.L_x_631:
[----:B------:R-:W-:Y:S01]  /*4a50*/  LDSM.16.M88.4 R16, [R182] ;  /* 0x00000000b610783b */ /* 0x000fe20000000200 */
[----:B------:R-:W-:Y:S01]  /*4a60*/  LEA R120, P1, R229, R196, 0x2 ;  /* 0x000000c4e5787211 */ /* 0x000fe200078210ff */
[----:B------:R-:W-:Y:S01]  /*4a70*/  VIADD R198, R198, 0xffffffc0 ;  /* 0xffffffc0c6c67836 */ /* 0x000fe20000000000 */
[----:B------:R-:W-:Y:S01]  /*4a80*/  LOP3.LUT R0, R203, 0x1, RZ, 0xc0, !PT ;  /* 0x00000001cb007812 */ /* 0x000fe200078ec0ff */
[----:B------:R-:W1:Y:S01]  /*4a90*/  LDSM.16.MT88.4 R8, [R3+0x6000] ;  /* 0x006000000308783b */ /* 0x000e620000004200 */
[----:B------:R-:W-:Y:S01]  /*4aa0*/  LEA.HI.X.SX32 R121, R229, R197, 0x2, P1 ;  /* 0x000000c5e5797211 */ /* 0x000fe200008f16ff */
[----:B------:R-:W-:Y:S01]  /*4ab0*/  VIADD R205, R205, 0xfffffffc ;  /* 0xfffffffccdcd7836 */ /* 0x000fe20000000000 */
[C---:B------:R-:W-:Y:S01]  /*4ac0*/  LEA R118, P1, R126.reuse, R120, 0x5 ;  /* 0x000000787e767211 */ /* 0x040fe200078228ff */
[----:B------:R-:W2:Y:S01]  /*4ad0*/  LDSM.16.MT88.4 R20, [R172+0x6000] ;  /* 0x00600000ac14783b */ /* 0x000ea20000004200 */
[----:B------:R-:W-:Y:S02]  /*4ae0*/  ISETP.GT.AND P4, PT, R203, R227, PT ;  /* 0x000000e3cb00720c */ /* 0x000fe40003f84270 */
[C---:B------:R-:W-:Y:S01]  /*4af0*/  LEA.HI.X.SX32 R119, R126.reuse, R121, 0x5, P1 ;  /* 0x000000797e777211 */ /* 0x040fe200008f2eff */
[----:B------:R-:W-:Y:S01]  /*4b00*/  LDSM.16.M88.4 R24, [R188] ;  /* 0x00000000bc18783b */ /* 0x000fe20000000200 */
[----:B------:R-:W-:Y:S02]  /*4b10*/  LEA R116, P1, R126, R118, 0x5 ;  /* 0x000000767e747211 */ /* 0x000fe400078228ff */
[----:B------:R-:W-:Y:S01]  /*4b20*/  @P0 IADD3 R220, P2, PT, R220, -0x100, RZ ;  /* 0xffffff00dcdc0810 */ /* 0x000fe20007f5e0ff */
[----:B------:R-:W3:Y:S01]  /*4b30*/  LDSM.16.MT88.4 R28, [R3+0x6800] ;  /* 0x00680000031c783b */ /* 0x000ee20000004200 */
[C---:B------:R-:W-:Y:S02]  /*4b40*/  LEA.HI.X.SX32 R117, R126.reuse, R119, 0x5, P1 ;  /* 0x000000777e757211 */ /* 0x040fe400008f2eff */
[----:B------:R-:W-:Y:S01]  /*4b50*/  @P0 IADD3.X R217, PT, PT, R217, -0x1, RZ, P2, !PT ;  /* 0xffffffffd9d90810 */ /* 0x000fe200017fe4ff */
        /* <DEDUP_REMOVED lines=20> */
[C---:B------:R-:W-:Y:S08]  /*4ca0*/  HMMA.16816.F32 R12, R100.reuse, R108, R12 ;  /* 0x0000006c640c723c */ /* 0x040ff0000000180c */
[----:B------:R-:W-:Y:S01]  /*4cb0*/  HMMA.16816.F32 R16, R100, R110, R16 ;  /* 0x0000006e6410723c */ /* 0x000fe20000001810 */
[----:B------:R-:W-:Y:S07]  /*4cc0*/  LDSM.16.MT88.4 R100, [R3+0x8800] ;  /* 0x008800000364783b */ /* 0x000fee0000004200 */
[C---:B-1----:R-:W-:Y:S08]  /*4cd0*/  HMMA.16816.F32 R4, R20.reuse, R28, R4 ;  /* 0x0000001c1404723c */ /* 0x042ff00000001804 */
[C---:B------:R-:W-:Y:S01]  /*4ce0*/  HMMA.16816.F32 R8, R20.reuse, R30, R8 ;  /* 0x0000001e1408723c */ /* 0x040fe20000001808 */
[----:B------:R-:W1:Y:S07]  /*4cf0*/  LDSM.16.M88.4 R28, [R188+0x2000] ;  /* 0x00200000bc1c783b */ /* 0x000e6e0000000200 */
[C---:B------:R-:W-:Y:S08]  /*4d00*/  HMMA.16816.F32 R12, R20.reuse, R112, R12 ;  /* 0x00000070140c723c */ /* 0x040ff0000000180c */
        /* <DEDUP_REMOVED lines=17> */
[C---:B-1----:R-:W-:Y:S05]  /*4e20*/  HMMA.16816.F32 R4, R28.reuse, R100, R4 ;  /* 0x000000641c04723c */ /* 0x042fea0000001804 */
[C---:B------:R-:W-:Y:S03]  /*4e30*/  IMAD.WIDE R124, R126.reuse, -0xc0, R122 ;  /* 0xffffff407e7c7825 */ /* 0x040fe600078e027a */
[C---:B------:R-:W-:Y:S01]  /*4e40*/  HMMA.16816.F32 R8, R28.reuse, R102, R8 ;  /* 0x000000661c08723c */ /* 0x040fe20000001808 */
[----:B------:R-:W1:Y:S02]  /*4e50*/  LDSM.16.MT88.4 R100, [R172+0x9000] ;  /* 0x00900000ac64783b */ /* 0x000e640000004200 */
[C---:B------:R-:W-:Y:S04]  /*4e60*/  LEA R108, P1, R126.reuse, R124, 0x5 ;  /* 0x0000007c7e6c7211 */ /* 0x040fe800078228ff */
[C---:B------:R-:W-:Y:S01]  /*4e70*/  LEA.HI.X.SX32 R109, R126.reuse, R125, 0x5, P1 ;  /* 0x0000007d7e6d7211 */ /* 0x040fe200008f2eff */
[C---:B----4-:R-:W-:Y:S08]  /*4e80*/  HMMA.16816.F32 R12, R28.reuse, R20, R12 ;  /* 0x000000141c0c723c */ /* 0x050ff0000000180c */
[----:B------:R-:W-:Y:S01]  /*4e90*/  HMMA.16816.F32 R16, R28, R22, R16 ;  /* 0x000000161c10723c */ /* 0x000fe20000001810 */
[----:B------:R-:W-:Y:S04]  /*4ea0*/  LDSM.16.M88.4 R20, [R187+0x2000] ;  /* 0x00200000bb14783b */ /* 0x000fe80000000200 */
[----:B------:R-:W3:Y:S03]  /*4eb0*/  LDSM.16.MT88.4 R28, [R3+0x9800] ;  /* 0x00980000031c783b */ /* 0x000ee60000004200 */
[C---:B--2---:R-:W-:Y:S08]  /*4ec0*/  HMMA.16816.F32 R4, R24.reuse, R32, R4 ;  /* 0x000000201804723c */ /* 0x044ff00000001804 */
[C---:B------:R-:W-:Y:S03]  /*4ed0*/  HMMA.16816.F32 R8, R24.reuse, R34, R8 ;  /* 0x000000221808723c */ /* 0x040fe60000001808 */
[C---:B------:R-:W-:Y:S04]  /*4ee0*/  LEA R34, P1, R126.reuse, R108, 0x5 ;  /* 0x0000006c7e227211 */ /* 0x040fe800078228ff */
[C---:B------:R-:W-:Y:S01]  /*4ef0*/  LEA.HI.X.SX32 R35, R126.reuse, R109, 0x5, P1 ;  /* 0x0000006d7e237211 */ /* 0x040fe200008f2eff */
[C---:B-1----:R-:W-:Y:S03]  /*4f00*/  HMMA.16816.F32 R12, R24.reuse, R100, R12 ;  /* 0x00000064180c723c */ /* 0x042fe6000000180c */
[C---:B------:R-:W-:Y:S04]  /*4f10*/  LEA R32, P1, R126.reuse, R34, 0x5 ;  /* 0x000000227e207211 */ /* 0x040fe800078228ff */
[----:B------:R-:W-:Y:S01]  /*4f20*/  LEA.HI.X.SX32 R33, R126, R35, 0x5, P1 ;  /* 0x000000237e217211 */ /* 0x000fe200008f2eff */
[----:B------:R-:W-:Y:S01]  /*4f30*/  HMMA.16816.F32 R16, R24, R102, R16 ;  /* 0x000000661810723c */ /* 0x000fe20000001810 */
[----:B------:R-:W-:Y:S02]  /*4f40*/  LDSM.16.MT88.4 R100, [R173+0x1000] ;  /* 0x00100000ad64783b */ /* 0x000fe40000004200 */
[----:B------:R-:W-:Y:S05]  /*4f50*/  @P0 IMAD.WIDE.U32 R26, R226, 0x4, R206 ;  /* 0x00000004e21a0825 */ /* 0x000fea00078e00ce */
        /* <DEDUP_REMOVED lines=33> */
[----:B------:R-:W-:Y:S01]  /*5170*/  LDSM.16.MT88.4 R4, [R2+-0x4000] ;  /* 0xffc000000204783b */ /* 0x000fe20000004200 */
[----:B--2---:R-:W-:Y:S03]  /*5180*/  IMAD.IADD R108, R181, 0x1, R173 ;  /* 0x00000001b56c7824 */ /* 0x004fe600078e02ad */
[----:B------:R-:W2:Y:S04]  /*5190*/  LDSM.16.MT88.4 R8, [R173] ;  /* 0x00000000ad08783b */ /* 0x000ea80000004200 */
[----:B------:R-:W3:Y:S04]  /*51a0*/  LDSM.16.MT88.4 R20, [R2+-0x2000] ;  /* 0xffe000000214783b */ /* 0x000ee80000004200 */
[----:B-1----:R-:W1:Y:S04]  /*51b0*/  LDSM.16.MT88.4 R24, [R108] ;  /* 0x000000006c18783b */ /* 0x002e680000004200 */
[----:B------:R-:W-:Y:S04]  /*51c0*/  LDSM.16.MT88.4 R28, [R2+-0x3800] ;  /* 0xffc80000021c783b */ /* 0x000fe80000004200 */
[----:B------:R-:W4:Y:S04]  /*51d0*/  LDSM.16.MT88.4 R12, [R173+0x800] ;  /* 0x00080000ad0c783b */ /* 0x000f280000004200 */
[----:B------:R-:W4:Y:S04]  /*51e0*/  LDSM.16.MT88.4 R32, [R2+-0x1800] ;  /* 0xffe800000220783b */ /* 0x000f280000004200 */
[----:B------:R-:W4:Y:S04]  /*51f0*/  LDSM.16.MT88.4 R16, [R108+0x800] ;  /* 0x000800006c10783b */ /* 0x000f280000004200 */
[----:B------:R-:W-:Y:S01]  /*5200*/  LDSM.16.MT88.4 R104, [R2+-0x1000] ;  /* 0xfff000000268783b */ /* 0x000fe20000004200 */
[-C--:B--2---:R-:W-:Y:S08]  /*5210*/  HMMA.16816.F32 R68, R4, R8.reuse, R68 ;  /* 0x000000080444723c */ /* 0x084ff00000001844 */
        /* <DEDUP_REMOVED lines=16> */
[----:B------:R3:W4:Y:S07]  /*5320*/  LDSM.16.MT88.4 R12, [R173+0x1800] ;  /* 0x00180000ad0c783b */ /* 0x00072e0000004200 */
[-C--:B------:R-:W-:Y:S08]  /*5330*/  HMMA.16816.F32 R84, R28, R16.reuse, R84 ;  /* 0x000000101c54723c */ /* 0x080ff00000001854 */
        /* <DEDUP_REMOVED lines=19> */
[----:B------:R-:W-:Y:S04]  /*5470*/  HMMA.16816.F32 R96, R4, R110, R96 ;  /* 0x0000006e0460723c */ /* 0x000fe80000001860 */
[----:B------:R-:W-:Y:S04]  /*5480*/  @P0 IADD3 R5, P3, PT, R206, -0x100, RZ ;  /* 0xffffff00ce050810 */ /* 0x000fe80007f7e0ff */
[----:B------:R-:W-:Y:S01]  /*5490*/  @P0 IADD3.X R4, PT, PT, R207, -0x1, RZ, P3, !PT ;  /* 0xffffffffcf040810 */ /* 0x000fe20001ffe4ff */
[----:B------:R-:W-:Y:S04]  /*54a0*/  @P0 IMAD.MOV.U32 R206, RZ, RZ, R5 ;  /* 0x000000ffffce0224 */ /* 0x000fe800078e0005 */
[----:B------:R-:W-:Y:S01]  /*54b0*/  @P0 IMAD.MOV.U32 R207, RZ, RZ, R4 ;  /* 0x000000ffffcf0224 */ /* 0x000fe200078e0004 */
[----:B------:R-:W-:Y:S06]  /*54c0*/  @P4 BRA `(.L_x_632) ;  /* 0xffffffc800684947 */ /* 0x000fec000383ffff */
.L_x_629:
[----:B------:R-:W1:Y:S01]  /*54d0*/  S2R R0, SR_TID.X ;  /* 0x0000000000007919 */ /* 0x000e620000002100 */
[----:B------:R-:W2:Y:S01]  /*54e0*/  LDCU UR5, c[0x0][0x4fc] ;  /* 0x00009f80ff0577ac */ /* 0x000ea20008000800 */
[----:B------:R-:W-:Y:S01]  /*54f0*/  MOV R4, 0x20 ;  /* 0x0000002000047802 */ /* 0x000fe20000000f00 */
[----:B------:R-:W3:Y:S01]  /*5500*/  LDCU UR4, c[0x0][0x500] ;  /* 0x0000a000ff0477ac */ /* 0x000ee20008000800 */
[----:B------:R-:W4:Y:S01]  /*5510*/  LDCU.64 UR6, c[0x0][0x5d8] ;  /* 0x0000bb00ff0677ac */ /* 0x000f220008000a00 */
[----:B------:R-:W4:Y:S01]  /*5520*/  LDCU.64 UR8, c[0x0][0x5e0] ;  /* 0x0000bc00ff0877ac */ /* 0x000f220008000a00 */
[----:B--2---:R-:W-:Y:S01]  /*5530*/  FMUL.FTZ R25, R37, UR5 ;  /* 0x0000000525197c20 */ /* 0x004fe20008410000 */
[----:B------:R-:W-:Y:S01]  /*5540*/  FMUL.FTZ R38, R38, UR5 ;  /* 0x0000000526267c20 */ /* 0x000fe20008410000 */
[----:B------:R-:W-:Y:S01]  /*5550*/  FMUL.FTZ R24, R39, UR5 ;  /* 0x0000000527187c20 */ /* 0x000fe20008410000 */
[----:B------:R-:W-:Y:S01]  /*5560*/  FMUL.FTZ R48, R48, UR5 ;  /* 0x0000000530307c20 */ /* 0x000fe20008410000 */
        /* <DEDUP_REMOVED lines=39> */
[----:B------:R-:W-:Y:S01]  /*57e0*/  IADD3 R0, PT, PT, R233, R4, RZ ;  /* 0x00000004e9007210 */ /* 0x000fe20007ffe0ff */
[----:B------:R-:W-:Y:S01]  /*57f0*/  FMUL.FTZ R94, R94, UR4 ;  /* 0x000000045e5e7c20 */ /* 0x000fe20008410000 */
[----:B------:R-:W-:Y:S01]  /*5800*/  FMUL.FTZ R95, R95, UR4 ;  /* 0x000000045f5f7c20 */ /* 0x000fe20008410000 */
[----:B------:R-:W-:Y:S01]  /*5810*/  F2FP.F16.F32.PACK_AB R10, R10, R72 ;  /* 0x000000480a0a723e */ /* 0x000fe200000000ff */
        /* <DEDUP_REMOVED lines=11> */
[----:B------:R-:W-:Y:S01]  /*58d0*/  FMUL.FTZ R22, R43, UR5 ;  /* 0x000000052b167c20 */ /* 0x000fe20008410000 */
[----:B------:R-:W-:Y:S01]  /*58e0*/  F2FP.F16.F32.PACK_AB R28, R28, R96 ;  /* 0x000000601c1c723e */ /* 0x000fe200000000ff */
[----:B------:R-:W-:Y:S01]  /*58f0*/  STS [R233+0x6000], R12 ;  /* 0x0060000ce9007388 */ /* 0x000fe20000000800 */
[----:B------:R-:W-:Y:S01]  /*5900*/  F2FP.F16.F32.PACK_AB R27, R27, R98 ;  /* 0x000000621b1b723e */ /* 0x000fe200000000ff */
[----:B------:R-:W-:Y:S01]  /*5910*/  FMUL.FTZ R44, R44, UR5 ;  /* 0x000000052c2c7c20 */ /* 0x000fe20008410000 */
[----:B------:R-:W-:Y:S01]  /*5920*/  IADD3 R4, PT, PT, R234, R4, RZ ;  /* 0x00000004ea047210 */ /* 0x000fe20007ffe0ff */
[----:B------:R-:W-:Y:S01]  /*5930*/  STS [R233+0x6400], R11 ;  /* 0x0064000be9007388 */ /* 0x000fe20000000800 */
[----:B------:R-:W-:Y:S01]  /*5940*/  FMUL.FTZ R19, R45, UR5 ;  /* 0x000000052d137c20 */ /* 0x000fe20008410000 */
[----:B------:R-:W-:Y:S01]  /*5950*/  FMUL.FTZ R46, R46, UR5 ;  /* 0x000000052e2e7c20 */ /* 0x000fe20008410000 */
[----:B------:R-:W-:Y:S01]  /*5960*/  FMUL.FTZ R18, R47, UR5 ;  /* 0x000000052f127c20 */ /* 0x000fe20008410000 */
[----:B------:R-:W-:Y:S01]  /*5970*/  F2FP.F16.F32.PACK_AB R30, R30, R88 ;  /* 0x000000581e1e723e */ /* 0x000fe200000000ff */
[----:B------:R-:W-:Y:S01]  /*5980*/  STS [R0+0x6000], R8 ;  /* 0x0060000800007388 */ /* 0x000fe20000000800 */
[----:B------:R-:W-:Y:S01]  /*5990*/  F2FP.F16.F32.PACK_AB R29, R29, R90 ;  /* 0x0000005a1d1d723e */ /* 0x000fe200000000ff */
[----:B------:R-:W-:Y:S01]  /*59a0*/  FMUL.FTZ R52, R52, UR5 ;  /* 0x0000000534347c20 */ /* 0x000fe20008410000 */
[----:B------:R-:W-:Y:S01]  /*59b0*/  FMUL.FTZ R17, R53, UR5 ;  /* 0x0000000535117c20 */ /* 0x000fe20008410000 */
[----:B------:R-:W-:Y:S01]  /*59c0*/  STS [R0+0x6400], R5 ;  /* 0x0064000500007388 */ /* 0x000fe20000000800 */
        /* <DEDUP_REMOVED lines=11> */
[----:B------:R-:W-:Y:S01]  /*5a80*/  STS [R0+0x8000], R34 ;  /* 0x0080002200007388 */ /* 0x000fe20000000800 */
[----:B------:R-:W-:Y:S01]  /*5a90*/  FMUL.FTZ R56, R56, UR5 ;  /* 0x0000000538387c20 */ /* 0x000fe20008410000 */
[----:B------:R-:W-:Y:S01]  /*5aa0*/  FMUL.FTZ R15, R57, UR5 ;  /* 0x00000005390f7c20 */ /* 0x000fe20008410000 */
[----:B------:R-:W-:Y:S01]  /*5ab0*/  FMUL.FTZ R58, R58, UR5 ;  /* 0x000000053a3a7c20 */ /* 0x000fe20008410000 */
[----:B------:R-:W-:Y:S01]  /*5ac0*/  STS [R0+0x8400], R33 ;  /* 0x0084002100007388 */ /* 0x000fe20000000800 */
[----:B------:R-:W-:Y:S01]  /*5ad0*/  FMUL.FTZ R37, R59, UR5 ;  /* 0x000000053b257c20 */ /* 0x000fe20008410000 */
[----:B------:R-:W-:Y:S01]  /*5ae0*/  F2FP.F16.F32.PACK_AB R21, R21, R48 ;  /* 0x000000301515723e */ /* 0x000fe200000000ff */
[----:B------:R-:W-:Y:S01]  /*5af0*/  FMUL.FTZ R60, R60, UR5 ;  /* 0x000000053c3c7c20 */ /* 0x000fe20008410000 */
[----:B------:R-:W-:Y:S01]  /*5b00*/  F2FP.F16.F32.PACK_AB R20, R20, R50 ;  /* 0x000000321414723e */ /* 0x000fe200000000ff */
[----:B------:R-:W-:Y:S01]  /*5b10*/  STS [R234], R32 ;  /* 0x00000020ea007388 */ /* 0x000fe20000000800 */
[----:B------:R-:W-:Y:S01]  /*5b20*/  FMUL.FTZ R36, R61, UR5 ;  /* 0x000000053d247c20 */ /* 0x000fe20008410000 */
[----:B------:R-:W-:Y:S01]  /*5b30*/  FMUL.FTZ R62, R62, UR5 ;  /* 0x000000053e3e7c20 */ /* 0x000fe20008410000 */
[----:B------:R-:W-:Y:S01]  /*5b40*/  FMUL.FTZ R35, R63, UR5 ;  /* 0x000000053f237c20 */ /* 0x000fe20008410000 */
[----:B------:R-:W-:Y:S01]  /*5b50*/  STS [R234+0x400], R31 ;  /* 0x0004001fea007388 */ /* 0x000fe20000000800 */
[----:B------:R-:W-:Y:S01]  /*5b60*/  F2FP.F16.F32.PACK_AB R23, R23, R40 ;  /* 0x000000281717723e */ /* 0x000fe200000000ff */
[----:B------:R-:W3:Y:S01]  /*5b70*/  LDCU.64 UR4, c[0x0][0x5a8] ;  /* 0x0000b500ff0477ac */ /* 0x000ee20008000a00 */
[----:B------:R-:W-:Y:S01]  /*5b80*/  F2FP.F16.F32.PACK_AB R22, R22, R42 ;  /* 0x0000002a1616723e */ /* 0x000fe200000000ff */
[----:B------:R-:W-:Y:S01]  /*5b90*/  STS [R4], R28 ;  /* 0x0000001c04007388 */ /* 0x000fe20000000800 */
[----:B------:R-:W-:Y:S01]  /*5ba0*/  F2FP.F16.F32.PACK_AB R19, R19, R44 ;  /* 0x0000002c1313723e */ /* 0x000fe200000000ff */
[----:B-1----:R-:W2:Y:S01]  /*5bb0*/  LDC.64 R10, c[0x0][0x5c0] ;  /* 0x00017000ff0a7b82 */ /* 0x002ea20000000a00 */
        /* <DEDUP_REMOVED lines=8> */
[----:B------:R-:W-:Y:S02]  /*5c40*/  F2FP.F16.F32.PACK_AB R15, R15, R56 ;  /* 0x000000380f0f723e */ /* 0x000fe400000000ff */
[----:B------:R-:W-:Y:S01]  /*5c50*/  F2FP.F16.F32.PACK_AB R37, R37, R58 ;  /* 0x0000003a2525723e */ /* 0x000fe200000000ff */
[----:B------:R-:W-:Y:S01]  /*5c60*/  STS [R4+0x2000], R26 ;  /* 0x0020001a04007388 */ /* 0x000fe20000000800 */
[----:B------:R-:W-:-:S02]  /*5c70*/  F2FP.F16.F32.PACK_AB R36, R36, R60 ;  /* 0x0000003c2424723e */ /* 0x000fc400000000ff */
[----:B------:R-:W-:Y:S01]  /*5c80*/  F2FP.F16.F32.PACK_AB R35, R35, R62 ;  /* 0x0000003e2323723e */ /* 0x000fe200000000ff */
[----:B------:R-:W-:Y:S01]  /*5c90*/  STS [R4+0x2400], R94 ;  /* 0x0024005e04007388 */ /* 0x000fe20000000800 */
[----:B------:R-:W-:Y:S02]  /*5ca0*/  MOV R38, R251 ;  /* 0x000000fb00267202 */ /* 0x000fe40000000f00 */
[----:B------:R-:W-:Y:S01]  /*5cb0*/  MOV R39, RZ ;  /* 0x000000ff00277202 */ /* 0x000fe20000000f00 */
[----:B------:R-:W-:Y:S04]  /*5cc0*/  STS [R233+0xa000], R25 ;  /* 0x00a00019e9007388 */ /* 0x000fe80000000800 */
[----:B------:R-:W-:Y:S01]  /*5cd0*/  STS [R233+0xa400], R24 ;  /* 0x00a40018e9007388 */ /* 0x000fe20000000800 */
[----:B---3--:R-:W-:-:S03]  /*5ce0*/  IMAD.WIDE.U32 R6, R248, UR4, R38 ;  /* 0x00000004f8067c25 */ /* 0x008fc6000f8e0026 */
[----:B------:R-:W-:Y:S01]  /*5cf0*/  STS [R0+0xa000], R21 ;  /* 0x00a0001500007388 */ /* 0x000fe20000000800 */
[----:B------:R-:W-:Y:S01]  /*5d00*/  IMAD R7, R248, UR5, R7 ;  /* 0x00000005f8077c24 */ /* 0x000fe2000f8e0207 */
[----:B------:R-:W1:Y:S02]  /*5d10*/  LDCU.64 UR4, c[0x0][0x5b0] ;  /* 0x0000b600ff0477ac */ /* 0x000e640008000a00 */
[----:B------:R-:W-:Y:S01]  /*5d20*/  STS [R0+0xa400], R20 ;  /* 0x00a4001400007388 */ /* 0x000fe20000000800 */
[----:B----4-:R-:W-:-:S03]  /*5d30*/  IMAD.WIDE.U32 R6, R250, UR6, R6 ;  /* 0x00000006fa067c25 */ /* 0x010fc6000f8e0006 */
[----:B------:R-:W-:Y:S01]  /*5d40*/  STS [R233+0xc000], R23 ;  /* 0x00c00017e9007388 */ /* 0x000fe20000000800 */
[----:B------:R-:W-:-:S03]  /*5d50*/  IMAD R7, R250, UR7, R7 ;  /* 0x00000007fa077c24 */ /* 0x000fc6000f8e0207 */
[----:B------:R-:W-:Y:S01]  /*5d60*/  STS [R233+0xc400], R22 ;  /* 0x00c40016e9007388 */ /* 0x000fe20000000800 */
[----:B--2---:R-:W-:-:S03]  /*5d70*/  IMAD.WIDE.U32 R8, R232, R10, R6 ;  /* 0x0000000ae8087225 */ /* 0x004fc600078e0006 */
[----:B------:R-:W-:Y:S04]  /*5d80*/  STS [R0+0xc000], R19 ;  /* 0x00c0001300007388 */ /* 0x000fe80000000800 */
[----:B------:R2:W-:Y:S04]  /*5d90*/  STS [R0+0xc400], R18 ;  /* 0x00c4001200007388 */ /* 0x0005e80000000800 */
[----:B------:R3:W-:Y:S04]  /*5da0*/  STS [R234+0x4000], R17 ;  /* 0x00400011ea007388 */ /* 0x0007e80000000800 */
[----:B------:R4:W-:Y:S04]  /*5db0*/  STS [R234+0x4400], R16 ;  /* 0x00440010ea007388 */ /* 0x0009e80000000800 */
[----:B------:R-:W-:Y:S04]  /*5dc0*/  STS [R4+0x4000], R14 ;  /* 0x0040000e04007388 */ /* 0x000fe80000000800 */
[----:B------:R-:W-:Y:S04]  /*5dd0*/  STS [R4+0x4400], R13 ;  /* 0x0044000d04007388 */ /* 0x000fe80000000800 */
[----:B------:R1:W-:Y:S04]  /*5de0*/  STS [R234+0x6000], R15 ;  /* 0x0060000fea007388 */ /* 0x0003e80000000800 */
[----:B------:R-:W-:Y:S01]  /*5df0*/  STS [R234+0x6400], R37 ;  /* 0x00640025ea007388 */ /* 0x000fe20000000800 */
[----:B--2---:R-:W-:-:S03]  /*5e00*/  IMAD R0, R235, R10, RZ ;  /* 0x0000000aeb007224 */ /* 0x004fc600078e02ff */
[----:B------:R-:W-:Y:S01]  /*5e10*/  STS [R4+0x6000], R36 ;  /* 0x0060002404007388 */ /* 0x000fe20000000800 */
[----:B------:R-:W-:Y:S01]  /*5e20*/  IMAD R0, R232, R11, R0 ;  /* 0x0000000be8007224 */ /* 0x000fe200078e0200 */
[C---:B---3--:R-:W-:Y:S02]  /*5e30*/  SHF.L.U32 R17, R10.reuse, 0x6, RZ ;  /* 0x000000060a117819 */ /* 0x048fe400000006ff */
[----:B------:R2:W-:Y:S01]  /*5e40*/  STS [R4+0x6400], R35 ;  /* 0x0064002304007388 */ /* 0x0005e20000000800 */
[----:B----4-:R-:W-:Y:S01]  /*5e50*/  SHF.L.U64.HI R16, R10, 0x6, R11 ;  /* 0x000000060a107819 */ /* 0x010fe2000001020b */
[----:B------:R-:W-:Y:S08]  /*5e60*/  BAR.SYNC.DEFER_BLOCKING 0x0 ;  /* 0x0000000000007b1d */ /* 0x000ff00000010000 */
[----:B-1----:R-:W1:Y:S01]  /*5e70*/  LDC.64 R14, c[0x0][0x5c8] ;  /* 0x00017200ff0e7b82 */ /* 0x002e620000000a00 */
[C---:B--2---:R-:W-:Y:S01]  /*5e80*/  IMAD.WIDE.U32 R4, R248.reuse, UR4, R38 ;  /* 0x00000004f8047c25 */ /* 0x044fe2000f8e0026 */
[----:B------:R-:W2:Y:S03]  /*5e90*/  LDS.128 R48, [R225+0x6000] ;  /* 0x00600000e1307984 */ /* 0x000ea60000000c00 */
[----:B------:R-:W-:Y:S01]  /*5ea0*/  IMAD R5, R248, UR5, R5 ;  /* 0x00000005f8057c24 */ /* 0x000fe2000f8e0205 */
[----:B------:R-:W3:Y:S01]  /*5eb0*/  LDCU.128 UR4, c[0x0][0x560] ;  /* 0x0000ac00ff0477ac */ /* 0x000ee20008000c00 */
[----:B------:R-:W4:Y:S01]  /*5ec0*/  LDS.128 R44, [R225+0x7000] ;  /* 0x00700000e12c7984 */ /* 0x000f220000000c00 */
[----:B------:R-:W-:Y:S01]  /*5ed0*/  IMAD.WIDE.U32 R6, R250, UR8, R4 ;  /* 0x00000008fa067c25 */ /* 0x000fe2000f8e0004 */
[----:B------:R-:W-:-:S02]  /*5ee0*/  IADD3 R5, PT, PT, R9, R0, RZ ;  /* 0x0000000009057210 */ /* 0x000fc40007ffe0ff */
[----:B------:R-:W4:Y:S01]  /*5ef0*/  LDS.128 R40, [R225+0x8000] ;  /* 0x00800000e1287984 */ /* 0x000f220000000c00 */
[----:B------:R-:W-:Y:S01]  /*5f00*/  MOV R4, R8 ;  /* 0x0000000800047202 */ /* 0x000fe20000000f00 */
[----:B------:R-:W-:Y:S02]  /*5f10*/  IMAD R7, R250, UR9, R7 ;  /* 0x00000009fa077c24 */ /* 0x000fe4000f8e0207 */
[----:B------:R-:W4:Y:S01]  /*5f20*/  LDS.128 R36, [R225+0x9000] ;  /* 0x00900000e1247984 */ /* 0x000f220000000c00 */
[----:B-1----:R-:W-:Y:S02]  /*5f30*/  IMAD R0, R235, R14, RZ ;  /* 0x0000000eeb007224 */ /* 0x002fe400078e02ff */
[----:B------:R-:W-:Y:S01]  /*5f40*/  IMAD.WIDE.U32 R8, R252, R10, R4 ;  /* 0x0000000afc087225 */ /* 0x000fe200078e0004 */
[----:B------:R-:W1:Y:S03]  /*5f50*/  LDS.128 R32, [R225+0xa000] ;  /* 0x00a00000e1207984 */ /* 0x000e660000000c00 */
[C---:B------:R-:W-:Y:S01]  /*5f60*/  IMAD R0, R232.reuse, R15, R0 ;  /* 0x0000000fe8007224 */ /* 0x040fe200078e0200 */
[----:B------:R-:W1:Y:S01]  /*5f70*/  LDS.128 R28, [R225+0xb000] ;  /* 0x00b00000e11c7984 */ /* 0x000e620000000c00 */
[----:B------:R-:W-:Y:S01]  /*5f80*/  IMAD.WIDE.U32 R6, R232, R14, R6 ;  /* 0x0000000ee8067225 */ /* 0x000fe200078e0006 */
[----:B---3--:R-:W-:-:S02]  /*5f90*/  LEA R4, P0, R8, UR4, 0x1 ;  /* 0x0000000408047c11 */ /* 0x008fc4000f8008ff */
[----:B------:R-:W3:Y:S01]  /*5fa0*/  LDS.128 R24, [R225+0xc000] ;  /* 0x00c00000e1187984 */ /* 0x000ee20000000c00 */
[----:B------:R-:W-:Y:S01]  /*5fb0*/  IMAD R5, R252, R11, R9 ;  /* 0x0000000bfc057224 */ /* 0x000fe200078e0209 */
[----:B------:R-:W-:Y:S02]  /*5fc0*/  IADD3 R7, PT, PT, R7, R0, RZ ;  /* 0x0000000007077210 */ /* 0x000fe40007ffe0ff */
[----:B------:R-:W3:Y:S01]  /*5fd0*/  LDS.128 R20, [R225+0xd000] ;  /* 0x00d00000e1147984 */ /* 0x000ee20000000c00 */
[----:B------:R-:W-:Y:S02]  /*5fe0*/  IADD3 R12, P1, PT, R17, R4, RZ ;  /* 0x00000004110c7210 */ /* 0x000fe40007f3e0ff */
[----:B------:R-:W-:Y:S01]  /*5ff0*/  LEA.HI.X R5, R8, UR5, R5, 0x1, P0 ;  /* 0x0000000508057c11 */ /* 0x000fe200080f0c05 */
[----:B------:R-:W-:Y:S01]  /*6000*/  IMAD.WIDE.U32 R6, R252, R14, R6 ;  /* 0x0000000efc067225 */ /* 0x000fe200078e0006 */
[----:B------:R-:W-:Y:S02]  /*6010*/  LEA R8, P0, R10, R4, 0x7 ;  /* 0x000000040a087211 */ /* 0x000fe400078038ff */
[----:B------:R-:W-:Y:S01]  /*6020*/  IADD3.X R13, PT, PT, R16, R5, RZ, P1, !PT ;  /* 0x00000005100d7210 */ /* 0x000fe20000ffe4ff */
[----:B------:R-:W-:Y:S01]  /*6030*/  IMAD R0, R252, R15, R7 ;  /* 0x0000000ffc007224 */ /* 0x000fe200078e0207 */
[----:B------:R-:W-:-:S02]  /*6040*/  LEA.HI.X R9, R10, R5, R11, 0x7, P0 ;  /* 0x000000050a097211 */ /* 0x000fc400000f3c0b */
[----:B------:R-:W-:Y:S01]  /*6050*/  SHF.L.U32 R11, R14, 0x6, RZ ;  /* 0x000000060e0b7819 */ /* 0x000fe200000006ff */
[----:B--2---:R2:W-:Y:S04]  /*6060*/  STG.E.128 desc[UR18][R4.64], R48 ;  /* 0x0000003004007986 */ /* 0x0045e8000c101d12 */
[----:B----4-:R4:W-:Y:S04]  /*6070*/  STG.E.128 desc[UR18][R12.64], R44 ;  /* 0x0000002c0c007986 */ /* 0x0109e8000c101d12 */
[----:B------:R1:W-:Y:S01]  /*6080*/  STG.E.128 desc[UR18][R8.64], R40 ;  /* 0x0000002808007986 */ /* 0x0003e2000c101d12 */
[----:B--2---:R-:W-:-:S04]  /*6090*/  LEA R4, P0, R6, UR6, 0x1 ;  /* 0x0000000606047c11 */ /* 0x004fc8000f8008ff */
[----:B------:R-:W-:Y:S02]  /*60a0*/  LEA.HI.X R5, R6, UR7, R0, 0x1, P0 ;  /* 0x0000000706057c11 */ /* 0x000fe400080f0c00 */
[-C--:B------:R-:W-:Y:S02]  /*60b0*/  LEA R6, P0, R14, R4.reuse, 0x7 ;  /* 0x000000040e067211 */ /* 0x080fe400078038ff */
[----:B----4-:R-:W-:Y:S02]  /*60c0*/  IADD3 R12, P2, PT, R8, R17, RZ ;  /* 0x00000011080c7210 */ /* 0x010fe40007f5e0ff */
[C-C-:B------:R-:W-:Y:S02]  /*60d0*/  SHF.L.U64.HI R0, R14.reuse, 0x6, R15.reuse ;  /* 0x000000060e007819 */ /* 0x140fe4000001020f */
[----:B------:R-:W-:Y:S02]  /*60e0*/  IADD3 R10, P1, PT, R11, R4, RZ ;  /* 0x000000040b0a7210 */ /* 0x000fe40007f3e0ff */
[----:B------:R-:W-:-:S02]  /*60f0*/  LEA.HI.X R7, R14, R5, R15, 0x7, P0 ;  /* 0x000000050e077211 */ /* 0x000fc400000f3c0f */
[----:B------:R-:W-:Y:S02]  /*6100*/  IADD3.X R13, PT, PT, R9, R16, RZ, P2, !PT ;  /* 0x00000010090d7210 */ /* 0x000fe400017fe4ff */
[----:B-1----:R-:W-:Y:S02]  /*6110*/  IADD3 R8, P0, PT, R6, R11, RZ ;  /* 0x0000000b06087210 */ /* 0x002fe40007f1e0ff */
[----:B------:R-:W-:Y:S01]  /*6120*/  IADD3.X R11, PT, PT, R0, R5, RZ, P1, !PT ;  /* 0x00000005000b7210 */ /* 0x000fe20000ffe4ff */
[----:B------:R1:W-:Y:S01]  /*6130*/  STG.E.128 desc[UR18][R12.64], R36 ;  /* 0x000000240c007986 */ /* 0x0003e2000c101d12 */
[----:B------:R-:W-:-:S03]  /*6140*/  IADD3.X R9, PT, PT, R7, R0, RZ, P0, !PT ;  /* 0x0000000007097210 */ /* 0x000fc600007fe4ff */
[----:B------:R1:W-:Y:S04]  /*6150*/  STG.E.128 desc[UR18][R4.64], R32 ;  /* 0x0000002004007986 */ /* 0x0003e8000c101d12 */
[----:B------:R1:W-:Y:S04]  /*6160*/  STG.E.128 desc[UR18][R10.64], R28 ;  /* 0x0000001c0a007986 */ /* 0x0003e8000c101d12 */
[----:B---3--:R1:W-:Y:S04]  /*6170*/  STG.E.128 desc[UR18][R6.64], R24 ;  /* 0x0000001806007986 */ /* 0x0083e8000c101d12 */
[----:B------:R1:W-:Y:S02]  /*6180*/  STG.E.128 desc[UR18][R8.64], R20 ;  /* 0x0000001408007986 */ /* 0x0003e4000c101d12 */
.L_x_626:
[----:B------:R-:W2:Y:S01]  /*6190*/  LDCU UR5, c[0x0][0x438] ;  /* 0x00008700ff0577ac */ /* 0x000ea20008000800 */
[----:B------:R-:W3:Y:S01]  /*61a0*/  LDC R0, c[0x0][0x370] ;  /* 0x0000dc00ff007b82 */ /* 0x000ee20000000800 */
[----:B--2---:R-:W-:-:S04]  /*61b0*/  UIADD3 UR5, UPT, UPT, UR5, 0x7f, URZ ;  /* 0x0000007f05057890 */ /* 0x004fc8000fffe0ff */
[----:B------:R-:W-:Y:S01]  /*61c0*/  USHF.R.S32.HI UR4, URZ, 0x1f, UR5 ;  /* 0x0000001fff047899 */ /* 0x000fe20008011405 */
[----:B---3--:R-:W-:-:S03]  /*61d0*/  IADD3 R230, PT, PT, R0, R230, RZ ;  /* 0x000000e600e67210 */ /* 0x008fc60007ffe0ff */
[----:B------:R-:W-:-:S04]  /*61e0*/  ULEA.HI UR4, UR4, UR5, URZ, 0x7 ;  /* 0x0000000504047291 */ /* 0x000fc8000f8f38ff */
[----:B------:R-:W-:-:S06]  /*61f0*/  USHF.R.S32.HI UR4, URZ, 0x7, UR4 ;  /* 0x00000007ff047899 */ /* 0x000fcc0008011404 */
[----:B------:R-:W-:-:S13]  /*6200*/  ISETP.GE.AND P0, PT, R230, UR4, PT ;  /* 0x00000004e6007c0c */ /* 0x000fda000bf06270 */
[----:B------:R-:W-:Y:S05]  /*6210*/  @!P0 BRA `(.L_x_633) ;  /* 0xffffffa400008947 */ /* 0x000fea000383ffff */
[----:B------:R-:W-:Y:S05]  /*6220*/  EXIT ;  /* 0x000000000000794d */ /* 0x000fea0003800000 */
.L_x_634:
        /* <DEDUP_REMOVED lines=13> */
.L_x_1414:


//--------------------- .text._ZN5flash44flash_bwd_dq_dk_dv_loop_seqk_parallel_kernelI23Flash_bwd_kernel_traitsILi64ELi64ELi128ELi8ELi2ELi4ELi4ELb1ELb0EN7cutlass6half_tE19Flash_kernel_traitsILi64ELi64ELi128ELi8ES3_EELb0ELb1ELb0ELb0ELb1ELb1ELb1EEEvNS_16Flash_bwd_paramsE --------------------------
	.section	.text._ZN5flash44flash_bwd_dq_dk_dv_loop_seqk_parallel_kernelI23Flash_bwd_kernel_traitsILi64ELi64ELi128ELi8ELi2ELi4ELi4ELb1ELb0EN7cutlass6half_tE19Flash_kernel_traitsILi64ELi64ELi128ELi8ES3_EELb0ELb1ELb0ELb0ELb1ELb1ELb1EEEvNS_16Flash_bwd_paramsE,"ax",@progbits
	.align	128
        .global         _ZN5flash44flash_bwd_dq_dk_dv_loop_seqk_parallel_kernelI23Flash_bwd_kernel_traitsILi64ELi64ELi128ELi8ELi2ELi4ELi4ELb1ELb0EN7cutlass6half_tE19Flash_kernel_traitsILi64ELi64ELi128ELi8ES3_EELb0ELb1ELb0ELb0ELb1ELb1ELb1EEEvNS_16Flash_bwd_paramsE
        .type           _ZN5flash44flash_bwd_dq_dk_dv_loop_seqk_parallel_kernelI23Flash_bwd_kernel_traitsILi64ELi64ELi128ELi8ELi2ELi4ELi4ELb1ELb0EN7cutlass6half_tE19Flash_kernel_traitsILi64ELi64ELi128ELi8ES3_EELb0ELb1ELb0ELb0ELb1ELb1ELb1EEEvNS_16Flash_bwd_paramsE,@function
        .size           _ZN5flash44flash_bwd_dq_dk_dv_loop_seqk_parallel_kernelI23Flash_bwd_kernel_traitsILi64ELi64ELi128ELi8ELi2ELi4ELi4ELb1ELb0EN7cutlass6half_tE19Flash_kernel_traitsILi64ELi64ELi128ELi8ES3_EELb0ELb1ELb0ELb0ELb1ELb1ELb1EEEvNS_16Flash_bwd_paramsE,(.L_x_1415 - _ZN5flash44flash_bwd_dq_dk_dv_loop_seqk_parallel_kernelI23Flash_bwd_kernel_traitsILi64ELi64ELi128ELi8ELi2ELi4ELi4ELb1ELb0EN7cutlass6half_tE19Flash_kernel_traitsILi64ELi64ELi128ELi8ES3_EELb0ELb1ELb0ELb0ELb1ELb1ELb1EEEvNS_16Flash_bwd_paramsE)
        .other          _ZN5flash44flash_bwd_dq_dk_dv_loop_seqk_parallel_kernelI23Flash_bwd_kernel_traitsILi64ELi64ELi128ELi8ELi2ELi4ELi4ELb1ELb0EN7cutlass6half_tE19Flash_kernel_traitsILi64ELi64ELi128ELi8ES3_EELb0ELb1ELb0ELb0ELb1ELb1ELb1EEEvNS_16Flash_bwd_paramsE,@"STO_CUDA_ENTRY STV_DEFAULT"
_ZN5flash44flash_bwd_dq_dk_dv_loop_seqk_parallel_kernelI23Flash_bwd_kernel_traitsILi64ELi64ELi128ELi8ELi2ELi4ELi4ELb1ELb0EN7cutlass6half_tE19Flash_kernel_traitsILi64ELi64ELi128ELi8ES3_EELb0ELb1ELb0ELb0ELb1ELb1ELb1EEEvNS_16Flash_bwd_paramsE:
.text._ZN5flash44flash_bwd_dq_dk_dv_loop_seqk_parallel_kernelI23Flash_bwd_kernel_traitsILi64ELi64ELi128ELi8ELi2ELi4ELi4ELb1ELb0EN7cutlass6half_tE19Flash_kernel_traitsILi64ELi64ELi128ELi8ES3_EELb0ELb1ELb0ELb0ELb1ELb1ELb1EEEvNS_16Flash_bwd_paramsE:
        /* <DEDUP_REMOVED lines=12> */
[----:B------:R-:W-:Y:S01]  /*00c0*/  UMOV UR6, 0x400 ;  /* 0x0000040000067882 */ /* 0x000fe20000000000 */
[----:B------:R-:W-:Y:S01]  /*00d0*/  IMAD.MOV.U32 R187, RZ, RZ, 0x10 ;  /* 0x00000010ffbb7424 */ /* 0x000fe200078e00ff */
[----:B------:R-:W3:Y:S01]  /*00e0*/  LDCU.64 UR22, c[0x0][0x358] ;  /* 0x00006b00ff1677ac */ /* 0x000ee20008000a00 */
[----:B------:R-:W-:-:S03]  /*00f0*/  IMAD.MOV.U32 R186, RZ, RZ, 0x20 ;  /* 0x00000020ffba7424 */ /* 0x000fc600078e00ff */
[----:B------:R-:W4:Y:S01]  /*0100*/  S2UR UR4, SR_CgaCtaId ;  /* 0x00000000000479c3 */ /* 0x000f220000008800 */
[----:B------:R-:W-:Y:S01]  /*0110*/  UMOV UR19, 0xffffe000 ;  /* 0xffffe00000137882 */ /* 0x000fe20000000000 */
[----:B------:R-:W-:-:S06]  /*0120*/  UMOV UR21, URZ ;  /* 0x000000ff00157c82 */ /* 0x000fcc0008000000 */
[----:B------:R-:W5:Y:S08]  /*0130*/  S2UR UR16, SR_CgaCtaId ;  /* 0x00000000001079c3 */ /* 0x000f700000008800 */
[----:B------:R-:W3:Y:S01]  /*0140*/  S2UR UR18, SR_CTAID.Y ;  /* 0x00000000001279c3 */ /* 0x000ee20000002600 */
[----:B--2---:R-:W-:Y:S01]  /*0150*/  ULEA UR7, UR7, UR5, 0x18 ;  /* 0x0000000507077291 */ /* 0x004fe2000f8ec0ff */
[C---:B-1----:R-:W-:Y:S01]  /*0160*/  IMAD.SHL.U32 R2, R183.reuse, 0x20, RZ ;  /* 0x00000020b7027824 */ /* 0x042fe200078e00ff */
[--C-:B------:R-:W-:Y:S01]  /*0170*/  SHF.R.U32.HI R4, RZ, 0x1, R183.reuse ;  /* 0x00000001ff047819 */ /* 0x100fe200000116b7 */
[C---:B------:R-:W-:Y:S01]  /*0180*/  IMAD.SHL.U32 R191, R183.reuse, 0x10, RZ ;  /* 0x00000010b7bf7824 */ /* 0x040fe200078e00ff */
[----:B------:R-:W-:Y:S01]  /*0190*/  SHF.R.U32.HI R7, RZ, 0x4, R183 ;  /* 0x00000004ff077819 */ /* 0x000fe200000116b7 */
[C---:B------:R-:W-:Y:S01]  /*01a0*/  IMAD.SHL.U32 R5, R183.reuse, 0x40, RZ ;  /* 0x00000040b7057824 */ /* 0x040fe200078e00ff */
[----:B------:R-:W-:Y:S01]  /*01b0*/  LOP3.LUT R0, R2, 0xc00, RZ, 0xc0, !PT ;  /* 0x00000c0002007812 */ /* 0x000fe200078ec0ff */
[----:B------:R-:W-:Y:S01]  /*01c0*/  IMAD.SHL.U32 R3, R183, 0x2, RZ ;  /* 0x00000002b7037824 */ /* 0x000fe200078e00ff */
[----:B------:R-:W-:Y:S01]  /*01d0*/  LOP3.LUT R191, R191, 0x1c0, RZ, 0xc0, !PT ;  /* 0x000001c0bfbf7812 */ /* 0x000fe200078ec0ff */
[----:B------:R-:W-:Y:S01]  /*01e0*/  IMAD.SHL.U32 R6, R183, 0x8, RZ ;  /* 0x00000008b7067824 */ /* 0x000fe200078e00ff */
[----:B------:R-:W-:Y:S01]  /*01f0*/  LOP3.LUT R184, R5, 0x1c0, RZ, 0xc0, !PT ;  /* 0x000001c005b87812 */ /* 0x000fe200078ec0ff */
[----:B------:R-:W1:Y:S01]  /*0200*/  S2UR UR17, SR_CTAID.Z ;  /* 0x00000000001179c3 */ /* 0x000e620000002700 */
[----:B------:R-:W-:Y:S01]  /*0210*/  LOP3.LUT R182, R4, 0x30, RZ, 0xc0, !PT ;  /* 0x0000003004b67812 */ /* 0x000fe200078ec0ff */
[----:B----4-:R-:W-:Y:S01]  /*0220*/  ULEA UR4, UR4, UR6, 0x18 ;  /* 0x0000000604047291 */ /* 0x010fe2000f8ec0ff */
[----:B------:R-:W-:Y:S01]  /*0230*/  LOP3.LUT R7, R7, 0x8, RZ, 0xc0, !PT ;  /* 0x0000000807077812 */ /* 0x000fe200078ec0ff */
[----:B------:R-:W-:Y:S01]  /*0240*/  UIADD3 UR6, UPT, UPT, UR7, 0xe000, URZ ;  /* 0x0000e00007067890 */ /* 0x000fe2000fffe0ff */
[--C-:B------:R-:W-:Y:S01]  /*0250*/  LOP3.LUT R191, R191, 0x38, R3.reuse, 0xf8, !PT ;  /* 0x00000038bfbf7812 */ /* 0x100fe200078ef803 */
[----:B-----5:R-:W-:Y:S01]  /*0260*/  ULEA UR16, UR16, UR5, 0x18 ;  /* 0x0000000510107291 */ /* 0x020fe2000f8ec0ff */
[----:B------:R-:W-:Y:S01]  /*0270*/  LOP3.LUT R0, R0, 0x6, R3, 0xf8, !PT ;  /* 0x0000000600007812 */ /* 0x000fe200078ef803 */
[----:B------:R-:W-:Y:S01]  /*0280*/  UIADD3 UR5, UPT, UPT, UR7, 0xa000, URZ ;  /* 0x0000a00007057890 */ /* 0x000fe2000fffe0ff */
[----:B------:R-:W-:-:S02]  /*0290*/  LOP3.LUT R3, R3, 0x7006, R2, 0xc8, !PT ;  /* 0x0000700603037812 */ /* 0x000fc400078ec802 */
[----:B------:R-:W-:Y:S02]  /*02a0*/  LOP3.LUT R192, R6, 0x1f8, RZ, 0xc0, !PT ;  /* 0x000001f806c07812 */ /* 0x000fe400078ec0ff */
[----:B------:R-:W-:Y:S02]  /*02b0*/  LOP3.LUT P1, R185, R183, 0x10, RZ, 0xc0, !PT ;  /* 0x00000010b7b97812 */ /* 0x000fe4000782c0ff */
[----:B------:R-:W-:Y:S02]  /*02c0*/  LOP3.LUT R184, R184, 0x38, R6, 0xf8, !PT ;  /* 0x00000038b8b87812 */ /* 0x000fe400078ef806 */
[----:B------:R-:W-:Y:S02]  /*02d0*/  LOP3.LUT R182, R182, 0x8, R183, 0xf8, !PT ;  /* 0x00000008b6b67812 */ /* 0x000fe400078ef8b7 */
[----:B------:R-:W-:Y:S02]  /*02e0*/  LOP3.LUT R0, R0, R191, R7, 0xf6, !PT ;  /* 0x000000bf00007212 */ /* 0x000fe400078ef607 */
[----:B------:R-:W-:-:S02]  /*02f0*/  LOP3.LUT R191, R191, 0x20, R4, 0x78, !PT ;  /* 0x00000020bfbf7812 */ /* 0x000fc400078e7804 */
[----:B------:R-:W-:Y:S02]  /*0300*/  LOP3.LUT R3, R3, 0x400, R2, 0xf8, !PT ;  /* 0x0000040003037812 */ /* 0x000fe400078ef802 */
[--C-:B------:R-:W-:Y:S02]  /*0310*/  SHF.R.U32.HI R8, RZ, 0x2, R183.reuse ;  /* 0x00000002ff087819 */ /* 0x100fe400000116b7 */
[C---:B------:R-:W-:Y:S02]  /*0320*/  LOP3.LUT P3, RZ, R183.reuse, 0x2, RZ, 0xc0, !PT ;  /* 0x00000002b7ff7812 */ /* 0x040fe4000786c0ff */
[C---:B------:R-:W-:Y:S02]  /*0330*/  LOP3.LUT P0, RZ, R183.reuse, 0x4, RZ, 0xc0, !PT ;  /* 0x00000004b7ff7812 */ /* 0x040fe4000780c0ff */
[----:B------:R-:W-:Y:S02]  /*0340*/  LOP3.LUT P2, RZ, R183, 0x8, RZ, 0xc0, !PT ;  /* 0x00000008b7ff7812 */ /* 0x000fe4000784c0ff */
[----:B------:R-:W-:-:S02]  /*0350*/  LOP3.LUT R192, R192, 0x38, R183, 0x78, !PT ;  /* 0x00000038c0c07812 */ /* 0x000fc400078e78b7 */
[C---:B------:R-:W-:Y:S02]  /*0360*/  LOP3.LUT R185, R184.reuse, R7, R185, 0x1e, !PT ;  /* 0x00000007b8b97212 */ /* 0x040fe400078e1eb9 */
[----:B------:R-:W-:Y:S02]  /*0370*/  LOP3.LUT R183, R184, 0x8, R183, 0x78, !PT ;  /* 0x00000008b8b77812 */ /* 0x000fe400078e78b7 */
[----:B------:R-:W-:Y:S02]  /*0380*/  LOP3.LUT R182, R182, 0x1c0, R5, 0xf8, !PT ;  /* 0x000001c0b6b67812 */ /* 0x000fe400078ef805 */
[----:B------:R-:W-:Y:S02]  /*0390*/  LOP3.LUT R190, R4, 0x10, RZ, 0xc0, !PT ;  /* 0x0000001004be7812 */ /* 0x000fe400078ec0ff */
[----:B------:R-:W-:Y:S02]  /*03a0*/  LOP3.LUT R184, R184, 0x8, R4, 0x78, !PT ;  /* 0x00000008b8b87812 */ /* 0x000fe400078e7804 */
[----:B------:R-:W-:-:S02]  /*03b0*/  LOP3.LUT R4, R5, 0x200, RZ, 0xc0, !PT ;  /* 0x0000020005047812 */ /* 0x000fc400078ec0ff */
[----:B------:R-:W-:Y:S02]  /*03c0*/  LOP3.LUT R191, R3, R191, RZ, 0xfc, !PT ;  /* 0x000000bf03bf7212 */ /* 0x000fe400078efcff */
[----:B------:R-:W-:Y:S02]  /*03d0*/  LEA R189, R0, UR7, 0x1 ;  /* 0x0000000700bd7c11 */ /* 0x000fe4000f8e08ff */
[----:B------:R-:W-:Y:S02]  /*03e0*/  LOP3.LUT R182, R182, 0x38, R6, 0x78, !PT ;  /* 0x00000038b6b67812 */ /* 0x000fe400078e7806 */
[----:B------:R-:W-:Y:S01]  /*03f0*/  LOP3.LUT R4, R4, 0xc00, R2, 0xf8, !PT ;  /* 0x00000c0004047812 */ /* 0x000fe200078ef802 */
[----:B------:R-:W-:Y:S01]  /*0400*/  VIADD R0, R189, 0x6000 ;  /* 0x00006000bd007836 */ /* 0x000fe20000000000 */
[----:B------:R-:W-:Y:S01]  /*0410*/  LEA R191, R191, UR6, 0x1 ;  /* 0x00000006bfbf7c11 */ /* 0x000fe2000f8e08ff */
[----:B------:R-:W-:Y:S01]  /*0420*/  VIADD R189, R189, 0x6040 ;  /* 0x00006040bdbd7836 */ /* 0x000fe20000000000 */
[----:B------:R-:W-:Y:S01]  /*0430*/  LOP3.LUT R192, R192, 0x1e00, R6, 0xf8, !PT ;  /* 0x00001e00c0c07812 */ /* 0x000fe200078ef806 */
[----:B------:R-:W-:Y:S01]  /*0440*/  @P1 VIADD R189, R0, 0xffffffc0 ;  /* 0xffffffc000bd1836 */ /* 0x000fe20000000000 */
[----:B------:R-:W-:Y:S01]  /*0450*/  LOP3.LUT R185, R185, 0x200, R5, 0xf8, !PT ;  /* 0x00000200b9b97812 */ /* 0x000fe200078ef805 */
[C---:B------:R-:W-:Y:S01]  /*0460*/  VIADD R193, R191.reuse, 0x20 ;  /* 0x00000020bfc17836 */ /* 0x040fe20000000000 */
[----:B------:R-:W-:Y:S01]  /*0470*/  LOP3.LUT R182, R182, 0x200, R2, 0xf8, !PT ;  /* 0x00000200b6b67812 */ /* 0x000fe200078ef802 */
[----:B------:R-:W-:Y:S01]  /*0480*/  @P2 VIADD R193, R191, 0xffffffe0 ;  /* 0xffffffe0bfc12836 */ /* 0x000fe20000000000 */
[----:B------:R-:W-:-:S02]  /*0490*/  LOP3.LUT R184, R4, R184, RZ, 0xfc, !PT ;  /* 0x000000b804b87212 */ /* 0x000fc400078efcff */
[----:B------:R-:W-:Y:S02]  /*04a0*/  LOP3.LUT R183, R183, 0x7a00, R2, 0xf8, !PT ;  /* 0x00007a00b7b77812 */ /* 0x000fe400078ef802 */
[----:B------:R-:W-:Y:S02]  /*04b0*/  LOP3.LUT R190, R190, 0x7, R8, 0xf8, !PT ;  /* 0x00000007bebe7812 */ /* 0x000fe400078ef808 */
[----:B------:R-:W-:Y:S02]  /*04c0*/  SEL R187, R187, 0xfffffff0, !P3 ;  /* 0xfffffff0bbbb7807 */ /* 0x000fe40005800000 */
[----:B------:R-:W-:Y:S02]  /*04d0*/  SEL R186, R186, 0xffffffe0, !P0 ;  /* 0xffffffe0baba7807 */ /* 0x000fe40004000000 */
[----:B------:R-:W-:Y:S02]  /*04e0*/  LEA R192, R192, UR7, 0x1 ;  /* 0x00000007c0c07c11 */ /* 0x000fe4000f8e08ff */
[----:B------:R-:W-:-:S02]  /*04f0*/  LEA R185, R185, UR7, 0x1 ;  /* 0x00000007b9b97c11 */ /* 0x000fc4000f8e08ff */
[----:B------:R-:W-:Y:S02]  /*0500*/  LEA R182, R182, UR6, 0x1 ;  /* 0x00000006b6b67c11 */ /* 0x000fe4000f8e08ff */
[----:B------:R-:W-:Y:S02]  /*0510*/  LEA R184, R184, UR5, 0x1 ;  /* 0x00000005b8b87c11 */ /* 0x000fe4000f8e08ff */
[----:B------:R-:W-:Y:S01]  /*0520*/  LEA R183, R183, UR5, 0x1 ;  /* 0x00000005b7b77c11 */ /* 0x000fe2000f8e08ff */
[----:B-1-3--:R-:W-:-:S06]  /*0530*/  UMOV UR5, URZ ;  /* 0x000000ff00057c82 */ /* 0x00afcc0008000000 */
.L_x_642:
[----:B---3--:R-:W1:Y:S01]  /*0540*/  LDC.64 R4, c[0x0][0x470] ;  /* 0x00011c00ff047b82 */ /* 0x008e620000000a00 */
[----:B------:R-:W2:Y:S01]  /*0550*/  S2R R12, SR_CTAID.Y ;  /* 0x00000000000c7919 */ /* 0x000ea20000002600 */
[----:B------:R-:W-:-:S06]  /*0560*/  IMAD.MOV.U32 R200, RZ, RZ, RZ ;  /* 0x000000ffffc87224 */ /* 0x000fcc00078e00ff */
[----:B------:R-:W3:Y:S01]  /*0570*/  LDC.64 R2, c[0x0][0x478] ;  /* 0x00011e00ff027b82 */ /* 0x000ee20000000a00 */
[----:B-1----:R-:W-:-:S04]  /*0580*/  ISETP.NE.U32.AND P3, PT, R4, RZ, PT ;  /* 0x000000ff0400720c */ /* 0x002fc80003f65070 */
[----:B------:R-:W-:Y:S02]  /*0590*/  ISETP.NE.AND.EX P3, PT, R5, RZ, PT, P3 ;  /* 0x000000ff0500720c */ /* 0x000fe40003f65330 */
[----:B---3--:R-:W-:-:S04]  /*05a0*/  ISETP.NE.U32.AND P2, PT, R2, RZ, PT ;  /* 0x000000ff0200720c */ /* 0x008fc80003f45070 */
[----:B------:R-:W-:-:S07]  /*05b0*/  ISETP.NE.AND.EX P2, PT, R3, RZ, PT, P2 ;  /* 0x000000ff0300720c */ /* 0x000fce0003f45320 */
[----:B--2---:R-:W-:-:S04]  /*05c0*/  @P3 LEA R4, P1, R12, R4, 0x2 ;  /* 0x000000040c043211 */ /* 0x004fc800078210ff */
[C---:B------:R-:W-:Y:S02]  /*05d0*/  @P3 LEA.HI.X R5, R12.reuse, R5, RZ, 0x2, P1 ;  /* 0x000000050c053211 */ /* 0x040fe400008f14ff */
[----:B------:R-:W-:-:S03]  /*05e0*/  @P2 LEA R2, P0, R12, R2, 0x2 ;  /* 0x000000020c022211 */ /* 0x000fc600078010ff */
[----:B------:R1:W2:Y:S01]  /*05f0*/  @P3 LDG.E R200, desc[UR22][R4.64] ;  /* 0x0000001604c83981 */ /* 0x0002a2000c1e1900 */
[----:B------:R-:W-:-:S05]  /*0600*/  @P2 LEA.HI.X R3, R12, R3, RZ, 0x2, P0 ;  /* 0x000000030c032211 */ /* 0x000fca00000f14ff */
[----:B------:R-:W3:Y:S01]  /*0610*/  @P2 LDG.E R0, desc[UR22][R2.64] ;  /* 0x0000001602002981 */ /* 0x000ee2000c1e1900 */
[----:B-1----:R-:W1:Y:S08]  /*0620*/  @!P2 LDC.64 R4, c[0x0][0x488] ;  /* 0x00012200ff04ab82 */ /* 0x002e700000000a00 */
[----:B------:R-:W4:Y:S01]  /*0630*/  @!P2 LDC.64 R2, c[0x0][0x438] ;  /* 0x00010e00ff02ab82 */ /* 0x000f220000000a00 */
[----:B-1----:R-:W-:-:S04]  /*0640*/  @!P2 ISETP.NE.U32.AND P0, PT, R4, RZ, PT ;  /* 0x000000ff0400a20c */ /* 0x002fc80003f05070 */
[----:B------:R-:W-:-:S04]  /*0650*/  @!P2 ISETP.NE.AND.EX P0, PT, R5, RZ, PT, P0 ;  /* 0x000000ff0500a20c */ /* 0x000fc80003f05300 */
[----:B----4-:R-:W-:Y:S01]  /*0660*/  @!P2 SEL R3, R3, RZ, P0 ;  /* 0x000000ff0303a207 */ /* 0x010fe20000000000 */
[----:B------:R-:W-:-:S03]  /*0670*/  USHF.L.U32 UR24, UR20, 0x7, URZ ;  /* 0x0000000714187899 */ /* 0x000fc600080006ff */
[--C-:B--2---:R-:W-:Y:S01]  /*0680*/  @!P2 IADD3 R2, PT, PT, R3, R2, -R200.reuse ;  /* 0x000000020302a210 */ /* 0x104fe20007ffe8c8 */
[----:B---3--:R-:W-:-:S05]  /*0690*/  @P2 IMAD.IADD R0, R0, 0x1, -R200 ;  /* 0x0000000100002824 */ /* 0x008fca00078e0ac8 */
[----:B------:R-:W-:Y:S02]  /*06a0*/  @P2 R2UR UR33, R0 ;  /* 0x00000000002122ca */ /* 0x000fe400000e0000 */
[----:B------:R-:W-:Y:S01]  /*06b0*/  @!P2 R2UR UR33, R2 ;  /* 0x000000000221a2ca */ /* 0x000fe200000e0000 */
[----:B------:R-:W-:-:S12]  /*06c0*/  IMAD.U32 R0, RZ, RZ, UR24 ;  /* 0x00000018ff007e24 */ /* 0x000fd8000f8e00ff */
[----:B------:R-:W-:-:S13]  /*06d0*/  ISETP.GE.AND P0, PT, R0, UR33, PT ;  /* 0x0000002100007c0c */ /* 0x000fda000bf06270 */
[----:B-----5:R-:W-:Y:S05]  /*06e0*/  @P0 BRA `(.L_x_635) ;  /* 0x0000005800280947 */ /* 0x020fea0003800000 */
[----:B------:R-:W1:Y:S01]  /*06f0*/  LDC R2, c[0x0][0x3e8] ;  /* 0x0000fa00ff027b82 */ /* 0x000e620000000800 */
[----:B------:R-:W2:Y:S01]  /*0700*/  S2R R0, SR_CTAID.Z ;  /* 0x0000000000007919 */ /* 0x000ea20000002700 */
[----:B------:R-:W3:Y:S01]  /*0710*/  LDCU UR26, c[0x0][0x434] ;  /* 0x00008680ff1a77ac */ /* 0x000ee20008000800 */
[----:B------:R-:W-:Y:S01]  /*0720*/  SHF.L.U32 R10, R12, 0x7, RZ ;  /* 0x000000070c0a7819 */ /* 0x000fe200000006ff */
[----:B------:R-:W4:Y:S04]  /*0730*/  LDCU.U8 UR25, c[0x0][0x5f0] ;  /* 0x0000be00ff1977ac */ /* 0x000f280008000000 */
[----:B------:R-:W5:Y:S01]  /*0740*/  LDC.U8 R4, c[0x0][0x548] ;  /* 0x00015200ff047b82 */ /* 0x000f620000000000 */
[----:B---3--:R-:W-:Y:S01]  /*0750*/  UIADD3 UR7, UPT, UPT, UR26, 0x3f, URZ ;  /* 0x0000003f1a077890 */ /* 0x008fe2000fffe0ff */
[----:B-1----:R-:W-:-:S03]  /*0760*/  IABS R6, R2 ;  /* 0x0000000200067213 */ /* 0x002fc60000000000 */
[----:B------:R-:W-:Y:S01]  /*0770*/  USHF.R.S32.HI UR6, URZ, 0x1f, UR7 ;  /* 0x0000001fff067899 */ /* 0x000fe20008011407 */
[----:B------:R-:W-:Y:S01]  /*0780*/  ISETP.NE.AND P3, PT, R2, RZ, PT ;  /* 0x000000ff0200720c */ /* 0x000fe20003f65270 */
[----:B------:R-:W1:Y:S02]  /*0790*/  I2F.RP R8, R6 ;  /* 0x0000000600087306 */ /* 0x000e640000209400 */
[----:B------:R-:W-:Y:S01]  /*07a0*/  ULEA.HI UR6, UR6, UR7, URZ, 0x6 ;  /* 0x0000000706067291 */ /* 0x000fe2000f8f30ff */
[----:B-----5:R-:W-:-:S03]  /*07b0*/  ISETP.NE.AND P0, PT, R4, RZ, PT ;  /* 0x000000ff0400720c */ /* 0x020fc60003f05270 */
[----:B------:R-:W-:Y:S02]  /*07c0*/  USHF.R.S32.HI UR32, URZ, 0x6, UR6 ;  /* 0x00000006ff207899 */ /* 0x000fe40008011406 */
[----:B-1----:R-:W1:Y:S08]  /*07d0*/  MUFU.RCP R8, R8 ;  /* 0x0000000800087308 */ /* 0x002e700000001000 */
[----:B------:R-:W2:Y:S01]  /*07e0*/  @P0 LDC R4, c[0x0][0x454] ;  /* 0x00011500ff040b82 */ /* 0x000ea20000000800 */
[----:B-1----:R-:W-:-:S04]  /*07f0*/  VIADD R8, R8, 0xffffffe ;  /* 0x0ffffffe08087836 */ /* 0x002fc80000000000 */
[----:B------:R-:W1:Y:S01]  /*0800*/  F2I.FTZ.U32.TRUNC.NTZ R9, R8 ;  /* 0x0000000800097305 */ /* 0x000e62000021f000 */
[----:B--2---:R-:W-:-:S04]  /*0810*/  @P0 IMAD R4, R0, R4, RZ ;  /* 0x0000000400040224 */ /* 0x004fc800078e02ff */
[----:B------:R-:W-:-:S05]  /*0820*/  @P0 IMAD R4, R12, UR26, R4 ;  /* 0x0000001a0c040c24 */ /* 0x000fca000f8e0204 */
[----:B------:R-:W-:Y:S01]  /*0830*/  @P0 R2UR UR31, R4 ;  /* 0x00000000041f02ca */ /* 0x000fe200000e0000 */
[----:B-1----:R-:W-:Y:S01]  /*0840*/  IMAD.MOV R3, RZ, RZ, -R9 ;  /* 0x000000ffff037224 */ /* 0x002fe200078e0a09 */
[----:B------:R-:W-:-:S03]  /*0850*/  MOV R8, RZ ;  /* 0x000000ff00087202 */ /* 0x000fc60000000f00 */
[----:B------:R-:W-:Y:S01]  /*0860*/  IMAD R5, R3, R6, RZ ;  /* 0x0000000603057224 */ /* 0x000fe200078e02ff */
[----:B------:R-:W-:-:S03]  /*0870*/  IABS R3, R0 ;  /* 0x0000000000037213 */ /* 0x000fc60000000000 */
[----:B------:R-:W-:-:S06]  /*0880*/  IMAD.HI.U32 R5, R9, R5, R8 ;  /* 0x0000000509057227 */ /* 0x000fcc00078e0008 */
[----:B------:R-:W-:-:S04]  /*0890*/  IMAD.HI.U32 R14, R5, R3, RZ ;  /* 0x00000003050e7227 */ /* 0x000fc800078e00ff */
[----:B------:R-:W-:-:S04]  /*08a0*/  IMAD.MOV R5, RZ, RZ, -R14 ;  /* 0x000000ffff057224 */ /* 0x000fc800078e0a0e */
[C---:B------:R-:W-:Y:S02]  /*08b0*/  IMAD R5, R6.reuse, R5, R3 ;  /* 0x0000000506057224 */ /* 0x040fe400078e0203 */
[----:B------:R-:W1:Y:S03]  /*08c0*/  @!P0 LDC R3, c[0x0][0x3e0] ;  /* 0x0000f800ff038b82 */ /* 0x000e660000000800 */
[----:B------:R-:W-:-:S13]  /*08d0*/  ISETP.GT.U32.AND P2, PT, R6, R5, PT ;  /* 0x000000050600720c */ /* 0x000fda0003f44070 */
[----:B------:R-:W-:Y:S01]  /*08e0*/  @!P2 IADD3 R5, PT, PT, R5, -R6, RZ ;  /* 0x800000060505a210 */ /* 0x000fe20007ffe0ff */
[----:B------:R-:W-:-:S03]  /*08f0*/  @!P2 VIADD R14, R14, 0x1 ;  /* 0x000000010e0ea836 */ /* 0x000fc60000000000 */
[----:B------:R-:W-:Y:S02]  /*0900*/  ISETP.GE.U32.AND P4, PT, R5, R6, PT ;  /* 0x000000060500720c */ /* 0x000fe40003f86070 */
[----:B------:R-:W-:Y:S01]  /*0910*/  LOP3.LUT R5, R0, R2, RZ, 0x3c, !PT ;  /* 0x0000000200057212 */ /* 0x000fe200078e3cff */
[----:B-1----:R-:W-:-:S03]  /*0920*/  @!P0 IMAD R3, R12, R3, R0 ;  /* 0x000000030c038224 */ /* 0x002fc600078e0200 */
[----:B------:R-:W-:Y:S01]  /*0930*/  ISETP.GE.AND P1, PT, R5, RZ, PT ;  /* 0x000000ff0500720c */ /* 0x000fe20003f26270 */
[----:B------:R-:W-:-:S06]  /*0940*/  @!P0 IMAD R3, R3, UR26, RZ ;  /* 0x0000001a03038c24 */ /* 0x000fcc000f8e02ff */
[----:B------:R-:W-:Y:S02]  /*0950*/  @P4 IADD3 R14, PT, PT, R14, 0x1, RZ ;  /* 0x000000010e0e4810 */ /* 0x000fe40007ffe0ff */
[----:B------:R-:W-:-:S04]  /*0960*/  @!P0 R2UR UR31, R3 ;  /* 0x00000000031f82ca */ /* 0x000fc800000e0000 */
[----:B------:R-:W-:Y:S01]  /*0970*/  @!P1 IMAD.MOV R14, RZ, RZ, -R14 ;  /* 0x000000ffff0e9224 */ /* 0x000fe200078e0a0e */
[----:B------:R-:W-:-:S04]  /*0980*/  @!P3 LOP3.LUT R14, RZ, R2, RZ, 0x33, !PT ;  /* 0x00000002ff0eb212 */ /* 0x000fc800078e33ff */
[----:B------:R-:W-:Y:S01]  /*0990*/  SHF.R.S32.HI R15, RZ, 0x1f, R14 ;  /* 0x0000001fff0f7819 */ /* 0x000fe2000001140e */
[----:B----4-:R-:W-:Y:S06]  /*09a0*/  @!P0 BRA `(.L_x_636) ;  /* 0x0000000000208947 */ /* 0x010fec0003800000 */
[----:B------:R-:W1:Y:S08]  /*09b0*/  LDC R3, c[0x0][0x430] ;  /* 0x00010c00ff037b82 */ /* 0x000e700000000800 */
[----:B------:R-:W1:Y:S08]  /*09c0*/  LDC R2, c[0x0][0x454] ;  /* 0x00011500ff027b82 */ /* 0x000e700000000800 */
[----:B------:R-:W2:Y:S01]  /*09d0*/  LDC R11, c[0x0][0x444] ;  /* 0x00011100ff0b7b82 */ /* 0x000ea20000000800 */
[----:B-1----:R-:W-:Y:S01]  /*09e0*/  LEA R3, R3, R2, 0x7 ;  /* 0x0000000203037211 */ /* 0x002fe200078e38ff */
[----:B--2---:R-:W-:-:S04]  /*09f0*/  IMAD R2, R12, R11, R10 ;  /* 0x0000000b0c027224 */ /* 0x004fc800078e020a */
[----:B------:R-:W-:-:S05]  /*0a00*/  IMAD R2, R3, R0, R2 ;  /* 0x0000000003027224 */ /* 0x000fca00078e0202 */
[----:B------:R-:W-:Y:S01]  /*0a10*/  R2UR UR30, R2 ;  /* 0x00000000021e72ca */ /* 0x000fe200000e0000 */
[----:B------:R-:W-:-:S14]  /*0a20*/  BRA `(.L_x_637) ;  /* 0x0000000000147947 */ /* 0x000fdc0003800000 */
.L_x_636:
[----:B------:R-:W1:Y:S08]  /*0a30*/  LDC R2, c[0x0][0x3e0] ;  /* 0x0000f800ff027b82 */ /* 0x000e700000000800 */
[----:B------:R-:W2:Y:S01]  /*0a40*/  LDC R11, c[0x0][0x444] ;  /* 0x00011100ff0b7b82 */ /* 0x000ea20000000800 */
[----:B-1----:R-:W-:-:S04]  /*0a50*/  IMAD R2, R12, R2, R0 ;  /* 0x000000020c027224 */ /* 0x002fc800078e0200 */
[----:B--2---:R-:W-:-:S05]  /*0a60*/  IMAD R2, R2, R11, RZ ;  /* 0x0000000b02027224 */ /* 0x004fca00078e02ff */
[----:B------:R-:W-:-:S15]  /*0a70*/  R2UR UR30, R2 ;  /* 0x00000000021e72ca */ /* 0x000fde00000e0000 */
.L_x_637:
[----:B------:R-:W1:Y:S01]  /*0a80*/  S2R R194, SR_TID.X ;  /* 0x0000000000c27919 */ /* 0x000e620000002100 */
[----:B------:R-:W2:Y:S01]  /*0a90*/  LDC.64 R6, c[0x0][0x3b0] ;  /* 0x0000ec00ff067b82 */ /* 0x000ea20000000a00 */
[----:B------:R-:W-:Y:S01]  /*0aa0*/  UIADD3 UR29, UPT, UPT, UR32, -0x1, URZ ;  /* 0xffffffff201d7890 */ /* 0x000fe2000fffe0ff */
[----:B------:R-:W-:Y:S01]  /*0ab0*/  IMAD.MOV.U32 R19, RZ, RZ, RZ ;  /* 0x000000ffff137224 */ /* 0x000fe200078e00ff */
[----:B------:R-:W3:Y:S01]  /*0ac0*/  LDCU.64 UR10, c[0x0][0x588] ;  /* 0x0000b100ff0a77ac */ /* 0x000ee20008000a00 */
[----:B------:R-:W-:Y:S02]  /*0ad0*/  IADD3 R13, P0, PT, R200, UR24, RZ ;  /* 0x00000018c80d7c10 */ /* 0x000fe4000ff1e0ff */
[----:B------:R-:W-:Y:S01]  /*0ae0*/  ISETP.NE.AND P4, PT, RZ, UR25, PT ;  /* 0x00000019ff007c0c */ /* 0x000fe2000bf85270 */
[----:B------:R-:W-:Y:S01]  /*0af0*/  USHF.L.U32 UR28, UR29, 0x6, URZ ;  /* 0x000000061d1c7899 */ /* 0x000fe200080006ff */
[----:B------:R-:W4:Y:S01]  /*0b00*/  LDC.64 R2, c[0x0][0x590] ;  /* 0x00016400ff027b82 */ /* 0x000f220000000a00 */
[----:B------:R-:W3:Y:S02]  /*0b10*/  LDCU.64 UR12, c[0x0][0x398] ;  /* 0x00007300ff0c77ac */ /* 0x000ee40008000a00 */
[----:B------:R-:W-:Y:S01]  /*0b20*/  USHF.R.S32.HI UR27, URZ, 0x1f, UR28 ;  /* 0x0000001fff1b7899 */ /* 0x000fe2000801141c */
[----:B------:R-:W3:Y:S01]  /*0b30*/  LDCU.64 UR8, c[0x0][0x3a8] ;  /* 0x00007500ff0877ac */ /* 0x000ee20008000a00 */
[----:B------:R-:W3:Y:S01]  /*0b40*/  LDCU.64 UR6, c[0x0][0x3a0] ;  /* 0x00007400ff0677ac */ /* 0x000ee20008000a00 */
[----:B------:R-:W3:Y:S03]  /*0b50*/  LDCU.64 UR14, c[0x0][0x3c8] ;  /* 0x00007900ff0e77ac */ /* 0x000ee60008000a00 */
[----:B--2---:R-:W-:-:S02]  /*0b60*/  IMAD R4, R6, UR27, RZ ;  /* 0x0000001b06047c24 */ /* 0x004fc4000f8e02ff */
[----:B------:R-:W-:Y:S01]  /*0b70*/  IMAD.WIDE.U32 R8, R6, UR28, RZ ;  /* 0x0000001c06087c25 */ /* 0x000fe2000f8e00ff */
[----:B------:R-:W-:Y:S01]  /*0b80*/  VOTEU.ANY UP0, P0 ;  /* 0x0000000000ff7886 */ /* 0x000fe20000000100 */
[----:B------:R-:W-:Y:S02]  /*0b90*/  ULOP3.LUT UR29, UR29, 0x80000001, URZ, 0xc0, !UPT ;  /* 0x800000011d1d7892 */ /* 0x000fe4000f8ec0ff */
[----:B------:R-:W-:Y:S01]  /*0ba0*/  IMAD R4, R7, UR28, R4 ;  /* 0x0000001c07047c24 */ /* 0x000fe2000f8e0204 */
[----:B------:R-:W-:Y:S01]  /*0bb0*/  UIADD3 UR31, UPT, UPT, UR28, UR31, URZ ;  /* 0x0000001f1c1f7290 */ /* 0x000fe2000fffe0ff */
[----:B-1----:R-:W-:Y:S02]  /*0bc0*/  IMAD.SHL.U32 R18, R194, 0x8, RZ ;  /* 0x00000008c2127824 */ /* 0x002fe400078e00ff */
[----:B------:R-:W-:Y:S01]  /*0bd0*/  IMAD.IADD R25, R9, 0x1, R4 ;  /* 0x0000000109197824 */ /* 0x000fe200078e0204 */
[----:B------:R-:W-:Y:S01]  /*0be0*/  SHF.R.S32.HI R4, RZ, 0x1f, R200 ;  /* 0x0000001fff047819 */ /* 0x000fe200000114c8 */
[----:B----4-:R-:W-:Y:S01]  /*0bf0*/  IMAD R16, R2, UR27, RZ ;  /* 0x0000001b02107c24 */ /* 0x010fe2000f8e02ff */
[----:B------:R-:W-:-:S03]  /*0c00*/  LOP3.LUT R18, R18, 0x38, RZ, 0xc0, !PT ;  /* 0x0000003812127812 */ /* 0x000fc600078ec0ff */
[----:B------:R-:W-:Y:S01]  /*0c10*/  IMAD R16, R3, UR28, R16 ;  /* 0x0000001c03107c24 */ /* 0x000fe2000f8e0210 */
[----:B------:R-:W-:Y:S01]  /*0c20*/  LOP3.LUT R24, R8, R18, RZ, 0xfc, !PT ;  /* 0x0000001208187212 */ /* 0x000fe200078efcff */
[C---:B---3--:R-:W-:Y:S01]  /*0c30*/  IMAD.WIDE.U32 R20, R12.reuse, UR10, R18 ;  /* 0x0000000a0c147c25 */ /* 0x048fe2000f8e0012 */
[----:B------:R-:W1:Y:S03]  /*0c40*/  LDC.64 R8, c[0x0][0x598] ;  /* 0x00016600ff087b82 */ /* 0x000e660000000a00 */
[C---:B------:R-:W-:Y:S01]  /*0c50*/  IMAD R21, R12.reuse, UR11, R21 ;  /* 0x0000000b0c157c24 */ /* 0x040fe2000f8e0215 */
[----:B------:R-:W2:Y:S01]  /*0c60*/  LDCU.64 UR10, c[0x0][0x3d8] ;  /* 0x00007b00ff0a77ac */ /* 0x000ea20008000a00 */
[----:B------:R-:W-:Y:S01]  /*0c70*/  IMAD.WIDE.U32 R24, R12, UR12, R24 ;  /* 0x0000000c0c187c25 */ /* 0x000fe2000f8e0018 */
[----:B------:R-:W-:Y:S02]  /*0c80*/  R2UR UR12, R4 ;  /* 0x00000000040c72ca */ /* 0x000fe400000e0000 */
[----:B------:R-:W3:Y:S01]  /*0c90*/  LDC.64 R4, c[0x0][0x3c0] ;  /* 0x0000f000ff047b82 */ /* 0x000ee20000000a00 */
[----:B------:R-:W-:-:S04]  /*0ca0*/  IMAD.WIDE.U32 R22, R12, UR8, R18 ;  /* 0x000000080c167c25 */ /* 0x000fc8000f8e0012 */
[----:B------:R-:W-:-:S04]  /*0cb0*/  IMAD.WIDE.U32 R18, R12, UR6, R18 ;  /* 0x000000060c127c25 */ /* 0x000fc8000f8e0012 */
[----:B------:R-:W-:Y:S02]  /*0cc0*/  IMAD.WIDE.U32 R20, R2, UR28, R20 ;  /* 0x0000001c02147c25 */ /* 0x000fe4000f8e0014 */
[----:B------:R-:W-:Y:S02]  /*0cd0*/  ULEA.HI.X.SX32 UR12, UR24, UR12, 0x1, UP0 ;  /* 0x0000000c180c7291 */ /* 0x000fe400080f0eff */
[C---:B------:R-:W-:Y:S01]  /*0ce0*/  IMAD R17, R12.reuse, UR7, R19 ;  /* 0x000000070c117c24 */ /* 0x040fe2000f8e0213 */
[----:B------:R-:W4:Y:S01]  /*0cf0*/  LDCU.64 UR6, c[0x0][0x380] ;  /* 0x00007000ff0677ac */ /* 0x000f220008000a00 */
[----:B------:R-:W-:Y:S02]  /*0d00*/  IMAD R25, R12, UR13, R25 ;  /* 0x0000000d0c197c24 */ /* 0x000fe4000f8e0219 */
[----:B------:R-:W-:Y:S01]  /*0d10*/  IMAD.IADD R21, R21, 0x1, R16 ;  /* 0x0000000115157824 */ /* 0x000fe200078e0210 */
[----:B------:R-:W-:Y:S01]  /*0d20*/  UISETP.NE.AND UP0, UPT, UR29, 0x1, UPT ;  /* 0x000000011d00788c */ /* 0x000fe2000bf05270 */
[----:B------:R-:W-:-:S04]  /*0d30*/  IMAD.WIDE.U32 R24, R0, UR14, R24 ;  /* 0x0000000e00187c25 */ /* 0x000fc8000f8e0018 */
[----:B------:R-:W-:Y:S01]  /*0d40*/  IMAD R23, R12, UR9, R23 ;  /* 0x000000090c177c24 */ /* 0x000fe2000f8e0217 */
[----:B------:R-:W3:Y:S01]  /*0d50*/  LDCU.64 UR8, c[0x0][0x3d0] ;  /* 0x00007a00ff0877ac */ /* 0x000ee20008000a00 */
[----:B-1----:R-:W-:Y:S01]  /*0d60*/  IMAD.WIDE.U32 R20, R0, R8, R20 ;  /* 0x0000000800147225 */ /* 0x002fe200078e0014 */
[----:B------:R-:W-:-:S03]  /*0d70*/  SHF.R.U32.HI R8, RZ, 0x3, R194 ;  /* 0x00000003ff087819 */ /* 0x000fc600000116c2 */
[----:B------:R-:W-:Y:S02]  /*0d80*/  IMAD.MOV.U32 R16, RZ, RZ, R18 ;  /* 0x000000ffff107224 */ /* 0x000fe400078e0012 */
[----:B------:R-:W-:Y:S02]  /*0d90*/  IMAD R25, R0, UR15, R25 ;  /* 0x0000000f00197c24 */ /* 0x000fe4000f8e0219 */
[----:B--2---:R-:W-:Y:S02]  /*0da0*/  IMAD R18, R15, UR10, RZ ;  /* 0x0000000a0f127c24 */ /* 0x004fe4000f8e02ff */
[----:B------:R-:W-:-:S04]  /*0db0*/  IMAD.WIDE.U32 R22, R14, UR10, R22 ;  /* 0x0000000a0e167c25 */ /* 0x000fc8000f8e0016 */
[----:B------:R-:W-:Y:S01]  /*0dc0*/  IMAD R18, R14, UR11, R18 ;  /* 0x0000000b0e127c24 */ /* 0x000fe2000f8e0212 */
[----:B------:R-:W1:Y:S01]  /*0dd0*/  LDCU.64 UR10, c[0x0][0x550] ;  /* 0x0000aa00ff0a77ac */ /* 0x000e620008000a00 */
[----:B------:R-:W-:-:S04]  /*0de0*/  IMAD.WIDE.U32 R24, R8, R6, R24 ;  /* 0x0000000608187225 */ /* 0x000fc800078e0018 */
[----:B------:R-:W-:Y:S01]  /*0df0*/  IMAD R21, R0, R9, R21 ;  /* 0x0000000900157224 */ /* 0x000fe200078e0215 */
[----:B----4-:R-:W-:Y:S01]  /*0e00*/  LEA R196, P0, R24, UR6, 0x1 ;  /* 0x0000000618c47c11 */ /* 0x010fe2000f8008ff */
[----:B------:R-:W-:Y:S02]  /*0e10*/  IMAD.IADD R19, R23, 0x1, R18 ;  /* 0x0000000117137824 */ /* 0x000fe400078e0212 */
[----:B------:R-:W-:Y:S01]  /*0e20*/  IMAD R195, R8, R7, R25 ;  /* 0x0000000708c37224 */ /* 0x000fe200078e0219 */
[----:B------:R-:W-:Y:S01]  /*0e30*/  SHF.L.U64.HI R7, R6, 0x5, R7 ;  /* 0x0000000506077819 */ /* 0x000fe20000010207 */
[----:B---3--:R-:W-:Y:S02]  /*0e40*/  IMAD R9, R4, UR12, RZ ;  /* 0x0000000c04097c24 */ /* 0x008fe4000f8e02ff */
[----:B------:R-:W-:Y:S01]  /*0e50*/  IMAD.MOV.U32 R18, RZ, RZ, R22 ;  /* 0x000000ffff127224 */ /* 0x000fe200078e0016 */
[----:B------:R-:W-:Y:S01]  /*0e60*/  LEA.HI.X R195, R24, UR7, R195, 0x1, P0 ;  /* 0x0000000718c37c11 */ /* 0x000fe200080f0cc3 */
[C---:B------:R-:W-:Y:S01]  /*0e70*/  IMAD R9, R13.reuse, R5, R9 ;  /* 0x000000050d097224 */ /* 0x040fe200078e0209 */
[----:B------:R-:W2:Y:S01]  /*0e80*/  LDCU.64 UR6, c[0x0][0x390] ;  /* 0x00007200ff0677ac */ /* 0x000ea20008000a00 */
[----:B------:R-:W-:-:S04]  /*0e90*/  IMAD.WIDE.U32 R18, R13, R4, R18 ;  /* 0x000000040d127225 */ /* 0x000fc800078e0012 */
[----:B------:R-:W-:Y:S02]  /*0ea0*/  IMAD R15, R15, UR8, RZ ;  /* 0x000000080f0f7c24 */ /* 0x000fe4000f8e02ff */
[----:B------:R-:W-:-:S04]  /*0eb0*/  IMAD.WIDE.U32 R22, R8, R2, R20 ;  /* 0x0000000208167225 */ /* 0x000fc800078e0014 */
[----:B------:R-:W-:Y:S01]  /*0ec0*/  IMAD.WIDE.U32 R16, R14, UR8, R16 ;  /* 0x000000080e107c25 */ /* 0x000fe2000f8e0010 */
[----:B-1----:R-:W-:Y:S01]  /*0ed0*/  LEA R199, P1, R22, UR10, 0x1 ;  /* 0x0000000a16c77c11 */ /* 0x002fe2000f8208ff */
[----:B------:R-:W-:Y:S02]  /*0ee0*/  USEL UR8, URZ, 0x2000, UP0 ;  /* 0x00002000ff087887 */ /* 0x000fe40008000000 */
[----:B------:R-:W-:Y:S02]  /*0ef0*/  IMAD.SHL.U32 R20, R6, 0x20, RZ ;  /* 0x0000002006147824 */ /* 0x000fe400078e00ff */
[----:B------:R-:W-:Y:S01]  /*0f00*/  IMAD.IADD R19, R19, 0x1, R9 ;  /* 0x0000000113137824 */ /* 0x000fe200078e0209 */
[----:B------:R-:W-:Y:S01]  /*0f10*/  SHF.L.U64.HI R9, R2, 0x5, R3 ;  /* 0x0000000502097819 */ /* 0x000fe20000010203 */
[----:B------:R-:W-:Y:S01]  /*0f20*/  IMAD R15, R14, UR9, R15 ;  /* 0x000000090e0f7c24 */ /* 0x000fe2000f8e020f */
[----:B------:R-:W-:Y:S01]  /*0f30*/  LEA R6, P0, R20, R196, 0x1 ;  /* 0x000000c414067211 */ /* 0x000fe200078008ff */
[----:B------:R-:W-:-:S02]  /*0f40*/  IMAD.MOV.U32 R14, RZ, RZ, R16 ;  /* 0x000000ffff0e7224 */ /* 0x000fc400078e0010 */
[----:B------:R-:W-:Y:S01]  /*0f50*/  IMAD.WIDE.U32 R24, R8, R4, R18 ;  /* 0x0000000408187225 */ /* 0x000fe200078e0012 */
[----:B------:R-:W-:Y:S02]  /*0f60*/  LEA.HI.X R7, R20, R195, R7, 0x1, P0 ;  /* 0x000000c314077211 */ /* 0x000fe400000f0c07 */
[----:B------:R-:W-:Y:S01]  /*0f70*/  SHF.L.U64.HI R18, R4, 0x5, R5 ;  /* 0x0000000504127819 */ /* 0x000fe20000010205 */
[----:B------:R-:W-:Y:S01]  /*0f80*/  IMAD R198, R8, R3, R23 ;  /* 0x0000000308c67224 */ /* 0x000fe200078e0217 */
[-C--:B------:R-:W-:Y:S01]  /*0f90*/  LEA R21, P2, R4, R24.reuse, 0x6 ;  /* 0x0000001804157211 */ /* 0x080fe200078430ff */
[----:B------:R-:W-:Y:S01]  /*0fa0*/  IMAD.SHL.U32 R16, R2, 0x20, RZ ;  /* 0x0000002002107824 */ /* 0x000fe200078e00ff */
[----:B--2---:R-:W-:Y:S01]  /*0fb0*/  LEA R28, P3, R24, UR6, 0x1 ;  /* 0x00000006181c7c11 */ /* 0x004fe2000f8608ff */
[----:B------:R-:W-:Y:S01]  /*0fc0*/  IMAD.SHL.U32 R19, R4, 0x20, RZ ;  /* 0x0000002004137824 */ /* 0x000fe200078e00ff */
[----:B------:R-:W1:Y:S01]  /*0fd0*/  LDC.64 R2, c[0x0][0x3b8] ;  /* 0x0000ee00ff027b82 */ /* 0x000e620000000a00 */
[----:B------:R-:W-:Y:S01]  /*0fe0*/  IMAD.IADD R15, R17, 0x1, R15 ;  /* 0x00000001110f7824 */ /* 0x000fe200078e020f */
[----:B------:R-:W-:Y:S01]  /*0ff0*/  LEA.HI.X R198, R22, UR11, R198, 0x1, P1 ;  /* 0x0000000b16c67c11 */ /* 0x000fe200088f0cc6 */
[----:B------:R-:W-:Y:S01]  /*1000*/  IMAD R17, R8, R5, R25 ;  /* 0x0000000508117224 */ /* 0x000fe200078e0219 */
[----:B------:R-:W-:Y:S01]  /*1010*/  IADD3 R20, P0, PT, R19, R24, RZ ;  /* 0x0000001813147210 */ /* 0x000fe20007f1e0ff */
[----:B------:R-:W-:Y:S01]  /*1020*/  VIADD R212, R192, UR8 ;  /* 0x00000008c0d47c36 */ /* 0x000fe20008000000 */
[----:B------:R-:W-:Y:S01]  /*1030*/  LEA R22, P1, R16, R199, 0x1 ;  /* 0x000000c710167211 */ /* 0x000fe200078208ff */
[----:B------:R-:W2:Y:S01]  /*1040*/  LDCU.64 UR10, c[0x0][0x420] ;  /* 0x00008400ff0a77ac */ /* 0x000ea20008000a00 */
[----:B------:R-:W-:Y:S01]  /*1050*/  LEA.HI.X R5, R4, R17, R5, 0x6, P2 ;  /* 0x0000001104057211 */ /* 0x000fe200010f3405 */
[----:B------:R-:W-:Y:S01]  /*1060*/  IMAD.X R4, R18, 0x1, R17, P0 ;  /* 0x0000000112047824 */ /* 0x000fe200000e0611 */
[----:B------:R-:W-:-:S02]  /*1070*/  LEA.HI.X R23, R16, R198, R9, 0x1, P1 ;  /* 0x000000c610177211 */ /* 0x000fc400008f0c09 */
[C---:B------:R-:W-:Y:S02]  /*1080*/  LEA R16, P1, R21.reuse, UR6, 0x1 ;  /* 0x0000000615107c11 */ /* 0x040fe4000f8208ff */
[C---:B------:R-:W-:Y:S02]  /*1090*/  IADD3 R19, P0, PT, R21.reuse, R19, RZ ;  /* 0x0000001315137210 */ /* 0x040fe40007f1e0ff */
[----:B------:R-:W-:Y:S02]  /*10a0*/  LEA R26, P2, R20, UR6, 0x1 ;  /* 0x00000006141a7c11 */ /* 0x000fe4000f8408ff */
[----:B------:R-:W-:Y:S01]  /*10b0*/  LEA.HI.X R29, R24, UR7, R17, 0x1, P3 ;  /* 0x00000007181d7c11 */ /* 0x000fe200098f0c11 */
[----:B------:R-:W-:Y:S01]  /*10c0*/  @P4 BAR.SYNC.DEFER_BLOCKING 0x0 ;  /* 0x0000000000004b1d */ /* 0x000fe20000010000 */
[----:B------:R-:W-:Y:S01]  /*10d0*/  LEA.HI.X R17, R21, UR7, R5, 0x1, P1 ;  /* 0x0000000715117c11 */ /* 0x000fe200088f0c05 */
[----:B------:R-:W-:Y:S01]  /*10e0*/  IMAD.X R5, R5, 0x1, R18, P0 ;  /* 0x0000000105057824 */ /* 0x000fe200000e0612 */
[----:B------:R-:W-:-:S02]  /*10f0*/  LEA.HI.X R27, R20, UR7, R4, 0x1, P2 ;  /* 0x00000007141b7c11 */ /* 0x000fc400090f0c04 */
[----:B------:R-:W-:Y:S01]  /*1100*/  LEA R4, P0, R19, UR6, 0x1 ;  /* 0x0000000613047c11 */ /* 0x000fe2000f8008ff */
[----:B-1----:R-:W-:Y:S01]  /*1110*/  IMAD R9, R2, UR12, RZ ;  /* 0x0000000c02097c24 */ /* 0x002fe2000f8e02ff */
[----:B--2---:R-:W-:Y:S01]  /*1120*/  UIMAD.WIDE UR10, UR31, 0x4, UR10 ;  /* 0x000000041f0a78a5 */ /* 0x004fe2000f8e020a */
[----:B------:R-:W-:Y:S01]  /*1130*/  IMAD.WIDE.U32 R14, R13, R2, R14 ;  /* 0x000000020d0e7225 */ /* 0x000fe200078e000e */
[----:B------:R-:W-:Y:S01]  /*1140*/  LEA.HI.X R5, R19, UR7, R5, 0x1, P0 ;  /* 0x0000000713057c11 */ /* 0x000fe200080f0c05 */
[----:B------:R-:W1:Y:S02]  /*1150*/  LDCU.64 UR6, c[0x0][0x388] ;  /* 0x00007100ff0677ac */ /* 0x000e640008000a00 */
        /* <DEDUP_REMOVED lines=8> */
[----:B------:R-:W0:Y:S01]  /*11e0*/  LDGDEPBAR ;  /* 0x00000000000079af */ /* 0x000e220000000000 */
[----:B--2---:R-:W-:-:S02]  /*11f0*/  IMAD.MOV.U32 R16, RZ, RZ, R196 ;  /* 0x000000ffff107224 */ /* 0x004fc400078e00c4 */
[----:B------:R-:W-:Y:S02]  /*1200*/  IMAD.MOV.U32 R17, RZ, RZ, R195 ;  /* 0x000000ffff117224 */ /* 0x000fe400078e00c3 */
[----:B---3--:R-:W-:Y:S02]  /*1210*/  IMAD.MOV.U32 R4, RZ, RZ, R199 ;  /* 0x000000ffff047224 */ /* 0x008fe400078e00c7 */
[----:B------:R-:W-:-:S05]  /*1220*/  IMAD.MOV.U32 R5, RZ, RZ, R198 ;  /* 0x000000ffff057224 */ /* 0x000fca00078e00c6 */
[----:B------:R2:W-:Y:S04]  /*1230*/  LDGSTS.E.BYPASS.LTC128B.128 [R192+0x4000], desc[UR22][R4.64] ;  /* 0x0400000004c07fae */ /* 0x0005e8000b981a16 */
[----:B------:R-:W-:Y:S04]  /*1240*/  LDGSTS.E.BYPASS.LTC128B.128 [R192+0x5000], desc[UR22][R22.64] ;  /* 0x0500000016c07fae */ /* 0x000fe8000b981a16 */
[----:B------:R-:W-:Y:S04]  /*1250*/  LDGSTS.E.BYPASS.LTC128B.128 [R212], desc[UR22][R16.64] ;  /* 0x0000000010d47fae */ /* 0x000fe8000b981a16 */
[----:B------:R3:W-:Y:S01]  /*1260*/  LDGSTS.E.BYPASS.LTC128B.128 [R212+0x1000], desc[UR22][R6.64] ;  /* 0x0100000006d47fae */ /* 0x0007e2000b981a16 */
[----:B--2---:R-:W-:-:S02]  /*1270*/  IMAD.IADD R5, R15, 0x1, R9 ;  /* 0x000000010f057824 */ /* 0x004fc400078e0209 */
[----:B------:R-:W-:-:S04]  /*1280*/  IMAD.MOV.U32 R4, RZ, RZ, R14 ;  /* 0x000000ffff047224 */ /* 0x000fc800078e000e */
[----:B------:R-:W-:-:S04]  /*1290*/  IMAD.WIDE.U32 R4, R8, R2, R4 ;  /* 0x0000000208047225 */ /* 0x000fc800078e0004 */
[----:B------:R-:W-:Y:S01]  /*12a0*/  IMAD R8, R8, R3, R5 ;  /* 0x0000000308087224 */ /* 0x000fe200078e0205 */
[CC--:B------:R-:W-:Y:S01]  /*12b0*/  LEA R9, P0, R2.reuse, R4.reuse, 0x6 ;  /* 0x0000000402097211 */ /* 0x0c0fe200078030ff */
[----:B---3--:R-:W-:Y:S01]  /*12c0*/  IMAD.SHL.U32 R6, R2, 0x20, RZ ;  /* 0x0000002002067824 */ /* 0x008fe200078e00ff */
[----:B-1----:R-:W-:Y:S02]  /*12d0*/  LEA R14, P2, R4, UR6, 0x1 ;  /* 0x00000006040e7c11 */ /* 0x002fe4000f8408ff */
[--C-:B------:R-:W-:Y:S02]  /*12e0*/  SHF.L.U64.HI R5, R2, 0x5, R3.reuse ;  /* 0x0000000502057819 */ /* 0x100fe40000010203 */
[----:B------:R-:W-:Y:S02]  /*12f0*/  IADD3 R7, P1, PT, R6, R4, RZ ;  /* 0x0000000406077210 */ /* 0x000fe40007f3e0ff */
[----:B------:R-:W-:Y:S02]  /*1300*/  LEA.HI.X R2, R2, R8, R3, 0x6, P0 ;  /* 0x0000000802027211 */ /* 0x000fe400000f3403 */
[----:B------:R-:W-:-:S02]  /*1310*/  IADD3 R6, P0, PT, R9, R6, RZ ;  /* 0x0000000609067210 */ /* 0x000fc40007f1e0ff */
[--C-:B------:R-:W-:Y:S01]  /*1320*/  LEA.HI.X R15, R4, UR7, R8.reuse, 0x1, P2 ;  /* 0x00000007040f7c11 */ /* 0x100fe200090f0c08 */
[----:B------:R-:W-:Y:S01]  /*1330*/  IMAD.X R8, R5, 0x1, R8, P1 ;  /* 0x0000000105087824 */ /* 0x000fe200008e0608 */
[----:B------:R-:W-:Y:S01]  /*1340*/  LEA R18, P2, R7, UR6, 0x1 ;  /* 0x0000000607127c11 */ /* 0x000fe2000f8408ff */
[----:B------:R-:W-:Y:S01]  /*1350*/  IMAD.X R5, R2, 0x1, R5, P0 ;  /* 0x0000000102057824 */ /* 0x000fe200000e0605 */
[----:B------:R-:W-:Y:S01]  /*1360*/  LEA R16, P1, R9, UR6, 0x1 ;  /* 0x0000000609107c11 */ /* 0x000fe2000f8208ff */
[----:B------:R1:W-:Y:S01]  /*1370*/  LDGSTS.E.BYPASS.LTC128B.128 [R192+0x6000], desc[UR22][R14.64] ;  /* 0x060000000ec07fae */ /* 0x0003e2000b981a16 */
[C---:B------:R-:W-:Y:S01]  /*1380*/  LEA R4, P0, R6.reuse, UR6, 0x1 ;  /* 0x0000000606047c11 */ /* 0x040fe2000f8008ff */
[----:B------:R-:W2:Y:S01]  /*1390*/  LDCU UR6, c[0x0][0x3e0] ;  /* 0x00007c00ff0677ac */ /* 0x000ea20008000800 */
[----:B------:R-:W-:Y:S02]  /*13a0*/  LEA.HI.X R19, R7, UR7, R8, 0x1, P2 ;  /* 0x0000000707137c11 */ /* 0x000fe400090f0c08 */
[----:B------:R-:W-:Y:S01]  /*13b0*/  LEA.HI.X R17, R9, UR7, R2, 0x1, P1 ;  /* 0x0000000709117c11 */ /* 0x000fe200088f0c02 */
[----:B------:R-:W-:Y:S01]  /*13c0*/  IMAD.MOV.U32 R2, RZ, RZ, 0x4 ;  /* 0x00000004ff027424 */ /* 0x000fe200078e00ff */
[----:B------:R-:W-:Y:S01]  /*13d0*/  LEA.HI.X R5, R6, UR7, R5, 0x1, P0 ;  /* 0x0000000706057c11 */ /* 0x000fe200080f0c05 */
[----:B------:R-:W-:Y:S01]  /*13e0*/  LDGSTS.E.BYPASS.LTC128B.128 [R192+0x7000], desc[UR22][R18.64] ;  /* 0x0700000012c07fae */ /* 0x000fe2000b981a16 */
[----:B------:R-:W3:Y:S01]  /*13f0*/  LDC.64 R6, c[0x0][0x460] ;  /* 0x00011800ff067b82 */ /* 0x000ee20000000a00 */
[----:B------:R-:W-:Y:S01]  /*1400*/  IMAD.WIDE.U32 R8, R190, R2, UR10 ;  /* 0x0000000abe087e25 */ /* 0x000fe2000f8e0002 */
[----:B------:R-:W-:Y:S01]  /*1410*/  SHF.R.S32.HI R2, RZ, 0x1f, R11 ;  /* 0x0000001fff027819 */ /* 0x000fe2000001140b */
[----:B------:R-:W-:Y:S01]  /*1420*/  LDGSTS.E.BYPASS.LTC128B.128 [R192+0x8000], desc[UR22][R16.64] ;  /* 0x0800000010c07fae */ /* 0x000fe2000b981a16 */
[----:B------:R-:W1:Y:S03]  /*1430*/  LDCU UR7, c[0x0][0x44c] ;  /* 0x00008980ff0777ac */ /* 0x000e660008000800 */
[----:B------:R4:W-:Y:S01]  /*1440*/  LDGSTS.E.BYPASS.LTC128B.128 [R192+0x9000], desc[UR22][R4.64] ;  /* 0x0900000004c07fae */ /* 0x0009e2000b981a16 */
[----:B------:R-:W-:-:S02]  /*1450*/  IMAD R2, R2, R12, RZ ;  /* 0x0000000c02027224 */ /* 0x000fc400078e02ff */
[----:B------:R-:W-:Y:S01]  /*1460*/  IMAD.WIDE.U32 R12, R12, R11, RZ ;  /* 0x0000000b0c0c7225 */ /* 0x000fe200078e00ff */
[----:B------:R-:W0:Y:S03]  /*1470*/  LDGDEPBAR ;  /* 0x00000000000079af */ /* 0x000e260000000000 */
[----:B------:R-:W-:Y:S01]  /*1480*/  IMAD.IADD R2, R13, 0x1, R2 ;  /* 0x000000010d027824 */ /* 0x000fe200078e0202 */
[----:B------:R-:W5:Y:S01]  /*1490*/  LDG.E R211, desc[UR22][R8.64] ;  /* 0x0000001608d37981 */ /* 0x000f62000c1e1900 */
[----:B--2---:R-:W-:-:S03]  /*14a0*/  USHF.R.S32.HI UR9, URZ, 0x1f, UR6 ;  /* 0x0000001fff097899 */ /* 0x004fc60008011406 */
[----:B------:R-:W5:Y:S04]  /*14b0*/  LDG.E R210, desc[UR22][R8.64+0x20] ;  /* 0x0000201608d27981 */ /* 0x000f68000c1e1900 */
[----:B------:R-:W5:Y:S04]  /*14c0*/  LDG.E R209, desc[UR22][R8.64+0x80] ;  /* 0x0000801608d17981 */ /* 0x000f68000c1e1900 */
[----:B------:R2:W5:Y:S01]  /*14d0*/  LDG.E R208, desc[UR22][R8.64+0xa0] ;  /* 0x0000a01608d07981 */ /* 0x000562000c1e1900 */
[----:B-1----:R-:W-:Y:S01]  /*14e0*/  IMAD R14, R0, UR7, RZ ;  /* 0x00000007000e7c24 */ /* 0x002fe2000f8e02ff */
[----:B---3--:R-:W-:Y:S01]  /*14f0*/  ISETP.NE.U32.AND P0, PT, R6, RZ, PT ;  /* 0x000000ff0600720c */ /* 0x008fe20003f05070 */
[----:B------:R-:W-:Y:S01]  /*1500*/  USHF.R.S32.HI UR12, URZ, 0x1f, UR7 ;  /* 0x0000001fff0c7899 */ /* 0x000fe20008011407 */
[----:B------:R-:W-:Y:S01]  /*1510*/  IMAD.SHL.U32 R160, R186, 0x2, RZ ;  /* 0x00000002baa07824 */ /* 0x000fe200078e00ff */
[----:B------:R-:W-:-:S02]  /*1520*/  CS2R R94, SRZ ;  /* 0x00000000005e7805 */ /* 0x000fc4000001ff00 */
[----:B------:R-:W-:Y:S01]  /*1530*/  ISETP.NE.AND.EX P0, PT, R7, RZ, PT, P0 ;  /* 0x000000ff0700720c */ /* 0x000fe20003f05300 */
[----:B----4-:R-:W1:Y:S01]  /*1540*/  S2R R4, SR_TID.X ;  /* 0x0000000000047919 */ /* 0x010e620000002100 */
[----:B------:R-:W-:Y:S01]  /*1550*/  SHF.R.S32.HI R15, RZ, 0x1f, R14 ;  /* 0x0000001fff0f7819 */ /* 0x000fe2000001140e */
[----:B------:R-:W-:-:S04]  /*1560*/  DEPBAR.LE SB0, 0x1 ;  /* 0x000080400000791a */ /* 0x000fc80000000000 */
[----:B------:R-:W3:Y:S01]  /*1570*/  S2R R5, SR_CTAID.X ;  /* 0x0000000000057919 */ /* 0x000ee20000002500 */
[----:B------:R-:W-:Y:S01]  /*1580*/  SEL R10, R10, RZ, P0 ;  /* 0x000000ff0a0a7207 */ /* 0x000fe20000000000 */
[----:B------:R-:W-:Y:S01]  /*1590*/  IMAD.SHL.U32 R168, R187, 0x2, RZ ;  /* 0x00000002bba87824 */ /* 0x000fe200078e00ff */
[----:B------:R-:W-:Y:S01]  /*15a0*/  CS2R R92, SRZ ;  /* 0x00000000005c7805 */ /* 0x000fe2000001ff00 */
[----:B------:R-:W-:Y:S01]  /*15b0*/  BAR.SYNC.DEFER_BLOCKING 0x0 ;  /* 0x0000000000007b1d */ /* 0x000fe20000010000 */
[----:B------:R-:W-:Y:S01]  /*15c0*/  IADD3 R10, P0, PT, R10, UR28, RZ ;  /* 0x0000001c0a0a7c10 */ /* 0x000fe2000ff1e0ff */
[C---:B------:R-:W-:Y:S01]  /*15d0*/  IMAD.IADD R160, R183.reuse, 0x1, R160 ;  /* 0x00000001b7a07824 */ /* 0x040fe200078e02a0 */
[----:B------:R-:W-:Y:S01]  /*15e0*/  CS2R R98, SRZ ;  /* 0x0000000000627805 */ /* 0x000fe2000001ff00 */
[----:B------:R-:W-:Y:S01]  /*15f0*/  IMAD.IADD R152, R183, 0x1, R168 ;  /* 0x00000001b7987824 */ /* 0x000fe200078e02a8 */
[----:B------:R-:W-:Y:S01]  /*1600*/  CS2R R96, SRZ ;  /* 0x0000000000607805 */ /* 0x000fe2000001ff00 */
[----:B------:R-:W-:Y:S01]  /*1610*/  IMAD.X R7, RZ, RZ, UR27, P0 ;  /* 0x0000001bff077e24 */ /* 0x000fe200080e06ff */
[----:B------:R-:W-:Y:S01]  /*1620*/  CS2R R90, SRZ ;  /* 0x00000000005a7805 */ /* 0x000fe2000001ff00 */
[----:B--2---:R-:W-:Y:S01]  /*1630*/  IMAD R8, R2, UR6, RZ ;  /* 0x0000000602087c24 */ /* 0x004fe2000f8e02ff */
[----:B------:R-:W-:Y:S01]  /*1640*/  CS2R R88, SRZ ;  /* 0x0000000000587805 */ /* 0x000fe2000001ff00 */
[----:B------:R-:W3:Y:S01]  /*1650*/  LDC.64 R2, c[0x0][0x5f8] ;  /* 0x00017e00ff027b82 */ /* 0x000ee20000000a00 */
[----:B------:R-:W-:Y:S01]  /*1660*/  IMAD.IADD R168, R168, 0x1, R160 ;  /* 0x00000001a8a87824 */ /* 0x000fe200078e02a0 */
[----:B------:R-:W-:Y:S01]  /*1670*/  CS2R R86, SRZ ;  /* 0x0000000000567805 */ /* 0x000fe2000001ff00 */
[C---:B------:R-:W-:Y:S01]  /*1680*/  IMAD R8, R12.reuse, UR9, R8 ;  /* 0x000000090c087c24 */ /* 0x040fe2000f8e0208 */
[----:B------:R-:W-:Y:S01]  /*1690*/  UIMAD UR9, UR6, UR7, URZ ;  /* 0x00000007060972a4 */ /* 0x000fe2000f8e02ff */
[----:B------:R-:W-:Y:S01]  /*16a0*/  IMAD.WIDE.U32 R12, R12, UR6, RZ ;  /* 0x000000060c0c7c25 */ /* 0x000fe2000f8e00ff */
[----:B------:R-:W-:-:S02]  /*16b0*/  CS2R R84, SRZ ;  /* 0x0000000000547805 */ /* 0x000fc4000001ff00 */
[----:B------:R-:W-:Y:S02]  /*16c0*/  CS2R R78, SRZ ;  /* 0x00000000004e7805 */ /* 0x000fe4000001ff00 */
[----:B------:R-:W-:Y:S01]  /*16d0*/  CS2R R76, SRZ ;  /* 0x00000000004c7805 */ /* 0x000fe2000001ff00 */
[----:B------:R-:W-:Y:S01]  /*16e0*/  IMAD.IADD R0, R13, 0x1, R8 ;  /* 0x000000010d007824 */ /* 0x000fe200078e0208 */
[----:B------:R-:W-:Y:S01]  /*16f0*/  LOP3.LUT R8, R194, 0x1f, RZ, 0xc0, !PT ;  /* 0x0000001fc2087812 */ /* 0x000fe200078ec0ff */
[----:B------:R-:W-:Y:S01]  /*1700*/  IMAD.WIDE.U32 R14, R12, UR7, R14 ;  /* 0x000000070c0e7c25 */ /* 0x000fe2000f8e000e */
[----:B------:R-:W-:Y:S02]  /*1710*/  CS2R R82, SRZ ;  /* 0x0000000000527805 */ /* 0x000fe4000001ff00 */
[----:B------:R-:W-:Y:S01]  /*1720*/  CS2R R80, SRZ ;  /* 0x0000000000507805 */ /* 0x000fe2000001ff00 */
[----:B------:R2:W4:Y:S01]  /*1730*/  LDSM.16.M88.4 R148, [R152] ;  /* 0x000000009894783b */ /* 0x0005220000000200 */
[----:B------:R-:W-:Y:S01]  /*1740*/  IMAD R0, R0, UR7, RZ ;  /* 0x0000000700007c24 */ /* 0x000fe2000f8e02ff */
[----:B------:R-:W-:Y:S01]  /*1750*/  UIMAD.WIDE UR6, UR6, UR7, URZ ;  /* 0x00000007060672a5 */ /* 0x000fe2000f8e02ff */
[----:B------:R-:W-:Y:S01]  /*1760*/  CS2R R74, SRZ ;  /* 0x00000000004a7805 */ /* 0x000fe2000001ff00 */
[----:B------:R2:W2:Y:S01]  /*1770*/  LDSM.16.M88.4 R156, [R160] ;  /* 0x00000000a09c783b */ /* 0x0004a20000000200 */
[----:B------:R-:W-:Y:S01]  /*1780*/  IMAD R12, R12, UR12, R0 ;  /* 0x0000000c0c0c7c24 */ /* 0x000fe2000f8e0200 */
[----:B-1----:R-:W-:Y:S01]  /*1790*/  SHF.R.U32.HI R0, RZ, 0x5, R4 ;  /* 0x00000005ff007819 */ /* 0x002fe20000011604 */
[----:B------:R-:W-:Y:S01]  /*17a0*/  USHF.L.U32 UR12, UR9, 0x6, URZ ;  /* 0x00000006090c7899 */ /* 0x000fe200080006ff */
[----:B------:R-:W-:Y:S01]  /*17b0*/  IMAD R6, R10, UR7, RZ ;  /* 0x000000070a067c24 */ /* 0x000fe2000f8e02ff */
[----:B------:R1:W1:Y:S01]  /*17c0*/  LDSM.16.M88.4 R164, [R168] ;  /* 0x00000000a8a4783b */ /* 0x0002620000000200 */
[----:B------:R-:W-:Y:S01]  /*17d0*/  IMAD.IADD R15, R15, 0x1, R12 ;  /* 0x000000010f0f7824 */ /* 0x000fe200078e020c */
[----:B------:R-:W-:Y:S01]  /*17e0*/  CS2R R72, SRZ ;  /* 0x0000000000487805 */ /* 0x000fe2000001ff00 */
[----:B------:R-:W-:Y:S01]  /*17f0*/  IMAD R0, R0, UR9, R8 ;  /* 0x0000000900007c24 */ /* 0x000fe2000f8e0208 */
[----:B------:R-:W1:Y:S01]  /*1800*/  LDSM.16.M88.4 R152, [R152+0x800] ;  /* 0x000800009898783b */ /* 0x000e620000000200 */
[----:B---3--:R-:W-:Y:S01]  /*1810*/  IMAD.WIDE.U32 R8, R5, R2, RZ ;  /* 0x0000000205087225 */ /* 0x008fe200078e00ff */
[----:B------:R-:W-:-:S02]  /*1820*/  CS2R R70, SRZ ;  /* 0x0000000000467805 */ /* 0x000fc4000001ff00 */
[----:B------:R-:W-:Y:S01]  /*1830*/  CS2R R68, SRZ ;  /* 0x0000000000447805 */ /* 0x000fe2000001ff00 */
[----:B------:R-:W3:Y:S01]  /*1840*/  LDSM.16.M88.4 R160, [R160+0x800] ;  /* 0x00080000a0a0783b */ /* 0x000ee20000000200 */
[----:B------:R-:W-:Y:S01]  /*1850*/  IMAD R6, R7, UR6, R6 ;  /* 0x0000000607067c24 */ /* 0x000fe2000f8e0206 */
[----:B------:R-:W-:Y:S01]  /*1860*/  SEL R2, R8, RZ, P4 ;  /* 0x000000ff08027207 */ /* 0x000fe20002000000 */
[----:B------:R-:W-:Y:S01]  /*1870*/  IMAD.WIDE.U32 R10, R10, UR6, R14 ;  /* 0x000000060a0a7c25 */ /* 0x000fe2000f8e000e */
[----:B------:R-:W4:Y:S01]  /*1880*/  LDCU.64 UR6, c[0x0][0x570] ;  /* 0x0000ae00ff0677ac */ /* 0x000f220008000a00 */
[----:B------:R-:W1:Y:S01]  /*1890*/  LDSM.16.M88.4 R168, [R168+0x800] ;  /* 0x00080000a8a8783b */ /* 0x000e620000000200 */
[----:B------:R-:W-:Y:S01]  /*18a0*/  CS2R R62, SRZ ;  /* 0x00000000003e7805 */ /* 0x000fe2000001ff00 */
[----:B------:R-:W-:Y:S01]  /*18b0*/  IMAD R3, R5, R3, R9 ;  /* 0x0000000305037224 */ /* 0x000fe200078e0209 */
[----:B------:R-:W-:Y:S01]  /*18c0*/  IADD3 R2, P1, P0, R0, R10, R2 ;  /* 0x0000000a00027210 */ /* 0x000fe2000783e002 */
[----:B------:R-:W-:Y:S01]  /*18d0*/  IMAD.IADD R6, R11, 0x1, R6 ;  /* 0x000000010b067824 */ /* 0x000fe200078e0206 */
[----:B------:R-:W-:Y:S01]  /*18e0*/  SHF.R.S32.HI R0, RZ, 0x1f, R0 ;  /* 0x0000001fff007819 */ /* 0x000fe20000011400 */
[----:B------:R1:W1:Y:S01]  /*18f0*/  LDSM.16.M88.4 R140, [R183] ;  /* 0x00000000b78c783b */ /* 0x0002620000000200 */
[----:B------:R-:W-:-:S02]  /*1900*/  SEL R3, R3, RZ, P4 ;  /* 0x000000ff03037207 */ /* 0x000fc40002000000 */
[----:B------:R-:W-:Y:S02]  /*1910*/  CS2R R60, SRZ ;  /* 0x00000000003c7805 */ /* 0x000fe4000001ff00 */
[----:B------:R-:W-:Y:S01]  /*1920*/  CS2R R66, SRZ ;  /* 0x0000000000427805 */ /* 0x000fe2000001ff00 */
[----:B------:R1:W1:Y:S01]  /*1930*/  LDSM.16.M88.4 R144, [R183+0x800] ;  /* 0x00080000b790783b */ /* 0x0002620000000200 */
[----:B------:R-:W-:Y:S01]  /*1940*/  IADD3.X R3, PT, PT, R0, R6, R3, P1, P0 ;  /* 0x0000000600037210 */ /* 0x000fe20000fe0403 */
[----:B------:R-:W-:Y:S01]  /*1950*/  IMAD.U32 R0, RZ, RZ, UR12 ;  /* 0x0000000cff007e24 */ /* 0x000fe2000f8e00ff */
[----:B------:R-:W-:Y:S01]  /*1960*/  IADD3 R2, P0, PT, R2, UR12, RZ ;  /* 0x0000000c02027c10 */ /* 0x000fe2000ff1e0ff */
[----:B------:R-:W2:Y:S01]  /*1970*/  LDCU.64 UR12, c[0x0][0x5e8] ;  /* 0x0000bd00ff0c77ac */ /* 0x000ea20008000a00 */
[----:B------:R-:W-:Y:S02]  /*1980*/  CS2R R64, SRZ ;  /* 0x0000000000407805 */ /* 0x000fe4000001ff00 */
[----:B------:R-:W-:-:S02]  /*1990*/  CS2R R58, SRZ ;  /* 0x00000000003a7805 */ /* 0x000fc4000001ff00 */
[----:B------:R-:W-:Y:S02]  /*19a0*/  LEA.HI.X.SX32 R0, R0, R3, 0x1, P0 ;  /* 0x0000000300007211 */ /* 0x000fe400000f0eff */
[----:B------:R-:W-:Y:S02]  /*19b0*/  CS2R R56, SRZ ;  /* 0x0000000000387805 */ /* 0x000fe4000001ff00 */
[C---:B----4-:R-:W-:Y:S01]  /*19c0*/  LEA R216, P0, R2.reuse, UR6, 0x2 ;  /* 0x0000000602d87c11 */ /* 0x050fe2000f8010ff */
[----:B------:R-:W4:Y:S01]  /*19d0*/  LDCU UR6, c[0x0][0x508] ;  /* 0x0000a100ff0677ac */ /* 0x000f220008000800 */
[----:B------:R-:W-:Y:S02]  /*19e0*/  CS2R R54, SRZ ;  /* 0x0000000000367805 */ /* 0x000fe4000001ff00 */
[----:B------:R-:W-:Y:S02]  /*19f0*/  CS2R R52, SRZ ;  /* 0x0000000000347805 */ /* 0x000fe4000001ff00 */
[----:B------:R-:W-:-:S02]  /*1a00*/  LEA.HI.X R217, R2, UR7, R0, 0x2, P0 ;  /* 0x0000000702d97c11 */ /* 0x000fc400080f1400 */
        /* <DEDUP_REMOVED lines=8> */
[----:B----4-:R-:W-:-:S04]  /*1a90*/  UIADD3 UR6, UPT, UPT, UR33, UR6, URZ ;  /* 0x0000000621067290 */ /* 0x010fc8000fffe0ff */
[----:B------:R-:W-:-:S04]  /*1aa0*/  UIADD3 UR24, UPT, UPT, -UR6, UR26, UR24 ;  /* 0x0000001a06187290 */ /* 0x000fc8000fffe118 */
[----:B------:R-:W-:-:S04]  /*1ab0*/  USHF.R.S32.HI UR6, URZ, 0x1f, UR24 ;  /* 0x0000001fff067899 */ /* 0x000fc80008011418 */
[----:B------:R-:W-:Y:S02]  /*1ac0*/  ULEA.HI UR6, UR6, UR24, URZ, 0x6 ;  /* 0x0000001806067291 */ /* 0x000fe4000f8f30ff */
[----:B------:R-:W-:Y:S02]  /*1ad0*/  UIADD3 UR24, UPT, UPT, UR28, UR30, URZ ;  /* 0x0000001e1c187290 */ /* 0x000fe4000fffe0ff */
[----:B------:R-:W-:Y:S02]  /*1ae0*/  USHF.R.S32.HI UR6, URZ, 0x6, UR6 ;  /* 0x00000006ff067899 */ /* 0x000fe40008011406 */
[----:B--2---:R-:W-:Y:S02]  /*1af0*/  UIMAD.WIDE UR24, UR24, 0x4, UR12 ;  /* 0x00000004181878a5 */ /* 0x004fe4000f8e020c */
[----:B------:R-:W-:-:S04]  /*1b00*/  UISETP.LT.AND UP0, UPT, URZ, UR6, UPT ;  /* 0x00000006ff00728c */ /* 0x000fc8000bf01270 */
[----:B------:R-:W-:-:S04]  /*1b10*/  USEL UR6, URZ, UR6, !UP0 ;  /* 0x00000006ff067287 */ /* 0x000fc8000c000000 */
[----:B------:R-:W-:-:S09]  /*1b20*/  UISETP.GT.AND UP0, UPT, UR32, UR6, UPT ;  /* 0x000000062000728c */ /* 0x000fd2000bf04270 */
[----:B-1-3--:R-:W-:Y:S05]  /*1b30*/  BRA.U !UP0, `(.L_x_638) ;  /* 0x0000003908207547 */ /* 0x00afea000b800000 */
[----:B------:R-:W1:Y:S01]  /*1b40*/  S2R R194, SR_TID.X ;  /* 0x0000000000c27919 */ /* 0x000e620000002100 */
[C---:B------:R-:W-:Y:S01]  /*1b50*/  IMAD.SHL.U32 R2, R4.reuse, 0x40, RZ ;  /* 0x0000004004027824 */ /* 0x040fe200078e00ff */
[----:B------:R-:W2:Y:S01]  /*1b60*/  LDC R205, c[0x0][0x44c] ;  /* 0x00011300ffcd7b82 */ /* 0x000ea20000000800 */
[C---:B------:R-:W-:Y:S01]  /*1b70*/  IMAD.SHL.U32 R3, R4.reuse, 0x8, RZ ;  /* 0x0000000804037824 */ /* 0x040fe200078e00ff */
[----:B------:R-:W-:Y:S01]  /*1b80*/  USHF.L.U32 UR7, UR32, 0x6, URZ ;  /* 0x0000000620077899 */ /* 0x000fe200080006ff */
[----:B------:R-:W-:Y:S01]  /*1b90*/  IMAD.SHL.U32 R0, R4, 0x20, RZ ;  /* 0x0000002004007824 */ /* 0x000fe200078e00ff */
[C---:B------:R-:W-:Y:S01]  /*1ba0*/  LOP3.LUT R175, R2.reuse, 0x1c0, RZ, 0xc0, !PT ;  /* 0x000001c002af7812 */ /* 0x040fe200078ec0ff */
[----:B------:R-:W-:Y:S01]  /*1bb0*/  IMAD.MOV.U32 R214, RZ, RZ, 0x10 ;  /* 0x00000010ffd67424 */ /* 0x000fe200078e00ff */
[----:B------:R-:W-:Y:S01]  /*1bc0*/  LOP3.LUT R2, R2, 0x200, RZ, 0xc0, !PT ;  /* 0x0000020002027812 */ /* 0x000fe200078ec0ff */
[----:B------:R-:W-:Y:S01]  /*1bd0*/  IMAD.SHL.U32 R174, R186, 0x2, RZ ;  /* 0x00000002baae7824 */ /* 0x000fe200078e00ff */
[----:B------:R-:W-:Y:S01]  /*1be0*/  LOP3.LUT R175, R175, 0x38, R3, 0xf8, !PT ;  /* 0x00000038afaf7812 */ /* 0x000fe200078ef803 */
[----:B------:R-:W-:Y:S01]  /*1bf0*/  IMAD.U32 R207, RZ, RZ, UR26 ;  /* 0x0000001affcf7e24 */ /* 0x000fe2000f8e00ff */
[----:B------:R-:W-:Y:S01]  /*1c00*/  SHF.R.U32.HI R4, RZ, 0x1, R4 ;  /* 0x00000001ff047819 */ /* 0x000fe20000011604 */
[----:B------:R-:W-:Y:S01]  /*1c10*/  IMAD.U32 R206, RZ, RZ, UR33 ;  /* 0x00000021ffce7e24 */ /* 0x000fe2000f8e00ff */
[----:B------:R-:W-:Y:S01]  /*1c20*/  LOP3.LUT R0, R2, 0x400, R0, 0xf8, !PT ;  /* 0x0000040002007812 */ /* 0x000fe200078ef800 */
[----:B------:R-:W-:Y:S01]  /*1c30*/  IMAD.U32 R2, RZ, RZ, UR7 ;  /* 0x00000007ff027e24 */ /* 0x000fe2000f8e00ff */
[----:B------:R-:W-:Y:S01]  /*1c40*/  LOP3.LUT R175, R175, 0x8, R4, 0x78, !PT ;  /* 0x00000008afaf7812 */ /* 0x000fe200078e7804 */
[----:B------:R-:W-:Y:S01]  /*1c50*/  IMAD.SHL.U32 R172, R187, 0x2, RZ ;  /* 0x00000002bbac7824 */ /* 0x000fe200078e00ff */
[----:B------:R-:W-:Y:S01]  /*1c60*/  MOV R3, UR20 ;  /* 0x0000001400037c02 */ /* 0x000fe20008000f00 */
[----:B------:R-:W-:Y:S01]  /*1c70*/  IMAD.IADD R173, R183, 0x1, R174 ;  /* 0x00000001b7ad7824 */ /* 0x000fe200078e02ae */
[----:B------:R-:W-:Y:S01]  /*1c80*/  LOP3.LUT R175, R0, R175, RZ, 0xfc, !PT ;  /* 0x000000af00af7212 */ /* 0x000fe200078efcff */
[----:B------:R-:W-:Y:S01]  /*1c90*/  IMAD.SHL.U32 R0, R187, 0x2, RZ ;  /* 0x00000002bb007824 */ /* 0x000fe200078e00ff */
[----:B------:R-:W-:Y:S01]  /*1ca0*/  LEA R3, R3, UR26, 0x7 ;  /* 0x0000001a03037c11 */ /* 0x000fe2000f8e38ff */
[----:B------:R-:W-:Y:S01]  /*1cb0*/  IMAD.MOV.U32 R203, RZ, RZ, 0x18 ;  /* 0x00000018ffcb7424 */ /* 0x000fe200078e00ff */
[----:B------:R-:W-:Y:S01]  /*1cc0*/  LEA R175, R175, UR4, 0x1 ;  /* 0x00000004afaf7c11 */ /* 0x000fe2000f8e08ff */
[----:B------:R-:W-:Y:S01]  /*1cd0*/  IMAD.MOV.U32 R202, RZ, RZ, 0x8 ;  /* 0x00000008ffca7424 */ /* 0x000fe200078e00ff */
[----:B------:R-:W-:Y:S01]  /*1ce0*/  IADD3 R2, PT, PT, R2, UR33, R190 ;  /* 0x0000002102027c10 */ /* 0x000fe2000fffe0be */
[----:B------:R-:W-:Y:S01]  /*1cf0*/  IMAD.MOV.U32 R95, RZ, RZ, RZ ;  /* 0x000000ffff5f7224 */ /* 0x000fe200078e00ff */
[----:B------:R-:W-:Y:S01]  /*1d00*/  IADD3 R177, PT, PT, R175, R174, RZ ;  /* 0x000000aeafb17210 */ /* 0x000fe20007ffe0ff */
[----:B------:R-:W-:Y:S01]  /*1d10*/  IMAD.IADD R179, R184, 0x1, R0 ;  /* 0x00000001b8b37824 */ /* 0x000fe200078e0200 */
[----:B------:R-:W-:Y:S01]  /*1d20*/  IADD3 R206, PT, PT, R3, 0x80, -R206 ;  /* 0x0000008003ce7810 */ /* 0x000fe20007ffe8ce */
[----:B------:R-:W-:Y:S01]  /*1d30*/  USHF.L.U32 UR14, UR9, 0x3, URZ ;  /* 0x00000003090e7899 */ /* 0x000fe200080006ff */
[----:B-1----:R-:W-:Y:S01]  /*1d40*/  LOP3.LUT P0, RZ, R194, 0x4, RZ, 0xc0, !PT ;  /* 0x00000004c2ff7812 */ /* 0x002fe2000780c0ff */
[----:B------:R-:W-:Y:S01]  /*1d50*/  IMAD.IADD R176, R172, 0x1, R177 ;  /* 0x00000001acb07824 */ /* 0x000fe200078e02b1 */
[----:B------:R-:W-:Y:S01]  /*1d60*/  IADD3 R207, PT, PT, R2, -0x1f, -R207 ;  /* 0xffffffe102cf7810 */ /* 0x000fe20007ffe8cf */
[----:B------:R-:W-:Y:S01]  /*1d70*/  IMAD.IADD R2, R172, 0x1, R173 ;  /* 0x00000001ac027824 */ /* 0x000fe200078e02ad */
[----:B------:R-:W-:Y:S01]  /*1d80*/  SEL R214, R214, 0xfffffff0, !P0 ;  /* 0xfffffff0d6d67807 */ /* 0x000fe20004000000 */
[----:B------:R-:W-:Y:S01]  /*1d90*/  VIADD R181, R175, UR8 ;  /* 0x00000008afb57c36 */ /* 0x000fe20008000000 */
[----:B------:R-:W-:Y:S01]  /*1da0*/  MOV R204, 0x20 ;  /* 0x0000002000cc7802 */ /* 0x000fe20000000f00 */
[----:B------:R-:W1:Y:S01]  /*1db0*/  LDCU UR9, c[0x0][0x3e0] ;  /* 0x00007c00ff0977ac */ /* 0x000e620008000800 */
[----:B------:R-:W-:Y:S01]  /*1dc0*/  MOV R201, 0x4 ;  /* 0x0000000400c97802 */ /* 0x000fe20000000f00 */
[----:B------:R-:W-:Y:S01]  /*1dd0*/  IMAD.IADD R213, R191, 0x1, R214 ;  /* 0x00000001bfd57824 */ /* 0x000fe200078e02d6 */
[-C--:B------:R-:W-:Y:S01]  /*1de0*/  IADD3 R3, PT, PT, R183, R172.reuse, RZ ;  /* 0x000000acb7037210 */ /* 0x080fe20007ffe0ff */
[----:B------:R-:W3:Y:S01]  /*1df0*/  LDCU UR13, c[0x0][0x50c] ;  /* 0x0000a180ff0d77ac */ /* 0x000ee20008000800 */
[----:B------:R-:W-:-:S02]  /*1e00*/  IADD3 R178, PT, PT, R175, R172, RZ ;  /* 0x000000acafb27210 */ /* 0x000fc40007ffe0ff */
[----:B------:R-:W-:Y:S01]  /*1e10*/  IADD3 R180, PT, PT, R185, UR8, RZ ;  /* 0x00000008b9b47c10 */ /* 0x000fe2000fffe0ff */
[----:B------:R-:W4:Y:S01]  /*1e20*/  LDCU UR12, c[0x0][0x45c] ;  /* 0x00008b80ff0c77ac */ /* 0x000f220008000800 */
[----:B------:R-:W-:Y:S01]  /*1e30*/  UMOV UR8, UR24 ;  /* 0x0000001800087c82 */ /* 0x000fe20008000000 */
[----:B------:R-:W-:-:S05]  /*1e40*/  UMOV UR15, UR25 ;  /* 0x00000019000f7c82 */ /* 0x000fca0008000000 */
.L_x_641:
[----:B------:R-:W0:Y:S01]  /*1e50*/  LDGDEPBAR ;  /* 0x00000000000079af */ /* 0x000e220000000000 */
[-C--:B------:R-:W-:Y:S01]  /*1e60*/  IADD3 R112, PT, PT, R172, R181.reuse, RZ ;  /* 0x000000b5ac707210 */ /* 0x080fe20007ffe0ff */
[----:B------:R-:W-:Y:S01]  /*1e70*/  UIADD3 UR7, UPT, UPT, UR7, -0x40, URZ ;  /* 0xffffffc007077890 */ /* 0x000fe2000fffe0ff */
[----:B------:R-:W-:Y:S01]  /*1e80*/  IADD3 R128, PT, PT, R174, R181, RZ ;  /* 0x000000b5ae807210 */ /* 0x000fe20007ffe0ff */
[----:B------:R-:W-:Y:S01]  /*1e90*/  UIADD3 UR32, UPT, UPT, UR32, -0x1, URZ ;  /* 0xffffffff20207890 */ /* 0x000fe2000fffe0ff */
[----:B-----5:R-:W-:Y:S02]  /*1ea0*/  FSETP.NEU.FTZ.AND P0, PT, R210, -INF , PT ;  /* 0xff800000d200780b */ /* 0x020fe40003f1d000 */
[----:B------:R-:W-:Y:S01]  /*1eb0*/  FSETP.NEU.FTZ.AND P1, PT, R211, -INF , PT ;  /* 0xff800000d300780b */ /* 0x000fe20003f3d000 */
[----:B------:R-:W-:Y:S01]  /*1ec0*/  IMAD.IADD R188, R172, 0x1, R128 ;  /* 0x00000001acbc7824 */ /* 0x000fe200078e0280 */
[----:B------:R-:W-:Y:S01]  /*1ed0*/  ISETP.LE.AND P6, PT, R206, UR7, PT ;  /* 0x00000007ce007c0c */ /* 0x000fe2000bfc3270 */
[----:B------:R-:W-:Y:S01]  /*1ee0*/  UISETP.GT.AND UP0, UPT, UR32, UR6, UPT ;  /* 0x000000062000728c */ /* 0x000fe2000bf04270 */
[----:B------:R-:W-:Y:S02]  /*1ef0*/  IADD3 R222, PT, PT, R193, R214, RZ ;  /* 0x000000d6c1de7210 */ /* 0x000fe40007ffe0ff */
[----:B------:R-:W-:Y:S02]  /*1f00*/  MOV R248, UR8 ;  /* 0x0000000800f87c02 */ /* 0x000fe40008000f00 */
[----:B------:R-:W-:Y:S01]  /*1f10*/  MOV R249, UR15 ;  /* 0x0000000f00f97c02 */ /* 0x000fe20008000f00 */
[----:B------:R-:W-:Y:S04]  /*1f20*/  DEPBAR.LE SB0, 0x0 ;  /* 0x000080000000791a */ /* 0x000fe80000000000 */
[----:B------:R-:W-:Y:S06]  /*1f30*/  BAR.SYNC.DEFER_BLOCKING 0x0 ;  /* 0x0000000000007b1d */ /* 0x000fec0000010000 */
[----:B------:R-:W-:Y:S08]  /*1f40*/  LDSM.16.M88.4 R32, [R181] ;  /* 0x00000000b520783b */ /* 0x000ff00000000200 */
[----:B------:R-:W2:Y:S08]  /*1f50*/  LDSM.16.M88.4 R16, [R183+-0x4000] ;  /* 0xffc00000b710783b */ /* 0x000eb00000000200 */
[----:B------:R-:W1:Y:S08]  /*1f60*/  LDSM.16.M88.4 R28, [R181+0x1000] ;  /* 0x00100000b51c783b */ /* 0x000e700000000200 */
[----:B------:R-:W3:Y:S08]  /*1f70*/  LDSM.16.M88.4 R100, [R183+-0x3800] ;  /* 0xffc80000b764783b */ /* 0x000ef00000000200 */
[----:B------:R-:W-:Y:S08]  /*1f80*/  LDSM.16.M88.4 R104, [R112] ;  /* 0x000000007068783b */ /* 0x000ff00000000200 */
[----:B------:R-:W4:Y:S01]  /*1f90*/  LDSM.16.M88.4 R108, [R3+-0x4000] ;  /* 0xffc00000036c783b */ /* 0x000f220000000200 */
[-C--:B--2---:R-:W-:Y:S07]  /*1fa0*/  HMMA.16816.F32 R4, R32, R16.reuse, RZ ;  /* 0x000000102004723c */ /* 0x084fee00000018ff */
[----:B------:R-:W2:Y:S01]  /*1fb0*/  LDSM.16.M88.4 R112, [R112+0x1000] ;  /* 0x001000007070783b */ /* 0x000ea20000000200 */
[C---:B-1----:R-:W-:Y:S07]  /*1fc0*/  HMMA.16816.F32 R8, R28.reuse, R16, RZ ;  /* 0x000000101c08723c */ /* 0x042fee00000018ff */
[----:B------:R-:W1:Y:S01]  /*1fd0*/  LDSM.16.M88.4 R116, [R3+-0x3800] ;  /* 0xffc800000374783b */ /* 0x000e620000000200 */
[-C--:B------:R-:W-:Y:S07]  /*1fe0*/  HMMA.16816.F32 R12, R28, R18.reuse, RZ ;  /* 0x000000121c0c723c */ /* 0x080fee00000018ff */
[----:B------:R-:W-:Y:S01]  /*1ff0*/  LDSM.16.M88.4 R120, [R128] ;  /* 0x000000008078783b */ /* 0x000fe20000000200 */
[C---:B------:R-:W-:Y:S07]  /*2000*/  HMMA.16816.F32 R16, R32.reuse, R18, RZ ;  /* 0x000000122010723c */ /* 0x040fee00000018ff */
[----:B------:R-:W1:Y:S01]  /*2010*/  LDSM.16.M88.4 R124, [R173+-0x4000] ;  /* 0xffc00000ad7c783b */ /* 0x000e620000000200 */
[-C--:B---3--:R-:W-:Y:S07]  /*2020*/  HMMA.16816.F32 R20, R32, R100.reuse, RZ ;  /* 0x000000642014723c */ /* 0x088fee00000018ff */
[----:B------:R-:W-:Y:S01]  /*2030*/  LDSM.16.M88.4 R132, [R188] ;  /* 0x00000000bc84783b */ /* 0x000fe20000000200 */
[C---:B------:R-:W-:Y:S07]  /*2040*/  HMMA.16816.F32 R24, R28.reuse, R100, RZ ;  /* 0x000000641c18723c */ /* 0x040fee00000018ff */
[----:B------:R-:W-:Y:S01]  /*2050*/  LDSM.16.M88.4 R136, [R2+-0x4000] ;  /* 0xffc000000288783b */ /* 0x000fe20000000200 */
[-C--:B------:R-:W-:Y:S08]  /*2060*/  HMMA.16816.F32 R28, R28, R102.reuse, RZ ;  /* 0x000000661c1c723c */ /* 0x080ff000000018ff */
[----:B------:R-:W-:Y:S01]  /*2070*/  HMMA.16816.F32 R32, R32, R102, RZ ;  /* 0x000000662020723c */ /* 0x000fe200000018ff */
[----:B------:R-:W3:Y:S07]  /*2080*/  LDSM.16.M88.4 R100, [R128+0x1000] ;  /* 0x001000008064783b */ /* 0x000eee0000000200 */
[-C--:B----4-:R-:W-:Y:S01]  /*2090*/  HMMA.16816.F32 R4, R104, R108.reuse, R4 ;  /* 0x0000006c6804723c */ /* 0x090fe20000001804 */
[----:B------:R-:W4:Y:S07]  /*20a0*/  LDSM.16.M88.4 R128, [R173+-0x3800] ;  /* 0xffc80000ad80783b */ /* 0x000f2e0000000200 */
[C---:B--2---:R-:W-:Y:S08]  /*20b0*/  HMMA.16816.F32 R8, R112.reuse, R108, R8 ;  /* 0x0000006c7008723c */ /* 0x044ff00000001808 */
[-C--:B------:R-:W-:Y:S08]  /*20c0*/  HMMA.16816.F32 R12, R112, R110.reuse, R12 ;  /* 0x0000006e700c723c */ /* 0x080ff0000000180c */
[C---:B------:R-:W-:Y:S08]  /*20d0*/  HMMA.16816.F32 R16, R104.reuse, R110, R16 ;  /* 0x0000006e6810723c */ /* 0x040ff00000001810 */
[-C--:B-1----:R-:W-:Y:S08]  /*20e0*/  HMMA.16816.F32 R20, R104, R116.reuse, R20 ;  /* 0x000000746814723c */ /* 0x082ff00000001814 */
[C---:B------:R-:W-:Y:S08]  /*20f0*/  HMMA.16816.F32 R24, R112.reuse, R116, R24 ;  /* 0x000000747018723c */ /* 0x040ff00000001818 */
[-C--:B------:R-:W-:Y:S08]  /*2100*/  HMMA.16816.F32 R28, R112, R118.reuse, R28 ;  /* 0x00000076701c723c */ /* 0x080ff0000000181c */
[----:B------:R-:W-:Y:S01]  /*2110*/  HMMA.16816.F32 R32, R104, R118, R32 ;  /* 0x000000766820723c */ /* 0x000fe20000001820 */
[----:B------:R-:W1:Y:S07]  /*2120*/  LDSM.16.M88.4 R104, [R188+0x1000] ;  /* 0x00100000bc68783b */ /* 0x000e6e0000000200 */
[-C--:B------:R-:W-:Y:S08]  /*2130*/  HMMA.16816.F32 R4, R120, R124.reuse, R4 ;  /* 0x0000007c7804723c */ /* 0x080ff00000001804 */
[C---:B---3--:R-:W-:Y:S08]  /*2140*/  HMMA.16816.F32 R8, R100.reuse, R124, R8 ;  /* 0x0000007c6408723c */ /* 0x048ff00000001808 */
[-C--:B------:R-:W-:Y:S08]  /*2150*/  HMMA.16816.F32 R12, R100, R126.reuse, R12 ;  /* 0x0000007e640c723c */ /* 0x080ff0000000180c */
[C---:B------:R-:W-:Y:S08]  /*2160*/  HMMA.16816.F32 R16, R120.reuse, R126, R16 ;  /* 0x0000007e7810723c */ /* 0x040ff00000001810 */
[-C--:B----4-:R-:W-:Y:S08]  /*2170*/  HMMA.16816.F32 R20, R120, R128.reuse, R20 ;  /* 0x000000807814723c */ /* 0x090ff00000001814 */
[C---:B------:R-:W-:Y:S08]  /*2180*/  HMMA.16816.F32 R24, R100.reuse, R128, R24 ;  /* 0x000000806418723c */ /* 0x040ff00000001818 */
[-C--:B------:R-:W-:Y:S08]  /*2190*/  HMMA.16816.F32 R28, R100, R130.reuse, R28 ;  /* 0x00000082641c723c */ /* 0x080ff0000000181c */
[----:B------:R-:W-:Y:S08]  /*21a0*/  HMMA.16816.F32 R32, R120, R130, R32 ;  /* 0x000000827820723c */ /* 0x000ff00000001820 */
[-C--:B------:R-:W-:Y:S08]  /*21b0*/  HMMA.16816.F32 R4, R132, R136.reuse, R4 ;  /* 0x000000888404723c */ /* 0x080ff00000001804 */
[C---:B-1----:R-:W-:Y:S08]  /*21c0*/  HMMA.16816.F32 R8, R104.reuse, R136, R8 ;  /* 0x000000886808723c */ /* 0x042ff00000001808 */
        /* <DEDUP_REMOVED lines=16> */
[----:B------:R2:W3:Y:S01]  /*22d0*/  MUFU.TANH R113, R9 ;  /* 0x0000000900717308 */ /* 0x0004e20000002400 */
[----:B------:R-:W-:Y:S01]  /*22e0*/  FMUL.FTZ R17, R17, UR13 ;  /* 0x0000000d11117c20 */ /* 0x000fe20008410000 */
[----:B------:R-:W-:Y:S01]  /*22f0*/  FMUL.FTZ R18, R18, UR13 ;  /* 0x0000000d12127c20 */ /* 0x000fe20008410000 */
[----:B------:R-:W-:Y:S01]  /*2300*/  FMUL.FTZ R19, R19, UR13 ;  /* 0x0000000d13137c20 */ /* 0x000fe20008410000 */
[----:B------:R-:W-:Y:S06]  /*2310*/  FMUL.FTZ R16, R16, UR13 ;  /* 0x0000000d10107c20 */ /* 0x000fec0008410000 */
[----:B------:R-:W-:Y:S10]  /*2320*/  MUFU.TANH R108, R6 ;  /* 0x00000006006c7308 */ /* 0x000ff40000002400 */
[----:B------:R4:W-:Y:S01]  /*2330*/  MUFU.TANH R114, R10 ;  /* 0x0000000a00727308 */ /* 0x0009e20000002400 */
[----:B--2---:R-:W-:Y:S04]  /*2340*/  @!P6 SHF.L.U32 R9, R194, 0x1, RZ ;  /* 0x00000001c209e819 */ /* 0x004fe800000006ff */
[----:B------:R-:W-:Y:S05]  /*2350*/  @!P6 LOP3.LUT R9, R9, 0x6, RZ, 0xc0, !PT ;  /* 0x000000060909e812 */ /* 0x000fea00078ec0ff */
[----:B------:R2:W3:Y:S10]  /*2360*/  MUFU.TANH R109, R7 ;  /* 0x00000007006d7308 */ /* 0x0004f40000002400 */
[----:B------:R-:W3:Y:S01]  /*2370*/  MUFU.TANH R115, R11 ;  /* 0x0000000b00737308 */ /* 0x000ee20000002400 */
[----:B----4-:R-:W-:Y:S09]  /*2380*/  @!P6 VIADDMNMX R10, R207, -R204, UR33, PT ;  /* 0x00000021cf0aee46 */ /* 0x010ff2000b8009cc */
[----:B------:R4:W3:Y:S01]  /*2390*/  MUFU.TANH R110, R8 ;  /* 0x00000008006e7308 */ /* 0x0008e20000002400 */
[----:B--2---:R-:W2:Y:S09]  /*23a0*/  LDSM.16.M88.4 R4, [R2+-0x3800] ;  /* 0xffc800000204783b */ /* 0x004eb20000000200 */
[----:B------:R1:W-:Y:S10]  /*23b0*/  MUFU.TANH R119, R15 ;  /* 0x0000000f00777308 */ /* 0x0003f40000002400 */
[----:B------:R3:W2:Y:S01]  /*23c0*/  MUFU.TANH R121, R17 ;  /* 0x0000001100797308 */ /* 0x0006a20000002400 */
[----:B----4-:R-:W-:Y:S04]  /*23d0*/  @!P6 SHF.R.U32.HI R8, RZ, 0x1, R194 ;  /* 0x00000001ff08e819 */ /* 0x010fe800000116c2 */
[----:B------:R-:W-:Y:S05]  /*23e0*/  @!P6 LOP3.LUT R9, R9, 0x1e0, R8, 0xf8, !PT ;  /* 0x000001e00909e812 */ /* 0x000fea00078ef808 */
[----:B------:R4:W-:Y:S01]  /*23f0*/  MUFU.TANH R116, R12 ;  /* 0x0000000c00747308 */ /* 0x0009e20000002400 */
[----:B------:R-:W-:Y:S02]  /*2400*/  MOV R8, UR20 ;  /* 0x0000001400087c02 */ /* 0x000fe40008000f00 */
[----:B-1----:R-:W-:Y:S03]  /*2410*/  MOV R15, R111 ;  /* 0x0000006f000f7202 */ /* 0x002fe60000000f00 */
[----:B------:R-:W-:Y:S01]  /*2420*/  @!P6 IMAD R9, R8, 0x80, R9 ;  /* 0x000000800809e824 */ /* 0x000fe200078e0209 */
[----:B------:R-:W-:Y:S03]  /*2430*/  @!P6 VIADDMNMX R8, R207, -R203, UR33, PT ;  /* 0x00000021cf08ee46 */ /* 0x000fe6000b8009cb */
[----:B------:R-:W1:Y:S01]  /*2440*/  MUFU.TANH R123, R19 ;  /* 0x00000013007b7308 */ /* 0x000e620000002400 */
[----:B---3--:R-:W-:Y:S02]  /*2450*/  MOV R17, R113 ;  /* 0x0000007100117202 */ /* 0x008fe40000000f00 */
[----:B------:R-:W-:Y:S07]  /*2460*/  @!P6 IADD3 R11, PT, PT, R9, 0x1, RZ ;  /* 0x00000001090be810 */ /* 0x000fee0007ffe0ff */
[----:B------:R3:W-:Y:S01]  /*2470*/  MUFU.TANH R118, R14 ;  /* 0x0000000e00767308 */ /* 0x0007e20000002400 */
[-C--:B------:R-:W-:Y:S01]  /*2480*/  @!P6 ISETP.GE.AND P2, PT, R11, R10.reuse, PT ;  /* 0x0000000a0b00e20c */ /* 0x080fe20003f46270 */
[-C--:B--2---:R-:W-:Y:S03]  /*2490*/  HMMA.16816.F32 R20, R132, R4.reuse, R20 ;  /* 0x000000048414723c */ /* 0x084fe60000001814 */
[----:B----4-:R-:W-:Y:S05]  /*24a0*/  MOV R12, R109 ;  /* 0x0000006d000c7202 */ /* 0x010fea0000000f00 */
[----:B------:R2:W4:Y:S01]  /*24b0*/  MUFU.TANH R117, R13 ;  /* 0x0000000d00757308 */ /* 0x0005220000002400 */
[C---:B------:R-:W-:Y:S04]  /*24c0*/  HMMA.16816.F32 R24, R104.reuse, R4, R24 ;  /* 0x000000046818723c */ /* 0x040fe80000001818 */
[----:B------:R-:W-:Y:S01]  /*24d0*/  FMUL.FTZ R4, R210, 1.4426950216293334961 ;  /* 0x3fb8aa3bd2047820 */ /* 0x000fe20000410000 */
[----:B------:R-:W-:Y:S04]  /*24e0*/  FMUL.FTZ R5, R211, 1.4426950216293334961 ;  /* 0x3fb8aa3bd3057820 */ /* 0x000fe80000410000 */
[----:B------:R-:W4:Y:S01]  /*24f0*/  MUFU.TANH R120, R16 ;  /* 0x0000001000787308 */ /* 0x000f220000002400 */
[-C--:B------:R-:W-:Y:S03]  /*2500*/  HMMA.16816.F32 R28, R104, R6.reuse, R28 ;  /* 0x00000006681c723c */ /* 0x080fe6000000181c */
[----:B------:R-:W-:Y:S01]  /*2510*/  FSEL R4, R4, RZ, P0 ;  /* 0x000000ff04047208 */ /* 0x000fe20000000000 */
[----:B---3--:R-:W-:Y:S01]  /*2520*/  IMAD.MOV.U32 R14, RZ, RZ, R112 ;  /* 0x000000ffff0e7224 */ /* 0x008fe200078e0070 */
[----:B------:R-:W-:Y:S04]  /*2530*/  @!P6 ISETP.GE.AND P0, PT, R9, R10, PT ;  /* 0x0000000a0900e20c */ /* 0x000fe80003f06270 */
[----:B------:R3:W4:Y:S01]  /*2540*/  MUFU.TANH R122, R18 ;  /* 0x00000012007a7308 */ /* 0x0007220000002400 */
[----:B------:R-:W-:Y:S01]  /*2550*/  FSEL R5, R5, RZ, P1 ;  /* 0x000000ff05057208 */ /* 0x000fe20000800000 */
[----:B------:R-:W-:Y:S04]  /*2560*/  HMMA.16816.F32 R32, R132, R6, R32 ;  /* 0x000000068420723c */ /* 0x000fe80000001820 */
[----:B------:R-:W-:Y:S01]  /*2570*/  @!P6 FSEL R15, R111, -INF , !P0 ;  /* 0xff8000006f0fe808 */ /* 0x000fe20004000000 */
[----:B------:R-:W-:Y:S01]  /*2580*/  FMUL.FTZ R22, R22, UR13 ;  /* 0x0000000d16167c20 */ /* 0x000fe20008410000 */
[-C--:B------:R-:W-:Y:S01]  /*2590*/  @!P6 ISETP.GE.AND P0, PT, R11, R8.reuse, PT ;  /* 0x000000080b00e20c */ /* 0x080fe20003f06270 */
[----:B------:R-:W-:Y:S01]  /*25a0*/  FMUL.FTZ R24, R24, UR13 ;  /* 0x0000000d18187c20 */ /* 0x000fe20008410000 */
[----:B------:R-:W-:Y:S01]  /*25b0*/  @!P6 FSEL R14, R112, -INF , !P2 ;  /* 0xff800000700ee808 */ /* 0x000fe20005000000 */
[----:B------:R1:W-:Y:S01]  /*25c0*/  MUFU.TANH R126, R22 ;  /* 0x00000016007e7308 */ /* 0x0003e20000002400 */
[----:B------:R-:W-:Y:S01]  /*25d0*/  @!P6 FSEL R12, R109, -INF , !P0 ;  /* 0xff8000006d0ce808 */ /* 0x000fe20004000000 */
[--C-:B------:R-:W-:Y:S01]  /*25e0*/  FFMA.FTZ R247, R15, UR12, -R5.reuse ;  /* 0x0000000c0ff77c23 */ /* 0x100fe20008010805 */
[----:B------:R-:W-:Y:S01]  /*25f0*/  @!P6 ISETP.GE.AND P1, PT, R9, R8, PT ;  /* 0x000000080900e20c */ /* 0x000fe20003f26270 */
[----:B------:R-:W-:Y:S01]  /*2600*/  FFMA.FTZ R224, R14, UR12, -R5 ;  /* 0x0000000c0ee07c23 */ /* 0x000fe20008010805 */
[C---:B------:R-:W-:Y:S01]  /*2610*/  @!P6 VIMNMX R14, PT, PT, R207.reuse, UR33, PT ;  /* 0x00000021cf0eec48 */ /* 0x040fe2000bfe0100 */
[--C-:B------:R-:W-:Y:S01]  /*2620*/  FFMA.FTZ R128, R12, UR12, -R4.reuse ;  /* 0x0000000c0c807c23 */ /* 0x100fe20008010804 */
[----:B------:R-:W-:Y:S01]  /*2630*/  @!P6 VIADDMNMX R12, R207, R202, UR33, PT ;  /* 0x00000021cf0cee46 */ /* 0x000fe2000b8001ca */
[----:B------:R-:W-:Y:S01]  /*2640*/  IMAD.MOV.U32 R15, RZ, RZ, R115 ;  /* 0x000000ffff0f7224 */ /* 0x000fe200078e0073 */
[----:B--2---:R-:W-:Y:S01]  /*2650*/  MOV R13, R108 ;  /* 0x0000006c000d7202 */ /* 0x004fe20000000f00 */
[----:B------:R-:W-:Y:S01]  /*2660*/  FMUL.FTZ R21, R21, UR13 ;  /* 0x0000000d15157c20 */ /* 0x000fe20008410000 */
[----:B------:R-:W-:Y:S01]  /*2670*/  @!P6 FSEL R13, R108, -INF , !P1 ;  /* 0xff8000006c0de808 */ /* 0x000fe20004800000 */
[----:B------:R-:W-:Y:S01]  /*2680*/  FMUL.FTZ R20, R20, UR13 ;  /* 0x0000000d14147c20 */ /* 0x000fe20008410000 */
[C---:B------:R-:W-:Y:S01]  /*2690*/  @!P6 ISETP.GE.AND P1, PT, R11.reuse, R12, PT ;  /* 0x0000000c0b00e20c */ /* 0x040fe20003f26270 */
[----:B------:R2:W4:Y:S01]  /*26a0*/  MUFU.TANH R127, R21 ;  /* 0x00000015007f7308 */ /* 0x0005220000002400 */
[----:B------:R-:W-:Y:S01]  /*26b0*/  @!P6 ISETP.GE.AND P3, PT, R11, R14, PT ;  /* 0x0000000e0b00e20c */ /* 0x000fe20003f66270 */
[C---:B------:R-:W-:Y:S01]  /*26c0*/  FMUL.FTZ R11, R208.reuse, 1.4426950216293334961 ;  /* 0x3fb8aa3bd00b7820 */ /* 0x040fe20000410000 */
[----:B------:R-:W-:Y:S01]  /*26d0*/  FFMA.FTZ R129, R13, UR12, -R4 ;  /* 0x0000000c0d817c23 */ /* 0x000fe20008010804 */
[----:B------:R-:W-:Y:S01]  /*26e0*/  FSETP.NEU.FTZ.AND P0, PT, R208, -INF , PT ;  /* 0xff800000d000780b */ /* 0x000fe20003f1d000 */
[C---:B------:R-:W-:Y:S01]  /*26f0*/  FMUL.FTZ R13, R209.reuse, 1.4426950216293334961 ;  /* 0x3fb8aa3bd10d7820 */ /* 0x040fe20000410000 */
[----:B------:R-:W-:Y:S01]  /*2700*/  FSETP.NEU.FTZ.AND P2, PT, R209, -INF , PT ;  /* 0xff800000d100780b */ /* 0x000fe20003f5d000 */
[----:B---3--:R-:W-:Y:S01]  /*2710*/  IMAD.MOV.U32 R18, RZ, RZ, R110 ;  /* 0x000000ffff127224 */ /* 0x008fe200078e006e */
[----:B------:R-:W-:Y:S02]  /*2720*/  FSEL R11, R11, RZ, P0 ;  /* 0x000000ff0b0b7208 */ /* 0x000fe40000000000 */
[----:B------:R-:W3:Y:S01]  /*2730*/  MUFU.TANH R124, R20 ;  /* 0x00000014007c7308 */ /* 0x000ee20000002400 */
[----:B------:R-:W-:Y:S01]  /*2740*/  @!P6 FSEL R15, R115, -INF , !P1 ;  /* 0xff800000730fe808 */ /* 0x000fe20004800000 */
[----:B------:R-:W-:Y:S01]  /*2750*/  FMUL.FTZ R25, R25, UR13 ;  /* 0x0000000d19197c20 */ /* 0x000fe20008410000 */
[----:B------:R-:W-:Y:S01]  /*2760*/  FSEL R13, R13, RZ, P2 ;  /* 0x000000ff0d0d7208 */ /* 0x000fe20001000000 */
[----:B------:R-:W-:Y:S01]  /*2770*/  @!P6 VIADD R6, R9, 0x10 ;  /* 0x000000100906e836 */ /* 0x000fe20000000000 */
[----:B------:R-:W-:Y:S01]  /*2780*/  @!P6 FSEL R17, R113, -INF , !P3 ;  /* 0xff8000007111e808 */ /* 0x000fe20005800000 */
[----:B------:R-:W-:Y:S01]  /*2790*/  FFMA.FTZ R138, R15, UR12, -R11 ;  /* 0x0000000c0f8a7c23 */ /* 0x000fe2000801080b */
[C---:B------:R-:W-:Y:S01]  /*27a0*/  @!P6 ISETP.GE.AND P2, PT, R9.reuse, R12, PT ;  /* 0x0000000c0900e20c */ /* 0x040fe20003f46270 */
[----:B------:R-:W-:Y:S01]  /*27b0*/  FMUL.FTZ R26, R26, UR13 ;  /* 0x0000000d1a1a7c20 */ /* 0x000fe20008410000 */
[----:B------:R-:W-:Y:S01]  /*27c0*/  @!P6 IADD3 R15, PT, PT, R9, 0x8, RZ ;  /* 0x00000008090fe810 */ /* 0x000fe20007ffe0ff */
[----:B------:R-:W-:Y:S01]  /*27d0*/  FFMA.FTZ R188, R17, UR12, -R13 ;  /* 0x0000000c11bc7c23 */ /* 0x000fe2000801080d */
[----:B------:R-:W-:Y:S01]  /*27e0*/  MOV R16, R114 ;  /* 0x0000007200107202 */ /* 0x000fe20000000f00 */
[----:B------:R-:W-:Y:S01]  /*27f0*/  FMUL.FTZ R27, R27, UR13 ;  /* 0x0000000d1b1b7c20 */ /* 0x000fe20008410000 */
[CC--:B------:R-:W-:Y:S01]  /*2800*/  @!P6 ISETP.GE.AND P4, PT, R9.reuse, R14.reuse, PT ;  /* 0x0000000e0900e20c */ /* 0x0c0fe20003f86270 */
[----:B------:R-:W-:Y:S01]  /*2810*/  MUFU.TANH R130, R24 ;  /* 0x0000001800827308 */ /* 0x000fe20000002400 */
[----:B------:R-:W-:Y:S01]  /*2820*/  @!P6 FSEL R16, R114, -INF , !P2 ;  /* 0xff8000007210e808 */ /* 0x000fe20005000000 */
[----:B-1----:R-:W-:Y:S01]  /*2830*/  IMAD.MOV.U32 R22, RZ, RZ, R121 ;  /* 0x000000ffff167224 */ /* 0x002fe200078e0079 */
[----:B------:R-:W-:Y:S01]  /*2840*/  @!P6 IADD3 R17, PT, PT, R9, 0x9, RZ ;  /* 0x000000090911e810 */ /* 0x000fe20007ffe0ff */
[----:B--2---:R-:W-:Y:S01]  /*2850*/  IMAD.MOV.U32 R21, RZ, RZ, R123 ;  /* 0x000000ffff157224 */ /* 0x004fe200078e007b */
[-C--:B------:R-:W-:Y:S01]  /*2860*/  @!P6 ISETP.GE.AND P3, PT, R15, R14.reuse, PT ;  /* 0x0000000e0f00e20c */ /* 0x080fe20003f66270 */
[----:B------:R-:W-:Y:S01]  /*2870*/  FFMA.FTZ R139, R16, UR12, -R11 ;  /* 0x0000000c108b7c23 */ /* 0x000fe2000801080b */
[----:B------:R-:W-:Y:S01]  /*2880*/  @!P6 FSEL R18, R110, -INF , !P4 ;  /* 0xff8000006e12e808 */ /* 0x000fe20006000000 */
[----:B------:R-:W-:Y:S01]  /*2890*/  IMAD.MOV.U32 R16, RZ, RZ, R116 ;  /* 0x000000ffff107224 */ /* 0x000fe200078e0074 */
[----:B------:R-:W-:Y:S01]  /*28a0*/  @!P6 ISETP.GE.AND P4, PT, R17, R14, PT ;  /* 0x0000000e1100e20c */ /* 0x000fe20003f86270 */
[----:B------:R-:W-:Y:S01]  /*28b0*/  MUFU.TANH R137, R25 ;  /* 0x0000001900897308 */ /* 0x000fe20000002400 */
[C---:B------:R-:W-:Y:S01]  /*28c0*/  @!P6 ISETP.GE.AND P1, PT, R15.reuse, R10, PT ;  /* 0x0000000a0f00e20c */ /* 0x040fe20003f26270 */
[--C-:B------:R-:W-:Y:S01]  /*28d0*/  FFMA.FTZ R215, R18, UR12, -R13.reuse ;  /* 0x0000000c12d77c23 */ /* 0x100fe2000801080d */
[----:B------:R-:W-:Y:S01]  /*28e0*/  @!P6 ISETP.GE.AND P0, PT, R15, R12, PT ;  /* 0x0000000c0f00e20c */ /* 0x000fe20003f06270 */
[----:B------:R-:W-:Y:S01]  /*28f0*/  FMUL.FTZ R23, R23, UR13 ;  /* 0x0000000d17177c20 */ /* 0x000fe20008410000 */
[----:B------:R-:W-:Y:S01]  /*2900*/  @!P6 ISETP.GE.AND P2, PT, R15, R8, PT ;  /* 0x000000080f00e20c */ /* 0x000fe20003f46270 */
[----:B------:R-:W-:Y:S01]  /*2910*/  FMUL.FTZ R28, R28, UR13 ;  /* 0x0000000d1c1c7c20 */ /* 0x000fe20008410000 */
[----:B------:R-:W-:Y:S03]  /*2920*/  @!P6 FSEL R16, R116, -INF , !P3 ;  /* 0xff8000007410e808 */ /* 0x000fe60005800000 */
[----:B------:R-:W-:Y:S01]  /*2930*/  MUFU.TANH R136, R26 ;  /* 0x0000001a00887308 */ /* 0x000fe20000002400 */
[----:B------:R-:W-:Y:S01]  /*2940*/  @!P6 ISETP.GE.AND P3, PT, R17, R10, PT ;  /* 0x0000000a1100e20c */ /* 0x000fe20003f66270 */
[----:B------:R-:W-:Y:S01]  /*2950*/  FMUL.FTZ R29, R29, UR13 ;  /* 0x0000000d1d1d7c20 */ /* 0x000fe20008410000 */
[----:B------:R-:W-:Y:S01]  /*2960*/  @!P6 ISETP.GE.AND P5, PT, R17, R12, PT ;  /* 0x0000000c1100e20c */ /* 0x000fe20003fa6270 */
[----:B------:R-:W-:Y:S01]  /*2970*/  FMUL.FTZ R32, R32, UR13 ;  /* 0x0000000d20207c20 */ /* 0x000fe20008410000 */
[----:B----4-:R-:W-:Y:S01]  /*2980*/  MOV R15, R117 ;  /* 0x00000075000f7202 */ /* 0x010fe20000000f00 */
[----:B------:R-:W-:Y:S01]  /*2990*/  FMUL.FTZ R33, R33, UR13 ;  /* 0x0000000d21217c20 */ /* 0x000fe20008410000 */
[----:B------:R-:W-:Y:S03]  /*29a0*/  @!P6 FSEL R15, R117, -INF , !P4 ;  /* 0xff800000750fe808 */ /* 0x000fe60006000000 */
[----:B------:R-:W-:Y:S01]  /*29b0*/  MUFU.TANH R131, R27 ;  /* 0x0000001b00837308 */ /* 0x000fe20000002400 */
[----:B------:R-:W-:Y:S01]  /*29c0*/  @!P6 ISETP.GE.AND P4, PT, R17, R8, PT ;  /* 0x000000081100e20c */ /* 0x000fe20003f86270 */
[----:B------:R-:W-:Y:S01]  /*29d0*/  FMUL.FTZ R34, R34, UR13 ;  /* 0x0000000d22227c20 */ /* 0x000fe20008410000 */
[----:B------:R-:W-:Y:S01]  /*29e0*/  MOV R7, R118 ;  /* 0x0000007600077202 */ /* 0x000fe20000000f00 */
[----:B------:R-:W-:Y:S01]  /*29f0*/  FMUL.FTZ R35, R35, UR13 ;  /* 0x0000000d23237c20 */ /* 0x000fe20008410000 */
[----:B------:R-:W-:Y:S01]  /*2a00*/  MOV R17, R119 ;  /* 0x0000007700117202 */ /* 0x000fe20000000f00 */
[----:B------:R-:W-:Y:S01]  /*2a10*/  FMUL.FTZ R30, R30, UR13 ;  /* 0x0000000d1e1e7c20 */ /* 0x000fe20008410000 */
[----:B------:R-:W-:Y:S03]  /*2a20*/  MOV R18, R120 ;  /* 0x0000007800127202 */ /* 0x000fe60000000f00 */
[----:B------:R-:W-:Y:S01]  /*2a30*/  MUFU.EX2 R129, R129 ;  /* 0x0000008100817308 */ /* 0x000fe20000000800 */
[----:B------:R-:W-:Y:S01]  /*2a40*/  @!P6 FSEL R22, R121, -INF , !P3 ;  /* 0xff8000007916e808 */ /* 0x000fe20005800000 */
[----:B------:R-:W-:Y:S01]  /*2a50*/  FMUL.FTZ R31, R31, UR13 ;  /* 0x0000000d1f1f7c20 */ /* 0x000fe20008410000 */
[----:B------:R-:W-:Y:S07]  /*2a60*/  @!P6 FSEL R7, R118, -INF , !P0 ;  /* 0xff8000007607e808 */ /* 0x000fee0004000000 */
[----:B------:R-:W1:Y:S01]  /*2a70*/  MUFU.EX2 R128, R128 ;  /* 0x0000008000807308 */ /* 0x000e620000000800 */
[----:B------:R-:W-:Y:S01]  /*2a80*/  @!P6 FSEL R17, R119, -INF , !P5 ;  /* 0xff8000007711e808 */ /* 0x000fe20006800000 */
[----:B------:R-:W-:Y:S01]  /*2a90*/  FFMA.FTZ R220, R15, UR12, -R13 ;  /* 0x0000000c0fdc7c23 */ /* 0x000fe2000801080d */
[----:B------:R-:W-:Y:S07]  /*2aa0*/  @!P6 FSEL R18, R120, -INF , !P1 ;  /* 0xff8000007812e808 */ /* 0x000fee0004800000 */
[----:B------:R-:W-:Y:S01]  /*2ab0*/  MUFU.EX2 R247, R247 ;  /* 0x000000f700f77308 */ /* 0x000fe20000000800 */
[C---:B------:R-:W-:Y:S01]  /*2ac0*/  @!P6 ISETP.GE.AND P0, PT, R6.reuse, R10, PT ;  /* 0x0000000a0600e20c */ /* 0x040fe20003f06270 */
[--C-:B------:R-:W-:Y:S01]  /*2ad0*/  FFMA.FTZ R135, R7, UR12, -R11.reuse ;  /* 0x0000000c07877c23 */ /* 0x100fe2000801080b */
[C---:B------:R-:W-:Y:S07]  /*2ae0*/  @!P6 ISETP.GE.AND P3, PT, R6.reuse, R12, PT ;  /* 0x0000000c0600e20c */ /* 0x040fee0003f66270 */
[----:B------:R-:W2:Y:S01]  /*2af0*/  MUFU.EX2 R224, R224 ;  /* 0x000000e000e07308 */ /* 0x000ea20000000800 */
[C---:B------:R-:W-:Y:S01]  /*2b00*/  @!P6 ISETP.GE.AND P1, PT, R6.reuse, R14, PT ;  /* 0x0000000e0600e20c */ /* 0x040fe20003f26270 */
[----:B------:R-:W-:Y:S01]  /*2b10*/  FFMA.FTZ R134, R17, UR12, -R11 ;  /* 0x0000000c11867c23 */ /* 0x000fe2000801080b */
[----:B------:R-:W-:Y:S01]  /*2b20*/  @!P6 ISETP.GE.AND P5, PT, R6, R8, PT ;  /* 0x000000080600e20c */ /* 0x000fe20003fa6270 */
[----:B------:R-:W-:Y:S01]  /*2b30*/  FFMA.FTZ R246, R18, UR12, -R5 ;  /* 0x0000000c12f67c23 */ /* 0x000fe20008010805 */
[----:B------:R-:W-:Y:S05]  /*2b40*/  @!P6 IADD3 R6, PT, PT, R9, 0x11, RZ ;  /* 0x000000110906e810 */ /* 0x000fea0007ffe0ff */
[----:B------:R-:W4:Y:S01]  /*2b50*/  MUFU.TANH R125, R23 ;  /* 0x00000017007d7308 */ /* 0x000f220000002400 */
[----:B------:R-:W-:Y:S01]  /*2b60*/  MOV R19, R122 ;  /* 0x0000007a00137202 */ /* 0x000fe20000000f00 */
[----:B------:R-:W-:Y:S01]  /*2b70*/  FFMA.FTZ R221, R16, UR12, -R13 ;  /* 0x0000000c10dd7c23 */ /* 0x000fe2000801080d */
[----:B------:R-:W-:Y:S01]  /*2b80*/  @!P6 FSEL R19, R122, -INF , !P2 ;  /* 0xff8000007a13e808 */ /* 0x000fe20005000000 */
[--C-:B------:R-:W-:Y:S01]  /*2b90*/  FFMA.FTZ R245, R22, UR12, -R5.reuse ;  /* 0x0000000c16f57c23 */ /* 0x100fe20008010805 */
[----:B------:R-:W-:Y:S01]  /*2ba0*/  @!P6 ISETP.GE.AND P2, PT, R6, R10, PT ;  /* 0x0000000a0600e20c */ /* 0x000fe20003f46270 */
[----:B------:R-:W-:Y:S01]  /*2bb0*/  FFMA.FTZ R120, -R120, R120, 1 ;  /* 0x3f80000078787423 */ /* 0x000fe20000010178 */
[----:B------:R-:W-:Y:S01]  /*2bc0*/  MOV R7, R127 ;  /* 0x0000007f00077202 */ /* 0x000fe20000000f00 */
[--C-:B------:R-:W-:Y:S01]  /*2bd0*/  FFMA.FTZ R240, R19, UR12, -R4.reuse ;  /* 0x0000000c13f07c23 */ /* 0x100fe20008010804 */
[----:B---3--:R-:W-:Y:S01]  /*2be0*/  MOV R20, R124 ;  /* 0x0000007c00147202 */ /* 0x008fe20000000f00 */
[----:B------:R-:W3:Y:S01]  /*2bf0*/  MUFU.TANH R218, R28 ;  /* 0x0000001c00da7308 */ /* 0x000ee20000002400 */
[----:B------:R-:W-:Y:S01]  /*2c00*/  @!P6 FSEL R7, R127, -INF , !P2 ;  /* 0xff8000007f07e808 */ /* 0x000fe20005000000 */
[----:B------:R-:W-:Y:S01]  /*2c10*/  FFMA.FTZ R121, -R121, R121, 1 ;  /* 0x3f80000079797423 */ /* 0x000fe20000010179 */
[----:B------:R-:W-:Y:S01]  /*2c20*/  @!P6 FSEL R21, R123, -INF , !P4 ;  /* 0xff8000007b15e808 */ /* 0x000fe20006000000 */
[----:B------:R-:W-:Y:S01]  /*2c30*/  FFMA.FTZ R127, -R127, R127, 1 ;  /* 0x3f8000007f7f7423 */ /* 0x000fe2000001017f */
[----:B------:R-:W-:Y:S01]  /*2c40*/  @!P6 FSEL R20, R124, -INF , !P0 ;  /* 0xff8000007c14e808 */ /* 0x000fe20004000000 */
[----:B------:R-:W-:Y:S01]  /*2c50*/  FFMA.FTZ R243, R7, UR12, -R5 ;  /* 0x0000000c07f37c23 */ /* 0x000fe20008010805 */
[C---:B------:R-:W-:Y:S03]  /*2c60*/  @!P6 ISETP.GE.AND P0, PT, R6.reuse, R14, PT ;  /* 0x0000000e0600e20c */ /* 0x040fe60003f06270 */
[----:B------:R-:W3:Y:S01]  /*2c70*/  MUFU.TANH R219, R29 ;  /* 0x0000001d00db7308 */ /* 0x000ee20000002400 */
[C---:B------:R-:W-:Y:S01]  /*2c80*/  @!P6 ISETP.GE.AND P2, PT, R6.reuse, R12, PT ;  /* 0x0000000c0600e20c */ /* 0x040fe20003f46270 */
[----:B----4-:R-:W-:Y:S01]  /*2c90*/  IMAD.MOV.U32 R16, RZ, RZ, R125 ;  /* 0x000000ffff107224 */ /* 0x010fe200078e007d */
[----:B------:R-:W-:Y:S01]  /*2ca0*/  @!P6 ISETP.GE.AND P4, PT, R6, R8, PT ;  /* 0x000000080600e20c */ /* 0x000fe20003f86270 */
[C---:B------:R-:W-:Y:S01]  /*2cb0*/  @!P6 VIADD R6, R9.reuse, 0x18 ;  /* 0x000000180906e836 */ /* 0x040fe20000000000 */
[----:B------:R-:W-:Y:S01]  /*2cc0*/  @!P6 IADD3 R9, PT, PT, R9, 0x19, RZ ;  /* 0x000000190909e810 */ /* 0x000fe20007ffe0ff */
[--C-:B------:R-:W-:Y:S01]  /*2cd0*/  FFMA.FTZ R239, R21, UR12, -R4.reuse ;  /* 0x0000000c15ef7c23 */ /* 0x100fe20008010804 */
[----:B------:R-:W-:Y:S03]  /*2ce0*/  MOV R17, R130 ;  /* 0x0000008200117202 */ /* 0x000fe60000000f00 */
[----:B------:R-:W4:Y:S01]  /*2cf0*/  MUFU.TANH R197, R32 ;  /* 0x0000002000c57308 */ /* 0x000f220000002400 */
[----:B------:R-:W-:Y:S01]  /*2d00*/  MOV R18, R137 ;  /* 0x0000008900127202 */ /* 0x000fe20000000f00 */
[----:B------:R-:W-:Y:S01]  /*2d10*/  FFMA.FTZ R244, R20, UR12, -R5 ;  /* 0x0000000c14f47c23 */ /* 0x000fe20008010805 */
[----:B------:R-:W-:Y:S01]  /*2d20*/  @!P6 FSEL R17, R130, -INF , !P1 ;  /* 0xff8000008211e808 */ /* 0x000fe20004800000 */
[----:B------:R-:W-:Y:S01]  /*2d30*/  FFMA.FTZ R124, -R124, R124, 1 ;  /* 0x3f8000007c7c7423 */ /* 0x000fe2000001017c */
[----:B------:R-:W-:Y:S01]  /*2d40*/  @!P6 FSEL R18, R137, -INF , !P0 ;  /* 0xff8000008912e808 */ /* 0x000fe20004000000 */
[----:B------:R-:W-:Y:S01]  /*2d50*/  FMUL.FTZ R120, R120, UR13 ;  /* 0x0000000d78787c20 */ /* 0x000fe20008410000 */
[----:B-1----:R-:W-:Y:S03]  /*2d60*/  F2FP.F16.F32.PACK_AB R7, R128, R129 ;  /* 0x000000818007723e */ /* 0x002fe600000000ff */
[----:B------:R-:W1:Y:S01]  /*2d70*/  MUFU.TANH R223, R33 ;  /* 0x0000002100df7308 */ /* 0x000e620000002400 */
[-C--:B------:R-:W-:Y:S01]  /*2d80*/  @!P6 ISETP.GE.AND P0, PT, R9, R12.reuse, PT ;  /* 0x0000000c0900e20c */ /* 0x080fe20003f06270 */
[----:B------:R-:W-:Y:S01]  /*2d90*/  FFMA.FTZ R234, R17, UR12, -R13 ;  /* 0x0000000c11ea7c23 */ /* 0x000fe2000801080d */
[----:B------:R-:W-:Y:S01]  /*2da0*/  @!P6 ISETP.GE.AND P1, PT, R6, R12, PT ;  /* 0x0000000c0600e20c */ /* 0x000fe20003f26270 */
[----:B------:R-:W-:Y:S01]  /*2db0*/  IMAD.MOV.U32 R12, RZ, RZ, R131 ;  /* 0x000000ffff0c7224 */ /* 0x000fe200078e0083 */
[----:B------:R-:W-:Y:S01]  /*2dc0*/  MOV R19, R136 ;  /* 0x0000008800137202 */ /* 0x000fe20000000f00 */
[----:B------:R1:W-:Y:S01]  /*2dd0*/  STS [R191+0x400], R7 ;  /* 0x00040007bf007388 */ /* 0x0003e20000000800 */
[----:B------:R-:W-:Y:S03]  /*2de0*/  @!P6 FSEL R12, R131, -INF , !P2 ;  /* 0xff800000830ce808 */ /* 0x000fe60005000000 */
[----:B------:R-:W-:Y:S01]  /*2df0*/  MUFU.TANH R225, R34 ;  /* 0x0000002200e17308 */ /* 0x000fe20000002400 */
[----:B------:R-:W-:Y:S01]  /*2e00*/  @!P6 FSEL R19, R136, -INF , !P3 ;  /* 0xff8000008813e808 */ /* 0x000fe20005800000 */
[----:B------:R-:W-:Y:S01]  /*2e10*/  FFMA.FTZ R233, R18, UR12, -R13 ;  /* 0x0000000c12e97c23 */ /* 0x000fe2000801080d */
[-C--:B------:R-:W-:Y:S01]  /*2e20*/  @!P6 ISETP.GE.AND P3, PT, R6, R10.reuse, PT ;  /* 0x0000000a0600e20c */ /* 0x080fe20003f66270 */
[--C-:B------:R-:W-:Y:S01]  /*2e30*/  FFMA.FTZ R229, R12, UR12, -R11.reuse ;  /* 0x0000000c0ce57c23 */ /* 0x100fe2000801080b */
[----:B------:R-:W-:Y:S01]  /*2e40*/  @!P6 ISETP.GE.AND P2, PT, R9, R10, PT ;  /* 0x0000000a0900e20c */ /* 0x000fe20003f46270 */
[----:B------:R-:W-:Y:S01]  /*2e50*/  FFMA.FTZ R230, R19, UR12, -R11 ;  /* 0x0000000c13e67c23 */ /* 0x000fe2000801080b */
[----:B--2---:R-:W-:Y:S03]  /*2e60*/  F2FP.F16.F32.PACK_AB R10, R224, R247 ;  /* 0x000000f7e00a723e */ /* 0x004fe600000000ff */
[----:B------:R-:W2:Y:S01]  /*2e70*/  MUFU.TANH R226, R35 ;  /* 0x0000002300e27308 */ /* 0x000ea20000002400 */
[----:B------:R-:W-:Y:S01]  /*2e80*/  MOV R15, R126 ;  /* 0x0000007e000f7202 */ /* 0x000fe20000000f00 */
[----:B------:R-:W-:Y:S01]  /*2e90*/  FMUL.FTZ R121, R121, UR13 ;  /* 0x0000000d79797c20 */ /* 0x000fe20008410000 */
[----:B------:R-:W-:Y:S01]  /*2ea0*/  @!P6 FSEL R15, R126, -INF , !P5 ;  /* 0xff8000007e0fe808 */ /* 0x000fe20006800000 */
[----:B------:R2:W-:Y:S01]  /*2eb0*/  STS [R191], R10 ;  /* 0x0000000abf007388 */ /* 0x0005e20000000800 */
[-C--:B------:R-:W-:Y:S01]  /*2ec0*/  @!P6 ISETP.GE.AND P5, PT, R6, R14.reuse, PT ;  /* 0x0000000e0600e20c */ /* 0x080fe20003fa6270 */
[----:B------:R-:W-:Y:S01]  /*2ed0*/  FMUL.FTZ R124, R124, UR13 ;  /* 0x0000000d7c7c7c20 */ /* 0x000fe20008410000 */
[----:B------:R-:W-:Y:S03]  /*2ee0*/  @!P6 FSEL R16, R125, -INF , !P4 ;  /* 0xff8000007d10e808 */ /* 0x000fe60006000000 */
[----:B------:R-:W2:Y:S01]  /*2ef0*/  MUFU.TANH R132, R30 ;  /* 0x0000001e00847308 */ /* 0x000ea20000002400 */
[----:B------:R-:W-:Y:S01]  /*2f00*/  @!P6 ISETP.GE.AND P4, PT, R9, R14, PT ;  /* 0x0000000e0900e20c */ /* 0x000fe20003f86270 */
[--C-:B------:R-:W-:Y:S01]  /*2f10*/  FFMA.FTZ R238, R15, UR12, -R4.reuse ;  /* 0x0000000c0fee7c23 */ /* 0x100fe20008010804 */
[----:B---3--:R-:W-:Y:S01]  /*2f20*/  MOV R14, R218 ;  /* 0x000000da000e7202 */ /* 0x008fe20000000f00 */
[----:B------:R-:W-:Y:S01]  /*2f30*/  FFMA.FTZ R237, R16, UR12, -R4 ;  /* 0x0000000c10ed7c23 */ /* 0x000fe20008010804 */
[----:B------:R-:W-:Y:S01]  /*2f40*/  @!P6 FSEL R14, R218, -INF , !P5 ;  /* 0xff800000da0ee808 */ /* 0x000fe20006800000 */
[----:B------:R-:W-:Y:S01]  /*2f50*/  FMUL.FTZ R127, R127, UR13 ;  /* 0x0000000d7f7f7c20 */ /* 0x000fe20008410000 */
[----:B------:R-:W-:Y:S03]  /*2f60*/  @!P6 ISETP.GE.AND P5, PT, R6, R8, PT ;  /* 0x000000080600e20c */ /* 0x000fe60003fa6270 */
[----:B------:R-:W3:Y:S01]  /*2f70*/  MUFU.TANH R133, R31 ;  /* 0x0000001f00857308 */ /* 0x000ee20000002400 */
[----:B------:R-:W-:Y:S01]  /*2f80*/  MOV R6, R219 ;  /* 0x000000db00067202 */ /* 0x000fe20000000f00 */
[--C-:B------:R-:W-:Y:S01]  /*2f90*/  FFMA.FTZ R232, R14, UR12, -R13.reuse ;  /* 0x0000000c0ee87c23 */ /* 0x100fe2000801080d */
[----:B------:R-:W-:Y:S01]  /*2fa0*/  @!P6 FSEL R6, R219, -INF , !P4 ;  /* 0xff800000db06e808 */ /* 0x000fe20006000000 */
[----:B------:R-:W-:Y:S01]  /*2fb0*/  FFMA.FTZ R108, -R108, R108, 1 ;  /* 0x3f8000006c6c7423 */ /* 0x000fe2000001016c */
[----:B------:R-:W-:Y:S01]  /*2fc0*/  @!P6 ISETP.GE.AND P4, PT, R9, R8, PT ;  /* 0x000000080900e20c */ /* 0x000fe20003f86270 */
[----:B------:R-:W-:Y:S01]  /*2fd0*/  FFMA.FTZ R109, -R109, R109, 1 ;  /* 0x3f8000006d6d7423 */ /* 0x000fe2000001016d */
[----:B----4-:R-:W-:Y:S03]  /*2fe0*/  MOV R12, R197 ;  /* 0x000000c5000c7202 */ /* 0x010fe60000000f00 */
[----:B------:R-:W-:Y:S01]  /*2ff0*/  MUFU.EX2 R246, R246 ;  /* 0x000000f600f67308 */ /* 0x000fe20000000800 */
[----:B------:R-:W-:Y:S01]  /*3000*/  @!P6 FSEL R12, R197, -INF , !P3 ;  /* 0xff800000c50ce808 */ /* 0x000fe20005800000 */
[----:B------:R-:W-:Y:S01]  /*3010*/  FFMA.FTZ R13, R6, UR12, -R13 ;  /* 0x0000000c060d7c23 */ /* 0x000fe2000801080d */
[----:B-1----:R-:W-:Y:S07]  /*3020*/  MOV R9, R223 ;  /* 0x000000df00097202 */ /* 0x002fee0000000f00 */
[----:B------:R-:W1:Y:S01]  /*3030*/  MUFU.EX2 R245, R245 ;  /* 0x000000f500f57308 */ /* 0x000e620000000800 */
[----:B------:R-:W-:Y:S01]  /*3040*/  @!P6 FSEL R9, R223, -INF , !P2 ;  /* 0xff800000df09e808 */ /* 0x000fe20005000000 */
[----:B--2---:R-:W-:Y:S01]  /*3050*/  IMAD.MOV.U32 R6, RZ, RZ, R226 ;  /* 0x000000ffff067224 */ /* 0x004fe200078e00e2 */
[----:B------:R-:W-:Y:S07]  /*3060*/  MOV R7, R225 ;  /* 0x000000e100077202 */ /* 0x000fee0000000f00 */
[----:B------:R-:W-:Y:S01]  /*3070*/  MUFU.EX2 R240, R240 ;  /* 0x000000f000f07308 */ /* 0x000fe20000000800 */
[----:B------:R-:W-:Y:S01]  /*3080*/  @!P6 FSEL R7, R225, -INF , !P5 ;  /* 0xff800000e107e808 */ /* 0x000fe20006800000 */
[--C-:B------:R-:W-:Y:S01]  /*3090*/  FFMA.FTZ R242, R12, UR12, -R5.reuse ;  /* 0x0000000c0cf27c23 */ /* 0x100fe20008010805 */
[----:B------:R-:W-:Y:S07]  /*30a0*/  @!P6 FSEL R6, R226, -INF , !P4 ;  /* 0xff800000e206e808 */ /* 0x000fee0006000000 */
[----:B------:R-:W2:Y:S01]  /*30b0*/  MUFU.EX2 R239, R239 ;  /* 0x000000ef00ef7308 */ /* 0x000ea20000000800 */
[----:B------:R-:W-:Y:S01]  /*30c0*/  FFMA.FTZ R5, R9, UR12, -R5 ;  /* 0x0000000c09057c23 */ /* 0x000fe20008010805 */
[----:B------:R-:W-:Y:S01]  /*30d0*/  MOV R10, R132 ;  /* 0x00000084000a7202 */ /* 0x000fe20000000f00 */
[----:B---3--:R-:W-:Y:S07]  /*30e0*/  IMAD.MOV.U32 R8, RZ, RZ, R133 ;  /* 0x000000ffff087224 */ /* 0x008fee00078e0085 */
[----:B------:R-:W-:Y:S01]  /*30f0*/  MUFU.EX2 R215, R215 ;  /* 0x000000d700d77308 */ /* 0x000fe20000000800 */
[----:B------:R-:W-:Y:S01]  /*3100*/  @!P6 FSEL R10, R132, -INF , !P1 ;  /* 0xff800000840ae808 */ /* 0x000fe20004800000 */
[--C-:B------:R-:W-:Y:S01]  /*3110*/  FFMA.FTZ R236, R7, UR12, -R4.reuse ;  /* 0x0000000c07ec7c23 */ /* 0x100fe20008010804 */
[----:B------:R-:W-:Y:S07]  /*3120*/  @!P6 FSEL R8, R133, -INF , !P0 ;  /* 0xff8000008508e808 */ /* 0x000fee0004000000 */
[----:B------:R-:W3:Y:S01]  /*3130*/  MUFU.EX2 R188, R188 ;  /* 0x000000bc00bc7308 */ /* 0x000ee20000000800 */
[----:B------:R-:W-:Y:S01]  /*3140*/  FFMA.FTZ R4, R6, UR12, -R4 ;  /* 0x0000000c06047c23 */ /* 0x000fe20008010804 */
[----:B-1----:R-:W-:Y:S01]  /*3150*/  F2FP.F16.F32.PACK_AB R7, R245, R246 ;  /* 0x000000f6f507723e */ /* 0x002fe200000000ff */
[--C-:B------:R-:W-:Y:S07]  /*3160*/  FFMA.FTZ R228, R10, UR12, -R11.reuse ;  /* 0x0000000c0ae47c23 */ /* 0x100fee000801080b */
[----:B------:R-:W-:Y:S01]  /*3170*/  MUFU.EX2 R139, R139 ;  /* 0x0000008b008b7308 */ /* 0x000fe20000000800 */
[----:B------:R-:W-:Y:S01]  /*3180*/  FFMA.FTZ R11, R8, UR12, -R11 ;  /* 0x0000000c080b7c23 */ /* 0x000fe2000801080b */
[----:B--2---:R-:W-:Y:S01]  /*3190*/  F2FP.F16.F32.PACK_AB R6, R239, R240 ;  /* 0x000000f0ef06723e */ /* 0x004fe200000000ff */
[----:B------:R1:W-:Y:S07]  /*31a0*/  STS [R213], R7 ;  /* 0x00000007d5007388 */ /* 0x0003ee0000000800 */
[----:B------:R-:W2:Y:S01]  /*31b0*/  MUFU.EX2 R138, R138 ;  /* 0x0000008a008a7308 */ /* 0x000ea20000000800 */
[C---:B------:R-:W-:Y:S01]  /*31c0*/  LEA R250, P0, R190.reuse, R248, 0x2 ;  /* 0x000000f8befa7211 */ /* 0x040fe200078010ff */
[----:B------:R-:W-:Y:S01]  /*31d0*/  FFMA.FTZ R197, -R197, R197, 1 ;  /* 0x3f800000c5c57423 */ /* 0x000fe200000101c5 */
[----:B------:R-:W-:Y:S07]  /*31e0*/  STS [R213+0x400], R6 ;  /* 0x00040006d5007388 */ /* 0x000fee0000000800 */
[----:B------:R2:W-:Y:S01]  /*31f0*/  MUFU.EX2 R241, R5 ;  /* 0x0000000500f17308 */ /* 0x0005e20000000800 */
[----:B------:R-:W-:Y:S01]  /*3200*/  LEA.HI.X R251, R190, R249, RZ, 0x2, P0 ;  /* 0x000000f9befb7211 */ /* 0x000fe200000f14ff */
[----:B------:R-:W-:Y:S01]  /*3210*/  FFMA.FTZ R223, -R223, R223, 1 ;  /* 0x3f800000dfdf7423 */ /* 0x000fe200000101df */
[----:B---3--:R-:W-:Y:S07]  /*3220*/  F2FP.F16.F32.PACK_AB R8, R188, R215 ;  /* 0x000000d7bc08723e */ /* 0x008fee00000000ff */
[----:B------:R-:W-:Y:S01]  /*3230*/  MUFU.EX2 R221, R221 ;  /* 0x000000dd00dd7308 */ /* 0x000fe20000000800 */
[----:B------:R-:W-:Y:S01]  /*3240*/  FMUL.FTZ R197, R197, UR13 ;  /* 0x0000000dc5c57c20 */ /* 0x000fe20008410000 */
[----:B------:R-:W3:Y:S01]  /*3250*/  LDG.E R248, desc[UR22][R250.64] ;  /* 0x00000016faf87981 */ /* 0x000ee2000c1e1900 */
[----:B------:R-:W-:Y:S07]  /*3260*/  FMUL.FTZ R223, R223, UR13 ;  /* 0x0000000ddfdf7c20 */ /* 0x000fee0008410000 */
[----:B------:R-:W-:Y:S01]  /*3270*/  MUFU.EX2 R220, R220 ;  /* 0x000000dc00dc7308 */ /* 0x000fe20000000800 */
[----:B------:R-:W-:Y:S01]  /*3280*/  FMUL.FTZ R108, R108, UR13 ;  /* 0x0000000d6c6c7c20 */ /* 0x000fe20008410000 */
[----:B------:R4:W-:Y:S01]  /*3290*/  STS [R191+0x1000], R8 ;  /* 0x00100008bf007388 */ /* 0x0009e20000000800 */
[----:B------:R-:W-:Y:S07]  /*32a0*/  FMUL.FTZ R109, R109, UR13 ;  /* 0x0000000d6d6d7c20 */ /* 0x000fee0008410000 */
[----:B------:R-:W-:Y:S01]  /*32b0*/  MUFU.EX2 R135, R135 ;  /* 0x0000008700877308 */ /* 0x000fe20000000800 */
[----:B--2---:R-:W-:Y:S09]  /*32c0*/  F2FP.F16.F32.PACK_AB R5, R138, R139 ;  /* 0x0000008b8a05723e */ /* 0x004ff200000000ff */
[----:B------:R-:W1:Y:S01]  /*32d0*/  MUFU.EX2 R134, R134 ;  /* 0x0000008600867308 */ /* 0x000e620000000800 */
[----:B------:R2:W-:Y:S09]  /*32e0*/  STS [R191+0x1400], R5 ;  /* 0x00140005bf007388 */ /* 0x0005f20000000800 */
[----:B------:R-:W-:Y:S10]  /*32f0*/  MUFU.EX2 R244, R244 ;  /* 0x000000f400f47308 */ /* 0x000ff40000000800 */
[----:B------:R-:W2:Y:S10]  /*3300*/  MUFU.EX2 R243, R243 ;  /* 0x000000f300f37308 */ /* 0x000eb40000000800 */
[----:B------:R-:W-:Y:S01]  /*3310*/  MUFU.EX2 R238, R238 ;  /* 0x000000ee00ee7308 */ /* 0x000fe20000000800 */
[----:B-1----:R-:W-:Y:S09]  /*3320*/  F2FP.F16.F32.PACK_AB R7, R134, R135 ;  /* 0x000000878607723e */ /* 0x002ff200000000ff */
[----:B------:R-:W1:Y:S01]  /*3330*/  MUFU.EX2 R237, R237 ;  /* 0x000000ed00ed7308 */ /* 0x000e620000000800 */
[----:B----4-:R-:W-:Y:S09]  /*3340*/  F2FP.F16.F32.PACK_AB R8, R220, R221 ;  /* 0x000000dddc08723e */ /* 0x010ff200000000ff */
[----:B------:R-:W4:Y:S01]  /*3350*/  MUFU.EX2 R242, R242 ;  /* 0x000000f200f27308 */ /* 0x000f220000000800 */
[----:B------:R-:W-:Y:S01]  /*3360*/  STS [R213+0x1400], R7 ;  /* 0x00140007d5007388 */ /* 0x000fe20000000800 */
[----:B--2---:R-:W-:Y:S08]  /*3370*/  F2FP.F16.F32.PACK_AB R6, R243, R244 ;  /* 0x000000f4f306723e */ /* 0x004ff000000000ff */
[----:B------:R4:W-:Y:S01]  /*3380*/  MUFU.EX2 R235, R4 ;  /* 0x0000000400eb7308 */ /* 0x0009e20000000800 */
[----:B------:R2:W-:Y:S09]  /*3390*/  STS [R213+0x1000], R8 ;  /* 0x00100008d5007388 */ /* 0x0005f20000000800 */
[----:B------:R-:W-:Y:S01]  /*33a0*/  MUFU.EX2 R236, R236 ;  /* 0x000000ec00ec7308 */ /* 0x000fe20000000800 */
[----:B------:R2:W-:Y:S01]  /*33b0*/  STS [R193], R6 ;  /* 0x00000006c1007388 */ /* 0x0005e20000000800 */
[----:B-1----:R-:W-:Y:S08]  /*33c0*/  F2FP.F16.F32.PACK_AB R5, R237, R238 ;  /* 0x000000eeed05723e */ /* 0x002ff000000000ff */
[----:B------:R-:W-:Y:S01]  /*33d0*/  MUFU.EX2 R234, R234 ;  /* 0x000000ea00ea7308 */ /* 0x000fe20000000800 */
[----:B------:R1:W-:Y:S09]  /*33e0*/  STS [R193+0x400], R5 ;  /* 0x00040005c1007388 */ /* 0x0003f20000000800 */
[----:B------:R-:W2:Y:S01]  /*33f0*/  MUFU.EX2 R233, R233 ;  /* 0x000000e900e97308 */ /* 0x000ea20000000800 */
[----:B----4-:R-:W-:Y:S09]  /*3400*/  F2FP.F16.F32.PACK_AB R4, R241, R242 ;  /* 0x000000f2f104723e */ /* 0x010ff200000000ff */
[----:B------:R-:W-:Y:S01]  /*3410*/  MUFU.EX2 R230, R230 ;  /* 0x000000e600e67308 */ /* 0x000fe20000000800 */
[----:B------:R4:W-:Y:S09]  /*3420*/  STS [R222], R4 ;  /* 0x00000004de007388 */ /* 0x0009f20000000800 */
[----:B------:R-:W1:Y:S10]  /*3430*/  MUFU.EX2 R229, R229 ;  /* 0x000000e500e57308 */ /* 0x000e740000000800 */
[----:B------:R-:W-:Y:S01]  /*3440*/  MUFU.EX2 R232, R232 ;  /* 0x000000e800e87308 */ /* 0x000fe20000000800 */
[----:B--2---:R-:W-:Y:S09]  /*3450*/  F2FP.F16.F32.PACK_AB R8, R233, R234 ;  /* 0x000000eae908723e */ /* 0x004ff200000000ff */
[----:B------:R-:W2:Y:S01]  /*3460*/  MUFU.EX2 R231, R13 ;  /* 0x0000000d00e77308 */ /* 0x000ea20000000800 */
[----:B------:R-:W-:Y:S09]  /*3470*/  F2FP.F16.F32.PACK_AB R6, R235, R236 ;  /* 0x000000eceb06723e */ /* 0x000ff200000000ff */
[----:B------:R-:W-:Y:S01]  /*3480*/  MUFU.EX2 R228, R228 ;  /* 0x000000e400e47308 */ /* 0x000fe20000000800 */
[----:B-1----:R-:W-:Y:S01]  /*3490*/  F2FP.F16.F32.PACK_AB R7, R229, R230 ;  /* 0x000000e6e507723e */ /* 0x002fe200000000ff */
[----:B------:R-:W-:Y:S08]  /*34a0*/  STS [R222+0x400], R6 ;  /* 0x00040006de007388 */ /* 0x000ff00000000800 */
[----:B------:R-:W4:Y:S01]  /*34b0*/  MUFU.EX2 R227, R11 ;  /* 0x0000000b00e37308 */ /* 0x000f220000000800 */
[----:B------:R-:W-:Y:S01]  /*34c0*/  STS [R193+0x1000], R8 ;  /* 0x00100008c1007388 */ /* 0x000fe20000000800 */
[----:B--2---:R-:W-:Y:S03]  /*34d0*/  F2FP.F16.F32.PACK_AB R5, R231, R232 ;  /* 0x000000e8e705723e */ /* 0x004fe600000000ff */
[----:B------:R-:W-:Y:S04]  /*34e0*/  STS [R193+0x1400], R7 ;  /* 0x00140007c1007388 */ /* 0x000fe80000000800 */
[----:B------:R-:W-:Y:S01]  /*34f0*/  STS [R222+0x1000], R5 ;  /* 0x00100005de007388 */ /* 0x000fe20000000800 */
[----:B----4-:R-:W-:Y:S05]  /*3500*/  F2FP.F16.F32.PACK_AB R4, R227, R228 ;  /* 0x000000e4e304723e */ /* 0x010fea00000000ff */
[----:B------:R-:W-:Y:S04]  /*3510*/  STS [R222+0x1400], R4 ;  /* 0x00140004de007388 */ /* 0x000fe80000000800 */
[----:B------:R-:W1:Y:S08]  /*3520*/  LDSM.16.M88.4 R32, [R175+0x4000] ;  /* 0x00400000af20783b */ /* 0x000e700000000200 */
[----:B------:R-:W2:Y:S08]  /*3530*/  LDSM.16.M88.4 R28, [R175+0x5000] ;  /* 0x00500000af1c783b */ /* 0x000eb00000000200 */
        /* <DEDUP_REMOVED lines=32> */
[-C--:B------:R-:W-:Y:S03]  /*3740*/  HMMA.16816.F32 R12, R104, R166.reuse, R12 ;  /* 0x000000a6680c723c */ /* 0x080fe6000000180c */
[C---:B---3--:R-:W-:Y:S01]  /*3750*/  FADD.FTZ R4, -R248.reuse, R4 ;  /* 0x00000004f8047221 */ /* 0x048fe20000010100 */
[----:B------:R-:W-:Y:S03]  /*3760*/  FADD.FTZ R5, -R248, R5 ;  /* 0x00000005f8057221 */ /* 0x000fe60000010100 */
[----:B------:R-:W-:Y:S01]  /*3770*/  FMUL.FTZ R247, R247, R4 ;  /* 0x00000004f7f77220 */ /* 0x000fe20000410000 */
[C---:B------:R-:W-:Y:S01]  /*3780*/  HMMA.16816.F32 R16, R100.reuse, R166, R16 ;  /* 0x000000a66410723c */ /* 0x040fe20000001810 */
[----:B------:R-:W2:Y:S03]  /*3790*/  LDG.E R4, desc[UR22][R250.64+0x20] ;  /* 0x00002016fa047981 */ /* 0x000ea6000c1e1900 */
[----:B------:R-:W-:Y:S02]  /*37a0*/  FMUL.FTZ R224, R224, R5 ;  /* 0x00000005e0e07220 */ /* 0x000fe40000410000 */
[----:B------:R1:W5:Y:S02]  /*37b0*/  LDG.E R5, desc[UR22][R250.64+0x80] ;  /* 0x00008016fa057981 */ /* 0x000364000c1e1900 */
[-C--:B------:R-:W-:Y:S08]  /*37c0*/  HMMA.16816.F32 R20, R100, R168.reuse, R20 ;  /* 0x000000a86414723c */ /* 0x080ff00000001814 */
[C---:B------:R-:W-:Y:S04]  /*37d0*/  HMMA.16816.F32 R24, R104.reuse, R168, R24 ;  /* 0x000000a86818723c */ /* 0x040fe80000001818 */
[C---:B------:R-:W-:Y:S01]  /*37e0*/  FADD.FTZ R16, -R248.reuse, R16 ;  /* 0x00000010f8107221 */ /* 0x040fe20000010100 */
[----:B------:R-:W-:Y:S03]  /*37f0*/  FADD.FTZ R17, -R248, R17 ;  /* 0x00000011f8117221 */ /* 0x000fe60000010100 */
[-C--:B------:R-:W-:Y:S03]  /*3800*/  HMMA.16816.F32 R28, R104, R170.reuse, R28 ;  /* 0x000000aa681c723c */ /* 0x080fe6000000181c */
[----:B------:R-:W-:Y:S01]  /*3810*/  FFMA.FTZ R105, -R111, R111, 1 ;  /* 0x3f8000006f697423 */ /* 0x000fe2000001016f */
[----:B------:R-:W-:Y:S01]  /*3820*/  FFMA.FTZ R104, -R112, R112, 1 ;  /* 0x3f80000070687423 */ /* 0x000fe20000010170 */
[C---:B------:R-:W-:Y:S01]  /*3830*/  FADD.FTZ R20, -R248.reuse, R20 ;  /* 0x00000014f8147221 */ /* 0x040fe20000010100 */
[----:B------:R-:W-:Y:S01]  /*3840*/  FADD.FTZ R21, -R248, R21 ;  /* 0x00000015f8157221 */ /* 0x000fe20000010100 */
[----:B------:R1:W5:Y:S01]  /*3850*/  LDG.E R250, desc[UR22][R250.64+0xa0] ;  /* 0x0000a016fafa7981 */ /* 0x000362000c1e1900 */
[----:B------:R-:W-:Y:S04]  /*3860*/  HMMA.16816.F32 R32, R100, R170, R32 ;  /* 0x000000aa6420723c */ /* 0x000fe80000001820 */
[----:B------:R-:W-:Y:S01]  /*3870*/  FMUL.FTZ R105, R105, UR13 ;  /* 0x0000000d69697c20 */ /* 0x000fe20008410000 */
[----:B------:R-:W-:Y:S01]  /*3880*/  FMUL.FTZ R104, R104, UR13 ;  /* 0x0000000d68687c20 */ /* 0x000fe20008410000 */
[----:B------:R-:W-:Y:S01]  /*3890*/  FMUL.FTZ R16, R246, R16 ;  /* 0x00000010f6107220 */ /* 0x000fe20000410000 */
        /* <DEDUP_REMOVED lines=9> */
[----:B------:R-:W-:Y:S02]  /*3930*/  F2FP.F16.F32.PACK_AB R224, R224, R247 ;  /* 0x000000f7e0e0723e */ /* 0x000fe400000000ff */
[----:B------:R-:W-:Y:S01]  /*3940*/  F2FP.F16.F32.PACK_AB R16, R17, R16 ;  /* 0x000000101110723e */ /* 0x000fe200000000ff */
[C---:B------:R-:W-:Y:S01]  /*3950*/  FADD.FTZ R32, -R248.reuse, R32 ;  /* 0x00000020f8207221 */ /* 0x040fe20000010100 */
[----:B------:R-:W-:Y:S01]  /*3960*/  FADD.FTZ R33, -R248, R33 ;  /* 0x00000021f8217221 */ /* 0x000fe20000010100 */
[----:B------:R-:W-:Y:S02]  /*3970*/  F2FP.F16.F32.PACK_AB R20, R21, R20 ;  /* 0x000000141514723e */ /* 0x000fe400000000ff */
[----:B------:R-:W-:Y:S01]  /*3980*/  FMUL.FTZ R32, R242, R32 ;  /* 0x00000020f2207220 */ /* 0x000fe20000410000 */
[----:B------:R-:W-:Y:S03]  /*3990*/  FMUL.FTZ R33, R241, R33 ;  /* 0x00000021f1217220 */ /* 0x000fe60000410000 */
[----:B------:R-:W-:Y:S01]  /*39a0*/  FMUL.FTZ R32, R32, R197 ;  /* 0x000000c520207220 */ /* 0x000fe20000410000 */
[----:B------:R-:W-:Y:S01]  /*39b0*/  FMUL.FTZ R33, R33, R223 ;  /* 0x000000df21217220 */ /* 0x000fe20000410000 */
[C---:B--2---:R-:W-:Y:S01]  /*39c0*/  FADD.FTZ R6, -R4.reuse, R6 ;  /* 0x0000000604067221 */ /* 0x044fe20000010100 */
[C---:B------:R-:W-:Y:S01]  /*39d0*/  FADD.FTZ R7, -R4.reuse, R7 ;  /* 0x0000000704077221 */ /* 0x040fe20000010100 */
[C---:B------:R-:W-:Y:S01]  /*39e0*/  FADD.FTZ R18, -R4.reuse, R18 ;  /* 0x0000001204127221 */ /* 0x040fe20000010100 */
[----:B------:R-:W-:Y:S01]  /*39f0*/  FADD.FTZ R101, -R4, R19 ;  /* 0x0000001304657221 */ /* 0x000fe20000010100 */
[----:B------:R-:W-:Y:S01]  /*3a00*/  FMUL.FTZ R6, R129, R6 ;  /* 0x0000000681067220 */ /* 0x000fe20000410000 */
[----:B------:R-:W-:Y:S03]  /*3a10*/  FMUL.FTZ R7, R128, R7 ;  /* 0x0000000780077220 */ /* 0x000fe60000410000 */
[----:B------:R-:W-:Y:S01]  /*3a20*/  FMUL.FTZ R6, R6, R108 ;  /* 0x0000006c06067220 */ /* 0x000fe20000410000 */
[----:B------:R-:W-:Y:S01]  /*3a30*/  FMUL.FTZ R7, R7, R109 ;  /* 0x0000006d07077220 */ /* 0x000fe20000410000 */
[----:B-1----:R-:W-:Y:S06]  /*3a40*/  BRA.U !UP0, `(.L_x_639) ;  /* 0x0000000108587547 */ /* 0x002fec000b800000 */
[----:B------:R-:W1:Y:S01]  /*3a50*/  LDC R19, c[0x0][0x3b0] ;  /* 0x0000ec00ff137b82 */ /* 0x000e620000000800 */
[----:B------:R-:W-:Y:S01]  /*3a60*/  IADD3 R100, P0, PT, RZ, -UR5, RZ ;  /* 0x80000005ff647c10 */ /* 0x000fe2000ff1e0ff */
[----:B------:R-:W-:Y:S04]  /*3a70*/  ULOP3.LUT UR24, UR32, 0x1, URZ, 0xc0, !UPT ;  /* 0x0000000120187892 */ /* 0x000fe8000f8ec0ff */
[----:B------:R-:W-:Y:S02]  /*3a80*/  UISETP.NE.U32.AND UP1, UPT, UR24, 0x1, UPT ;  /* 0x000000011800788c */ /* 0x000fe4000bf25070 */
[----:B------:R-:W2:Y:S02]  /*3a90*/  LDC R17, c[0x0][0x3b4] ;  /* 0x0000ed00ff117b82 */ /* 0x000ea40000000800 */
[----:B------:R-:W-:Y:S06]  /*3aa0*/  USEL UR24, UR19, 0x2000, !UP1 ;  /* 0x0000200013187887 */ /* 0x000fec000c800000 */
[----:B------:R-:W-:Y:S02]  /*3ab0*/  VIADD R212, R212, UR24 ;  /* 0x00000018d4d47c36 */ /* 0x000fe40008000000 */
[----:B------:R-:W-:Y:S02]  /*3ac0*/  VIADD R181, R181, UR24 ;  /* 0x00000018b5b57c36 */ /* 0x000fe40008000000 */
[----:B-1----:R-:W-:Y:S04]  /*3ad0*/  IMAD.SHL.U32 R21, R19, 0x40, RZ ;  /* 0x0000004013157824 */ /* 0x002fe800078e00ff */
[----:B------:R-:W-:Y:S05]  /*3ae0*/  IMAD.X R21, RZ, RZ, ~R21, P0 ;  /* 0x000000ffff157224 */ /* 0x000fea00000e0e15 */
[----:B------:R-:W-:Y:S04]  /*3af0*/  SHF.R.S64 R100, R100, 0x1f, R21 ;  /* 0x0000001f64647819 */ /* 0x000fe80000001015 */
[----:B------:R-:W-:Y:S04]  /*3b00*/  IADD3 R196, P0, PT, R100, R196, RZ ;  /* 0x000000c464c47210 */ /* 0x000fe80007f1e0ff */
[----:B------:R-:W-:Y:S02]  /*3b10*/  LEA.HI.X.SX32 R195, R21, R195, 0x1, P0 ;  /* 0x000000c315c37211 */ /* 0x000fe400000f0eff */
[C---:B------:R-:W-:Y:S03]  /*3b20*/  LEA R102, P0, R19.reuse, R196, 0x6 ;  /* 0x000000c413667211 */ /* 0x040fe600078030ff */
[----:B------:R-:W-:Y:S01]  /*3b30*/  IMAD.MOV.U32 R197, RZ, RZ, R195 ;  /* 0x000000ffffc57224 */ /* 0x000fe200078e00c3 */
[----:B--2---:R-:W-:Y:S04]  /*3b40*/  LEA.HI.X R103, R19, R195, R17, 0x6, P0 ;  /* 0x000000c313677211 */ /* 0x004fe800000f3411 */
[----:B------:R-:W-:Y:S01]  /*3b50*/  @!PT LDS RZ, [RZ] ;  /* 0x00000000fffff984 */ /* 0x000fe20000000800 */
[----:B------:R-:W-:Y:S01]  /*3b60*/  @!PT LDS RZ, [RZ] ;  /* 0x00000000fffff984 */ /* 0x000fe20000000800 */
[----:B------:R-:W-:Y:S01]  /*3b70*/  @!PT LDS RZ, [RZ] ;  /* 0x00000000fffff984 */ /* 0x000fe20000000800 */
[----:B------:R1:W-:Y:S05]  /*3b80*/  LDGSTS.E.BYPASS.LTC128B.128 [R212], desc[UR22][R196.64] ;  /* 0x00000000c4d47fae */ /* 0x0003ea000b981a16 */
[----:B------:R1:W-:Y:S05]  /*3b90*/  LDGSTS.E.BYPASS.LTC128B.128 [R212+0x1000], desc[UR22][R102.64] ;  /* 0x0100000066d47fae */ /* 0x0003ea000b981a16 */
[----:B------:R-:W0:Y:S02]  /*3ba0*/  LDGDEPBAR ;  /* 0x00000000000079af */ /* 0x000e240000000000 */
.L_x_639:
[----:B------:R-:W-:Y:S01]  /*3bb0*/  FFMA.FTZ R123, -R123, R123, 1 ;  /* 0x3f8000007b7b7423 */ /* 0x000fe2000001017b */
[----:B------:R-:W-:Y:S01]  /*3bc0*/  FFMA.FTZ R122, -R122, R122, 1 ;  /* 0x3f8000007a7a7423 */ /* 0x000fe2000001017a */
[C---:B-----5:R-:W-:Y:S01]  /*3bd0*/  FADD.FTZ R8, -R5.reuse, R8 ;  /* 0x0000000805087221 */ /* 0x060fe20000010100 */
[----:B------:R-:W-:Y:S01]  /*3be0*/  FADD.FTZ R9, -R5, R9 ;  /* 0x0000000905097221 */ /* 0x000fe20000010100 */
[----:B------:R-:W-:Y:S01]  /*3bf0*/  FMUL.FTZ R101, R239, R101 ;  /* 0x00000065ef657220 */ /* 0x000fe20000410000 */
[----:B------:R-:W-:Y:S01]  /*3c00*/  FMUL.FTZ R123, R123, UR13 ;  /* 0x0000000d7b7b7c20 */ /* 0x000fe20008410000 */
[----:B------:R-:W-:Y:S01]  /*3c10*/  FMUL.FTZ R18, R240, R18 ;  /* 0x00000012f0127220 */ /* 0x000fe20000410000 */
[----:B------:R-:W-:Y:S01]  /*3c20*/  FMUL.FTZ R122, R122, UR13 ;  /* 0x0000000d7a7a7c20 */ /* 0x000fe20008410000 */
[----:B------:R-:W-:Y:S01]  /*3c30*/  FFMA.FTZ R113, -R113, R113, 1 ;  /* 0x3f80000071717423 */ /* 0x000fe20000010171 */
[----:B------:R-:W-:Y:S01]  /*3c40*/  FADD.FTZ R11, -R250, R11 ;  /* 0x0000000bfa0b7221 */ /* 0x000fe20000010100 */
[----:B------:R-:W-:Y:S01]  /*3c50*/  FFMA.FTZ R115, -R115, R115, 1 ;  /* 0x3f80000073737423 */ /* 0x000fe20000010173 */
[----:B------:R-:W-:Y:S01]  /*3c60*/  FFMA.FTZ R110, -R110, R110, 1 ;  /* 0x3f8000006e6e7423 */ /* 0x000fe2000001016e */
[----:B------:R-:W-:Y:S01]  /*3c70*/  FADD.FTZ R10, -R250, R10 ;  /* 0x0000000afa0a7221 */ /* 0x000fe20000010100 */
[----:B------:R-:W-:Y:S01]  /*3c80*/  FFMA.FTZ R114, -R114, R114, 1 ;  /* 0x3f80000072727423 */ /* 0x000fe20000010172 */
[----:B------:R-:W-:Y:S01]  /*3c90*/  FMUL.FTZ R101, R101, R123 ;  /* 0x0000007b65657220 */ /* 0x000fe20000410000 */
[C---:B------:R-:W-:Y:S01]  /*3ca0*/  FADD.FTZ R12, -R5.reuse, R12 ;  /* 0x0000000c050c7221 */ /* 0x040fe20000010100 */
[----:B------:R-:W-:Y:S01]  /*3cb0*/  FADD.FTZ R13, -R5, R13 ;  /* 0x0000000d050d7221 */ /* 0x000fe20000010100 */
[----:B------:R-:W-:Y:S01]  /*3cc0*/  FMUL.FTZ R18, R18, R122 ;  /* 0x0000007a12127220 */ /* 0x000fe20000410000 */
[----:B------:R-:W-:Y:S01]  /*3cd0*/  FMUL.FTZ R9, R188, R9 ;  /* 0x00000009bc097220 */ /* 0x000fe20000410000 */
[----:B------:R-:W-:Y:S01]  /*3ce0*/  FMUL.FTZ R113, R113, UR13 ;  /* 0x0000000d71717c20 */ /* 0x000fe20008410000 */
[----:B------:R-:W-:Y:S01]  /*3cf0*/  FMUL.FTZ R11, R138, R11 ;  /* 0x0000000b8a0b7220 */ /* 0x000fe20000410000 */
[----:B------:R-:W-:Y:S01]  /*3d00*/  FMUL.FTZ R115, R115, UR13 ;  /* 0x0000000d73737c20 */ /* 0x000fe20008410000 */
[----:B------:R-:W-:Y:S01]  /*3d10*/  FMUL.FTZ R8, R215, R8 ;  /* 0x00000008d7087220 */ /* 0x000fe20000410000 */
[----:B------:R-:W-:Y:S01]  /*3d20*/  FFMA.FTZ R117, -R117, R117, 1 ;  /* 0x3f80000075757423 */ /* 0x000fe20000010175 */
[----:B------:R-:W-:Y:S01]  /*3d30*/  FMUL.FTZ R110, R110, UR13 ;  /* 0x0000000d6e6e7c20 */ /* 0x000fe20008410000 */
[----:B------:R-:W-:Y:S01]  /*3d40*/  FADD.FTZ R15, -R250, R15 ;  /* 0x0000000ffa0f7221 */ /* 0x000fe20000010100 */
[----:B------:R-:W-:Y:S01]  /*3d50*/  FMUL.FTZ R10, R139, R10 ;  /* 0x0000000a8b0a7220 */ /* 0x000fe20000410000 */
[----:B------:R-:W-:Y:S01]  /*3d60*/  FFMA.FTZ R119, -R119, R119, 1 ;  /* 0x3f80000077777423 */ /* 0x000fe20000010177 */
[----:B------:R-:W-:Y:S01]  /*3d70*/  FMUL.FTZ R114, R114, UR13 ;  /* 0x0000000d72727c20 */ /* 0x000fe20008410000 */
[----:B------:R-:W-:Y:S01]  /*3d80*/  FFMA.FTZ R116, -R116, R116, 1 ;  /* 0x3f80000074747423 */ /* 0x000fe20000010174 */
[----:B------:R-:W-:Y:S01]  /*3d90*/  FADD.FTZ R14, -R250, R14 ;  /* 0x0000000efa0e7221 */ /* 0x000fe20000010100 */
[----:B------:R-:W-:Y:S01]  /*3da0*/  FFMA.FTZ R118, -R118, R118, 1 ;  /* 0x3f80000076767423 */ /* 0x000fe20000010176 */
[----:B------:R-:W-:Y:S01]  /*3db0*/  F2FP.F16.F32.PACK_AB R6, R7, R6 ;  /* 0x000000060706723e */ /* 0x000fe200000000ff */
[C---:B------:R-:W-:Y:S01]  /*3dc0*/  FADD.FTZ R22, -R4.reuse, R22 ;  /* 0x0000001604167221 */ /* 0x040fe20000010100 */
[----:B------:R-:W-:Y:S01]  /*3dd0*/  FADD.FTZ R23, -R4, R23 ;  /* 0x0000001704177221 */ /* 0x000fe20000010100 */
[----:B------:R-:W-:Y:S01]  /*3de0*/  FMUL.FTZ R9, R9, R113 ;  /* 0x0000007109097220 */ /* 0x000fe20000410000 */
[----:B------:R-:W-:Y:S01]  /*3df0*/  FMUL.FTZ R11, R11, R115 ;  /* 0x000000730b0b7220 */ /* 0x000fe20000410000 */
[----:B------:R-:W-:Y:S01]  /*3e00*/  FMUL.FTZ R13, R220, R13 ;  /* 0x0000000ddc0d7220 */ /* 0x000fe20000410000 */
[----:B------:R-:W-:Y:S01]  /*3e10*/  FMUL.FTZ R117, R117, UR13 ;  /* 0x0000000d75757c20 */ /* 0x000fe20008410000 */
[----:B------:R-:W-:Y:S01]  /*3e20*/  FMUL.FTZ R8, R8, R110 ;  /* 0x0000006e08087220 */ /* 0x000fe20000410000 */
[----:B------:R-:W-:Y:S01]  /*3e30*/  FMUL.FTZ R15, R134, R15 ;  /* 0x0000000f860f7220 */ /* 0x000fe20000410000 */
[----:B------:R-:W-:Y:S01]  /*3e40*/  FMUL.FTZ R119, R119, UR13 ;  /* 0x0000000d77777c20 */ /* 0x000fe20008410000 */
[----:B------:R-:W-:Y:S01]  /*3e50*/  FMUL.FTZ R10, R10, R114 ;  /* 0x000000720a0a7220 */ /* 0x000fe20000410000 */
[----:B------:R-:W-:Y:S01]  /*3e60*/  FFMA.FTZ R125, -R125, R125, 1 ;  /* 0x3f8000007d7d7423 */ /* 0x000fe2000001017d */
[----:B------:R-:W-:Y:S01]  /*3e70*/  FMUL.FTZ R12, R221, R12 ;  /* 0x0000000cdd0c7220 */ /* 0x000fe20000410000 */
[----:B------:R-:W-:Y:S01]  /*3e80*/  FMUL.FTZ R116, R116, UR13 ;  /* 0x0000000d74747c20 */ /* 0x000fe20008410000 */
[----:B------:R-:W-:Y:S01]  /*3e90*/  FMUL.FTZ R14, R135, R14 ;  /* 0x0000000e870e7220 */ /* 0x000fe20000410000 */
[----:B------:R-:W-:Y:S01]  /*3ea0*/  FMUL.FTZ R118, R118, UR13 ;  /* 0x0000000d76767c20 */ /* 0x000fe20008410000 */
[----:B------:R-:W-:Y:S01]  /*3eb0*/  FFMA.FTZ R126, -R126, R126, 1 ;  /* 0x3f8000007e7e7423 */ /* 0x000fe2000001017e */
[----:B------:R-:W-:Y:S01]  /*3ec0*/  F2FP.F16.F32.PACK_AB R18, R101, R18 ;  /* 0x000000126512723e */ /* 0x000fe200000000ff */
[----:B------:R-:W-:Y:S01]  /*3ed0*/  STS [R191+-0x4000], R224 ;  /* 0xffc000e0bf007388 */ /* 0x000fe20000000800 */
[C---:B------:R-:W-:Y:S01]  /*3ee0*/  FADD.FTZ R34, -R4.reuse, R34 ;  /* 0x0000002204227221 */ /* 0x040fe20000010100 */
[----:B------:R-:W-:Y:S01]  /*3ef0*/  FADD.FTZ R35, -R4, R35 ;  /* 0x0000002304237221 */ /* 0x000fe20000010100 */
[----:B------:R-:W-:Y:S02]  /*3f00*/  FMUL.FTZ R13, R13, R117 ;  /* 0x000000750d0d7220 */ /* 0x000fe40000410000 */
[----:B------:R-:W-:Y:S01]  /*3f10*/  STS [R191+-0x3c00], R6 ;  /* 0xffc40006bf007388 */ /* 0x000fe20000000800 */
[----:B------:R-:W-:Y:S01]  /*3f20*/  FMUL.FTZ R15, R15, R119 ;  /* 0x000000770f0f7220 */ /* 0x000fe20000410000 */
[----:B------:R-:W-:Y:S01]  /*3f30*/  FMUL.FTZ R23, R237, R23 ;  /* 0x00000017ed177220 */ /* 0x000fe20000410000 */
[----:B------:R-:W-:Y:S01]  /*3f40*/  FMUL.FTZ R125, R125, UR13 ;  /* 0x0000000d7d7d7c20 */ /* 0x000fe20008410000 */
[----:B------:R-:W-:Y:S01]  /*3f50*/  FMUL.FTZ R12, R12, R116 ;  /* 0x000000740c0c7220 */ /* 0x000fe20000410000 */
[----:B------:R-:W-:Y:S01]  /*3f60*/  FMUL.FTZ R14, R14, R118 ;  /* 0x000000760e0e7220 */ /* 0x000fe20000410000 */
[----:B------:R-:W-:Y:S01]  /*3f70*/  FMUL.FTZ R22, R238, R22 ;  /* 0x00000016ee167220 */ /* 0x000fe20000410000 */
[----:B------:R-:W-:Y:S01]  /*3f80*/  FFMA.FTZ R226, -R226, R226, 1 ;  /* 0x3f800000e2e27423 */ /* 0x000fe200000101e2 */
[----:B------:R-:W-:Y:S01]  /*3f90*/  FMUL.FTZ R126, R126, UR13 ;  /* 0x0000000d7e7e7c20 */ /* 0x000fe20008410000 */
[----:B------:R-:W-:Y:S01]  /*3fa0*/  FFMA.FTZ R225, -R225, R225, 1 ;  /* 0x3f800000e1e17423 */ /* 0x000fe200000101e1 */
[----:B------:R-:W-:Y:S01]  /*3fb0*/  F2FP.F16.F32.PACK_AB R8, R9, R8 ;  /* 0x000000080908723e */ /* 0x000fe200000000ff */
[----:B------:R-:W-:Y:S01]  /*3fc0*/  STS [R213+-0x4000], R16 ;  /* 0xffc00010d5007388 */ /* 0x000fe20000000800 */
[----:B------:R-:W-:Y:S01]  /*3fd0*/  F2FP.F16.F32.PACK_AB R10, R11, R10 ;  /* 0x0000000a0b0a723e */ /* 0x000fe200000000ff */
[----:B------:R-:W-:Y:S01]  /*3fe0*/  FMUL.FTZ R23, R23, R125 ;  /* 0x0000007d17177220 */ /* 0x000fe20000410000 */
[C---:B------:R-:W-:Y:S02]  /*3ff0*/  FADD.FTZ R24, -R5.reuse, R24 ;  /* 0x0000001805187221 */ /* 0x040fe40000010100 */
[----:B------:R-:W-:Y:S01]  /*4000*/  STS [R213+-0x3c00], R18 ;  /* 0xffc40012d5007388 */ /* 0x000fe20000000800 */
[----:B------:R-:W-:Y:S01]  /*4010*/  FADD.FTZ R25, -R5, R25 ;  /* 0x0000001905197221 */ /* 0x000fe20000010100 */
[----:B------:R-:W-:Y:S01]  /*4020*/  FMUL.FTZ R35, R235, R35 ;  /* 0x00000023eb237220 */ /* 0x000fe20000410000 */
[----:B------:R-:W-:Y:S01]  /*4030*/  FMUL.FTZ R226, R226, UR13 ;  /* 0x0000000de2e27c20 */ /* 0x000fe20008410000 */
[----:B------:R-:W-:Y:S01]  /*4040*/  FMUL.FTZ R22, R22, R126 ;  /* 0x0000007e16167220 */ /* 0x000fe20000410000 */
        /* <DEDUP_REMOVED lines=31> */
[----:B------:R-:W-:Y:S01]  /*4240*/  STS [R213+-0x3000], R12 ;  /* 0xffd0000cd5007388 */ /* 0x000fe20000000800 */
[----:B------:R-:W-:Y:S01]  /*4250*/  FMUL.FTZ R25, R25, R137 ;  /* 0x0000008919197220 */ /* 0x000fe20000410000 */
[----:B------:R-:W-:Y:S01]  /*4260*/  FMUL.FTZ R27, R27, R131 ;  /* 0x000000831b1b7220 */ /* 0x000fe20000410000 */
[----:B------:R-:W-:Y:S02]  /*4270*/  FMUL.FTZ R29, R231, R29 ;  /* 0x0000001de71d7220 */ /* 0x000fe40000410000 */
[----:B------:R-:W-:Y:S01]  /*4280*/  STS [R213+-0x2c00], R14 ;  /* 0xffd4000ed5007388 */ /* 0x000fe20000000800 */
[----:B------:R-:W-:Y:S01]  /*4290*/  FMUL.FTZ R219, R219, UR13 ;  /* 0x0000000ddbdb7c20 */ /* 0x000fe20008410000 */
[----:B------:R-:W-:Y:S01]  /*42a0*/  FMUL.FTZ R24, R24, R130 ;  /* 0x0000008218187220 */ /* 0x000fe20000410000 */
[----:B------:R-:W-:Y:S01]  /*42b0*/  FMUL.FTZ R31, R227, R31 ;  /* 0x0000001fe31f7220 */ /* 0x000fe20000410000 */
[----:B------:R-:W-:Y:S01]  /*42c0*/  FMUL.FTZ R133, R133, UR13 ;  /* 0x0000000d85857c20 */ /* 0x000fe20008410000 */
[----:B------:R-:W-:Y:S01]  /*42d0*/  FMUL.FTZ R26, R26, R136 ;  /* 0x000000881a1a7220 */ /* 0x000fe20000410000 */
[----:B------:R-:W-:Y:S01]  /*42e0*/  FMUL.FTZ R28, R232, R28 ;  /* 0x0000001ce81c7220 */ /* 0x000fe20000410000 */
[----:B------:R-:W-:Y:S01]  /*42f0*/  FMUL.FTZ R218, R218, UR13 ;  /* 0x0000000ddada7c20 */ /* 0x000fe20008410000 */
[----:B------:R-:W-:Y:S01]  /*4300*/  FMUL.FTZ R30, R228, R30 ;  /* 0x0000001ee41e7220 */ /* 0x000fe20000410000 */
[----:B------:R-:W-:Y:S01]  /*4310*/  FMUL.FTZ R132, R132, UR13 ;  /* 0x0000000d84847c20 */ /* 0x000fe20008410000 */
[----:B------:R-:W-:Y:S01]  /*4320*/  F2FP.F16.F32.PACK_AB R32, R33, R32 ;  /* 0x000000202120723e */ /* 0x000fe200000000ff */
[----:B------:R-:W-:Y:S01]  /*4330*/  STS [R193+-0x4000], R20 ;  /* 0xffc00014c1007388 */ /* 0x000fe20000000800 */
[----:B------:R-:W-:Y:S01]  /*4340*/  F2FP.F16.F32.PACK_AB R34, R35, R34 ;  /* 0x000000222322723e */ /* 0x000fe200000000ff */
[----:B------:R-:W-:Y:S01]  /*4350*/  FMUL.FTZ R29, R29, R219 ;  /* 0x000000db1d1d7220 */ /* 0x000fe20000410000 */
[----:B------:R-:W-:Y:S02]  /*4360*/  FMUL.FTZ R31, R31, R133 ;  /* 0x000000851f1f7220 */ /* 0x000fe40000410000 */
[----:B------:R-:W-:Y:S01]  /*4370*/  STS [R193+-0x3c00], R22 ;  /* 0xffc40016c1007388 */ /* 0x000fe20000000800 */
[----:B------:R-:W-:Y:S01]  /*4380*/  FMUL.FTZ R28, R28, R218 ;  /* 0x000000da1c1c7220 */ /* 0x000fe20000410000 */
[----:B------:R-:W-:Y:S01]  /*4390*/  FMUL.FTZ R30, R30, R132 ;  /* 0x000000841e1e7220 */ /* 0x000fe20000410000 */
[----:B------:R-:W-:Y:S02]  /*43a0*/  F2FP.F16.F32.PACK_AB R24, R25, R24 ;  /* 0x000000181918723e */ /* 0x000fe400000000ff */
[----:B------:R-:W-:Y:S01]  /*43b0*/  STS [R222+-0x4000], R32 ;  /* 0xffc00020de007388 */ /* 0x000fe20000000800 */
[----:B------:R-:W-:Y:S01]  /*43c0*/  F2FP.F16.F32.PACK_AB R26, R27, R26 ;  /* 0x0000001a1b1a723e */ /* 0x000fe200000000ff */
[----:B------:R-:W-:Y:S01]  /*43d0*/  IMAD R116, R205, UR9, RZ ;  /* 0x00000009cd747c24 */ /* 0x000fe2000f8e02ff */
[----:B------:R-:W-:Y:S02]  /*43e0*/  F2FP.F16.F32.PACK_AB R28, R29, R28 ;  /* 0x0000001c1d1c723e */ /* 0x000fe400000000ff */
[----:B------:R-:W-:Y:S01]  /*43f0*/  STS [R222+-0x3c00], R34 ;  /* 0xffc40022de007388 */ /* 0x000fe20000000800 */
[----:B------:R-:W-:Y:S02]  /*4400*/  F2FP.F16.F32.PACK_AB R30, R31, R30 ;  /* 0x0000001e1f1e723e */ /* 0x000fe400000000ff */
[----:B------:R-:W-:Y:S02]  /*4410*/  SHF.L.U32 R112, R186, 0x1, RZ ;  /* 0x00000001ba707819 */ /* 0x000fe400000006ff */
[----:B------:R-:W-:Y:S02]  /*4420*/  STS [R193+-0x3000], R24 ;  /* 0xffd00018c1007388 */ /* 0x000fe40000000800 */
[----:B------:R-:W-:Y:S03]  /*4430*/  IADD3 R113, PT, PT, R185, R112, RZ ;  /* 0x00000070b9717210 */ /* 0x000fe60007ffe0ff */
[----:B------:R-:W-:Y:S05]  /*4440*/  STS [R193+-0x2c00], R26 ;  /* 0xffd4001ac1007388 */ /* 0x000fea0000000800 */
[----:B------:R-:W-:Y:S05]  /*4450*/  STS [R222+-0x3000], R28 ;  /* 0xffd0001cde007388 */ /* 0x000fea0000000800 */
[----:B------:R-:W-:Y:S01]  /*4460*/  STS [R222+-0x2c00], R30 ;  /* 0xffd4001ede007388 */ /* 0x000fe20000000800 */
[----:B------:R-:W-:Y:S06]  /*4470*/  BAR.SYNC.DEFER_BLOCKING 0x0 ;  /* 0x0000000000007b1d */ /* 0x000fec0000010000 */
[----:B------:R-:W-:Y:S05]  /*4480*/  LDSM.16.MT88.4 R4, [R182] ;  /* 0x00000000b604783b */ /* 0x000fea0000004200 */
[----:B------:R-:W2:Y:S05]  /*4490*/  LDSM.16.MT88.4 R8, [R185+0x4000] ;  /* 0x00400000b908783b */ /* 0x000eaa0000004200 */
[----:B------:R-:W3:Y:S05]  /*44a0*/  LDSM.16.MT88.4 R12, [R182+0x2000] ;  /* 0x00200000b60c783b */ /* 0x000eea0000004200 */
[----:B------:R-:W4:Y:S05]  /*44b0*/  LDSM.16.MT88.4 R16, [R113+0x4000] ;  /* 0x004000007110783b */ /* 0x000f2a0000004200 */
[----:B------:R-:W-:Y:S05]  /*44c0*/  LDSM.16.MT88.4 R20, [R182+0x800] ;  /* 0x00080000b614783b */ /* 0x000fea0000004200 */
[----:B------:R-:W4:Y:S05]  /*44d0*/  LDSM.16.MT88.4 R24, [R185+0x4800] ;  /* 0x00480000b918783b */ /* 0x000f2a0000004200 */
[----:B------:R-:W4:Y:S05]  /*44e0*/  LDSM.16.MT88.4 R28, [R182+0x2800] ;  /* 0x00280000b61c783b */ /* 0x000f2a0000004200 */
[----:B------:R-:W4:Y:S05]  /*44f0*/  LDSM.16.MT88.4 R32, [R113+0x4800] ;  /* 0x004800007120783b */ /* 0x000f2a0000004200 */
[----:B-1----:R-:W-:Y:S01]  /*4500*/  LDSM.16.MT88.4 R100, [R185+0x5000] ;  /* 0x00500000b964783b */ /* 0x002fe20000004200 */
[-C--:B--2---:R-:W-:Y:S04]  /*4510*/  HMMA.16816.F32 R36, R4, R8.reuse, R36 ;  /* 0x000000080424723c */ /* 0x084fe80000001824 */
[----:B------:R-:W-:Y:S04]  /*4520*/  LDSM.16.MT88.4 R104, [R182+0x3000] ;  /* 0x00300000b668783b */ /* 0x000fe80000004200 */
[C---:B---3--:R-:W-:Y:S08]  /*4530*/  HMMA.16816.F32 R40, R12.reuse, R8, R40 ;  /* 0x000000080c28723c */ /* 0x048ff00000001828 */
[-C--:B------:R-:W-:Y:S08]  /*4540*/  HMMA.16816.F32 R44, R12, R10.reuse, R44 ;  /* 0x0000000a0c2c723c */ /* 0x080ff0000000182c */
[C---:B------:R-:W-:Y:S01]  /*4550*/  HMMA.16816.F32 R48, R4.reuse, R10, R48 ;  /* 0x0000000a0430723c */ /* 0x040fe20000001830 */
[----:B------:R-:W1:Y:S07]  /*4560*/  LDSM.16.MT88.4 R8, [R182+0x1000] ;  /* 0x00100000b608783b */ /* 0x000e6e0000004200 */
[-C--:B----4-:R-:W-:Y:S08]  /*4570*/  HMMA.16816.F32 R52, R4, R16.reuse, R52 ;  /* 0x000000100434723c */ /* 0x090ff00000001834 */
[C---:B------:R-:W-:Y:S08]  /*4580*/  HMMA.16816.F32 R56, R12.reuse, R16, R56 ;  /* 0x000000100c38723c */ /* 0x040ff00000001838 */
[-C--:B------:R-:W-:Y:S01]  /*4590*/  HMMA.16816.F32 R60, R12, R18.reuse, R60 ;  /* 0x000000120c3c723c */ /* 0x080fe2000000183c */
[----:B------:R-:W2:Y:S07]  /*45a0*/  LDSM.16.MT88.4 R12, [R113+0x5000] ;  /* 0x00500000710c783b */ /* 0x000eae0000004200 */
[----:B------:R-:W-:Y:S01]  /*45b0*/  HMMA.16816.F32 R64, R4, R18, R64 ;  /* 0x000000120440723c */ /* 0x000fe20000001840 */
[----:B------:R-:W-:Y:S05]  /*45c0*/  LDSM.16.MT88.4 R4, [R182+0x1800] ;  /* 0x00180000b604783b */ /* 0x000fea0000004200 */
[----:B------:R-:W3:Y:S02]  /*45d0*/  LDSM.16.MT88.4 R16, [R185+0x5800] ;  /* 0x00580000b910783b */ /* 0x000ee40000004200 */
        /* <DEDUP_REMOVED lines=30> */
[----:B------:R-:W-:Y:S08]  /*47c0*/  BRA.U !UP0, `(.L_x_640) ;  /* 0x0000000108487547 */ /* 0x000ff0000b800000 */
[----:B------:R-:W1:Y:S01]  /*47d0*/  LDC R5, c[0x0][0x590] ;  /* 0x00016400ff057b82 */ /* 0x000e620000000800 */
[----:B------:R-:W-:Y:S07]  /*47e0*/  IADD3 R7, P0, PT, RZ, -UR21, RZ ;  /* 0x80000015ff077c10 */ /* 0x000fee000ff1e0ff */
[----:B------:R-:W2:Y:S01]  /*47f0*/  LDC R4, c[0x0][0x594] ;  /* 0x00016500ff047b82 */ /* 0x000ea20000000800 */
[----:B-1----:R-:W-:Y:S04]  /*4800*/  IMAD.SHL.U32 R6, R5, 0x40, RZ ;  /* 0x0000004005067824 */ /* 0x002fe800078e00ff */
[----:B------:R-:W-:Y:S05]  /*4810*/  IMAD.X R6, RZ, RZ, ~R6, P0 ;  /* 0x000000ffff067224 */ /* 0x000fea00000e0e06 */
[----:B------:R-:W-:Y:S04]  /*4820*/  SHF.R.S64 R7, R7, 0x1f, R6 ;  /* 0x0000001f07077819 */ /* 0x000fe80000001006 */
[----:B------:R-:W-:Y:S04]  /*4830*/  IADD3 R199, P0, PT, R7, R199, RZ ;  /* 0x000000c707c77210 */ /* 0x000fe80007f1e0ff */
[----:B------:R-:W-:Y:S02]  /*4840*/  LEA.HI.X.SX32 R198, R6, R198, 0x1, P0 ;  /* 0x000000c606c67211 */ /* 0x000fe400000f0eff */
[C---:B------:R-:W-:Y:S04]  /*4850*/  LEA R6, P0, R5.reuse, R199, 0x6 ;  /* 0x000000c705067211 */ /* 0x040fe800078030ff */
[----:B--2---:R-:W-:Y:S01]  /*4860*/  LEA.HI.X R7, R5, R198, R4, 0x6, P0 ;  /* 0x000000c605077211 */ /* 0x004fe200000f3404 */
[----:B------:R-:W-:Y:S02]  /*4870*/  IMAD.MOV.U32 R4, RZ, RZ, R199 ;  /* 0x000000ffff047224 */ /* 0x000fe400078e00c7 */
[----:B------:R-:W-:Y:S05]  /*4880*/  IMAD.MOV.U32 R5, RZ, RZ, R198 ;  /* 0x000000ffff057224 */ /* 0x000fea00078e00c6 */
[----:B------:R-:W-:Y:S01]  /*4890*/  @!PT LDS RZ, [RZ] ;  /* 0x00000000fffff984 */ /* 0x000fe20000000800 */
[----:B------:R-:W-:Y:S01]  /*48a0*/  @!PT LDS RZ, [RZ] ;  /* 0x00000000fffff984 */ /* 0x000fe20000000800 */
[----:B------:R-:W-:Y:S01]  /*48b0*/  @!PT LDS RZ, [RZ] ;  /* 0x00000000fffff984 */ /* 0x000fe20000000800 */
[----:B------:R1:W-:Y:S04]  /*48c0*/  LDGSTS.E.BYPASS.LTC128B.128 [R192+0x4000], desc[UR22][R4.64] ;  /* 0x0400000004c07fae */ /* 0x0003e8000b981a16 */
[----:B------:R1:W-:Y:S04]  /*48d0*/  LDGSTS.E.BYPASS.LTC128B.128 [R192+0x5000], desc[UR22][R6.64] ;  /* 0x0500000006c07fae */ /* 0x0003e8000b981a16 */
[----:B------:R-:W0:Y:S02]  /*48e0*/  LDGDEPBAR ;  /* 0x00000000000079af */ /* 0x000e240000000000 */
.L_x_640:
[----:B------:R-:W-:Y:S01]  /*48f0*/  LDSM.16.M88.4 R16, [R184] ;  /* 0x00000000b810783b */ /* 0x000fe20000000200 */
[----:B------:R-:W-:Y:S01]  /*4900*/  IMAD.IADD R115, R184, 0x1, R112 ;  /* 0x00000001b8737824 */ /* 0x000fe200078e0270 */
[----:B------:R-:W-:Y:S01]  /*4910*/  PLOP3.LUT P1, PT, PT, PT, UP0, 0x80, 0x8 ;  /* 0x000000000008781c */ /* 0x000fe20003f2f008 */
[----:B------:R-:W-:Y:S01]  /*4920*/  IMAD.IADD R112, R112, 0x1, R180 ;  /* 0x0000000170707824 */ /* 0x000fe200078e02b4 */
[----:B------:R-:W1:Y:S01]  /*4930*/  LDSM.16.MT88.4 R8, [R185+0x6000] ;  /* 0x00600000b908783b */ /* 0x000e620000004200 */
[----:B------:R-:W-:Y:S01]  /*4940*/  IMAD.IADD R114, R0, 0x1, R115 ;  /* 0x0000000100727824 */ /* 0x000fe200078e0273 */
[----:B------:R-:W-:Y:S01]  /*4950*/  ULOP3.LUT UR24, UR32, 0x1, URZ, 0xc0, !UPT ;  /* 0x0000000120187892 */ /* 0x000fe2000f8ec0ff */
[----:B------:R-:W-:Y:S01]  /*4960*/  VIADD R207, R207, 0xffffffc0 ;  /* 0xffffffc0cfcf7836 */ /* 0x000fe20000000000 */
[----:B------:R-:W2:Y:S01]  /*4970*/  LDSM.16.MT88.4 R20, [R113+0x6000] ;  /* 0x006000007114783b */ /* 0x000ea20000004200 */
[----:B------:R-:W-:Y:S02]  /*4980*/  @UP0 UIADD3 UR25, UP2, UPT, UR10, -0x100, URZ ;  /* 0xffffff000a190890 */ /* 0x000fe4000ff5e0ff */
[----:B------:R-:W-:Y:S01]  /*4990*/  UISETP.NE.U32.AND UP1, UPT, UR24, 0x1, UPT ;  /* 0x000000011800788c */ /* 0x000fe2000bf25070 */
[----:B------:R-:W-:Y:S01]  /*49a0*/  LDSM.16.M88.4 R24, [R179] ;  /* 0x00000000b318783b */ /* 0x000fe20000000200 */
[----:B------:R-:W-:Y:S03]  /*49b0*/  @UP0 UIADD3.X UR24, UPT, UPT, UR11, -0x1, URZ, UP2, !UPT ;  /* 0xffffffff0b180890 */ /* 0x000fe600097fe4ff */
[----:B------:R-:W3:Y:S04]  /*49c0*/  LDSM.16.MT88.4 R28, [R185+0x6800] ;  /* 0x00680000b91c783b */ /* 0x000ee80000004200 */
[----:B------:R-:W4:Y:S04]  /*49d0*/  LDSM.16.MT88.4 R32, [R113+0x6800] ;  /* 0x006800007120783b */ /* 0x000f280000004200 */
[----:B------:R-:W-:Y:S04]  /*49e0*/  LDSM.16.MT88.4 R104, [R185+0x7000] ;  /* 0x00700000b968783b */ /* 0x000fe80000004200 */
[----:B------:R-:W4:Y:S04]  /*49f0*/  LDSM.16.M88.4 R100, [R115] ;  /* 0x000000007364783b */ /* 0x000f280000000200 */
        /* <DEDUP_REMOVED lines=8> */
[----:B------:R-:W2:Y:S07]  /*4a80*/  LDSM.16.M88.4 R28, [R114] ;  /* 0x00000000721c783b */ /* 0x000eae0000000200 */
[C---:B----4-:R-:W-:Y:S08]  /*4a90*/  HMMA.16816.F32 R12, R24.reuse, R32, R12 ;  /* 0x00000020180c723c */ /* 0x050ff0000000180c */
[----:B------:R-:W-:Y:S01]  /*4aa0*/  HMMA.16816.F32 R16, R24, R34, R16 ;  /* 0x000000221810723c */ /* 0x000fe20000001810 */
[----:B------:R-:W3:Y:S04]  /*4ab0*/  LDSM.16.MT88.4 R24, [R113+0x7800] ;  /* 0x007800007118783b */ /* 0x000ee80000004200 */
[----:B------:R-:W-:Y:S03]  /*4ac0*/  LDSM.16.M88.4 R32, [R184+0x2000] ;  /* 0x00200000b820783b */ /* 0x000fe60000000200 */
[C---:B------:R-:W-:Y:S08]  /*4ad0*/  HMMA.16816.F32 R4, R100.reuse, R104, R4 ;  /* 0x000000686404723c */ /* 0x040ff00000001804 */
[C---:B------:R-:W-:Y:S01]  /*4ae0*/  HMMA.16816.F32 R8, R100.reuse, R106, R8 ;  /* 0x0000006a6408723c */ /* 0x040fe20000001808 */
[----:B------:R-:W4:Y:S07]  /*4af0*/  LDSM.16.MT88.4 R104, [R185+0x8000] ;  /* 0x00800000b968783b */ /* 0x000f2e0000004200 */
[C---:B-1----:R-:W-:Y:S08]  /*4b00*/  HMMA.16816.F32 R12, R100.reuse, R20, R12 ;  /* 0x00000014640c723c */ /* 0x042ff0000000180c */
[----:B------:R-:W-:Y:S01]  /*4b10*/  HMMA.16816.F32 R16, R100, R22, R16 ;  /* 0x000000166410723c */ /* 0x000fe20000001810 */
[----:B------:R-:W1:Y:S04]  /*4b20*/  LDSM.16.MT88.4 R20, [R113+0x8000] ;  /* 0x008000007114783b */ /* 0x000e680000004200 */
[----:B------:R-:W-:Y:S03]  /*4b30*/  LDSM.16.M88.4 R100, [R179+0x2000] ;  /* 0x00200000b364783b */ /* 0x000fe60000000200 */
[C---:B--2---:R-:W-:Y:S08]  /*4b40*/  HMMA.16816.F32 R4, R28.reuse, R108, R4 ;  /* 0x0000006c1c04723c */ /* 0x044ff00000001804 */
[C---:B------:R-:W-:Y:S01]  /*4b50*/  HMMA.16816.F32 R8, R28.reuse, R110, R8 ;  /* 0x0000006e1c08723c */ /* 0x040fe20000001808 */
[----:B------:R-:W2:Y:S07]  /*4b60*/  LDSM.16.MT88.4 R108, [R185+0x8800] ;  /* 0x00880000b96c783b */ /* 0x000eae0000004200 */
[C---:B---3--:R-:W-:Y:S08]  /*4b70*/  HMMA.16816.F32 R12, R28.reuse, R24, R12 ;  /* 0x000000181c0c723c */ /* 0x048ff0000000180c */
[----:B------:R-:W-:Y:S01]  /*4b80*/  HMMA.16816.F32 R16, R28, R26, R16 ;  /* 0x0000001a1c10723c */ /* 0x000fe20000001810 */
[----:B------:R-:W3:Y:S04]  /*4b90*/  LDSM.16.MT88.4 R24, [R113+0x8800] ;  /* 0x008800007118783b */ /* 0x000ee80000004200 */
[----:B------:R-:W-:Y:S03]  /*4ba0*/  LDSM.16.MT88.4 R28, [R185+0x9000] ;  /* 0x00900000b91c783b */ /* 0x000fe60000004200 */
[C---:B----4-:R-:W-:Y:S01]  /*4bb0*/  HMMA.16816.F32 R4, R32.reuse, R104, R4 ;  /* 0x000000682004723c */ /* 0x050fe20000001804 */
[----:B------:R-:W-:Y:S05]  /*4bc0*/  IMAD.U32 R104, RZ, RZ, UR14 ;  /* 0x0000000eff687e24 */ /* 0x000fea000f8e00ff */
[----:B------:R-:W-:Y:S02]  /*4bd0*/  LEA R104, P0, R104, R216, 0x2 ;  /* 0x000000d868687211 */ /* 0x000fe400078010ff */
[C---:B------:R-:W-:Y:S08]  /*4be0*/  HMMA.16816.F32 R8, R32.reuse, R106, R8 ;  /* 0x0000006a2008723c */ /* 0x040ff00000001808 */
[C---:B-1----:R-:W-:Y:S01]  /*4bf0*/  HMMA.16816.F32 R12, R32.reuse, R20, R12 ;  /* 0x00000014200c723c */ /* 0x042fe2000000180c */
[----:B------:R-:W-:Y:S05]  /*4c00*/  IMAD.U32 R20, RZ, RZ, UR14 ;  /* 0x0000000eff147e24 */ /* 0x000fea000f8e00ff */
[----:B------:R-:W-:Y:S02]  /*4c10*/  LEA.HI.X.SX32 R105, R20, R217, 0x2, P0 ;  /* 0x000000d914697211 */ /* 0x000fe400000f16ff */
[----:B------:R-:W-:Y:S01]  /*4c20*/  HMMA.16816.F32 R16, R32, R22, R16 ;  /* 0x000000162010723c */ /* 0x000fe20000001810 */
[----:B------:R-:W1:Y:S02]  /*4c30*/  LDSM.16.M88.4 R20, [R115+0x2000] ;  /* 0x002000007314783b */ /* 0x000e640000000200 */
[C---:B------:R-:W-:Y:S02]  /*4c40*/  LEA R106, P0, R116.reuse, R104, 0x5 ;  /* 0x00000068746a7211 */ /* 0x040fe400078028ff */
[----:B------:R-:W4:Y:S02]  /*4c50*/  LDSM.16.MT88.4 R32, [R113+0x9000] ;  /* 0x009000007120783b */ /* 0x000f240000004200 */
[C---:B------:R-:W-:Y:S01]  /*4c60*/  LEA.HI.X.SX32 R107, R116.reuse, R105, 0x5, P0 ;  /* 0x00000069746b7211 */ /* 0x040fe200000f2eff */
[C---:B--2---:R-:W-:Y:S05]  /*4c70*/  HMMA.16816.F32 R4, R100.reuse, R108, R4 ;  /* 0x0000006c6404723c */ /* 0x044fea0000001804 */
[C---:B------:R-:W-:Y:S03]  /*4c80*/  LEA R108, P0, R116.reuse, R106, 0x5 ;  /* 0x0000006a746c7211 */ /* 0x040fe600078028ff */
[C---:B------:R-:W-:Y:S03]  /*4c90*/  HMMA.16816.F32 R8, R100.reuse, R110, R8 ;  /* 0x0000006e6408723c */ /* 0x040fe60000001808 */
[C---:B------:R-:W-:Y:S02]  /*4ca0*/  LEA.HI.X.SX32 R109, R116.reuse, R107, 0x5, P0 ;  /* 0x0000006b746d7211 */ /* 0x040fe400000f2eff */
[C---:B------:R-:W-:Y:S03]  /*4cb0*/  LEA R110, P0, R116.reuse, R108, 0x5 ;  /* 0x0000006c746e7211 */ /* 0x040fe600078028ff */
[C---:B---3--:R-:W-:Y:S03]  /*4cc0*/  HMMA.16816.F32 R12, R100.reuse, R24, R12 ;  /* 0x00000018640c723c */ /* 0x048fe6000000180c */
[C---:B------:R-:W-:Y:S02]  /*4cd0*/  LEA.HI.X.SX32 R111, R116.reuse, R109, 0x5, P0 ;  /* 0x0000006d746f7211 */ /* 0x040fe400000f2eff */
[C---:B------:R-:W-:Y:S03]  /*4ce0*/  LEA R118, P0, R116.reuse, R110, 0x5 ;  /* 0x0000006e74767211 */ /* 0x040fe600078028ff */
[----:B------:R-:W-:Y:S01]  /*4cf0*/  HMMA.16816.F32 R16, R100, R26, R16 ;  /* 0x0000001a6410723c */ /* 0x000fe20000001810 */
[----:B------:R-:W-:Y:S02]  /*4d00*/  LDSM.16.MT88.4 R100, [R185+0x9800] ;  /* 0x00980000b964783b */ /* 0x000fe40000004200 */
[C---:B------:R-:W-:Y:S02]  /*4d10*/  LEA.HI.X.SX32 R119, R116.reuse, R111, 0x5, P0 ;  /* 0x0000006f74777211 */ /* 0x040fe400000f2eff */
[----:B------:R2:W3:Y:S03]  /*4d20*/  LDSM.16.M88.4 R24, [R114+0x2000] ;  /* 0x002000007218783b */ /* 0x0004e60000000200 */
[C---:B-1----:R-:W-:Y:S08]  /*4d30*/  HMMA.16816.F32 R4, R20.reuse, R28, R4 ;  /* 0x0000001c1404723c */ /* 0x042ff00000001804 */
[C---:B------:R-:W-:Y:S01]  /*4d40*/  HMMA.16816.F32 R8, R20.reuse, R30, R8 ;  /* 0x0000001e1408723c */ /* 0x040fe20000001808 */
[----:B------:R-:W1:Y:S07]  /*4d50*/  LDSM.16.MT88.4 R28, [R113+0x9800] ;  /* 0x00980000711c783b */ /* 0x000e6e0000004200 */
[C---:B----4-:R-:W-:Y:S03]  /*4d60*/  HMMA.16816.F32 R12, R20.reuse, R32, R12 ;  /* 0x00000020140c723c */ /* 0x050fe6000000180c */
[C---:B--2---:R-:W-:Y:S04]  /*4d70*/  LEA R114, P0, R116.reuse, R118, 0x5 ;  /* 0x0000007674727211 */ /* 0x044fe800078028ff */
[C---:B------:R-:W-:Y:S01]  /*4d80*/  LEA.HI.X.SX32 R115, R116.reuse, R119, 0x5, P0 ;  /* 0x0000007774737211 */ /* 0x040fe200000f2eff */
[----:B------:R-:W-:Y:S03]  /*4d90*/  HMMA.16816.F32 R16, R20, R34, R16 ;  /* 0x000000221410723c */ /* 0x000fe60000001810 */
[C---:B------:R-:W-:Y:S04]  /*4da0*/  LEA R120, P0, R116.reuse, R114, 0x5 ;  /* 0x0000007274787211 */ /* 0x040fe800078028ff */
[C---:B------:R-:W-:Y:S01]  /*4db0*/  LEA.HI.X.SX32 R121, R116.reuse, R115, 0x5, P0 ;  /* 0x0000007374797211 */ /* 0x040fe200000f2eff */
[C---:B---3--:R-:W-:Y:S05]  /*4dc0*/  HMMA.16816.F32 R4, R24.reuse, R100, R4 ;  /* 0x000000641804723c */ /* 0x048fea0000001804 */
[C---:B------:R-:W-:Y:S03]  /*4dd0*/  IMAD.WIDE R122, R116.reuse, -0xc0, R120 ;  /* 0xffffff40747a7825 */ /* 0x040fe600078e0278 */
[C---:B------:R-:W-:Y:S01]  /*4de0*/  HMMA.16816.F32 R8, R24.reuse, R102, R8 ;  /* 0x000000661808723c */ /* 0x040fe20000001808 */
[----:B------:R-:W-:Y:S02]  /*4df0*/  LDSM.16.MT88.4 R100, [R180+0x1000] ;  /* 0x00100000b464783b */ /* 0x000fe40000004200 */
[C---:B------:R-:W-:Y:S04]  /*4e00*/  LEA R32, P0, R116.reuse, R122, 0x5 ;  /* 0x0000007a74207211 */ /* 0x040fe800078028ff */
[----:B------:R-:W-:Y:S01]  /*4e10*/  LEA.HI.X.SX32 R33, R116, R123, 0x5, P0 ;  /* 0x0000007b74217211 */ /* 0x000fe200000f2eff */
[C---:B-1----:R-:W-:Y:S03]  /*4e20*/  HMMA.16816.F32 R12, R24.reuse, R28, R12 ;  /* 0x0000001c180c723c */ /* 0x042fe6000000180c */
[----:B------:R-:W-:Y:S01]  /*4e30*/  @P1 IMAD.WIDE.U32 R28, R190, R201, UR10 ;  /* 0x0000000abe1c1e25 */ /* 0x000fe2000f8e00c9 */
[C---:B------:R-:W-:Y:S01]  /*4e40*/  LEA R20, P0, R116.reuse, R32, 0x5 ;  /* 0x0000002074147211 */ /* 0x040fe200078028ff */
[----:B------:R-:W-:Y:S01]  /*4e50*/  @UP0 UMOV UR10, UR25 ;  /* 0x00000019000a0c82 */ /* 0x000fe20008000000 */
[----:B------:R-:W-:Y:S02]  /*4e60*/  @UP0 UMOV UR11, UR24 ;  /* 0x00000018000b0c82 */ /* 0x000fe40008000000 */
[----:B------:R-:W-:Y:S01]  /*4e70*/  HMMA.16816.F32 R16, R24, R30, R16 ;  /* 0x0000001e1810723c */ /* 0x000fe20000001810 */
[----:B------:R-:W5:Y:S02]  /*4e80*/  @P1 LDG.E R211, desc[UR22][R28.64+-0x100] ;  /* 0xffff00161cd31981 */ /* 0x000f64000c1e1900 */
[C---:B------:R-:W-:Y:S02]  /*4e90*/  LEA.HI.X.SX32 R21, R116.reuse, R33, 0x5, P0 ;  /* 0x0000002174157211 */ /* 0x040fe400000f2eff */
[----:B------:R-:W5:Y:S01]  /*4ea0*/  @P1 LDG.E R210, desc[UR22][R28.64+-0xe0] ;  /* 0xffff20161cd21981 */ /* 0x000f62000c1e1900 */
[C---:B------:R-:W-:Y:S03]  /*4eb0*/  LEA R22, P0, R116.reuse, R20, 0x5 ;  /* 0x0000001474167211 */ /* 0x040fe600078028ff */
[----:B------:R-:W5:Y:S01]  /*4ec0*/  @P1 LDG.E R209, desc[UR22][R28.64+-0x80] ;  /* 0xffff80161cd11981 */ /* 0x000f62000c1e1900 */
[C---:B------:R-:W-:Y:S02]  /*4ed0*/  LEA.HI.X.SX32 R23, R116.reuse, R21, 0x5, P0 ;  /* 0x0000001574177211 */ /* 0x040fe400000f2eff */
[C---:B------:R-:W-:Y:S01]  /*4ee0*/  LEA R34, P0, R116.reuse, R22, 0x5 ;  /* 0x0000001674227211 */ /* 0x040fe200078028ff */
[----:B------:R1:W5:Y:S03]  /*4ef0*/  @P1 LDG.E R208, desc[UR22][R28.64+-0x60] ;  /* 0xffffa0161cd01981 */ /* 0x000366000c1e1900 */
[C---:B------:R-:W-:Y:S01]  /*4f00*/  LEA.HI.X.SX32 R35, R116.reuse, R23, 0x5, P0 ;  /* 0x0000001774237211 */ /* 0x040fe200000f2eff */
[----:B------:R2:W-:Y:S01]  /*4f10*/  REDG.E.ADD.F32.FTZ.RN.STRONG.GPU desc[UR22][R216.64], R4 ;  /* 0x00000004d80079a6 */ /* 0x0005e2000c12f316 */
[C---:B------:R-:W-:Y:S03]  /*4f20*/  LEA R24, P0, R116.reuse, R34, 0x5 ;  /* 0x0000002274187211 */ /* 0x040fe600078028ff */
[----:B------:R3:W-:Y:S01]  /*4f30*/  REDG.E.ADD.F32.FTZ.RN.STRONG.GPU desc[UR22][R104.64], R5 ;  /* 0x00000005680079a6 */ /* 0x0007e2000c12f316 */
[C---:B------:R-:W-:Y:S03]  /*4f40*/  LEA.HI.X.SX32 R25, R116.reuse, R35, 0x5, P0 ;  /* 0x0000002374197211 */ /* 0x040fe600000f2eff */
        /* <DEDUP_REMOVED lines=20> */
[----:B------:R-:W-:Y:S04]  /*5090*/  LDSM.16.MT88.4 R4, [R182+-0x4000] ;  /* 0xffc00000b604783b */ /* 0x000fe80000004200 */
[----:B------:R-:W2:Y:S04]  /*50a0*/  LDSM.16.MT88.4 R8, [R180] ;  /* 0x00000000b408783b */ /* 0x000ea80000004200 */
[----:B------:R-:W3:Y:S04]  /*50b0*/  LDSM.16.MT88.4 R20, [R182+-0x2000] ;  /* 0xffe00000b614783b */ /* 0x000ee80000004200 */
[----:B------:R-:W4:Y:S04]  /*50c0*/  LDSM.16.MT88.4 R24, [R112] ;  /* 0x000000007018783b */ /* 0x000f280000004200 */
[----:B-1----:R-:W-:Y:S04]  /*50d0*/  LDSM.16.MT88.4 R28, [R182+-0x3800] ;  /* 0xffc80000b61c783b */ /* 0x002fe80000004200 */
[----:B------:R-:W1:Y:S04]  /*50e0*/  LDSM.16.MT88.4 R12, [R180+0x800] ;  /* 0x00080000b40c783b */ /* 0x000e680000004200 */
[----:B------:R-:W1:Y:S04]  /*50f0*/  LDSM.16.MT88.4 R32, [R182+-0x1800] ;  /* 0xffe80000b620783b */ /* 0x000e680000004200 */
[----:B------:R-:W1:Y:S04]  /*5100*/  LDSM.16.MT88.4 R16, [R112+0x800] ;  /* 0x000800007010783b */ /* 0x000e680000004200 */
[----:B------:R-:W-:Y:S04]  /*5110*/  LDSM.16.MT88.4 R104, [R182+-0x1000] ;  /* 0xfff00000b668783b */ /* 0x000fe80000004200 */
[----:B------:R-:W-:Y:S01]  /*5120*/  LDSM.16.MT88.4 R108, [R112+0x1000] ;  /* 0x00100000706c783b */ /* 0x000fe20000004200 */
[-C--:B--2---:R-:W-:Y:S08]  /*5130*/  HMMA.16816.F32 R68, R4, R8.reuse, R68 ;  /* 0x000000080444723c */ /* 0x084ff00000001844 */
[C---:B---3--:R-:W-:Y:S08]  /*5140*/  HMMA.16816.F32 R72, R20.reuse, R8, R72 ;  /* 0x000000081448723c */ /* 0x048ff00000001848 */
[-C--:B------:R-:W-:Y:S08]  /*5150*/  HMMA.16816.F32 R76, R20, R10.reuse, R76 ;  /* 0x0000000a144c723c */ /* 0x080ff0000000184c */
[C---:B------:R-:W-:Y:S01]  /*5160*/  HMMA.16816.F32 R80, R4.reuse, R10, R80 ;  /* 0x0000000a0450723c */ /* 0x040fe20000001850 */
[----:B------:R-:W2:Y:S07]  /*5170*/  LDSM.16.MT88.4 R8, [R182+-0x3000] ;  /* 0xffd00000b608783b */ /* 0x000eae0000004200 */
[-C--:B----4-:R-:W-:Y:S08]  /*5180*/  HMMA.16816.F32 R84, R4, R24.reuse, R84 ;  /* 0x000000180454723c */ /* 0x090ff00000001854 */
[C---:B------:R-:W-:Y:S08]  /*5190*/  HMMA.16816.F32 R88, R20.reuse, R24, R88 ;  /* 0x000000181458723c */ /* 0x040ff00000001858 */
[-C--:B------:R-:W-:Y:S01]  /*51a0*/  HMMA.16816.F32 R92, R20, R26.reuse, R92 ;  /* 0x0000001a145c723c */ /* 0x080fe2000000185c */
[----:B------:R-:W-:Y:S07]  /*51b0*/  LDSM.16.MT88.4 R20, [R182+-0x800] ;  /* 0xfff80000b614783b */ /* 0x000fee0000004200 */
[----:B------:R-:W-:Y:S01]  /*51c0*/  HMMA.16816.F32 R96, R4, R26, R96 ;  /* 0x0000001a0460723c */ /* 0x000fe20000001860 */
[----:B------:R-:W-:Y:S04]  /*51d0*/  LDSM.16.MT88.4 R4, [R182+-0x2800] ;  /* 0xffd80000b604783b */ /* 0x000fe80000004200 */
[----:B------:R-:W-:Y:S03]  /*51e0*/  LDSM.16.MT88.4 R24, [R112+0x1800] ;  /* 0x001800007018783b */ /* 0x000fe60000004200 */
[-C--:B-1----:R-:W-:Y:S08]  /*51f0*/  HMMA.16816.F32 R68, R28, R12.reuse, R68 ;  /* 0x0000000c1c44723c */ /* 0x082ff00000001844 */
[C---:B------:R-:W-:Y:S08]  /*5200*/  HMMA.16816.F32 R72, R32.reuse, R12, R72 ;  /* 0x0000000c2048723c */ /* 0x040ff00000001848 */
[-C--:B------:R-:W-:Y:S08]  /*5210*/  HMMA.16816.F32 R76, R32, R14.reuse, R76 ;  /* 0x0000000e204c723c */ /* 0x080ff0000000184c */
[C---:B------:R-:W-:Y:S01]  /*5220*/  HMMA.16816.F32 R80, R28.reuse, R14, R80 ;  /* 0x0000000e1c50723c */ /* 0x040fe20000001850 */
[----:B------:R-:W1:Y:S07]  /*5230*/  LDSM.16.MT88.4 R12, [R180+0x1800] ;  /* 0x00180000b40c783b */ /* 0x000e6e0000004200 */
        /* <DEDUP_REMOVED lines=8> */
[-C--:B------:R-:W-:Y:S08]  /*52c0*/  HMMA.16816.F32 R84, R8, R108.reuse, R84 ;  /* 0x0000006c0854723c */ /* 0x080ff00000001854 */
[C---:B------:R-:W-:Y:S08]  /*52d0*/  HMMA.16816.F32 R88, R104.reuse, R108, R88 ;  /* 0x0000006c6858723c */ /* 0x040ff00000001858 */
[-C--:B------:R-:W-:Y:S08]  /*52e0*/  HMMA.16816.F32 R92, R104, R110.reuse, R92 ;  /* 0x0000006e685c723c */ /* 0x080ff0000000185c */
        /* <DEDUP_REMOVED lines=8> */
[----:B------:R-:W-:Y:S04]  /*5370*/  HMMA.16816.F32 R96, R4, R26, R96 ;  /* 0x0000001a0460723c */ /* 0x000fe80000001860 */
[C---:B------:R-:W-:Y:S02]  /*5380*/  VIADD R4, R180.reuse, 0xffffe000 ;  /* 0xffffe000b4047836 */ /* 0x040fe40000000000 */
[----:B------:R-:W-:Y:S04]  /*5390*/  @P0 VIADD R4, R180, 0x2000 ;  /* 0x00002000b4040836 */ /* 0x000fe80000000000 */
[----:B------:R-:W-:Y:S01]  /*53a0*/  IMAD.MOV.U32 R180, RZ, RZ, R4 ;  /* 0x000000ffffb47224 */ /* 0x000fe200078e0004 */
[----:B------:R-:W-:Y:S09]  /*53b0*/  BRA.U UP1, `(.L_x_641) ;  /* 0xffffffc901a47547 */ /* 0x000ff2000b83ffff */
.L_x_638:
[----:B------:R-:W1:Y:S01]  /*53c0*/  S2R R0, SR_TID.X ;  /* 0x0000000000007919 */ /* 0x000e620000002100 */
[----:B------:R-:W2:Y:S01]  /*53d0*/  LDCU UR6, c[0x0][0x500] ;  /* 0x0000a000ff0677ac */ /* 0x000ea20008000800 */
[C---:B------:R-:W-:Y:S01]  /*53e0*/  LOP3.LUT P0, RZ, R194.reuse, 0x8, RZ, 0xc0, !PT ;  /* 0x00000008c2ff7812 */ /* 0x040fe2000780c0ff */
[----:B------:R-:W-:Y:S01]  /*53f0*/  IMAD.SHL.U32 R14, R194, 0x8, RZ ;  /* 0x00000008c20e7824 */ /* 0x000fe200078e00ff */
[----:B------:R-:W-:Y:S01]  /*5400*/  F2FP.F16.F32.PACK_AB R36, R37, R36 ;  /* 0x000000242524723e */ /* 0x000fe200000000ff */
[----:B------:R-:W3:Y:S01]  /*5410*/  LDC.64 R6, c[0x0][0x5b0] ;  /* 0x00016c00ff067b82 */ /* 0x000ee20000000a00 */
[----:B------:R-:W-:Y:S01]  /*5420*/  F2FP.F16.F32.PACK_AB R38, R39, R38 ;  /* 0x000000262726723e */ /* 0x000fe200000000ff */
[----:B------:R-:W-:Y:S01]  /*5430*/  IMAD.MOV.U32 R15, RZ, RZ, RZ ;  /* 0x000000ffff0f7224 */ /* 0x000fe200078e00ff */
[----:B------:R-:W-:Y:S01]  /*5440*/  F2FP.F16.F32.PACK_AB R48, R49, R48 ;  /* 0x000000303130723e */ /* 0x000fe200000000ff */
[----:B------:R-:W4:Y:S01]  /*5450*/  LDCU.128 UR8, c[0x0][0x560] ;  /* 0x0000ac00ff0877ac */ /* 0x000f220008000c00 */
[----:B------:R-:W-:-:S02]  /*5460*/  F2FP.F16.F32.PACK_AB R50, R51, R50 ;  /* 0x000000323332723e */ /* 0x000fc400000000ff */
[----:B------:R-:W-:Y:S01]  /*5470*/  F2FP.F16.F32.PACK_AB R40, R41, R40 ;  /* 0x000000282928723e */ /* 0x000fe200000000ff */
[----:B------:R-:W4:Y:S01]  /*5480*/  LDC.64 R8, c[0x0][0x5c0] ;  /* 0x00017000ff087b82 */ /* 0x000f220000000a00 */
        /* <DEDUP_REMOVED lines=16> */
[----:B-1----:R-:W-:-:S02]  /*5590*/  IMAD.SHL.U32 R2, R0, 0x10, RZ ;  /* 0x0000001000027824 */ /* 0x002fc400078e00ff */
[----:B------:R-:W-:Y:S01]  /*55a0*/  FMUL.FTZ R77, R77, UR6 ;  /* 0x000000064d4d7c20 */ /* 0x000fe20008410000 */
[----:B------:R-:W-:Y:S02]  /*55b0*/  IMAD.SHL.U32 R3, R0, 0x20, RZ ;  /* 0x0000002000037824 */ /* 0x000fe400078e00ff */
[----:B------:R-:W-:Y:S01]  /*55c0*/  FMUL.FTZ R78, R78, UR6 ;  /* 0x000000064e4e7c20 */ /* 0x000fe20008410000 */
[----:B------:R-:W-:Y:S01]  /*55d0*/  IMAD.SHL.U32 R4, R0, 0x2, RZ ;  /* 0x0000000200047824 */ /* 0x000fe200078e00ff */
[----:B------:R-:W-:Y:S01]  /*55e0*/  LOP3.LUT R2, R2, 0x1c0, RZ, 0xc0, !PT ;  /* 0x000001c002027812 */ /* 0x000fe200078ec0ff */
[----:B------:R-:W-:Y:S01]  /*55f0*/  FMUL.FTZ R79, R79, UR6 ;  /* 0x000000064f4f7c20 */ /* 0x000fe20008410000 */
[----:B------:R-:W-:Y:S01]  /*5600*/  LOP3.LUT R3, R3, 0xc00, RZ, 0xc0, !PT ;  /* 0x00000c0003037812 */ /* 0x000fe200078ec0ff */
[----:B------:R-:W-:Y:S01]  /*5610*/  FMUL.FTZ R84, R84, UR6 ;  /* 0x0000000654547c20 */ /* 0x000fe20008410000 */
[----:B------:R-:W-:Y:S01]  /*5620*/  SHF.R.U32.HI R0, RZ, 0x4, R0 ;  /* 0x00000004ff007819 */ /* 0x000fe20000011600 */
[----:B------:R-:W-:Y:S01]  /*5630*/  FMUL.FTZ R85, R85, UR6 ;  /* 0x0000000655557c20 */ /* 0x000fe20008410000 */
[--C-:B------:R-:W-:Y:S01]  /*5640*/  LOP3.LUT R2, R2, 0x38, R4.reuse, 0xf8, !PT ;  /* 0x0000003802027812 */ /* 0x100fe200078ef804 */
[----:B------:R-:W-:Y:S01]  /*5650*/  FMUL.FTZ R86, R86, UR6 ;  /* 0x0000000656567c20 */ /* 0x000fe20008410000 */
[----:B------:R-:W-:Y:S01]  /*5660*/  LOP3.LUT R10, R3, 0x6, R4, 0xf8, !PT ;  /* 0x00000006030a7812 */ /* 0x000fe200078ef804 */
[----:B------:R-:W-:Y:S01]  /*5670*/  IMAD.MOV.U32 R3, RZ, RZ, 0x20 ;  /* 0x00000020ff037424 */ /* 0x000fe200078e00ff */
[----:B------:R-:W-:Y:S01]  /*5680*/  LOP3.LUT R5, R0, 0x8, RZ, 0xc0, !PT ;  /* 0x0000000800057812 */ /* 0x000fe200078ec0ff */
[----:B------:R-:W-:Y:S01]  /*5690*/  FMUL.FTZ R87, R87, UR6 ;  /* 0x0000000657577c20 */ /* 0x000fe20008410000 */
[----:B------:R-:W-:Y:S01]  /*56a0*/  MOV R4, UR20 ;  /* 0x0000001400047c02 */ /* 0x000fe20008000f00 */
[----:B------:R-:W-:Y:S01]  /*56b0*/  FMUL.FTZ R96, R96, UR6 ;  /* 0x0000000660607c20 */ /* 0x000fe20008410000 */
[----:B------:R-:W-:Y:S01]  /*56c0*/  LOP3.LUT R10, R10, R2, R5, 0xf6, !PT ;  /* 0x000000020a0a7212 */ /* 0x000fe200078ef605 */
[----:B------:R-:W-:Y:S01]  /*56d0*/  FMUL.FTZ R97, R97, UR6 ;  /* 0x0000000661617c20 */ /* 0x000fe20008410000 */
[----:B------:R-:W-:Y:S01]  /*56e0*/  SEL R2, R3, 0xffffffe0, !P0 ;  /* 0xffffffe003027807 */ /* 0x000fe20004000000 */
[----:B------:R-:W-:Y:S01]  /*56f0*/  FMUL.FTZ R98, R98, UR6 ;  /* 0x0000000662627c20 */ /* 0x000fe20008410000 */
[----:B------:R-:W-:Y:S01]  /*5700*/  LEA R10, R10, UR16, 0x1 ;  /* 0x000000100a0a7c11 */ /* 0x000fe2000f8e08ff */
        /* <DEDUP_REMOVED lines=9> */
[----:B------:R-:W-:Y:S01]  /*57a0*/  IMAD.IADD R11, R10, 0x1, R2 ;  /* 0x000000010a0b7824 */ /* 0x000fe200078e0202 */
[----:B------:R-:W-:Y:S01]  /*57b0*/  F2FP.F16.F32.PACK_AB R82, R83, R82 ;  /* 0x000000525352723e */ /* 0x000fe200000000ff */
[----:B------:R-:W-:Y:S01]  /*57c0*/  FMUL.FTZ R92, R92, UR6 ;  /* 0x000000065c5c7c20 */ /* 0x000fe20008410000 */
[----:B------:R-:W-:Y:S01]  /*57d0*/  FMUL.FTZ R93, R93, UR6 ;  /* 0x000000065d5d7c20 */ /* 0x000fe20008410000 */
[----:B------:R-:W-:Y:S01]  /*57e0*/  FMUL.FTZ R94, R94, UR6 ;  /* 0x000000065e5e7c20 */ /* 0x000fe20008410000 */
[----:B------:R-:W-:Y:S01]  /*57f0*/  FMUL.FTZ R95, R95, UR6 ;  /* 0x000000065f5f7c20 */ /* 0x000fe20008410000 */
[----:B------:R-:W-:Y:S01]  /*5800*/  F2FP.F16.F32.PACK_AB R72, R73, R72 ;  /* 0x000000484948723e */ /* 0x000fe200000000ff */
[----:B------:R-:W-:Y:S01]  /*5810*/  IMAD.SHL.U32 R0, R4, 0x80, RZ ;  /* 0x0000008004007824 */ /* 0x000fe200078e00ff */
[----:B------:R-:W-:Y:S01]  /*5820*/  F2FP.F16.F32.PACK_AB R74, R75, R74 ;  /* 0x0000004a4b4a723e */ /* 0x000fe200000000ff */
[----:B------:R-:W1:Y:S01]  /*5830*/  LDC.64 R4, c[0x0][0x5a8] ;  /* 0x00016a00ff047b82 */ /* 0x000e620000000a00 */
[----:B------:R-:W-:-:S02]  /*5840*/  F2FP.F16.F32.PACK_AB R76, R77, R76 ;  /* 0x0000004c4d4c723e */ /* 0x000fc400000000ff */
[----:B------:R-:W-:Y:S02]  /*5850*/  F2FP.F16.F32.PACK_AB R78, R79, R78 ;  /* 0x0000004e4f4e723e */ /* 0x000fe400000000ff */
[----:B------:R-:W-:Y:S02]  /*5860*/  F2FP.F16.F32.PACK_AB R84, R85, R84 ;  /* 0x000000545554723e */ /* 0x000fe400000000ff */
[----:B------:R-:W-:Y:S01]  /*5870*/  F2FP.F16.F32.PACK_AB R86, R87, R86 ;  /* 0x000000565756723e */ /* 0x000fe200000000ff */
[----:B------:R-:W-:Y:S01]  /*5880*/  STS [R10+0x6000], R68 ;  /* 0x006000440a007388 */ /* 0x000fe20000000800 */
[----:B------:R-:W-:Y:S02]  /*5890*/  F2FP.F16.F32.PACK_AB R96, R97, R96 ;  /* 0x000000606160723e */ /* 0x000fe400000000ff */
[----:B------:R-:W-:Y:S01]  /*58a0*/  F2FP.F16.F32.PACK_AB R98, R99, R98 ;  /* 0x000000626362723e */ /* 0x000fe200000000ff */
[----:B------:R-:W-:Y:S01]  /*58b0*/  STS [R10+0x6400], R70 ;  /* 0x006400460a007388 */ /* 0x000fe20000000800 */
[----:B------:R-:W-:-:S02]  /*58c0*/  IADD3 R12, PT, PT, R189, R2, RZ ;  /* 0x00000002bd0c7210 */ /* 0x000fc40007ffe0ff */
[----:B------:R-:W-:Y:S01]  /*58d0*/  F2FP.F16.F32.PACK_AB R88, R89, R88 ;  /* 0x000000585958723e */ /* 0x000fe200000000ff */
[----:B------:R-:W-:Y:S01]  /*58e0*/  STS [R11+0x6000], R80 ;  /* 0x006000500b007388 */ /* 0x000fe20000000800 */
[----:B------:R-:W-:Y:S02]  /*58f0*/  F2FP.F16.F32.PACK_AB R90, R91, R90 ;  /* 0x0000005a5b5a723e */ /* 0x000fe400000000ff */
[----:B------:R-:W-:Y:S01]  /*5900*/  F2FP.F16.F32.PACK_AB R92, R93, R92 ;  /* 0x0000005c5d5c723e */ /* 0x000fe200000000ff */
[----:B------:R-:W-:Y:S01]  /*5910*/  STS [R11+0x6400], R82 ;  /* 0x006400520b007388 */ /* 0x000fe20000000800 */
[----:B------:R-:W-:Y:S02]  /*5920*/  F2FP.F16.F32.PACK_AB R94, R95, R94 ;  /* 0x0000005e5f5e723e */ /* 0x000fe400000000ff */
[----:B------:R-:W-:Y:S01]  /*5930*/  SHF.R.S32.HI R3, RZ, 0x1f, R0 ;  /* 0x0000001fff037819 */ /* 0x000fe20000011400 */
[----:B------:R-:W-:Y:S01]  /*5940*/  STS [R10+0x8000], R72 ;  /* 0x008000480a007388 */ /* 0x000fe20000000800 */
[----:B------:R-:W-:-:S02]  /*5950*/  IADD3 R0, P0, PT, R200, R0, RZ ;  /* 0x00000000c8007210 */ /* 0x000fc40007f1e0ff */
        /* <DEDUP_REMOVED lines=10> */
[----:B------:R-:W-:Y:S01]  /*5a00*/  STS [R189], R84 ;  /* 0x00000054bd007388 */ /* 0x000fe20000000800 */
[----:B------:R-:W-:Y:S02]  /*5a10*/  F2FP.F16.F32.PACK_AB R62, R63, R62 ;  /* 0x0000003e3f3e723e */ /* 0x000fe400000000ff */
[----:B------:R-:W-:Y:S01]  /*5a20*/  LEA.HI.X.SX32 R200, R200, R3, 0x1, P0 ;  /* 0x00000003c8c87211 */ /* 0x000fe200000f0eff */
[----:B------:R-:W-:Y:S01]  /*5a30*/  STS [R189+0x400], R86 ;  /* 0x00040056bd007388 */ /* 0x000fe20000000800 */
[----:B------:R-:W2:Y:S01]  /*5a40*/  LDC.64 R2, c[0x0][0x5d8] ;  /* 0x00017600ff027b82 */ /* 0x000ea20000000a00 */
[----:B------:R-:W-:Y:S02]  /*5a50*/  LOP3.LUT R14, R14, 0x38, RZ, 0xc0, !PT ;  /* 0x000000380e0e7812 */ /* 0x000fe400078ec0ff */
[----:B------:R-:W-:Y:S01]  /*5a60*/  STS [R12], R96 ;  /* 0x000000600c007388 */ /* 0x000fe20000000800 */
[----:B------:R-:W-:-:S02]  /*5a70*/  SHF.R.U32.HI R194, RZ, 0x3, R194 ;  /* 0x00000003ffc27819 */ /* 0x000fc400000116c2 */
[----:B-1----:R-:W-:Y:S01]  /*5a80*/  IMAD.WIDE.U32 R16, R4, UR18, R14 ;  /* 0x0000001204107c25 */ /* 0x002fe2000f8e000e */
[----:B------:R-:W-:Y:S03]  /*5a90*/  STS [R12+0x400], R98 ;  /* 0x000400620c007388 */ /* 0x000fe60000000800 */
[----:B------:R-:W-:Y:S01]  /*5aa0*/  IMAD R17, R5, UR18, R17 ;  /* 0x0000001205117c24 */ /* 0x000fe2000f8e0211 */
[----:B------:R-:W-:Y:S01]  /*5ab0*/  STS [R189+0x2000], R88 ;  /* 0x00200058bd007388 */ /* 0x000fe20000000800 */
[----:B------:R-:W1:Y:S01]  /*5ac0*/  LDC.64 R4, c[0x0][0x5e0] ;  /* 0x00017800ff047b82 */ /* 0x000e620000000a00 */
[----:B---3--:R-:W-:Y:S02]  /*5ad0*/  IMAD.WIDE.U32 R22, R6, UR18, R14 ;  /* 0x0000001206167c25 */ /* 0x008fe4000f8e000e */
[----:B------:R-:W-:Y:S02]  /*5ae0*/  STS [R189+0x2400], R90 ;  /* 0x0024005abd007388 */ /* 0x000fe40000000800 */
[----:B------:R-:W-:-:S02]  /*5af0*/  IMAD R23, R7, UR18, R23 ;  /* 0x0000001207177c24 */ /* 0x000fc4000f8e0217 */
[----:B------:R-:W-:Y:S04]  /*5b00*/  STS [R12+0x2000], R92 ;  /* 0x0020005c0c007388 */ /* 0x000fe80000000800 */
[----:B------:R-:W-:Y:S01]  /*5b10*/  STS [R12+0x2400], R94 ;  /* 0x0024005e0c007388 */ /* 0x000fe20000000800 */
[----:B--2---:R-:W-:-:S03]  /*5b20*/  IMAD.WIDE.U32 R16, R2, UR17, R16 ;  /* 0x0000001102107c25 */ /* 0x004fc6000f8e0010 */
[----:B------:R-:W-:Y:S01]  /*5b30*/  STS [R10+0xa000], R36 ;  /* 0x00a000240a007388 */ /* 0x000fe20000000800 */
[----:B------:R-:W-:Y:S02]  /*5b40*/  IMAD R21, R3, UR17, R17 ;  /* 0x0000001103157c24 */ /* 0x000fe4000f8e0211 */
[----:B------:R-:W-:Y:S01]  /*5b50*/  IMAD.MOV.U32 R20, RZ, RZ, R16 ;  /* 0x000000ffff147224 */ /* 0x000fe200078e0010 */
[----:B------:R-:W-:Y:S01]  /*5b60*/  STS [R10+0xa400], R38 ;  /* 0x00a400260a007388 */ /* 0x000fe20000000800 */
[-C--:B----4-:R-:W-:Y:S02]  /*5b70*/  IMAD R2, R200, R8.reuse, RZ ;  /* 0x00000008c8027224 */ /* 0x090fe400078e02ff */
[C---:B------:R-:W-:Y:S01]  /*5b80*/  IMAD.WIDE.U32 R6, R0.reuse, R8, R20 ;  /* 0x0000000800067225 */ /* 0x040fe200078e0014 */
[----:B------:R-:W-:Y:S03]  /*5b90*/  STS [R11+0xa000], R48 ;  /* 0x00a000300b007388 */ /* 0x000fe60000000800 */
[----:B------:R-:W-:Y:S01]  /*5ba0*/  IMAD R2, R0, R9, R2 ;  /* 0x0000000900027224 */ /* 0x000fe200078e0202 */
[----:B------:R-:W-:Y:S04]  /*5bb0*/  STS [R11+0xa400], R50 ;  /* 0x00a400320b007388 */ /* 0x000fe80000000800 */
[----:B------:R2:W-:Y:S01]  /*5bc0*/  STS [R10+0xc000], R40 ;  /* 0x00c000280a007388 */ /* 0x0005e20000000800 */
[----:B------:R-:W-:-:S03]  /*5bd0*/  IADD3 R7, PT, PT, R7, R2, RZ ;  /* 0x0000000207077210 */ /* 0x000fc60007ffe0ff */
[----:B------:R3:W-:Y:S04]  /*5be0*/  STS [R10+0xc400], R42 ;  /* 0x00c4002a0a007388 */ /* 0x0007e80000000800 */
[----:B------:R1:W-:Y:S04]  /*5bf0*/  STS [R11+0xc000], R44 ;  /* 0x00c0002c0b007388 */ /* 0x0003e80000000800 */
[----:B------:R4:W-:Y:S04]  /*5c00*/  STS [R11+0xc400], R46 ;  /* 0x00c4002e0b007388 */ /* 0x0009e80000000800 */
[----:B------:R-:W-:Y:S04]  /*5c10*/  STS [R189+0x4000], R52 ;  /* 0x00400034bd007388 */ /* 0x000fe80000000800 */
[----:B------:R-:W-:Y:S04]  /*5c20*/  STS [R189+0x4400], R54 ;  /* 0x00440036bd007388 */ /* 0x000fe80000000800 */
[----:B------:R-:W-:Y:S01]  /*5c30*/  STS [R12+0x4000], R64 ;  /* 0x004000400c007388 */ /* 0x000fe20000000800 */
[----:B--2---:R-:W-:-:S03]  /*5c40*/  IMAD.WIDE.U32 R40, R194, R8, R6 ;  /* 0x00000008c2287225 */ /* 0x004fc600078e0006 */
[----:B------:R-:W-:Y:S01]  /*5c50*/  STS [R12+0x4400], R66 ;  /* 0x004400420c007388 */ /* 0x000fe20000000800 */
[----:B------:R-:W-:Y:S01]  /*5c60*/  IMAD R3, R194, R9, R41 ;  /* 0x00000009c2037224 */ /* 0x000fe200078e0229 */
[----:B---3--:R-:W-:Y:S02]  /*5c70*/  LEA R42, P0, R40, UR8, 0x1 ;  /* 0x00000008282a7c11 */ /* 0x008fe4000f8008ff */
[----:B------:R-:W-:Y:S01]  /*5c80*/  STS [R189+0x6000], R56 ;  /* 0x00600038bd007388 */ /* 0x000fe20000000800 */
[----:B-1----:R-:W-:Y:S01]  /*5c90*/  IMAD.WIDE.U32 R44, R4, UR17, R22 ;  /* 0x00000011042c7c25 */ /* 0x002fe2000f8e0016 */
[----:B------:R-:W-:Y:S02]  /*5ca0*/  LEA.HI.X R43, R40, UR9, R3, 0x1, P0 ;  /* 0x00000009282b7c11 */ /* 0x000fe400080f0c03 */
[----:B------:R-:W-:Y:S01]  /*5cb0*/  STS [R189+0x6400], R58 ;  /* 0x0064003abd007388 */ /* 0x000fe20000000800 */
[----:B----4-:R-:W1:Y:S01]  /*5cc0*/  LDC.64 R10, c[0x0][0x5c8] ;  /* 0x00017200ff0a7b82 */ /* 0x010e620000000a00 */
[----:B------:R-:W-:Y:S01]  /*5cd0*/  IMAD R45, R5, UR17, R45 ;  /* 0x00000011052d7c24 */ /* 0x000fe2000f8e022d */
[C---:B------:R-:W-:Y:S01]  /*5ce0*/  LEA R40, P0, R8.reuse, R42, 0x7 ;  /* 0x0000002a08287211 */ /* 0x040fe200078038ff */
[----:B------:R-:W-:Y:S03]  /*5cf0*/  STS [R12+0x6000], R60 ;  /* 0x0060003c0c007388 */ /* 0x000fe60000000800 */
[----:B------:R-:W-:Y:S01]  /*5d00*/  LEA.HI.X R41, R8, R43, R9, 0x7, P0 ;  /* 0x0000002b08297211 */ /* 0x000fe200000f3c09 */
[----:B------:R-:W-:Y:S01]  /*5d10*/  STS [R12+0x6400], R62 ;  /* 0x0064003e0c007388 */ /* 0x000fe20000000800 */
[----:B------:R-:W-:Y:S01]  /*5d20*/  BAR.SYNC.DEFER_BLOCKING 0x0 ;  /* 0x0000000000007b1d */ /* 0x000fe20000010000 */
[----:B-1----:R-:W-:-:S02]  /*5d30*/  IMAD R2, R200, R10, RZ ;  /* 0x0000000ac8027224 */ /* 0x002fc400078e02ff */
[----:B------:R-:W-:-:S04]  /*5d40*/  IMAD.WIDE.U32 R44, R0, R10, R44 ;  /* 0x0000000a002c7225 */ /* 0x000fc800078e002c */
[----:B------:R-:W-:Y:S02]  /*5d50*/  IMAD R2, R0, R11, R2 ;  /* 0x0000000b00027224 */ /* 0x000fe400078e0202 */
[C---:B------:R-:W-:Y:S02]  /*5d60*/  IMAD.SHL.U32 R0, R8.reuse, 0x40, RZ ;  /* 0x0000004008007824 */ /* 0x040fe400078e00ff */
[----:B------:R-:W-:Y:S01]  /*5d70*/  IMAD.IADD R45, R45, 0x1, R2 ;  /* 0x000000012d2d7824 */ /* 0x000fe200078e0202 */
[----:B------:R-:W1:Y:S01]  /*5d80*/  LDS.128 R12, [R192+0x6000] ;  /* 0x00600000c00c7984 */ /* 0x000e620000000c00 */
[----:B------:R-:W-:Y:S01]  /*5d90*/  SHF.L.U64.HI R2, R8, 0x6, R9 ;  /* 0x0000000608027819 */ /* 0x000fe20000010209 */
[----:B------:R-:W-:Y:S01]  /*5da0*/  IMAD.SHL.U32 R3, R10, 0x40, RZ ;  /* 0x000000400a037824 */ /* 0x000fe200078e00ff */
[----:B------:R-:W-:Y:S01]  /*5db0*/  IADD3 R46, P1, PT, R0, R42, RZ ;  /* 0x0000002a002e7210 */ /* 0x000fe20007f3e0ff */
[----:B------:R-:W2:Y:S01]  /*5dc0*/  LDS.128 R16, [R192+0x7000] ;  /* 0x00700000c0107984 */ /* 0x000ea20000000c00 */
[----:B------:R-:W-:-:S02]  /*5dd0*/  IMAD.WIDE.U32 R44, R194, R10, R44 ;  /* 0x0000000ac22c7225 */ /* 0x000fc400078e002c */
[----:B------:R-:W-:Y:S01]  /*5de0*/  IADD3.X R47, PT, PT, R2, R43, RZ, P1, !PT ;  /* 0x0000002b022f7210 */ /* 0x000fe20000ffe4ff */
[----:B------:R-:W3:Y:S01]  /*5df0*/  LDS.128 R20, [R192+0x8000] ;  /* 0x00800000c0147984 */ /* 0x000ee20000000c00 */
[----:B------:R-:W-:Y:S01]  /*5e00*/  IMAD R194, R194, R11, R45 ;  /* 0x0000000bc2c27224 */ /* 0x000fe200078e022d */
[C---:B------:R-:W-:Y:S02]  /*5e10*/  LEA R8, P0, R44.reuse, UR10, 0x1 ;  /* 0x0000000a2c087c11 */ /* 0x040fe4000f8008ff */
[----:B------:R-:W4:Y:S02]  /*5e20*/  LDS.128 R28, [R192+0x9000] ;  /* 0x00900000c01c7984 */ /* 0x000f240000000c00 */
[----:B------:R-:W-:Y:S02]  /*5e30*/  LEA.HI.X R9, R44, UR11, R194, 0x1, P0 ;  /* 0x0000000b2c097c11 */ /* 0x000fe400080f0cc2 */
[----:B------:R-:W4:Y:S04]  /*5e40*/  LDS.128 R24, [R192+0xa000] ;  /* 0x00a00000c0187984 */ /* 0x000f280000000c00 */
[----:B------:R-:W4:Y:S04]  /*5e50*/  LDS.128 R4, [R192+0xb000] ;  /* 0x00b00000c0047984 */ /* 0x000f280000000c00 */
[----:B------:R-:W4:Y:S04]  /*5e60*/  LDS.128 R36, [R192+0xc000] ;  /* 0x00c00000c0247984 */ /* 0x000f280000000c00 */
[----:B------:R-:W4:Y:S04]  /*5e70*/  LDS.128 R32, [R192+0xd000] ;  /* 0x00d00000c0207984 */ /* 0x000f280000000c00 */
[----:B-1----:R1:W-:Y:S04]  /*5e80*/  STG.E.128 desc[UR22][R42.64], R12 ;  /* 0x0000000c2a007986 */ /* 0x0023e8000c101d16 */
[----:B--2---:R2:W-:Y:S04]  /*5e90*/  STG.E.128 desc[UR22][R46.64], R16 ;  /* 0x000000102e007986 */ /* 0x0045e8000c101d16 */
[----:B---3--:R3:W-:Y:S01]  /*5ea0*/  STG.E.128 desc[UR22][R40.64], R20 ;  /* 0x0000001428007986 */ /* 0x0087e2000c101d16 */
[----:B-1----:R-:W-:-:S02]  /*5eb0*/  LEA R12, P0, R10, R8, 0x7 ;  /* 0x000000080a0c7211 */ /* 0x002fc400078038ff */
[----:B------:R-:W-:Y:S02]  /*5ec0*/  IADD3 R14, P1, PT, R3, R8, RZ ;  /* 0x00000008030e7210 */ /* 0x000fe40007f3e0ff */
[----:B--2---:R-:W-:Y:S02]  /*5ed0*/  IADD3 R16, P2, PT, R40, R0, RZ ;  /* 0x0000000028107210 */ /* 0x004fe40007f5e0ff */
[C-C-:B------:R-:W-:Y:S02]  /*5ee0*/  SHF.L.U64.HI R0, R10.reuse, 0x6, R11.reuse ;  /* 0x000000060a007819 */ /* 0x140fe4000001020b */
[----:B------:R-:W-:Y:S01]  /*5ef0*/  LEA.HI.X R13, R10, R9, R11, 0x7, P0 ;  /* 0x000000090a0d7211 */ /* 0x000fe200000f3c0b */
[----:B------:R-:W-:Y:S01]  /*5f00*/  IMAD.X R17, R41, 0x1, R2, P2 ;  /* 0x0000000129117824 */ /* 0x000fe200010e0602 */
[----:B------:R-:W-:Y:S02]  /*5f10*/  IADD3 R2, P0, PT, R12, R3, RZ ;  /* 0x000000030c027210 */ /* 0x000fe40007f1e0ff */
[----:B------:R-:W-:-:S02]  /*5f20*/  IADD3.X R15, PT, PT, R0, R9, RZ, P1, !PT ;  /* 0x00000009000f7210 */ /* 0x000fc40000ffe4ff */
[----:B----4-:R3:W-:Y:S01]  /*5f30*/  STG.E.128 desc[UR22][R16.64], R28 ;  /* 0x0000001c10007986 */ /* 0x0107e2000c101d16 */
[----:B------:R-:W-:-:S03]  /*5f40*/  IMAD.X R3, R13, 0x1, R0, P0 ;  /* 0x000000010d037824 */ /* 0x000fc600000e0600 */
[----:B------:R3:W-:Y:S04]  /*5f50*/  STG.E.128 desc[UR22][R8.64], R24 ;  /* 0x0000001808007986 */ /* 0x0007e8000c101d16 */
[----:B------:R3:W-:Y:S04]  /*5f60*/  STG.E.128 desc[UR22][R14.64], R4 ;  /* 0x000000040e007986 */ /* 0x0007e8000c101d16 */
[----:B------:R3:W-:Y:S04]  /*5f70*/  STG.E.128 desc[UR22][R12.64], R36 ;  /* 0x000000240c007986 */ /* 0x0007e8000c101d16 */
[----:B------:R3:W-:Y:S02]  /*5f80*/  STG.E.128 desc[UR22][R2.64], R32 ;  /* 0x0000002002007986 */ /* 0x0007e4000c101d16 */
.L_x_635:
[----:B------:R-:W1:Y:S01]  /*5f90*/  LDCU UR7, c[0x0][0x438] ;  /* 0x00008700ff0777ac */ /* 0x000e620008000800 */
[----:B------:R-:W2:Y:S01]  /*5fa0*/  LDC R0, c[0x0][0x370] ;  /* 0x0000dc00ff007b82 */ /* 0x000ea20000000800 */
[----:B-1----:R-:W-:-:S04]  /*5fb0*/  UIADD3 UR7, UPT, UPT, UR7, 0x7f, URZ ;  /* 0x0000007f07077890 */ /* 0x002fc8000fffe0ff */
[----:B------:R-:W-:Y:S01]  /*5fc0*/  USHF.R.S32.HI UR6, URZ, 0x1f, UR7 ;  /* 0x0000001fff067899 */ /* 0x000fe20008011407 */
[----:B--2---:R-:W-:-:S03]  /*5fd0*/  VIADD R0, R0, UR20 ;  /* 0x0000001400007c36 */ /* 0x004fc60008000000 */
[----:B------:R-:W-:-:S04]  /*5fe0*/  ULEA.HI UR6, UR6, UR7, URZ, 0x7 ;  /* 0x0000000706067291 */ /* 0x000fc8000f8f38ff */
[----:B------:R-:W-:Y:S01]  /*5ff0*/  USHF.R.S32.HI UR6, URZ, 0x7, UR6 ;  /* 0x00000007ff067899 */ /* 0x000fe20008011406 */
[----:B------:R-:W-:-:S05]  /*6000*/  R2UR UR20, R0 ;  /* 0x00000000001472ca */ /* 0x000fca00000e0000 */
[----:B------:R-:W-:-:S13]  /*6010*/  ISETP.GE.AND P0, PT, R0, UR6, PT ;  /* 0x0000000600007c0c */ /* 0x000fda000bf06270 */
[----:B------:R-:W-:Y:S05]  /*6020*/  @!P0 BRA `(.L_x_642) ;  /* 0xffffffa400448947 */ /* 0x000fea000383ffff */
[----:B------:R-:W-:Y:S05]  /*6030*/  EXIT ;  /* 0x000000000000794d */ /* 0x000fea0003800000 */
.L_x_643:
        /* <DEDUP_REMOVED lines=12> */
.L_x_1415:


//--------------------- .text._ZN5flash44flash_bwd_dq_dk_dv_loop_seqk_parallel_kernelI23Flash_bwd_kernel_traitsILi64ELi64ELi128ELi8ELi2ELi4ELi4ELb1ELb0EN7cutlass6half_tE19Flash_kernel_traitsILi64ELi64ELi128ELi8ES3_EELb1ELb1ELb0ELb0ELb0ELb1ELb0EEEvNS_16Flash_bwd_paramsE --------------------------
	.section	.text._ZN5flash44flash_bwd_dq_dk_dv_loop_seqk_parallel_kernelI23Flash_bwd_kernel_traitsILi64ELi64ELi128ELi8ELi2ELi4ELi4ELb1ELb0EN7cutlass6half_tE19Flash_kernel_traitsILi64ELi64ELi128ELi8ES3_EELb1ELb1ELb0ELb0ELb0ELb1ELb0EEEvNS_16Flash_bwd_paramsE,"ax",@progbits
	.align	128
        .global         _ZN5flash44flash_bwd_dq_dk_dv_loop_seqk_parallel_kernelI23Flash_bwd_kernel_traitsILi64ELi64ELi128ELi8ELi2ELi4ELi4ELb1ELb0EN7cutlass6half_tE19Flash_kernel_traitsILi64ELi64ELi128ELi8ES3_EELb1ELb1ELb0ELb0ELb0ELb1ELb0EEEvNS_16Flash_bwd_paramsE
        .type           _ZN5flash44flash_bwd_dq_dk_dv_loop_seqk_parallel_kernelI23Flash_bwd_kernel_traitsILi64ELi64ELi128ELi8ELi2ELi4ELi4ELb1ELb0EN7cutlass6half_tE19Flash_kernel_traitsILi64ELi64ELi128ELi8ES3_EELb1ELb1ELb0ELb0ELb0ELb1ELb0EEEvNS_16Flash_bwd_paramsE,@function
        .size           _ZN5flash44flash_bwd_dq_dk_dv_loop_seqk_parallel_kernelI23Flash_bwd_kernel_traitsILi64ELi64ELi128ELi8ELi2ELi4ELi4ELb1ELb0EN7cutlass6half_tE19Flash_kernel_traitsILi64ELi64ELi128ELi8ES3_EELb1ELb1ELb0ELb0ELb0ELb1ELb0EEEvNS_16Flash_bwd_paramsE,(.L_x_1416 - _ZN5flash44flash_bwd_dq_dk_dv_loop_seqk_parallel_kernelI23Flash_bwd_kernel_traitsILi64ELi64ELi128ELi8ELi2ELi4ELi4ELb1ELb0EN7cutlass6half_tE19Flash_kernel_traitsILi64ELi64ELi128ELi8ES3_EELb1ELb1ELb0ELb0ELb0ELb1ELb0EEEvNS_16Flash_bwd_paramsE)
        .other          _ZN5flash44flash_bwd_dq_dk_dv_loop_seqk_parallel_kernelI23Flash_bwd_kernel_traitsILi64ELi64ELi128ELi8ELi2ELi4ELi4ELb1ELb0EN7cutlass6half_tE19Flash_kernel_traitsILi64ELi64ELi128ELi8ES3_EELb1ELb1ELb0ELb0ELb0ELb1ELb0EEEvNS_16Flash_bwd_paramsE,@"STO_CUDA_ENTRY STV_DEFAULT"
_ZN5flash44flash_bwd_dq_dk_dv_loop_seqk_parallel_kernelI23Flash_bwd_kernel_traitsILi64ELi64ELi128ELi8ELi2ELi4ELi4ELb1ELb0EN7cutlass6half_tE19Flash_kernel_traitsILi64ELi64ELi128ELi8ES3_EELb1ELb1ELb0ELb0ELb0ELb1ELb0EEEvNS_16Flash_bwd_paramsE:
.text._ZN5flash44flash_bwd_dq_dk_dv_loop_seqk_parallel_kernelI23Flash_bwd_kernel_traitsILi64ELi64ELi128ELi8ELi2ELi4ELi4ELb1ELb0EN7cutlass6half_tE19Flash_kernel_traitsILi64ELi64ELi128ELi8ES3_EELb1ELb1ELb0ELb0ELb0ELb1ELb0EEEvNS_16Flash_bwd_paramsE:
        /* <DEDUP_REMOVED lines=17> */
[----:B------:R-:W3:Y:S01]  /*0110*/  S2UR UR20, SR_CTAID.X ;  /* 0x00000000001479c3 */ /* 0x000ee20000002500 */
[----:B------:R-:W1:Y:S01]  /*0120*/  LDCU.64 UR8, c[0x0][0x470] ;  /* 0x00008e00ff0877ac */ /* 0x000e620008000a00 */
[----:B------:R-:W-:Y:S01]  /*0130*/  UMOV UR26, URZ ;  /* 0x000000ff001a7c82 */ /* 0x000fe20008000000 */
[----:B------:R-:W-:Y:S01]  /*0140*/  UMOV UR27, URZ ;  /* 0x000000ff001b7c82 */ /* 0x000fe20008000000 */
[----:B--2---:R-:W-:Y:S01]  /*0150*/  ULEA UR6, UR6, UR4, 0x18 ;  /* 0x0000000406067291 */ /* 0x004fe2000f8ec0ff */
[----:B------:R-:W2:Y:S03]  /*0160*/  LDCU UR4, c[0x0][0x438] ;  /* 0x00008700ff0477ac */ /* 0x000ea60008000800 */
[----:B------:R-:W-:Y:S01]  /*0170*/  UIADD3 UR5, UPT, UPT, UR6, 0xe000, URZ ;  /* 0x0000e00006057890 */ /* 0x000fe2000fffe0ff */
[C---:B-1----:R-:W-:Y:S01]  /*0180*/  IMAD.SHL.U32 R13, R191.reuse, 0x10, RZ ;  /* 0x00000010bf0d7824 */ /* 0x042fe200078e00ff */
[--C-:B------:R-:W-:Y:S01]  /*0190*/  SHF.R.U32.HI R5, RZ, 0x4, R191.reuse ;  /* 0x00000004ff057819 */ /* 0x100fe200000116bf */
[C---:B------:R-:W-:Y:S01]  /*01a0*/  IMAD.SHL.U32 R3, R191.reuse, 0x20, RZ ;  /* 0x00000020bf037824 */ /* 0x040fe200078e00ff */
[----:B------:R-:W-:Y:S01]  /*01b0*/  SHF.R.U32.HI R7, RZ, 0x1, R191 ;  /* 0x00000001ff077819 */ /* 0x000fe200000116bf */
[----:B------:R-:W-:Y:S01]  /*01c0*/  IMAD.SHL.U32 R0, R191, 0x2, RZ ;  /* 0x00000002bf007824 */ /* 0x000fe200078e00ff */
[----:B------:R-:W-:Y:S01]  /*01d0*/  LOP3.LUT R13, R13, 0x1c0, RZ, 0xc0, !PT ;  /* 0x000001c00d0d7812 */ /* 0x000fe200078ec0ff */
[----:B------:R-:W-:Y:S01]  /*01e0*/  IMAD.SHL.U32 R9, R191, 0x40, RZ ;  /* 0x00000040bf097824 */ /* 0x000fe200078e00ff */
[----:B------:R-:W-:Y:S01]  /*01f0*/  LOP3.LUT R187, R3, 0xc00, RZ, 0xc0, !PT ;  /* 0x00000c0003bb7812 */ /* 0x000fe200078ec0ff */
[----:B------:R-:W-:Y:S01]  /*0200*/  IMAD.SHL.U32 R192, R191, 0x8, RZ ;  /* 0x00000008bfc07824 */ /* 0x000fe200078e00ff */
[----:B------:R-:W-:-:S02]  /*0210*/  LOP3.LUT R2, R13, 0x38, R0, 0xf8, !PT ;  /* 0x000000380d027812 */ /* 0x000fc400078ef800 */
[----:B------:R-:W-:Y:S02]  /*0220*/  LOP3.LUT R187, R187, 0x6, R0, 0xf8, !PT ;  /* 0x00000006bbbb7812 */ /* 0x000fe400078ef800 */
[--C-:B------:R-:W-:Y:S02]  /*0230*/  LOP3.LUT R0, R0, 0x7006, R3.reuse, 0xc8, !PT ;  /* 0x0000700600007812 */ /* 0x100fe400078ec803 */
[----:B------:R-:W-:Y:S02]  /*0240*/  LOP3.LUT R5, R5, 0x8, RZ, 0xc0, !PT ;  /* 0x0000000805057812 */ /* 0x000fe400078ec0ff */
[----:B------:R-:W-:Y:S02]  /*0250*/  LOP3.LUT R11, R9, 0x1c0, RZ, 0xc0, !PT ;  /* 0x000001c0090b7812 */ /* 0x000fe400078ec0ff */
[----:B------:R-:W-:Y:S02]  /*0260*/  LOP3.LUT R197, R0, 0x400, R3, 0xf8, !PT ;  /* 0x0000040000c57812 */ /* 0x000fe400078ef803 */
[----:B------:R-:W-:-:S02]  /*0270*/  LOP3.LUT P0, R184, R191, 0x10, RZ, 0xc0, !PT ;  /* 0x00000010bfb87812 */ /* 0x000fc4000780c0ff */
[----:B------:R-:W-:Y:S02]  /*0280*/  LOP3.LUT R187, R187, R2, R5, 0xf6, !PT ;  /* 0x00000002bbbb7212 */ /* 0x000fe400078ef605 */
[----:B------:R-:W-:Y:S02]  /*0290*/  LOP3.LUT R0, R7, 0x30, RZ, 0xc0, !PT ;  /* 0x0000003007007812 */ /* 0x000fe400078ec0ff */
[----:B------:R-:W-:Y:S02]  /*02a0*/  LOP3.LUT R180, R11, 0x38, R192, 0xf8, !PT ;  /* 0x000000380bb47812 */ /* 0x000fe400078ef8c0 */
[----:B------:R-:W-:Y:S02]  /*02b0*/  LOP3.LUT R0, R0, 0x8, R191, 0xf8, !PT ;  /* 0x0000000800007812 */ /* 0x000fe400078ef8bf */
[----:B------:R-:W-:Y:S02]  /*02c0*/  LEA R187, R187, UR6, 0x1 ;  /* 0x00000006bbbb7c11 */ /* 0x000fe4000f8e08ff */
[----:B------:R-:W-:-:S02]  /*02d0*/  LOP3.LUT R182, R9, 0x200, RZ, 0xc0, !PT ;  /* 0x0000020009b67812 */ /* 0x000fc400078ec0ff */
[----:B------:R-:W-:Y:S01]  /*02e0*/  LOP3.LUT R184, R180, R5, R184, 0x1e, !PT ;  /* 0x00000005b4b87212 */ /* 0x000fe200078e1eb8 */
[----:B------:R-:W-:Y:S01]  /*02f0*/  VIADD R185, R187, 0x6040 ;  /* 0x00006040bbb97836 */ /* 0x000fe20000000000 */
[----:B------:R-:W-:Y:S02]  /*0300*/  LOP3.LUT R189, R7, 0x10, RZ, 0xc0, !PT ;  /* 0x0000001007bd7812 */ /* 0x000fe400078ec0ff */
[----:B------:R-:W-:Y:S02]  /*0310*/  LOP3.LUT R2, R2, 0x20, R7, 0x78, !PT ;  /* 0x0000002002027812 */ /* 0x000fe400078e7807 */
[----:B------:R-:W-:Y:S01]  /*0320*/  LOP3.LUT R5, R0, 0x1c0, R9, 0xf8, !PT ;  /* 0x000001c000057812 */ /* 0x000fe200078ef809 */
[----:B------:R-:W-:Y:S01]  /*0330*/  VIADD R0, R187, 0x6000 ;  /* 0x00006000bb007836 */ /* 0x000fe20000000000 */
[----:B------:R-:W-:Y:S02]  /*0340*/  LOP3.LUT R186, R182, 0x400, R3, 0xf8, !PT ;  /* 0x00000400b6ba7812 */ /* 0x000fe400078ef803 */
[----:B------:R-:W-:Y:S01]  /*0350*/  LOP3.LUT R7, R180, 0x8, R7, 0x78, !PT ;  /* 0x00000008b4077812 */ /* 0x000fe200078e7807 */
[----:B------:R-:W-:Y:S01]  /*0360*/  @P0 VIADD R185, R0, 0xffffffc0 ;  /* 0xffffffc000b90836 */ /* 0x000fe20000000000 */
[----:B------:R-:W-:-:S02]  /*0370*/  LOP3.LUT R182, R182, 0xc00, R3, 0xf8, !PT ;  /* 0x00000c00b6b67812 */ /* 0x000fc400078ef803 */
[----:B------:R-:W-:Y:S01]  /*0380*/  LOP3.LUT R184, R184, 0x200, R9, 0xf8, !PT ;  /* 0x00000200b8b87812 */ /* 0x000fe200078ef809 */
[----:B--2---:R-:W-:Y:S01]  /*0390*/  IMAD.U32 R9, RZ, RZ, UR4 ;  /* 0x00000004ff097e24 */ /* 0x004fe2000f8e00ff */
[----:B------:R-:W-:Y:S01]  /*03a0*/  LOP3.LUT R180, R180, 0x8, R191, 0x78, !PT ;  /* 0x00000008b4b47812 */ /* 0x000fe200078e78bf */
[----:B------:R-:W-:Y:S01]  /*03b0*/  UIADD3 UR4, UPT, UPT, UR6, 0xa000, URZ ;  /* 0x0000a00006047890 */ /* 0x000fe2000fffe0ff */
[----:B------:R-:W-:Y:S02]  /*03c0*/  LOP3.LUT R174, R5, 0x38, R192, 0x78, !PT ;  /* 0x0000003805ae7812 */ /* 0x000fe400078e78c0 */
[-C--:B------:R-:W-:Y:S02]  /*03d0*/  LOP3.LUT R186, R186, R7.reuse, RZ, 0xfc, !PT ;  /* 0x00000007baba7212 */ /* 0x080fe400078efcff */
[----:B------:R-:W-:Y:S02]  /*03e0*/  LOP3.LUT R182, R182, R7, RZ, 0xfc, !PT ;  /* 0x00000007b6b67212 */ /* 0x000fe400078efcff */
[----:B------:R-:W-:-:S02]  /*03f0*/  LOP3.LUT R180, R180, 0x7a00, R3, 0xf8, !PT ;  /* 0x00007a00b4b47812 */ /* 0x000fc400078ef803 */
[----:B------:R-:W-:Y:S02]  /*0400*/  LOP3.LUT R0, R192, 0x1f8, RZ, 0xc0, !PT ;  /* 0x000001f8c0007812 */ /* 0x000fe400078ec0ff */
[C---:B------:R-:W-:Y:S02]  /*0410*/  LOP3.LUT P0, RZ, R191.reuse, 0x4, RZ, 0xc0, !PT ;  /* 0x00000004bfff7812 */ /* 0x040fe4000780c0ff */
[----:B------:R-:W-:Y:S02]  /*0420*/  LOP3.LUT P2, RZ, R191, 0x8, RZ, 0xc0, !PT ;  /* 0x00000008bfff7812 */ /* 0x000fe4000784c0ff */
[----:B------:R-:W-:Y:S02]  /*0430*/  LOP3.LUT R197, R197, R2, RZ, 0xfc, !PT ;  /* 0x00000002c5c57212 */ /* 0x000fe400078efcff */
[----:B------:R-:W-:Y:S02]  /*0440*/  LOP3.LUT R174, R174, 0x200, R3, 0xf8, !PT ;  /* 0x00000200aeae7812 */ /* 0x000fe400078ef803 */
[----:B------:R-:W-:-:S02]  /*0450*/  LOP3.LUT P1, RZ, R191, 0x2, RZ, 0xc0, !PT ;  /* 0x00000002bfff7812 */ /* 0x000fc4000782c0ff */
[----:B------:R-:W-:Y:S02]  /*0460*/  LOP3.LUT R3, R0, 0x38, R191, 0x78, !PT ;  /* 0x0000003800037812 */ /* 0x000fe400078e78bf */
[----:B------:R-:W-:Y:S02]  /*0470*/  SEL R177, R177, 0xffffffc0, !P0 ;  /* 0xffffffc0b1b17807 */ /* 0x000fe40004000000 */
[----:B------:R-:W-:Y:S02]  /*0480*/  LEA R186, R186, UR6, 0x1 ;  /* 0x00000006baba7c11 */ /* 0x000fe4000f8e08ff */
[----:B------:R-:W-:Y:S02]  /*0490*/  LEA R180, R180, UR4, 0x1 ;  /* 0x00000004b4b47c11 */ /* 0x000fe4000f8e08ff */
[----:B------:R-:W-:Y:S02]  /*04a0*/  LEA R182, R182, UR4, 0x1 ;  /* 0x00000004b6b67c11 */ /* 0x000fe4000f8e08ff */
[----:B------:R-:W-:Y:S01]  /*04b0*/  LEA R197, R197, UR5, 0x1 ;  /* 0x00000005c5c57c11 */ /* 0x000fe2000f8e08ff */
[----:B------:R-:W-:Y:S01]  /*04c0*/  IMAD.IADD R176, R180, 0x1, R177 ;  /* 0x00000001b4b07824 */ /* 0x000fe200078e02b1 */
[----:B------:R-:W-:Y:S01]  /*04d0*/  SHF.R.U32.HI R193, RZ, 0x3, R191 ;  /* 0x00000003ffc17819 */ /* 0x000fe200000116bf */
[--C-:B------:R-:W-:Y:S01]  /*04e0*/  IMAD.IADD R172, R182, 0x1, R177.reuse ;  /* 0x00000001b6ac7824 */ /* 0x100fe200078e02b1 */
[----:B------:R-:W-:Y:S01]  /*04f0*/  SEL R179, R179, 0xffffffe0, !P1 ;  /* 0xffffffe0b3b37807 */ /* 0x000fe20004800000 */
[----:B------:R-:W-:Y:S01]  /*0500*/  VIADD R229, R197, 0x20 ;  /* 0x00000020c5e57836 */ /* 0x000fe20000000000 */
[----:B------:R-:W-:Y:S01]  /*0510*/  LOP3.LUT R198, R3, 0x1e00, R192, 0xf8, !PT ;  /* 0x00001e0003c67812 */ /* 0x000fe200078ef8c0 */
[----:B------:R-:W-:Y:S01]  /*0520*/  IMAD.IADD R3, R186, 0x1, R177 ;  /* 0x00000001ba037824 */ /* 0x000fe200078e02b1 */
[----:B------:R-:W-:Y:S01]  /*0530*/  LEA R184, R184, UR6, 0x1 ;  /* 0x00000006b8b87c11 */ /* 0x000fe2000f8e08ff */
[C---:B------:R-:W-:Y:S01]  /*0540*/  VIADD R196, R193.reuse, 0x20 ;  /* 0x00000020c1c47836 */ /* 0x040fe20000000000 */
[--C-:B------:R-:W-:Y:S01]  /*0550*/  SHF.R.U32.HI R4, RZ, 0x2, R191.reuse ;  /* 0x00000002ff047819 */ /* 0x100fe200000116bf */
[C---:B------:R-:W-:Y:S01]  /*0560*/  VIADD R195, R193.reuse, 0x40 ;  /* 0x00000040c1c37836 */ /* 0x040fe20000000000 */
[----:B------:R-:W-:Y:S01]  /*0570*/  SHF.R.U32.HI R191, RZ, 0x5, R191 ;  /* 0x00000005ffbf7819 */ /* 0x000fe200000116bf */
[----:B------:R-:W-:Y:S01]  /*0580*/  VIADD R194, R193, 0x60 ;  /* 0x00000060c1c27836 */ /* 0x000fe20000000000 */
[----:B------:R-:W-:Y:S01]  /*0590*/  LOP3.LUT R189, R189, 0x7, R4, 0xf8, !PT ;  /* 0x00000007bdbd7812 */ /* 0x000fe200078ef804 */
[--C-:B------:R-:W-:Y:S01]  /*05a0*/  IMAD.IADD R178, R180, 0x1, R179.reuse ;  /* 0x00000001b4b27824 */ /* 0x100fe200078e02b3 */
[----:B------:R-:W-:Y:S01]  /*05b0*/  LEA R198, R198, UR6, 0x1 ;  /* 0x00000006c6c67c11 */ /* 0x000fe2000f8e08ff */
[----:B------:R-:W-:Y:S01]  /*05c0*/  IMAD.IADD R168, R186, 0x1, R179 ;  /* 0x00000001baa87824 */ /* 0x000fe200078e02b3 */
[----:B------:R-:W-:Y:S01]  /*05d0*/  LEA R174, R174, UR5, 0x1 ;  /* 0x00000005aeae7c11 */ /* 0x000fe2000f8e08ff */
[----:B------:R-:W-:-:S02]  /*05e0*/  IMAD.IADD R0, R184, 0x1, R177 ;  /* 0x00000001b8007824 */ /* 0x000fc400078e02b1 */
[----:B------:R-:W-:Y:S02]  /*05f0*/  IMAD.IADD R173, R182, 0x1, R179 ;  /* 0x00000001b6ad7824 */ /* 0x000fe400078e02b3 */
[----:B------:R-:W-:Y:S02]  /*0600*/  @P2 VIADD R229, R197, 0xffffffe0 ;  /* 0xffffffe0c5e52836 */ /* 0x000fe40000000000 */
[C---:B------:R-:W-:Y:S02]  /*0610*/  IMAD.IADD R175, R179.reuse, 0x1, R176 ;  /* 0x00000001b3af7824 */ /* 0x040fe400078e02b0 */
[C---:B------:R-:W-:Y:S02]  /*0620*/  IMAD.IADD R2, R179.reuse, 0x1, R3 ;  /* 0x00000001b3027824 */ /* 0x040fe400078e0203 */
[----:B---34-:R-:W-:-:S07]  /*0630*/  IMAD.IADD R171, R179, 0x1, R172 ;  /* 0x00000001b3ab7824 */ /* 0x018fce00078e02ac */
.L_x_691:
[----:B------:R-:W1:Y:S01]  /*0640*/  LDCU.64 UR4, c[0x0][0x478] ;  /* 0x00008f00ff0477ac */ /* 0x000e620008000a00 */
[----:B--2---:R-:W2:Y:S01]  /*0650*/  LDC.64 R4, c[0x0][0x460] ;  /* 0x00011800ff047b82 */ /* 0x004ea20000000a00 */
[----:B------:R-:W-:Y:S01]  /*0660*/  ISETP.NE.U32.AND P5, PT, RZ, UR8, PT ;  /* 0x00000008ff007c0c */ /* 0x000fe2000bfa5070 */
[----:B------:R-:W-:Y:S01]  /*0670*/  IMAD.SHL.U32 R15, R190, 0x4, RZ ;  /* 0x00000004be0f7824 */ /* 0x000fe200078e00ff */
[----:B------:R-:W-:Y:S01]  /*0680*/  SHF.R.U32.HI R8, RZ, 0x1e, R190 ;  /* 0x0000001eff087819 */ /* 0x000fe200000116be */
[----:B------:R-:W-:Y:S01]  /*0690*/  IMAD.MOV.U32 R226, RZ, RZ, RZ ;  /* 0x000000ffffe27224 */ /* 0x000fe200078e00ff */
[----:B------:R-:W-:-:S03]  /*06a0*/  ISETP.NE.AND.EX P5, PT, RZ, UR9, PT, P5 ;  /* 0x00000009ff007c0c */ /* 0x000fc6000bfa5350 */
[----:B---3--:R-:W3:Y:S08]  /*06b0*/  LDC.64 R16, c[0x0][0x460] ;  /* 0x00011800ff107b82 */ /* 0x008ef00000000a00 */
[----:B------:R-:W4:Y:S01]  /*06c0*/  LDC.U8 R10, c[0x0][0x532] ;  /* 0x00014c80ff0a7b82 */ /* 0x000f220000000000 */
[----:B-1----:R-:W-:Y:S02]  /*06d0*/  ISETP.NE.U32.AND P4, PT, RZ, UR4, PT ;  /* 0x00000004ff007c0c */ /* 0x002fe4000bf85070 */
[----:B------:R-:W-:-:S02]  /*06e0*/  @P5 IADD3 R20, P1, PT, R15, UR8, RZ ;  /* 0x000000080f145c10 */ /* 0x000fc4000ff3e0ff */
[----:B------:R-:W-:Y:S02]  /*06f0*/  ISETP.NE.AND.EX P4, PT, RZ, UR5, PT, P4 ;  /* 0x00000005ff007c0c */ /* 0x000fe4000bf85340 */
[----:B------:R-:W-:Y:S01]  /*0700*/  @P5 IADD3.X R21, PT, PT, R8, UR9, RZ, P1, !PT ;  /* 0x0000000908155c10 */ /* 0x000fe20008ffe4ff */
[----:B------:R-:W1:Y:S01]  /*0710*/  LDC.64 R6, c[0x0][0x468] ;  /* 0x00011a00ff067b82 */ /* 0x000e620000000a00 */
[C---:B--2---:R-:W-:Y:S02]  /*0720*/  ISETP.NE.U32.AND P3, PT, R4.reuse, RZ, PT ;  /* 0x000000ff0400720c */ /* 0x044fe40003f65070 */
[----:B------:R-:W-:Y:S01]  /*0730*/  ISETP.NE.U32.AND P2, PT, R4, RZ, PT ;  /* 0x000000ff0400720c */ /* 0x000fe20003f45070 */
[----:B------:R-:W-:Y:S01]  /*0740*/  IMAD.MOV.U32 R12, RZ, RZ, -0x1 ;  /* 0xffffffffff0c7424 */ /* 0x000fe200078e00ff */
[C---:B------:R-:W-:Y:S01]  /*0750*/  ISETP.NE.AND.EX P3, PT, R5.reuse, RZ, PT, P3 ;  /* 0x000000ff0500720c */ /* 0x040fe20003f65330 */
[----:B------:R-:W2:Y:S01]  /*0760*/  @P5 LDG.E R226, desc[UR22][R20.64] ;  /* 0x0000001614e25981 */ /* 0x000ea2000c1e1900 */
[----:B------:R-:W-:-:S03]  /*0770*/  ISETP.NE.AND.EX P2, PT, R5, RZ, PT, P2 ;  /* 0x000000ff0500720c */ /* 0x000fc60003f45320 */
[----:B------:R-:W-:Y:S01]  /*0780*/  @P4 IADD3 R18, P0, PT, R15, UR4, RZ ;  /* 0x000000040f124c10 */ /* 0x000fe2000ff1e0ff */
[----:B---3--:R-:W-:Y:S01]  /*0790*/  IMAD.WIDE.U32 R16, R190, 0x4, R16 ;  /* 0x00000004be107825 */ /* 0x008fe200078e0010 */
[----:B------:R-:W3:Y:S02]  /*07a0*/  @!P4 LDC.64 R4, c[0x0][0x488] ;  /* 0x00012200ff04cb82 */ /* 0x000ee40000000a00 */
[----:B------:R-:W-:-:S04]  /*07b0*/  @P4 IADD3.X R19, PT, PT, R8, UR5, RZ, P0, !PT ;  /* 0x0000000508134c10 */ /* 0x000fc800087fe4ff */
[----:B-----5:R2:W5:Y:S04]  /*07c0*/  @P3 LDG.E R12, desc[UR22][R16.64] ;  /* 0x00000016100c3981 */ /* 0x020568000c1e1900 */
[----:B------:R-:W2:Y:S04]  /*07d0*/  @P4 LDG.E R13, desc[UR22][R18.64] ;  /* 0x00000016120d4981 */ /* 0x000ea8000c1e1900 */
[----:B------:R2:W5:Y:S01]  /*07e0*/  @P2 LDG.E R11, desc[UR22][R16.64+0x4] ;  /* 0x00000416100b2981 */ /* 0x000562000c1e1900 */
[----:B----4-:R-:W-:Y:S02]  /*07f0*/  ISETP.NE.AND P5, PT, R10, RZ, PT ;  /* 0x000000ff0a00720c */ /* 0x010fe40003fa5270 */
[----:B-1----:R-:W-:-:S04]  /*0800*/  ISETP.EQ.U32.AND P1, PT, R6, RZ, PT ;  /* 0x000000ff0600720c */ /* 0x002fc80003f22070 */
[----:B------:R-:W-:Y:S02]  /*0810*/  ISETP.EQ.OR.EX P1, PT, R7, RZ, !P5, P1 ;  /* 0x000000ff0700720c */ /* 0x000fe40006f22710 */
[----:B------:R-:W-:Y:S01]  /*0820*/  IADD3 R14, P0, PT, R15, R6, RZ ;  /* 0x000000060f0e7210 */ /* 0x000fe20007f1e0ff */
[----:B------:R-:W-:-:S04]  /*0830*/  IMAD.MOV.U32 R227, RZ, RZ, -0x1 ;  /* 0xffffffffffe37424 */ /* 0x000fc800078e00ff */
[----:B------:R-:W-:Y:S02]  /*0840*/  IMAD.X R15, R8, 0x1, R7, P0 ;  /* 0x00000001080f7824 */ /* 0x000fe400000e0607 */
[----:B------:R-:W1:Y:S04]  /*0850*/  @!P4 LDC R8, c[0x0][0x43c] ;  /* 0x00010f00ff08cb82 */ /* 0x000e680000000800 */
[----:B------:R4:W5:Y:S01]  /*0860*/  @!P1 LDG.E R227, desc[UR22][R14.64] ;  /* 0x000000160ee39981 */ /* 0x000962000c1e1900 */
[----:B------:R-:W-:-:S03]  /*0870*/  ISETP.NE.U32.AND P1, PT, R6, RZ, PT ;  /* 0x000000ff0600720c */ /* 0x000fc60003f25070 */
[----:B------:R-:W2:Y:S01]  /*0880*/  @!P2 LDC R217, c[0x0][0x434] ;  /* 0x00010d00ffd9ab82 */ /* 0x000ea20000000800 */
[----:B------:R-:W-:Y:S02]  /*0890*/  ISETP.NE.AND.EX P1, PT, R7, RZ, PT, P1 ;  /* 0x000000ff0700720c */ /* 0x000fe40003f25310 */
[----:B---3--:R-:W-:Y:S01]  /*08a0*/  @!P4 ISETP.NE.U32.AND P0, PT, R4, RZ, PT ;  /* 0x000000ff0400c20c */ /* 0x008fe20003f05070 */
[----:B------:R-:W-:-:S03]  /*08b0*/  USHF.L.U32 UR24, UR21, 0x7, URZ ;  /* 0x0000000715187899 */ /* 0x000fc600080006ff */
[----:B------:R-:W-:-:S04]  /*08c0*/  @!P4 ISETP.NE.AND.EX P0, PT, R5, RZ, PT, P0 ;  /* 0x000000ff0500c20c */ /* 0x000fc80003f05300 */
[----:B-1----:R-:W-:Y:S01]  /*08d0*/  @!P4 SEL R8, R8, RZ, P0 ;  /* 0x000000ff0808c207 */ /* 0x002fe20000000000 */
[----:B--2---:R-:W-:Y:S02]  /*08e0*/  @P4 IMAD.IADD R224, R13, 0x1, -R226 ;  /* 0x000000010de04824 */ /* 0x004fe400078e0ae2 */
[----:B----4-:R-:W-:Y:S06]  /*08f0*/  @!P1 BRA `(.L_x_644) ;  /* 0x00000000000c9947 */ /* 0x010fec0003800000 */
[----:B------:R-:W2:Y:S02]  /*0900*/  @P5 LDG.E R4, desc[UR22][R14.64+0x4] ;  /* 0x000004160e045981 */ /* 0x000ea4000c1e1900 */
[----:B--2--5:R-:W-:-:S06]  /*0910*/  @P5 IADD3 R9, PT, PT, R4, -R227, RZ ;  /* 0x800000e304095210 */ /* 0x024fcc0007ffe0ff */
[----:B------:R1:W5:Y:S02]  /*0920*/  @!P5 LDG.E R9, desc[UR22][R14.64] ;  /* 0x000000160e09d981 */ /* 0x000364000c1e1900 */
.L_x_644:
        /* <DEDUP_REMOVED lines=10> */
[----:B------:R-:W-:-:S07]  /*09d0*/  SHF.R.S32.HI R225, RZ, 0x6, R8 ;  /* 0x00000006ffe17819 */ /* 0x000fce0000011408 */
[----:B------:R-:W3:Y:S01]  /*09e0*/  @P2 LDC.64 R4, c[0x0][0x3b0] ;  /* 0x0000ec00ff042b82 */ /* 0x000ee20000000a00 */
[----:B--2---:R-:W-:-:S04]  /*09f0*/  @!P2 IMAD.WIDE.U32 R20, R190, R6, RZ ;  /* 0x00000006be14a225 */ /* 0x004fc800078e00ff */
[----:B------:R-:W-:Y:S01]  /*0a00*/  @!P2 IMAD R11, R190, R7, R21 ;  /* 0x00000007be0ba224 */ /* 0x000fe200078e0215 */
[----:B------:R-:W-:Y:S01]  /*0a10*/  LEA R21, R225, 0xffffffc0, 0x6 ;  /* 0xffffffc0e1157811 */ /* 0x000fe200078e30ff */
[----:B---3--:R-:W-:-:S03]  /*0a20*/  @P2 IMAD.WIDE.U32 R6, R12, R4, RZ ;  /* 0x000000040c062225 */ /* 0x008fc600078e00ff */
[----:B------:R-:W-:Y:S01]  /*0a30*/  SHF.R.S32.HI R27, RZ, 0x1f, R21 ;  /* 0x0000001fff1b7819 */ /* 0x000fe20000011415 */
        /* <DEDUP_REMOVED lines=11> */
[----:B-1----:R-:W-:Y:S01]  /*0af0*/  IMAD R15, R190, UR5, R17 ;  /* 0x00000005be0f7c24 */ /* 0x002fe2000f8e0211 */
[----:B------:R-:W-:Y:S06]  /*0b00*/  BRA `(.L_x_647) ;  /* 0x0000000000147947 */ /* 0x000fec0003800000 */
.L_x_646:
[----:B------:R-:W1:Y:S01]  /*0b10*/  LDCU.64 UR12, c[0x0][0x3b8] ;  /* 0x00007700ff0c77ac */ /* 0x000e620008000a00 */
[----:B------:R-:W-:-:S05]  /*0b20*/  IADD3 R16, PT, PT, R226, R227, RZ ;  /* 0x000000e3e2107210 */ /* 0x000fca0007ffe0ff */
[C---:B-1----:R-:W-:Y:S02]  /*0b30*/  IMAD R15, R16.reuse, UR13, RZ ;  /* 0x0000000d100f7c24 */ /* 0x042fe4000f8e02ff */
[----:B------:R-:W-:-:S05]  /*0b40*/  IMAD.WIDE.U32 R16, R16, UR12, RZ ;  /* 0x0000000c10107c25 */ /* 0x000fca000f8e00ff */
[----:B------:R-:W-:Y:S02]  /*0b50*/  IADD3 R15, PT, PT, R17, R15, RZ ;  /* 0x0000000f110f7210 */ /* 0x000fe40007ffe0ff */
.L_x_647:
        /* <DEDUP_REMOVED lines=38> */
.L_x_648:
[----:B------:R-:W1:Y:S01]  /*0dc0*/  LDCU.64 UR10, c[0x0][0x3c0] ;  /* 0x00007800ff0a77ac */ /* 0x000e620008000a00 */
[----:B------:R-:W-:-:S05]  /*0dd0*/  IADD3 R4, PT, PT, R226, R227, RZ ;  /* 0x000000e3e2047210 */ /* 0x000fca0007ffe0ff */
[C---:B-1----:R-:W-:Y:S02]  /*0de0*/  IMAD R8, R4.reuse, UR11, RZ ;  /* 0x0000000b04087c24 */ /* 0x042fe4000f8e02ff */
[----:B------:R-:W-:-:S05]  /*0df0*/  IMAD.WIDE.U32 R4, R4, UR10, RZ ;  /* 0x0000000a04047c25 */ /* 0x000fca000f8e00ff */
[----:B------:R-:W-:Y:S02]  /*0e00*/  IADD3 R8, PT, PT, R5, R8, RZ ;  /* 0x0000000805087210 */ /* 0x000fe40007ffe0ff */
[----:B------:R-:W-:-:S07]  /*0e10*/  MOV R10, R4 ;  /* 0x00000004000a7202 */ /* 0x000fce0000000f00 */
.L_x_649:
        /* <DEDUP_REMOVED lines=28> */
.L_x_650:
[C---:B------:R-:W-:Y:S02]  /*0fe0*/  IMAD R22, R12.reuse, UR7, RZ ;  /* 0x000000070c167c24 */ /* 0x040fe4000f8e02ff */
[----:B------:R-:W-:-:S05]  /*0ff0*/  IMAD.WIDE.U32 R4, R12, UR6, RZ ;  /* 0x000000060c047c25 */ /* 0x000fca000f8e00ff */
[----:B------:R-:W-:Y:S02]  /*1000*/  IADD3 R22, PT, PT, R5, R22, RZ ;  /* 0x0000001605167210 */ /* 0x000fe40007ffe0ff */
[----:B------:R-:W-:Y:S02]  /*1010*/  MOV R26, R4 ;  /* 0x00000004001a7202 */ /* 0x000fe40000000f00 */
.L_x_651:
        /* <DEDUP_REMOVED lines=20> */
.L_x_652:
[----:B------:R-:W1:Y:S01]  /*1160*/  LDC R9, c[0x0][0x434] ;  /* 0x00010d00ff097b82 */ /* 0x000e620000000800 */
[----:B------:R-:W-:-:S04]  /*1170*/  IMAD R4, R190, UR25, R183 ;  /* 0x00000019be047c24 */ /* 0x000fc8000f8e02b7 */
[----:B-1----:R-:W-:-:S03]  /*1180*/  IMAD R9, R4, R9, RZ ;  /* 0x0000000904097224 */ /* 0x002fc600078e02ff */
.L_x_653:
        /* <DEDUP_REMOVED lines=11> */
.L_x_654:
[----:B------:R-:W1:Y:S01]  /*1240*/  LDC R17, c[0x0][0x444] ;  /* 0x00011100ff117b82 */ /* 0x000e620000000800 */
[----:B------:R-:W-:-:S04]  /*1250*/  IMAD R4, R190, UR25, R183 ;  /* 0x00000019be047c24 */ /* 0x000fc8000f8e02b7 */
[----:B-1----:R-:W-:-:S07]  /*1260*/  IMAD R17, R4, R17, RZ ;  /* 0x0000001104117224 */ /* 0x002fce00078e02ff */
.L_x_655:
[----:B------:R-:W1:Y:S01]  /*1270*/  LDCU.128 UR4, c[0x0][0x590] ;  /* 0x0000b200ff0477ac */ /* 0x000e620008000c00 */
[----:B------:R-:W-:Y:S01]  /*1280*/  LOP3.LUT R32, R192, 0x38, RZ, 0xc0, !PT ;  /* 0x00000038c0207812 */ /* 0x000fe200078ec0ff */
[----:B------:R-:W2:Y:S01]  /*1290*/  S2R R12, SR_TID.X ;  /* 0x00000000000c7919 */ /* 0x000ea20000002100 */
[----:B------:R-:W3:Y:S01]  /*12a0*/  LDC.64 R4, c[0x0][0x3b0] ;  /* 0x0000ec00ff047b82 */ /* 0x000ee20000000a00 */
[----:B------:R-:W-:Y:S01]  /*12b0*/  IMAD.MOV.U32 R33, RZ, RZ, RZ ;  /* 0x000000ffff217224 */ /* 0x000fe200078e00ff */
[----:B------:R-:W-:Y:S01]  /*12c0*/  IADD3 R28, P0, PT, R32, R28, RZ ;  /* 0x0000001c201c7210 */ /* 0x000fe20007f1e0ff */
[----:B------:R-:W-:Y:S01]  /*12d0*/  UIMAD UR31, UR25, UR31, URZ ;  /* 0x0000001f191f72a4 */ /* 0x000fe2000f8e02ff */
[----:B------:R-:W-:Y:S01]  /*12e0*/  VIADD R203, R217, UR24 ;  /* 0x00000018d9cb7c36 */ /* 0x000fe20008000000 */
[----:B------:R-:W4:Y:S01]  /*12f0*/  LDCU.64 UR18, c[0x0][0x3c8] ;  /* 0x00007900ff1277ac */ /* 0x000f220008000a00 */
[C---:B------:R-:W-:Y:S01]  /*1300*/  IMAD R17, R18.reuse, 0x40, R17 ;  /* 0x0000004012117824 */ /* 0x040fe200078e0211 */
[----:B------:R-:W-:Y:S01]  /*1310*/  BSSY.RECONVERGENT B1, `(.L_x_645) ;  /* 0x000067f000017945 */ /* 0x000fe20003800200 */
[----:B------:R-:W-:Y:S01]  /*1320*/  IMAD.X R29, RZ, RZ, R7, P0 ;  /* 0x000000ffff1d7224 */ /* 0x000fe200000e0607 */
[----:B------:R-:W5:Y:S01]  /*1330*/  LDCU.64 UR16, c[0x0][0x380] ;  /* 0x00007000ff1077ac */ /* 0x000f620008000a00 */
[----:B------:R-:W5:Y:S01]  /*1340*/  LDC.64 R234, c[0x0][0x420] ;  /* 0x00010800ffea7b82 */ /* 0x000f620000000a00 */
[----:B------:R-:W-:-:S02]  /*1350*/  IMAD R9, R18, 0x40, R9 ;  /* 0x0000004012097824 */ /* 0x000fc400078e0209 */
[----:B-1----:R-:W-:Y:S01]  /*1360*/  IMAD R6, R27, UR4, RZ ;  /* 0x000000041b067c24 */ /* 0x002fe2000f8e02ff */
[----:B------:R-:W-:Y:S01]  /*1370*/  USHF.L.U64.HI UR29, UR4, 0x5, UR5 ;  /* 0x00000005041d7899 */ /* 0x000fe20008010205 */
[----:B------:R-:W-:Y:S01]  /*1380*/  IMAD.WIDE.U32 R28, R21, UR4, R28 ;  /* 0x00000004151c7c25 */ /* 0x000fe2000f8e001c */
[----:B------:R-:W-:-:S03]  /*1390*/  USHF.L.U32 UR30, UR4, 0x5, URZ ;  /* 0x00000005041e7899 */ /* 0x000fc600080006ff */
[----:B------:R-:W-:Y:S02]  /*13a0*/  IMAD R23, R21, UR5, R6 ;  /* 0x0000000515177c24 */ /* 0x000fe4000f8e0206 */
[----:B------:R-:W1:Y:S02]  /*13b0*/  LDC.64 R6, c[0x0][0x5f8] ;  /* 0x00017e00ff067b82 */ /* 0x000e640000000a00 */
[----:B------:R-:W-:Y:S01]  /*13c0*/  IMAD.IADD R29, R29, 0x1, R23 ;  /* 0x000000011d1d7824 */ /* 0x000fe200078e0217 */
[----:B------:R-:W-:Y:S01]  /*13d0*/  IADD3 R23, P1, P0, R30, R26, R24 ;  /* 0x0000001a1e177210 */ /* 0x000fe2000783e018 */
[----:B---3--:R-:W-:Y:S01]  /*13e0*/  IMAD.WIDE.U32 R30, R21, R4, R32 ;  /* 0x00000004151e7225 */ /* 0x008fe200078e0020 */
[----:B------:R-:W-:-:S03]  /*13f0*/  SHF.R.S32.HI R24, RZ, 0x1f, R24 ;  /* 0x0000001fff187819 */ /* 0x000fc60000011418 */
[----:B------:R-:W-:Y:S01]  /*1400*/  IMAD.WIDE.U32 R28, R183, UR6, R28 ;  /* 0x00000006b71c7c25 */ /* 0x000fe2000f8e001c */
[----:B------:R-:W-:Y:S01]  /*1410*/  IADD3.X R19, PT, PT, R19, R22, R24, P1, P0 ;  /* 0x0000001613137210 */ /* 0x000fe20000fe0418 */
[----:B------:R-:W3:Y:S01]  /*1420*/  LDC R26, c[0x0][0x508] ;  /* 0x00014200ff1a7b82 */ /* 0x000ee20000000800 */
[----:B--2---:R-:W-:Y:S01]  /*1430*/  LOP3.LUT R230, R12, 0x1f, RZ, 0xc0, !PT ;  /* 0x0000001f0ce67812 */ /* 0x004fe200078ec0ff */
[----:B------:R-:W-:Y:S01]  /*1440*/  IMAD R25, R183, UR7, R29 ;  /* 0x00000007b7197c24 */ /* 0x000fe2000f8e021d */
[----:B------:R-:W-:Y:S01]  /*1450*/  ISETP.NE.AND P1, PT, RZ, UR14, PT ;  /* 0x0000000eff007c0c */ /* 0x000fe2000bf25270 */
[----:B------:R-:W-:Y:S01]  /*1460*/  IMAD.MOV.U32 R24, RZ, RZ, R28 ;  /* 0x000000ffff187224 */ /* 0x000fe200078e001c */
[----:B------:R-:W-:Y:S01]  /*1470*/  IADD3 R20, P0, PT, R20, R30, RZ ;  /* 0x0000001e14147210 */ /* 0x000fe20007f1e0ff */
[----:B------:R-:W-:Y:S01]  /*1480*/  IMAD R22, R27, R4, RZ ;  /* 0x000000041b167224 */ /* 0x000fe200078e02ff */
[----:B------:R-:W2:Y:S01]  /*1490*/  LDCU.64 UR14, c[0x0][0x550] ;  /* 0x0000aa00ff0e77ac */ /* 0x000ea20008000a00 */
[----:B------:R-:W-:Y:S01]  /*14a0*/  IMAD.WIDE.U32 R24, R193, UR4, R24 ;  /* 0x00000004c1187c25 */ /* 0x000fe2000f8e0018 */
[----:B------:R-:W2:Y:S03]  /*14b0*/  LDCU.64 UR6, c[0x0][0x570] ;  /* 0x0000ae00ff0677ac */ /* 0x000ea60008000a00 */
[----:B------:R-:W-:-:S02]  /*14c0*/  IMAD R22, R21, R5, R22 ;  /* 0x0000000515167224 */ /* 0x000fc400078e0216 */
[----:B-1----:R-:W-:Y:S01]  /*14d0*/  IMAD.WIDE.U32 R28, R6, UR20, RZ ;  /* 0x00000014061c7c25 */ /* 0x002fe2000f8e00ff */
[----:B------:R-:W-:Y:S02]  /*14e0*/  USHF.L.U32 UR4, UR31, 0x6, URZ ;  /* 0x000000061f047899 */ /* 0x000fe400080006ff */
[----:B------:R-:W-:Y:S01]  /*14f0*/  IADD3.X R21, PT, PT, R11, R31, R22, P0, !PT ;  /* 0x0000001f0b157210 */ /* 0x000fe200007fe416 */
[----:B------:R-:W-:Y:S01]  /*1500*/  IMAD R6, R191, UR31, R230 ;  /* 0x0000001fbf067c24 */ /* 0x000fe2000f8e02e6 */
[----:B------:R-:W-:Y:S01]  /*1510*/  SEL R28, R28, RZ, P1 ;  /* 0x000000ff1c1c7207 */ /* 0x000fe20000800000 */
[----:B------:R-:W-:Y:S02]  /*1520*/  IMAD R27, R7, UR20, R29 ;  /* 0x00000014071b7c24 */ /* 0x000fe4000f8e021d */
[C---:B----4-:R-:W-:Y:S01]  /*1530*/  IMAD.WIDE.U32 R20, R183.reuse, UR18, R20 ;  /* 0x00000012b7147c25 */ /* 0x050fe2000f8e0014 */
[----:B------:R-:W-:Y:S02]  /*1540*/  IADD3 R7, P2, P0, R6, R23, R28 ;  /* 0x0000001706077210 */ /* 0x000fe4000785e01c */
[----:B------:R-:W1:Y:S01]  /*1550*/  LDC.64 R22, c[0x0][0x5e8] ;  /* 0x00017a00ff167b82 */ /* 0x000e620000000a00 */
[----:B------:R-:W-:Y:S01]  /*1560*/  SHF.R.S32.HI R11, RZ, 0x1f, R6 ;  /* 0x0000001fff0b7819 */ /* 0x000fe20000011406 */
[----:B------:R-:W-:Y:S01]  /*1570*/  IMAD R21, R183, UR19, R21 ;  /* 0x00000013b7157c24 */ /* 0x000fe2000f8e0215 */
[----:B------:R-:W-:Y:S01]  /*1580*/  SEL R6, R27, RZ, P1 ;  /* 0x000000ff1b067207 */ /* 0x000fe20000800000 */
[----:B------:R-:W-:Y:S01]  /*1590*/  IMAD R211, R193, UR5, R25 ;  /* 0x00000005c1d37c24 */ /* 0x000fe2000f8e0219 */
[----:B---3--:R-:W-:Y:S01]  /*15a0*/  IADD3 R26, PT, PT, R203, -R26, -R224 ;  /* 0x8000001acb1a7210 */ /* 0x008fe20007ffe8e0 */
[----:B------:R-:W-:Y:S01]  /*15b0*/  IMAD.WIDE.U32 R20, R193, R4, R20 ;  /* 0x00000004c1147225 */ /* 0x000fe200078e0014 */
[----:B------:R-:W-:-:S02]  /*15c0*/  IADD3.X R19, PT, PT, R11, R19, R6, P2, P0 ;  /* 0x000000130b137210 */ /* 0x000fc400017e0406 */
[----:B------:R-:W-:Y:S01]  /*15d0*/  SHF.R.S32.HI R11, RZ, 0x1f, R26 ;  /* 0x0000001fff0b7819 */ /* 0x000fe2000001141a */
[----:B------:R-:W-:Y:S01]  /*15e0*/  IMAD.U32 R6, RZ, RZ, UR4 ;  /* 0x00000004ff067e24 */ /* 0x000fe2000f8e00ff */
[----:B------:R-:W-:Y:S01]  /*15f0*/  IADD3 R7, P0, PT, R7, UR4, RZ ;  /* 0x0000000407077c10 */ /* 0x000fe2000ff1e0ff */
[----:B------:R-:W-:Y:S01]  /*1600*/  IMAD R209, R193, R5, R21 ;  /* 0x00000005c1d17224 */ /* 0x000fe200078e0215 */
[----:B------:R-:W-:Y:S01]  /*1610*/  LEA.HI R11, R11, R26, RZ, 0x6 ;  /* 0x0000001a0b0b7211 */ /* 0x000fe200078f30ff */
[----:B-----5:R-:W-:Y:S01]  /*1620*/  IMAD.WIDE R234, R9, 0x4, R234 ;  /* 0x0000000409ea7825 */ /* 0x020fe200078e02ea */
[----:B------:R-:W-:Y:S02]  /*1630*/  LEA.HI.X.SX32 R6, R6, R19, 0x1, P0 ;  /* 0x0000001306067211 */ /* 0x000fe400000f0eff */
[----:B------:R-:W-:Y:S01]  /*1640*/  SHF.R.S32.HI R11, RZ, 0x6, R11 ;  /* 0x00000006ff0b7819 */ /* 0x000fe2000001140b */
[----:B------:R-:W-:Y:S01]  /*1650*/  IMAD.SHL.U32 R25, R4, 0x20, RZ ;  /* 0x0000002004197824 */ /* 0x000fe200078e00ff */
[----:B--2---:R-:W-:-:S02]  /*1660*/  LEA R210, P2, R24, UR14, 0x1 ;  /* 0x0000000e18d27c11 */ /* 0x004fc4000f8408ff */
[----:B------:R-:W-:Y:S02]  /*1670*/  LEA R208, P3, R20, UR16, 0x1 ;  /* 0x0000001014d07c11 */ /* 0x000fe4000f8608ff */
[----:B------:R-:W-:Y:S01]  /*1680*/  LEA R232, P0, R7, UR6, 0x2 ;  /* 0x0000000607e87c11 */ /* 0x000fe2000f8010ff */
[----:B-1----:R-:W-:Y:S01]  /*1690*/  IMAD.WIDE R204, R17, 0x4, R22 ;  /* 0x0000000411cc7825 */ /* 0x002fe200078e0216 */
[----:B------:R-:W-:Y:S02]  /*16a0*/  LEA.HI.X R211, R24, UR15, R211, 0x1, P2 ;  /* 0x0000000f18d37c11 */ /* 0x000fe400090f0cd3 */
[----:B------:R-:W-:Y:S01]  /*16b0*/  LEA.HI.X R209, R20, UR17, R209, 0x1, P3 ;  /* 0x0000001114d17c11 */ /* 0x000fe200098f0cd1 */
[----:B------:R-:W-:Y:S01]  /*16c0*/  IMAD.MOV.U32 R206, RZ, RZ, R204 ;  /* 0x000000ffffce7224 */ /* 0x000fe200078e00cc */
[----:B------:R-:W-:Y:S02]  /*16d0*/  VIMNMX R204, PT, PT, RZ, R11, !PT ;  /* 0x0000000bffcc7248 */ /* 0x000fe40007fe0100 */
[----:B------:R-:W-:-:S02]  /*16e0*/  LEA.HI.X R233, R7, UR7, R6, 0x2, P0 ;  /* 0x0000000707e97c11 */ /* 0x000fc400080f1406 */
[----:B------:R-:W-:Y:S02]  /*16f0*/  ISETP.GT.AND P4, PT, R225, R204, PT ;  /* 0x000000cce100720c */ /* 0x000fe40003f84270 */
[C---:B------:R-:W-:Y:S02]  /*1700*/  IADD3 R17, P3, PT, R193.reuse, 0x40, RZ ;  /* 0x00000040c1117810 */ /* 0x040fe40007f7e0ff */
[C---:B------:R-:W-:Y:S02]  /*1710*/  IADD3 R19, P2, PT, R193.reuse, 0x60, RZ ;  /* 0x00000060c1137810 */ /* 0x040fe40007f5e0ff */
[----:B------:R-:W-:Y:S01]  /*1720*/  IADD3 R20, P0, PT, R193, 0x20, RZ ;  /* 0x00000020c1147810 */ /* 0x000fe20007f1e0ff */
[----:B------:R-:W-:Y:S01]  /*1730*/  IMAD.X R21, RZ, RZ, RZ, P3 ;  /* 0x000000ffff157224 */ /* 0x000fe200018e06ff */
[----:B------:R-:W-:Y:S01]  /*1740*/  SHF.L.U64.HI R22, R4, 0x5, R5 ;  /* 0x0000000504167819 */ /* 0x000fe20000010205 */
[----:B------:R-:W-:Y:S02]  /*1750*/  IMAD.X R23, RZ, RZ, RZ, P2 ;  /* 0x000000ffff177224 */ /* 0x000fe400010e06ff */
[----:B------:R-:W-:-:S02]  /*1760*/  IMAD.X R24, RZ, RZ, RZ, P0 ;  /* 0x000000ffff187224 */ /* 0x000fc400000e06ff */
[----:B------:R-:W-:Y:S06]  /*1770*/  @P4 BRA `(.L_x_656) ;  /* 0x0000000800444947 */ /* 0x000fec0003800000 */
        /* <DEDUP_REMOVED lines=11> */
.L_x_657:
[----:B------:R-:W1:Y:S01]  /*1830*/  LDCU.64 UR10, c[0x0][0x5c0] ;  /* 0x0000b800ff0a77ac */ /* 0x000e620008000a00 */
[----:B------:R-:W-:-:S05]  /*1840*/  IADD3 R4, PT, PT, R226, R227, RZ ;  /* 0x000000e3e2047210 */ /* 0x000fca0007ffe0ff */
[C---:B-1----:R-:W-:Y:S02]  /*1850*/  IMAD R7, R4.reuse, UR11, RZ ;  /* 0x0000000b04077c24 */ /* 0x042fe4000f8e02ff */
[----:B------:R-:W-:-:S05]  /*1860*/  IMAD.WIDE.U32 R4, R4, UR10, RZ ;  /* 0x0000000a04047c25 */ /* 0x000fca000f8e00ff */
[----:B------:R-:W-:Y:S02]  /*1870*/  IADD3 R7, PT, PT, R5, R7, RZ ;  /* 0x0000000705077210 */ /* 0x000fe40007ffe0ff */
.L_x_658:
        /* <DEDUP_REMOVED lines=11> */
.L_x_659:
[----:B------:R-:W1:Y:S01]  /*1930*/  LDCU.64 UR6, c[0x0][0x5c8] ;  /* 0x0000b900ff0677ac */ /* 0x000e620008000a00 */
[----:B------:R-:W-:-:S05]  /*1940*/  IADD3 R226, PT, PT, R226, R227, RZ ;  /* 0x000000e3e2e27210 */ /* 0x000fca0007ffe0ff */
[C---:B-1----:R-:W-:Y:S02]  /*1950*/  IMAD R6, R226.reuse, UR7, RZ ;  /* 0x00000007e2067c24 */ /* 0x042fe4000f8e02ff */
[----:B------:R-:W-:-:S05]  /*1960*/  IMAD.WIDE.U32 R8, R226, UR6, RZ ;  /* 0x00000006e2087c25 */ /* 0x000fca000f8e00ff */
[----:B------:R-:W-:Y:S02]  /*1970*/  IADD3 R6, PT, PT, R9, R6, RZ ;  /* 0x0000000609067210 */ /* 0x000fe40007ffe0ff */
.L_x_660:
[----:B------:R-:W-:Y:S01]  /*1980*/  VIADD R224, R224, -UR24 ;  /* 0x80000018e0e07c36 */ /* 0x000fe20008000000 */
[----:B------:R-:W1:Y:S01]  /*1990*/  LDCU.64 UR4, c[0x0][0x5d8] ;  /* 0x0000bb00ff0477ac */ /* 0x000e620008000a00 */
[----:B------:R-:W-:Y:S01]  /*19a0*/  IMAD.U32 R11, RZ, RZ, UR10 ;  /* 0x0000000aff0b7e24 */ /* 0x000fe2000f8e00ff */
[----:B------:R-:W-:Y:S02]  /*19b0*/  BSSY.RECONVERGENT B0, `(.L_x_661) ;  /* 0x000001f000007945 */ /* 0x000fe40003800200 */
[-C--:B------:R-:W-:Y:S01]  /*19c0*/  ISETP.GE.AND P4, PT, R193, R224.reuse, PT ;  /* 0x000000e0c100720c */ /* 0x080fe20003f86270 */
[----:B------:R-:W-:Y:S01]  /*19d0*/  UIMAD UR12, UR28, UR10, URZ ;  /* 0x0000000a1c0c72a4 */ /* 0x000fe2000f8e02ff */
[----:B------:R-:W-:Y:S01]  /*19e0*/  IMAD.WIDE.U32 R10, R11, UR24, R32 ;  /* 0x000000180b0a7c25 */ /* 0x000fe2000f8e0020 */
[-C--:B------:R-:W-:Y:S02]  /*19f0*/  ISETP.GE.AND P3, PT, R196, R224.reuse, PT ;  /* 0x000000e0c400720c */ /* 0x080fe40003f66270 */
[----:B------:R-:W-:Y:S01]  /*1a00*/  UIMAD UR12, UR24, UR11, UR12 ;  /* 0x0000000b180c72a4 */ /* 0x000fe2000f8e020c */
[----:B------:R-:W-:-:S02]  /*1a10*/  ISETP.GE.AND P2, PT, R195, R224, PT ;  /* 0x000000e0c300720c */ /* 0x000fc40003f46270 */
[----:B------:R-:W-:Y:S02]  /*1a20*/  IADD3 R12, P0, PT, R4, R10, RZ ;  /* 0x0000000a040c7210 */ /* 0x000fe40007f1e0ff */
[----:B------:R-:W-:Y:S02]  /*1a30*/  ISETP.GE.AND P1, PT, R194, R224, PT ;  /* 0x000000e0c200720c */ /* 0x000fe40003f26270 */
[----:B------:R-:W-:Y:S01]  /*1a40*/  IADD3.X R13, PT, PT, R7, UR12, R11, P0, !PT ;  /* 0x0000000c070d7c10 */ /* 0x000fe200087fe40b */
[----:B------:R-:W2:Y:S02]  /*1a50*/  @!P4 LDC.64 R4, c[0x0][0x560] ;  /* 0x00015800ff04cb82 */ /* 0x000ea40000000a00 */
[----:B-1----:R-:W-:-:S04]  /*1a60*/  IMAD.WIDE.U32 R12, R183, UR4, R12 ;  /* 0x00000004b70c7c25 */ /* 0x002fc8000f8e000c */
[----:B------:R-:W-:Y:S01]  /*1a70*/  IMAD R15, R183, UR5, R13 ;  /* 0x00000005b70f7c24 */ /* 0x000fe2000f8e020d */
[----:B------:R-:W-:-:S05]  /*1a80*/  @!P4 MOV R14, R12 ;  /* 0x0000000c000ec202 */ /* 0x000fca0000000f00 */
[----:B------:R-:W-:-:S04]  /*1a90*/  @!P4 IMAD.WIDE.U32 R28, R193, UR10, R14 ;  /* 0x0000000ac11ccc25 */ /* 0x000fc8000f8e000e */
[----:B------:R-:W-:Y:S01]  /*1aa0*/  @!P4 IMAD R10, R193, UR11, R29 ;  /* 0x0000000bc10acc24 */ /* 0x000fe2000f8e021d */
[----:B--2---:R-:W-:-:S04]  /*1ab0*/  @!P4 LEA R26, P0, R28, R4, 0x1 ;  /* 0x000000041c1ac211 */ /* 0x004fc800078008ff */
[----:B------:R-:W-:Y:S01]  /*1ac0*/  @!P4 LEA.HI.X R27, R28, R5, R10, 0x1, P0 ;  /* 0x000000051c1bc211 */ /* 0x000fe200000f0c0a */
[----:B------:R-:W-:-:S04]  /*1ad0*/  IMAD.U32 R5, RZ, RZ, UR6 ;  /* 0x00000006ff057e24 */ /* 0x000fc8000f8e00ff */
        /* <DEDUP_REMOVED lines=12> */
.L_x_662:
[----:B------:R-:W-:Y:S05]  /*1ba0*/  BSYNC.RECONVERGENT B0 ;  /* 0x0000000000007941 */ /* 0x000fea0003800200 */
.L_x_661:
        /* <DEDUP_REMOVED lines=12> */
.L_x_664:
[----:B------:R-:W-:Y:S05]  /*1c70*/  BSYNC.RECONVERGENT B0 ;  /* 0x0000000000007941 */ /* 0x000fea0003800200 */
.L_x_663:
[----:B------:R-:W-:Y:S04]  /*1c80*/  BSSY.RECONVERGENT B0, `(.L_x_665) ;  /* 0x000000c000007945 */ /* 0x000fe80003800200 */
        /* <DEDUP_REMOVED lines=11> */
.L_x_666:
[----:B------:R-:W-:Y:S05]  /*1d40*/  BSYNC.RECONVERGENT B0 ;  /* 0x0000000000007941 */ /* 0x000fea0003800200 */
.L_x_665:
[----:B------:R-:W5:Y:S01]  /*1d50*/  LDCU.64 UR4, c[0x0][0x5e0] ;  /* 0x0000bc00ff0477ac */ /* 0x000f620008000a00 */
[----:B------:R-:W-:Y:S01]  /*1d60*/  IMAD.WIDE.U32 R32, R5, UR24, R32 ;  /* 0x0000001805207c25 */ /* 0x000fe2000f8e0020 */
[----:B------:R-:W-:Y:S01]  /*1d70*/  BSSY.RECONVERGENT B0, `(.L_x_667) ;  /* 0x0000019000007945 */ /* 0x000fe20003800200 */
[----:B------:R-:W1:Y:S01]  /*1d80*/  @!P4 LDC.64 R4, c[0x0][0x568] ;  /* 0x00015a00ff04cb82 */ /* 0x000e620000000a00 */
[----:B------:R-:W-:Y:S01]  /*1d90*/  UIMAD UR28, UR28, UR6, URZ ;  /* 0x000000061c1c72a4 */ /* 0x000fe2000f8e02ff */
[----:B------:R-:W-:-:S03]  /*1da0*/  IADD3 R8, P0, PT, R8, R32, RZ ;  /* 0x0000002008087210 */ /* 0x000fc60007f1e0ff */
[----:B------:R-:W-:-:S06]  /*1db0*/  UIMAD UR28, UR24, UR7, UR28 ;  /* 0x00000007181c72a4 */ /* 0x000fcc000f8e021c */
[----:B------:R-:W-:-:S03]  /*1dc0*/  IADD3.X R9, PT, PT, R6, UR28, R33, P0, !PT ;  /* 0x0000001c06097c10 */ /* 0x000fc600087fe421 */
[----:B-----5:R-:W-:-:S04]  /*1dd0*/  IMAD.WIDE.U32 R8, R183, UR4, R8 ;  /* 0x00000004b7087c25 */ /* 0x020fc8000f8e0008 */
[----:B------:R-:W-:Y:S01]  /*1de0*/  IMAD R11, R183, UR5, R9 ;  /* 0x00000005b70b7c24 */ /* 0x000fe2000f8e0209 */
[----:B------:R-:W-:-:S05]  /*1df0*/  @!P4 MOV R10, R8 ;  /* 0x00000008000ac202 */ /* 0x000fca0000000f00 */
[----:B----4-:R-:W-:-:S04]  /*1e00*/  @!P4 IMAD.WIDE.U32 R12, R193, UR6, R10 ;  /* 0x00000006c10ccc25 */ /* 0x010fc8000f8e000a */
[----:B------:R-:W-:Y:S01]  /*1e10*/  @!P4 IMAD R6, R193, UR7, R13 ;  /* 0x00000007c106cc24 */ /* 0x000fe2000f8e020d */
[----:B-1----:R-:W-:-:S04]  /*1e20*/  @!P4 LEA R4, P0, R12, R4, 0x1 ;  /* 0x000000040c04c211 */ /* 0x002fc800078008ff */
[----:B------:R-:W-:-:S05]  /*1e30*/  @!P4 LEA.HI.X R5, R12, R5, R6, 0x1, P0 ;  /* 0x000000050c05c211 */ /* 0x000fca00000f0c06 */
[----:B------:R1:W-:Y:S01]  /*1e40*/  @!P4 STG.E.128 desc[UR22][R4.64], RZ ;  /* 0x000000ff0400c986 */ /* 0x0003e2000c101d16 */
        /* <DEDUP_REMOVED lines=11> */
.L_x_668:
[----:B------:R-:W-:Y:S05]  /*1f00*/  BSYNC.RECONVERGENT B0 ;  /* 0x0000000000007941 */ /* 0x000fea0003800200 */
.L_x_667:
        /* <DEDUP_REMOVED lines=12> */
.L_x_670:
[----:B------:R-:W-:Y:S05]  /*1fd0*/  BSYNC.RECONVERGENT B0 ;  /* 0x0000000000007941 */ /* 0x000fea0003800200 */
.L_x_669:
[----:B------:R-:W-:Y:S05]  /*1fe0*/  @P1 BRA `(.L_x_671) ;  /* 0x0000005800c41947 */ /* 0x000fea0003800000 */
[----:B------:R-:W5:Y:S01]  /*1ff0*/  LDCU.64 UR4, c[0x0][0x568] ;  /* 0x0000ad00ff0477ac */ /* 0x000f620008000a00 */
[----:B------:R-:W-:Y:S01]  /*2000*/  MOV R9, R11 ;  /* 0x0000000b00097202 */ /* 0x000fe20000000f00 */
[----:B-1----:R-:W-:Y:S02]  /*2010*/  IMAD R4, R23, UR6, RZ ;  /* 0x0000000617047c24 */ /* 0x002fe4000f8e02ff */
[----:B------:R-:W-:-:S04]  /*2020*/  IMAD.WIDE.U32 R8, R19, UR6, R8 ;  /* 0x0000000613087c25 */ /* 0x000fc8000f8e0008 */
[----:B------:R-:W-:-:S05]  /*2030*/  IMAD R5, R19, UR7, R4 ;  /* 0x0000000713057c24 */ /* 0x000fca000f8e0204 */
[----:B------:R-:W-:Y:S02]  /*2040*/  IADD3 R5, PT, PT, R9, R5, RZ ;  /* 0x0000000509057210 */ /* 0x000fe40007ffe0ff */
[----:B-----5:R-:W-:-:S04]  /*2050*/  LEA R4, P0, R8, UR4, 0x1 ;  /* 0x0000000408047c11 */ /* 0x020fc8000f8008ff */
[----:B------:R-:W-:-:S05]  /*2060*/  LEA.HI.X R5, R8, UR5, R5, 0x1, P0 ;  /* 0x0000000508057c11 */ /* 0x000fca00080f0c05 */
[----:B------:R1:W-:Y:S01]  /*2070*/  STG.E.128 desc[UR22][R4.64], RZ ;  /* 0x000000ff04007986 */ /* 0x0003e2000c101d16 */
[----:B------:R-:W-:Y:S05]  /*2080*/  BRA `(.L_x_671) ;  /* 0x00000058009c7947 */ /* 0x000fea0003800000 */
.L_x_656:
[----:B------:R-:W-:Y:S01]  /*2090*/  VIADD R201, R224, -UR24 ;  /* 0x80000018e0c97c36 */ /* 0x000fe20008000000 */
[----:B------:R-:W1:Y:S01]  /*20a0*/  LDCU.64 UR4, c[0x0][0x3d8] ;  /* 0x00007b00ff0477ac */ /* 0x000e620008000a00 */
[----:B------:R-:W-:Y:S02]  /*20b0*/  IMAD.U32 R5, RZ, RZ, UR10 ;  /* 0x0000000aff057e24 */ /* 0x000fe4000f8e00ff */
[----:B------:R-:W-:Y:S01]  /*20c0*/  IMAD.MOV.U32 R222, RZ, RZ, 0x7f800000 ;  /* 0x7f800000ffde7424 */ /* 0x000fe200078e00ff */
[-C--:B------:R-:W-:Y:S01]  /*20d0*/  ISETP.GE.AND P6, PT, R193, R201.reuse, PT ;  /* 0x000000c9c100720c */ /* 0x080fe20003fc6270 */
[----:B------:R-:W-:Y:S01]  /*20e0*/  IMAD.WIDE.U32 R4, R5, UR24, R32 ;  /* 0x0000001805047c25 */ /* 0x000fe2000f8e0020 */
[-C--:B------:R-:W-:Y:S01]  /*20f0*/  ISETP.GE.AND P5, PT, R196, R201.reuse, PT ;  /* 0x000000c9c400720c */ /* 0x080fe20003fa6270 */
[----:B------:R-:W-:Y:S01]  /*2100*/  UIMAD UR6, UR28, UR10, URZ ;  /* 0x0000000a1c0672a4 */ /* 0x000fe2000f8e02ff */
[-C--:B------:R-:W-:Y:S01]  /*2110*/  ISETP.GE.AND P4, PT, R195, R201.reuse, PT ;  /* 0x000000c9c300720c */ /* 0x080fe20003f86270 */
[----:B------:R-:W-:Y:S01]  /*2120*/  IMAD.MOV.U32 R221, RZ, RZ, 0x7f800000 ;  /* 0x7f800000ffdd7424 */ /* 0x000fe200078e00ff */
[----:B------:R-:W-:Y:S01]  /*2130*/  IADD3 R30, P0, PT, R10, R4, RZ ;  /* 0x000000040a1e7210 */ /* 0x000fe20007f1e0ff */
[----:B------:R-:W-:Y:S01]  /*2140*/  UIMAD UR6, UR24, UR11, UR6 ;  /* 0x0000000b180672a4 */ /* 0x000fe2000f8e0206 */
[----:B------:R-:W-:Y:S01]  /*2150*/  ISETP.GE.AND P3, PT, R194, R201, PT ;  /* 0x000000c9c200720c */ /* 0x000fe20003f66270 */
[----:B------:R-:W-:-:S02]  /*2160*/  IMAD.MOV.U32 R220, RZ, RZ, 0x7f800000 ;  /* 0x7f800000ffdc7424 */ /* 0x000fc400078e00ff */
[----:B------:R-:W-:Y:S01]  /*2170*/  IMAD.MOV.U32 R219, RZ, RZ, 0x7f800000 ;  /* 0x7f800000ffdb7424 */ /* 0x000fe200078e00ff */
[----:B------:R-:W-:Y:S01]  /*2180*/  @P1 BAR.SYNC.DEFER_BLOCKING 0x0 ;  /* 0x0000000000001b1d */ /* 0x000fe20000010000 */
[----:B------:R-:W-:Y:S01]  /*2190*/  IADD3.X R31, PT, PT, R8, UR6, R5, P0, !PT ;  /* 0x00000006081f7c10 */ /* 0x000fe200087fe405 */
[----:B-1----:R-:W-:Y:S01]  /*21a0*/  IMAD R7, R13, UR4, RZ ;  /* 0x000000040d077c24 */ /* 0x002fe2000f8e02ff */
[----:B------:R-:W-:Y:S01]  /*21b0*/  UIMAD UR6, UR28, UR12, URZ ;  /* 0x0000000c1c0672a4 */ /* 0x000fe2000f8e02ff */
[----:B------:R-:W-:-:S04]  /*21c0*/  IMAD.U32 R5, RZ, RZ, UR12 ;  /* 0x0000000cff057e24 */ /* 0x000fc8000f8e00ff */
[----:B------:R-:W1:Y:S01]  /*21d0*/  @!P6 LDC.64 R10, c[0x0][0x390] ;  /* 0x0000e400ff0aeb82 */ /* 0x000e620000000a00 */
[C---:B------:R-:W-:Y:S01]  /*21e0*/  IMAD R7, R14.reuse, UR5, R7 ;  /* 0x000000050e077c24 */ /* 0x040fe2000f8e0207 */
[----:B------:R-:W-:Y:S01]  /*21f0*/  UIMAD UR6, UR24, UR13, UR6 ;  /* 0x0000000d180672a4 */ /* 0x000fe2000f8e0206 */
[----:B------:R-:W-:Y:S01]  /*2200*/  IMAD.WIDE.U32 R30, R14, UR4, R30 ;  /* 0x000000040e1e7c25 */ /* 0x000fe2000f8e001e */
[----:B------:R-:W2:Y:S03]  /*2210*/  LDCU.64 UR4, c[0x0][0x3d0] ;  /* 0x00007a00ff0477ac */ /* 0x000ea60008000a00 */
[----:B------:R-:W-:Y:S01]  /*2220*/  IMAD.IADD R31, R31, 0x1, R7 ;  /* 0x000000011f1f7824 */ /* 0x000fe200078e0207 */
[----:B------:R-:W3:Y:S01]  /*2230*/  @!P5 LDC.64 R8, c[0x0][0x390] ;  /* 0x0000e400ff08db82 */ /* 0x000ee20000000a00 */
[----:B------:R-:W-:Y:S01]  /*2240*/  IMAD.WIDE.U32 R32, R5, UR24, R32 ;  /* 0x0000001805207c25 */ /* 0x000fe2000f8e0020 */
[----:B------:R-:W-:Y:S01]  /*2250*/  USHF.L.U32 UR31, UR31, 0x3, URZ ;  /* 0x000000031f1f7899 */ /* 0x000fe200080006ff */
[----:B------:R-:W4:Y:S02]  /*2260*/  LDCU UR7, c[0x0][0x45c] ;  /* 0x00008b80ff0777ac */ /* 0x000f240008000800 */
[----:B------:R-:W-:-:S03]  /*2270*/  @!P6 IMAD.WIDE.U32 R38, R193, UR10, R30 ;  /* 0x0000000ac126ec25 */ /* 0x000fc6000f8e001e */
[----:B------:R-:W2:Y:S01]  /*2280*/  @!P4 LDC.64 R6, c[0x0][0x390] ;  /* 0x0000e400ff06cb82 */ /* 0x000ea20000000a00 */
[----:B------:R-:W-:Y:S02]  /*2290*/  @!P5 IMAD R27, R24, UR10, RZ ;  /* 0x0000000a181bdc24 */ /* 0x000fe4000f8e02ff */
[----:B------:R-:W-:Y:S02]  /*22a0*/  @!P5 IMAD.MOV.U32 R36, RZ, RZ, R30 ;  /* 0x000000ffff24d224 */ /* 0x000fe400078e001e */
[----:B------:R-:W-:Y:S02]  /*22b0*/  @!P5 IMAD.MOV.U32 R37, RZ, RZ, R31 ;  /* 0x000000ffff25d224 */ /* 0x000fe400078e001f */
[----:B------:R-:W-:Y:S01]  /*22c0*/  @!P6 IMAD R28, R193, UR11, R39 ;  /* 0x0000000bc11cec24 */ /* 0x000fe2000f8e0227 */
[----:B------:R-:W4:Y:S01]  /*22d0*/  @!P3 LDC.64 R4, c[0x0][0x390] ;  /* 0x0000e400ff04bb82 */ /* 0x000f220000000a00 */
[----:B-1----:R-:W-:Y:S01]  /*22e0*/  @!P6 LEA R34, P0, R38, R10, 0x1 ;  /* 0x0000000a2622e211 */ /* 0x002fe200078008ff */
[----:B------:R-:W-:-:S02]  /*22f0*/  @!P5 IMAD R27, R20, UR11, R27 ;  /* 0x0000000b141bdc24 */ /* 0x000fc4000f8e021b */
[----:B------:R-:W-:Y:S01]  /*2300*/  @!P5 IMAD.WIDE.U32 R36, R20, UR10, R36 ;  /* 0x0000000a1424dc25 */ /* 0x000fe2000f8e0024 */
[----:B------:R-:W-:Y:S02]  /*2310*/  @!P6 LEA.HI.X R35, R38, R11, R28, 0x1, P0 ;  /* 0x0000000b2623e211 */ /* 0x000fe400000f0c1c */
[----:B------:R-:W-:Y:S01]  /*2320*/  IADD3 R28, P0, PT, R16, R32, RZ ;  /* 0x00000020101c7210 */ /* 0x000fe20007f1e0ff */
[----:B------:R-:W-:Y:S01]  /*2330*/  @!P5 IMAD.IADD R10, R37, 0x1, R27 ;  /* 0x00000001250ad824 */ /* 0x000fe200078e021b */
[C---:B---3--:R-:W-:Y:S01]  /*2340*/  @!P5 LEA R32, P2, R36.reuse, R8, 0x1 ;  /* 0x000000082420d211 */ /* 0x048fe200078408ff */
[----:B------:R-:W-:Y:S01]  /*2350*/  @!P4 IMAD R26, R21, UR10, RZ ;  /* 0x0000000a151acc24 */ /* 0x000fe2000f8e02ff */
[----:B------:R-:W-:Y:S01]  /*2360*/  IADD3.X R29, PT, PT, R15, UR6, R33, P0, !PT ;  /* 0x000000060f1d7c10 */ /* 0x000fe200087fe421 */
[----:B------:R-:W-:Y:S01]  /*2370*/  @!P4 IMAD.MOV.U32 R38, RZ, RZ, R30 ;  /* 0x000000ffff26c224 */ /* 0x000fe200078e001e */
[----:B------:R-:W-:Y:S01]  /*2380*/  @!P5 LEA.HI.X R33, R36, R9, R10, 0x1, P2 ;  /* 0x000000092421d211 */ /* 0x000fe200010f0c0a */
[----:B------:R-:W-:Y:S01]  /*2390*/  @!P4 IMAD.MOV.U32 R39, RZ, RZ, R31 ;  /* 0x000000ffff27c224 */ /* 0x000fe200078e001f */
[----:B------:R-:W-:Y:S01]  /*23a0*/  @!PT LDS RZ, [RZ] ;  /* 0x00000000fffff984 */ /* 0x000fe20000000800 */
[----:B------:R-:W-:Y:S01]  /*23b0*/  @!PT LDS RZ, [RZ] ;  /* 0x00000000fffff984 */ /* 0x000fe20000000800 */
[----:B------:R-:W-:Y:S01]  /*23c0*/  @!PT LDS RZ, [RZ] ;  /* 0x00000000fffff984 */ /* 0x000fe20000000800 */
[----:B------:R-:W-:Y:S01]  /*23d0*/  @!P6 LDGSTS.E.BYPASS.LTC128B.128 [R198+0xa000], desc[UR22][R34.64] ;  /* 0x0a00000022c6efae */ /* 0x000fe2000b981a16 */
[C---:B------:R-:W-:Y:S01]  /*23e0*/  IMAD R16, R18.reuse, -0x40, R217 ;  /* 0xffffffc012107824 */ /* 0x040fe200078e02d9 */
[----:B------:R-:W-:Y:S01]  /*23f0*/  LOP3.LUT R18, R18, 0x80000001, RZ, 0xc0, !PT ;  /* 0x8000000112127812 */ /* 0x000fe200078ec0ff */
[C---:B------:R-:W-:Y:S01]  /*2400*/  @!P4 IMAD R26, R17.reuse, UR11, R26 ;  /* 0x0000000b111acc24 */ /* 0x040fe2000f8e021a */
[----:B------:R1:W-:Y:S01]  /*2410*/  @P6 STS.128 [R198+0xa000], RZ ;  /* 0x00a000ffc6006388 */ /* 0x0003e20000000c00 */
[----:B------:R-:W-:Y:S01]  /*2420*/  @!P4 IMAD.WIDE.U32 R38, R17, UR10, R38 ;  /* 0x0000000a1126cc25 */ /* 0x000fe2000f8e0026 */
[----:B------:R-:W-:Y:S01]  /*2430*/  ISETP.GE.AND P2, PT, R196, R16, PT ;  /* 0x00000010c400720c */ /* 0x000fe20003f46270 */
[----:B------:R-:W3:Y:S01]  /*2440*/  LDC R199, c[0x0][0x44c] ;  /* 0x00011300ffc77b82 */ /* 0x000ee20000000800 */
[----:B------:R1:W-:Y:S01]  /*2450*/  @P5 STS.128 [R198+0xb000], RZ ;  /* 0x00b000ffc6005388 */ /* 0x0003e20000000c00 */
[----:B------:R-:W-:Y:S01]  /*2460*/  @!P3 IMAD R8, R23, UR10, RZ ;  /* 0x0000000a1708bc24 */ /* 0x000fe2000f8e02ff */
[C---:B--2---:R-:W-:Y:S01]  /*2470*/  @!P4 LEA R36, P0, R38.reuse, R6, 0x1 ;  /* 0x000000062624c211 */ /* 0x044fe200078008ff */
[----:B------:R-:W-:Y:S01]  /*2480*/  @!P3 IMAD.MOV.U32 R10, RZ, RZ, R30 ;  /* 0x000000ffff0ab224 */ /* 0x000fe200078e001e */
[----:B------:R-:W-:Y:S01]  /*2490*/  @!PT LDS RZ, [RZ] ;  /* 0x00000000fffff984 */ /* 0x000fe20000000800 */
[----:B------:R-:W-:Y:S01]  /*24a0*/  @!PT LDS RZ, [RZ] ;  /* 0x00000000fffff984 */ /* 0x000fe20000000800 */
[----:B------:R-:W-:Y:S01]  /*24b0*/  @!PT LDS RZ, [RZ] ;  /* 0x00000000fffff984 */ /* 0x000fe20000000800 */
[----:B------:R2:W-:Y:S01]  /*24c0*/  @!P5 LDGSTS.E.BYPASS.LTC128B.128 [R198+0xb000], desc[UR22][R32.64] ;  /* 0x0b00000020c6dfae */ /* 0x0005e2000b981a16 */
[----:B------:R-:W-:Y:S01]  /*24d0*/  @!P3 IMAD.MOV.U32 R11, RZ, RZ, R31 ;  /* 0x000000ffff0bb224 */ /* 0x000fe200078e001f */
[----:B------:R-:W1:Y:S01]  /*24e0*/  S2R R200, SR_TID.X ;  /* 0x0000000000c87919 */ /* 0x000e620000002100 */
[----:B------:R-:W-:Y:S01]  /*24f0*/  @!P4 IMAD.IADD R26, R39, 0x1, R26 ;  /* 0x00000001271ac824 */ /* 0x000fe200078e021a */
[----:B------:R-:W-:Y:S01]  /*2500*/  LOP3.LUT R216, R191, 0x1, RZ, 0xc0, !PT ;  /* 0x00000001bfd87812 */ /* 0x000fe200078ec0ff */
[C---:B------:R-:W-:Y:S01]  /*2510*/  @!P3 IMAD R8, R19.reuse, UR11, R8 ;  /* 0x0000000b1308bc24 */ /* 0x040fe2000f8e0208 */
[----:B------:R1:W-:Y:S01]  /*2520*/  @P4 STS.128 [R198+0xc000], RZ ;  /* 0x00c000ffc6004388 */ /* 0x0003e20000000c00 */
[----:B------:R-:W-:Y:S01]  /*2530*/  @!P3 IMAD.WIDE.U32 R10, R19, UR10, R10 ;  /* 0x0000000a130abc25 */ /* 0x000fe2000f8e000a */
[----:B------:R-:W-:Y:S01]  /*2540*/  @!P4 LEA.HI.X R37, R38, R7, R26, 0x1, P0 ;  /* 0x000000072625c211 */ /* 0x000fe200000f0c1a */
[----:B------:R-:W3:Y:S02]  /*2550*/  LDCU UR10, c[0x0][0x590] ;  /* 0x0000b200ff0a77ac */ /* 0x000ee40008000800 */
[----:B------:R-:W-:Y:S01]  /*2560*/  IMAD R13, R13, UR4, RZ ;  /* 0x000000040d0d7c24 */ /* 0x000fe2000f8e02ff */
[----:B----4-:R-:W-:Y:S01]  /*2570*/  @!P3 LEA R30, P0, R10, R4, 0x1 ;  /* 0x000000040a1eb211 */ /* 0x010fe200078008ff */
[----:B------:R-:W-:Y:S01]  /*2580*/  @!P3 IMAD.IADD R8, R11, 0x1, R8 ;  /* 0x000000010b08b824 */ /* 0x000fe200078e0208 */
[----:B------:R-:W-:Y:S01]  /*2590*/  @!PT LDS RZ, [RZ] ;  /* 0x00000000fffff984 */ /* 0x000fe20000000800 */
[----:B------:R-:W-:Y:S01]  /*25a0*/  @!PT LDS RZ, [RZ] ;  /* 0x00000000fffff984 */ /* 0x000fe20000000800 */
[----:B------:R-:W-:Y:S01]  /*25b0*/  @!PT LDS RZ, [RZ] ;  /* 0x00000000fffff984 */ /* 0x000fe20000000800 */
[----:B------:R-:W-:Y:S01]  /*25c0*/  @!P4 LDGSTS.E.BYPASS.LTC128B.128 [R198+0xc000], desc[UR22][R36.64] ;  /* 0x0c00000024c6cfae */ /* 0x000fe2000b981a16 */
[----:B------:R-:W-:-:S02]  /*25d0*/  IMAD R26, R14, UR5, R13 ;  /* 0x000000050e1a7c24 */ /* 0x000fc4000f8e020d */
[----:B------:R-:W-:Y:S01]  /*25e0*/  IMAD.MOV.U32 R214, RZ, RZ, 0x10 ;  /* 0x00000010ffd67424 */ /* 0x000fe200078e00ff */
[----:B------:R-:W-:Y:S01]  /*25f0*/  @!P3 LEA.HI.X R31, R10, R5, R8, 0x1, P0 ;  /* 0x000000050a1fb211 */ /* 0x000fe200000f0c08 */
[----:B------:R-:W-:Y:S01]  /*2600*/  IMAD.WIDE.U32 R6, R14, UR4, R28 ;  /* 0x000000040e067c25 */ /* 0x000fe2000f8e001c */
[C---:B------:R-:W-:Y:S01]  /*2610*/  @!P2 LEA R28, P0, R25.reuse, R208, 0x1 ;  /* 0x000000d0191ca211 */ /* 0x040fe200078008ff */
[----:B------:R-:W4:Y:S01]  /*2620*/  @!P6 LDC.64 R10, c[0x0][0x388] ;  /* 0x0000e200ff0aeb82 */ /* 0x000f220000000a00 */
[----:B------:R1:W-:Y:S01]  /*2630*/  @P3 STS.128 [R198+0xd000], RZ ;  /* 0x00d000ffc6003388 */ /* 0x0003e20000000c00 */
[----:B------:R-:W-:Y:S01]  /*2640*/  IMAD.U32 R15, RZ, RZ, UR30 ;  /* 0x0000001eff0f7e24 */ /* 0x000fe2000f8e00ff */
[----:B------:R-:W-:Y:S01]  /*2650*/  @!P2 LEA.HI.X R29, R25, R209, R22, 0x1, P0 ;  /* 0x000000d1191da211 */ /* 0x000fe200000f0c16 */
[----:B------:R-:W-:Y:S01]  /*2660*/  IMAD.IADD R27, R7, 0x1, R26 ;  /* 0x00000001071b7824 */ /* 0x000fe200078e021a */
[----:B------:R-:W-:Y:S01]  /*2670*/  ISETP.GE.AND P0, PT, R193, R16, PT ;  /* 0x00000010c100720c */ /* 0x000fe20003f06270 */
[----:B------:R-:W-:Y:S01]  /*2680*/  IMAD.U32 R5, RZ, RZ, UR30 ;  /* 0x0000001eff057e24 */ /* 0x000fe2000f8e00ff */
[----:B------:R-:W-:Y:S01]  /*2690*/  @!P2 LEA R14, P1, R15, R210, 0x1 ;  /* 0x000000d20f0ea211 */ /* 0x000fe200078208ff */
[----:B------:R-:W-:Y:S01]  /*26a0*/  IMAD.U32 R4, RZ, RZ, UR29 ;  /* 0x0000001dff047e24 */ /* 0x000fe2000f8e00ff */
[----:B------:R-:W-:Y:S01]  /*26b0*/  @!PT LDS RZ, [RZ] ;  /* 0x00000000fffff984 */ /* 0x000fe20000000800 */
[----:B------:R-:W-:Y:S01]  /*26c0*/  @!PT LDS RZ, [RZ] ;  /* 0x00000000fffff984 */ /* 0x000fe20000000800 */
[----:B------:R-:W-:Y:S01]  /*26d0*/  @!PT LDS RZ, [RZ] ;  /* 0x00000000fffff984 */ /* 0x000fe20000000800 */
[----:B------:R-:W-:Y:S01]  /*26e0*/  @!P3 LDGSTS.E.BYPASS.LTC128B.128 [R198+0xd000], desc[UR22][R30.64] ;  /* 0x0d0000001ec6bfae */ /* 0x000fe2000b981a16 */
[----:B------:R-:W-:-:S02]  /*26f0*/  @!P5 IMAD R13, R24, UR12, RZ ;  /* 0x0000000c180ddc24 */ /* 0x000fc4000f8e02ff */
[----:B------:R-:W-:Y:S01]  /*2700*/  IMAD.SHL.U32 R218, R225, 0x40, RZ ;  /* 0x00000040e1da7824 */ /* 0x000fe200078e00ff */
[----:B------:R-:W-:Y:S01]  /*2710*/  @!P2 LEA.HI.X R15, R5, R211, R4, 0x1, P1 ;  /* 0x000000d3050fa211 */ /* 0x000fe200008f0c04 */
[----:B------:R-:W-:Y:S01]  /*2720*/  @!P5 IMAD.MOV.U32 R8, RZ, RZ, R6 ;  /* 0x000000ffff08d224 */ /* 0x000fe200078e0006 */
[----:B------:R-:W-:Y:S01]  /*2730*/  ISETP.NE.AND P1, PT, R18, 0x1, PT ;  /* 0x000000011200780c */ /* 0x000fe20003f25270 */
[--C-:B------:R-:W-:Y:S01]  /*2740*/  @!P5 IMAD.MOV.U32 R9, RZ, RZ, R27.reuse ;  /* 0x000000ffff09d224 */ /* 0x100fe200078e001b */
[----:B------:R-:W0:Y:S01]  /*2750*/  LDGDEPBAR ;  /* 0x00000000000079af */ /* 0x000e220000000000 */
[----:B------:R-:W-:Y:S01]  /*2760*/  @!P4 IMAD.MOV.U32 R7, RZ, RZ, R27 ;  /* 0x000000ffff07c224 */ /* 0x000fe200078e001b */
[----:B------:R-:W-:Y:S01]  /*2770*/  SEL R169, RZ, 0x2000, P1 ;  /* 0x00002000ffa97807 */ /* 0x000fe20000800000 */
[----:B------:R-:W-:Y:S01]  /*2780*/  @!P4 IMAD R18, R21, UR12, RZ ;  /* 0x0000000c1512cc24 */ /* 0x000fe2000f8e02ff */
[----:B------:R-:W-:Y:S01]  /*2790*/  @!P0 LDGSTS.E.BYPASS.LTC128B.128 [R198+0x4000], desc[UR22][R210.64] ;  /* 0x04000000d2c68fae */ /* 0x000fe2000b981a16 */
[C---:B------:R-:W-:Y:S01]  /*27a0*/  @!P5 IMAD R13, R20.reuse, UR13, R13 ;  /* 0x0000000d140ddc24 */ /* 0x040fe2000f8e020d */
[----:B------:R-:W-:Y:S01]  /*27b0*/  SHF.R.U32.HI R202, RZ, 0x1, R12 ;  /* 0x00000001ffca7819 */ /* 0x000fe2000001160c */
[----:B------:R-:W-:Y:S01]  /*27c0*/  @!P3 IMAD R4, R23, UR12, RZ ;  /* 0x0000000c1704bc24 */ /* 0x000fe2000f8e02ff */
[----:B------:R1:W-:Y:S01]  /*27d0*/  @P0 STS.128 [R198+0x4000], RZ ;  /* 0x004000ffc6000388 */ /* 0x0003e20000000c00 */
[----:B------:R-:W-:Y:S01]  /*27e0*/  @!P5 IMAD.WIDE.U32 R20, R20, UR12, R8 ;  /* 0x0000000c1414dc25 */ /* 0x000fe2000f8e0008 */
[----:B------:R-:W-:Y:S01]  /*27f0*/  IADD3 R203, PT, PT, R203, 0x80, -R224 ;  /* 0x00000080cbcb7810 */ /* 0x000fe20007ffe8e0 */
[----:B------:R-:W3:Y:S01]  /*2800*/  @!P5 LDC.64 R8, c[0x0][0x388] ;  /* 0x0000e200ff08db82 */ /* 0x000ee20000000a00 */
[----:B------:R1:W-:Y:S01]  /*2810*/  @P2 STS.128 [R198+0x5000], RZ ;  /* 0x005000ffc6002388 */ /* 0x0003e20000000c00 */
[--C-:B------:R-:W-:Y:S01]  /*2820*/  @!P6 IMAD.MOV.U32 R26, RZ, RZ, R6.reuse ;  /* 0x000000ffff1ae224 */ /* 0x100fe200078e0006 */
[----:B------:R-:W-:Y:S01]  /*2830*/  CS2R R94, SRZ ;  /* 0x00000000005e7805 */ /* 0x000fe2000001ff00 */
[--C-:B------:R-:W-:Y:S01]  /*2840*/  @!P3 IMAD.MOV.U32 R24, RZ, RZ, R6.reuse ;  /* 0x000000ffff18b224 */ /* 0x100fe200078e0006 */
[----:B------:R-:W-:Y:S01]  /*2850*/  @!PT LDS RZ, [RZ] ;  /* 0x00000000fffff984 */ /* 0x000fe20000000800 */
[----:B------:R-:W-:Y:S01]  /*2860*/  @!PT LDS RZ, [RZ] ;  /* 0x00000000fffff984 */ /* 0x000fe20000000800 */
[----:B------:R-:W-:Y:S01]  /*2870*/  @!PT LDS RZ, [RZ] ;  /* 0x00000000fffff984 */ /* 0x000fe20000000800 */
[----:B------:R1:W-:Y:S01]  /*2880*/  @!P2 LDGSTS.E.BYPASS.LTC128B.128 [R198+0x5000], desc[UR22][R14.64] ;  /* 0x050000000ec6afae */ /* 0x0003e2000b981a16 */
[C---:B------:R-:W-:Y:S01]  /*2890*/  @!P4 IMAD.WIDE.U32 R22, R17.reuse, UR12, R6 ;  /* 0x0000000c1116cc25 */ /* 0x040fe2000f8e0006 */
[----:B------:R-:W-:Y:S01]  /*28a0*/  CS2R R92, SRZ ;  /* 0x00000000005c7805 */ /* 0x000fe2000001ff00 */
[----:B------:R-:W1:Y:S01]  /*28b0*/  @!P4 LDC.64 R6, c[0x0][0x388] ;  /* 0x0000e200ff06cb82 */ /* 0x000e620000000a00 */
[----:B------:R-:W-:Y:S01]  /*28c0*/  CS2R R98, SRZ ;  /* 0x0000000000627805 */ /* 0x000fe2000001ff00 */
[----:B------:R-:W-:Y:S01]  /*28d0*/  @!P4 IMAD R18, R17, UR13, R18 ;  /* 0x0000000d1112cc24 */ /* 0x000fe2000f8e0212 */
[----:B------:R-:W-:Y:S01]  /*28e0*/  CS2R R96, SRZ ;  /* 0x0000000000607805 */ /* 0x000fe2000001ff00 */
[----:B------:R-:W-:Y:S01]  /*28f0*/  @!P3 IMAD R17, R19, UR13, R4 ;  /* 0x0000000d1311bc24 */ /* 0x000fe2000f8e0204 */
[----:B------:R-:W-:Y:S01]  /*2900*/  CS2R R90, SRZ ;  /* 0x00000000005a7805 */ /* 0x000fe2000001ff00 */
[----:B------:R-:W-:Y:S01]  /*2910*/  IMAD.IADD R223, R198, 0x1, R169 ;  /* 0x00000001c6df7824 */ /* 0x000fe200078e02a9 */
[----:B------:R-:W-:Y:S01]  /*2920*/  CS2R R88, SRZ ;  /* 0x0000000000587805 */ /* 0x000fe2000001ff00 */
[----:B------:R-:W1:Y:S01]  /*2930*/  @!P3 LDC.64 R4, c[0x0][0x388] ;  /* 0x0000e200ff04bb82 */ /* 0x000e620000000a00 */
[C---:B--2---:R-:W-:Y:S01]  /*2940*/  @!P6 IMAD.WIDE.U32 R32, R193.reuse, UR12, R26 ;  /* 0x0000000cc120ec25 */ /* 0x044fe2000f8e001a */
[----:B------:R-:W-:Y:S01]  /*2950*/  CS2R R86, SRZ ;  /* 0x0000000000567805 */ /* 0x000fe2000001ff00 */
[----:B------:R-:W-:Y:S01]  /*2960*/  @!P0 LDGSTS.E.BYPASS.LTC128B.128 [R223], desc[UR22][R208.64] ;  /* 0x00000000d0df8fae */ /* 0x000fe2000b981a16 */
[----:B------:R-:W-:Y:S01]  /*2970*/  CS2R R84, SRZ ;  /* 0x0000000000547805 */ /* 0x000fe2000001ff00 */
[----:B------:R-:W-:Y:S01]  /*2980*/  @!P3 IMAD.MOV.U32 R25, RZ, RZ, R27 ;  /* 0x000000ffff19b224 */ /* 0x000fe200078e001b */
[----:B----4-:R-:W-:Y:S01]  /*2990*/  @!P6 LEA R10, P1, R32, R10, 0x1 ;  /* 0x0000000a200ae211 */ /* 0x010fe200078208ff */
[----:B------:R-:W-:Y:S01]  /*29a0*/  @!P6 IMAD R26, R193, UR13, R33 ;  /* 0x0000000dc11aec24 */ /* 0x000fe2000f8e0221 */
[----:B------:R2:W-:Y:S01]  /*29b0*/  @P0 STS.128 [R223], RZ ;  /* 0x000000ffdf000388 */ /* 0x0005e20000000c00 */
[----:B------:R-:W-:Y:S01]  /*29c0*/  @!P5 IMAD.IADD R13, R21, 0x1, R13 ;  /* 0x00000001150dd824 */ /* 0x000fe200078e020d */
[----:B---3--:R-:W-:Y:S01]  /*29d0*/  @!P5 LEA R8, P0, R20, R8, 0x1 ;  /* 0x000000081408d211 */ /* 0x008fe200078008ff */
[----:B------:R-:W-:Y:S01]  /*29e0*/  @!P3 IMAD.WIDE.U32 R24, R19, UR12, R24 ;  /* 0x0000000c1318bc25 */ /* 0x000fe2000f8e0018 */
[----:B------:R-:W-:Y:S01]  /*29f0*/  @!P6 LEA.HI.X R11, R32, R11, R26, 0x1, P1 ;  /* 0x0000000b200be211 */ /* 0x000fe200008f0c1a */
[----:B------:R2:W-:Y:S01]  /*2a00*/  @P2 STS.128 [R223+0x1000], RZ ;  /* 0x001000ffdf002388 */ /* 0x0005e20000000c00 */
[----:B------:R-:W-:Y:S01]  /*2a10*/  @!P5 LEA.HI.X R9, R20, R9, R13, 0x1, P0 ;  /* 0x000000091409d211 */ /* 0x000fe200000f0c0d */
[----:B------:R-:W-:Y:S01]  /*2a20*/  @!P4 IMAD.IADD R18, R23, 0x1, R18 ;  /* 0x000000011712c824 */ /* 0x000fe200078e0212 */
[C---:B-1----:R-:W-:Y:S01]  /*2a30*/  @!P4 LEA R6, P1, R22.reuse, R6, 0x1 ;  /* 0x000000061606c211 */ /* 0x042fe200078208ff */
[----:B------:R-:W-:Y:S01]  /*2a40*/  @!P3 IMAD.IADD R17, R25, 0x1, R17 ;  /* 0x000000011911b824 */ /* 0x000fe200078e0211 */
[----:B------:R-:W-:Y:S01]  /*2a50*/  @!PT LDS RZ, [RZ] ;  /* 0x00000000fffff984 */ /* 0x000fe20000000800 */
[----:B------:R-:W-:Y:S01]  /*2a60*/  @!PT LDS RZ, [RZ] ;  /* 0x00000000fffff984 */ /* 0x000fe20000000800 */
[----:B------:R-:W-:Y:S01]  /*2a70*/  @!PT LDS RZ, [RZ] ;  /* 0x00000000fffff984 */ /* 0x000fe20000000800 */
[----:B------:R-:W-:Y:S01]  /*2a80*/  @!P2 LDGSTS.E.BYPASS.LTC128B.128 [R223+0x1000], desc[UR22][R28.64] ;  /* 0x010000001cdfafae */ /* 0x000fe2000b981a16 */
[C---:B------:R-:W-:Y:S01]  /*2a90*/  VIADD R13, R189.reuse, 0x8 ;  /* 0x00000008bd0d7836 */ /* 0x040fe20000000000 */
[----:B------:R-:W-:Y:S01]  /*2aa0*/  @!P4 LEA.HI.X R7, R22, R7, R18, 0x1, P1 ;  /* 0x000000071607c211 */ /* 0x000fe200008f0c12 */
[----:B------:R-:W-:Y:S01]  /*2ab0*/  VIADD R15, R189, 0x28 ;  /* 0x00000028bd0f7836 */ /* 0x000fe20000000000 */
[----:B------:R1:W-:Y:S01]  /*2ac0*/  @!P6 LDGSTS.E.BYPASS.LTC128B.128 [R198+0x6000], desc[UR22][R10.64] ;  /* 0x060000000ac6efae */ /* 0x0003e2000b981a16 */
[----:B------:R-:W-:Y:S01]  /*2ad0*/  IMAD R216, R225, 0x4, R216 ;  /* 0x00000004e1d87824 */ /* 0x000fe200078e02d8 */
[----:B------:R-:W-:-:S02]  /*2ae0*/  @!P3 LEA R4, P0, R24, R4, 0x1 ;  /* 0x000000041804b211 */ /* 0x000fc400078008ff */
[----:B------:R-:W-:Y:S01]  /*2af0*/  CS2R R78, SRZ ;  /* 0x00000000004e7805 */ /* 0x000fe2000001ff00 */
[----:B------:R2:W-:Y:S01]  /*2b00*/  @P6 STS.128 [R198+0x6000], RZ ;  /* 0x006000ffc6006388 */ /* 0x0005e20000000c00 */
[----:B------:R-:W-:Y:S02]  /*2b10*/  ISETP.GE.AND P2, PT, R13, R16, PT ;  /* 0x000000100d00720c */ /* 0x000fe40003f46270 */
[----:B------:R-:W-:Y:S02]  /*2b20*/  CS2R R76, SRZ ;  /* 0x00000000004c7805 */ /* 0x000fe4000001ff00 */
[----:B------:R-:W-:Y:S01]  /*2b30*/  @!P3 LEA.HI.X R5, R24, R5, R17, 0x1, P0 ;  /* 0x000000051805b211 */ /* 0x000fe200000f0c11 */
[----:B------:R2:W-:Y:S01]  /*2b40*/  @P5 STS.128 [R198+0x7000], RZ ;  /* 0x007000ffc6005388 */ /* 0x0005e20000000c00 */
[----:B------:R-:W-:Y:S02]  /*2b50*/  LOP3.LUT R17, R189, 0x20, RZ, 0xfc, !PT ;  /* 0x00000020bd117812 */ /* 0x000fe400078efcff */
[----:B------:R-:W-:-:S02]  /*2b60*/  CS2R R82, SRZ ;  /* 0x0000000000527805 */ /* 0x000fc4000001ff00 */
[-C--:B------:R-:W-:Y:S01]  /*2b70*/  ISETP.GE.AND P0, PT, R15, R16.reuse, PT ;  /* 0x000000100f00720c */ /* 0x080fe20003f06270 */
[----:B------:R-:W-:Y:S01]  /*2b80*/  @!PT LDS RZ, [RZ] ;  /* 0x00000000fffff984 */ /* 0x000fe20000000800 */
[----:B------:R-:W-:Y:S01]  /*2b90*/  @!PT LDS RZ, [RZ] ;  /* 0x00000000fffff984 */ /* 0x000fe20000000800 */
[----:B------:R-:W-:Y:S01]  /*2ba0*/  @!PT LDS RZ, [RZ] ;  /* 0x00000000fffff984 */ /* 0x000fe20000000800 */
[----:B------:R3:W-:Y:S01]  /*2bb0*/  @!P5 LDGSTS.E.BYPASS.LTC128B.128 [R198+0x7000], desc[UR22][R8.64] ;  /* 0x0700000008c6dfae */ /* 0x0007e2000b981a16 */
[----:B------:R-:W-:Y:S01]  /*2bc0*/  ISETP.GE.AND P1, PT, R17, R16, PT ;  /* 0x000000101100720c */ /* 0x000fe20003f26270 */
[----:B------:R-:W-:Y:S01]  /*2bd0*/  IMAD.WIDE.U32 R14, R189, 0x4, R234 ;  /* 0x00000004bd0e7825 */ /* 0x000fe200078e00ea */
        /* <DEDUP_REMOVED lines=14> */
[----:B------:R-:W-:Y:S01]  /*2cc0*/  CS2R R64, SRZ ;  /* 0x0000000000407805 */ /* 0x000fe2000001ff00 */
[----:B-1----:R-:W1:Y:S01]  /*2cd0*/  LDC.64 R10, c[0x0][0x528] ;  /* 0x00014a00ff0a7b82 */ /* 0x002e620000000a00 */
[----:B------:R-:W-:Y:S01]  /*2ce0*/  @!PT LDS RZ, [RZ] ;  /* 0x00000000fffff984 */ /* 0x000fe20000000800 */
[----:B------:R-:W-:Y:S01]  /*2cf0*/  @!PT LDS RZ, [RZ] ;  /* 0x00000000fffff984 */ /* 0x000fe20000000800 */
[----:B------:R-:W-:Y:S01]  /*2d00*/  @!PT LDS RZ, [RZ] ;  /* 0x00000000fffff984 */ /* 0x000fe20000000800 */
[----:B------:R2:W-:Y:S01]  /*2d10*/  @!P3 LDGSTS.E.BYPASS.LTC128B.128 [R198+0x9000], desc[UR22][R4.64] ;  /* 0x0900000004c6bfae */ /* 0x0005e2000b981a16 */
[----:B------:R-:W-:Y:S02]  /*2d20*/  ISETP.GE.AND P3, PT, R189, R16, PT ;  /* 0x00000010bd00720c */ /* 0x000fe40003f66270 */
[----:B------:R-:W-:-:S02]  /*2d30*/  CS2R R58, SRZ ;  /* 0x00000000003a7805 */ /* 0x000fc4000001ff00 */
[----:B------:R-:W-:Y:S01]  /*2d40*/  CS2R R56, SRZ ;  /* 0x0000000000387805 */ /* 0x000fe2000001ff00 */
[----:B------:R-:W0:Y:S01]  /*2d50*/  LDGDEPBAR ;  /* 0x00000000000079af */ /* 0x000e220000000000 */
[----:B------:R-:W-:Y:S02]  /*2d60*/  CS2R R54, SRZ ;  /* 0x0000000000367805 */ /* 0x000fe4000001ff00 */
[----:B------:R-:W-:Y:S02]  /*2d70*/  CS2R R52, SRZ ;  /* 0x0000000000347805 */ /* 0x000fe4000001ff00 */
[----:B------:R-:W-:Y:S01]  /*2d80*/  CS2R R46, SRZ ;  /* 0x00000000002e7805 */ /* 0x000fe2000001ff00 */
[----:B------:R2:W5:Y:S01]  /*2d90*/  @!P2 LDG.E R221, desc[UR22][R14.64+0x20] ;  /* 0x000020160edda981 */ /* 0x000562000c1e1900 */
[----:B------:R-:W-:Y:S02]  /*2da0*/  CS2R R44, SRZ ;  /* 0x00000000002c7805 */ /* 0x000fe4000001ff00 */
[----:B------:R-:W-:-:S02]  /*2db0*/  CS2R R50, SRZ ;  /* 0x0000000000327805 */ /* 0x000fc4000001ff00 */
[----:B------:R-:W-:Y:S01]  /*2dc0*/  CS2R R48, SRZ ;  /* 0x0000000000307805 */ /* 0x000fe2000001ff00 */
[----:B------:R2:W5:Y:S01]  /*2dd0*/  @!P1 LDG.E R220, desc[UR22][R14.64+0x80] ;  /* 0x000080160edc9981 */ /* 0x000562000c1e1900 */
[----:B------:R-:W-:Y:S02]  /*2de0*/  CS2R R42, SRZ ;  /* 0x00000000002a7805 */ /* 0x000fe4000001ff00 */
[----:B------:R-:W-:Y:S02]  /*2df0*/  CS2R R40, SRZ ;  /* 0x0000000000287805 */ /* 0x000fe4000001ff00 */
[----:B------:R-:W-:Y:S01]  /*2e00*/  CS2R R38, SRZ ;  /* 0x0000000000267805 */ /* 0x000fe2000001ff00 */
[----:B------:R2:W5:Y:S01]  /*2e10*/  @!P3 LDG.E R222, desc[UR22][R14.64] ;  /* 0x000000160edeb981 */ /* 0x000562000c1e1900 */
[----:B------:R-:W-:Y:S02]  /*2e20*/  CS2R R36, SRZ ;  /* 0x0000000000247805 */ /* 0x000fe4000001ff00 */
[----:B------:R-:W-:Y:S01]  /*2e30*/  SHF.R.U32.HI R215, RZ, 0x6, R200 ;  /* 0x00000006ffd77819 */ /* 0x000fe200000116c8 */
[----:B------:R-:W-:Y:S01]  /*2e40*/  UIADD3 UR5, UPT, UPT, UR24, 0x80, URZ ;  /* 0x0000008018057890 */ /* 0x000fe2000fffe0ff */
[----:B------:R2:W5:Y:S01]  /*2e50*/  @!P0 LDG.E R219, desc[UR22][R14.64+0xa0] ;  /* 0x0000a0160edb8981 */ /* 0x000562000c1e1900 */
[----:B------:R-:W2:Y:S01]  /*2e60*/  LDCU UR4, c[0x0][0x3e0] ;  /* 0x00007c00ff0477ac */ /* 0x000ea20008000800 */
[----:B------:R-:W2:Y:S01]  /*2e70*/  LDCU.U8 UR6, c[0x0][0x4f8] ;  /* 0x00009f00ff0677ac */ /* 0x000ea20008000000 */
[----:B------:R-:W-:-:S04]  /*2e80*/  DEPBAR.LE SB0, 0x1 ;  /* 0x000080400000791a */ /* 0x000fc80000000000 */
[----:B------:R-:W-:Y:S06]  /*2e90*/  BAR.SYNC.DEFER_BLOCKING 0x0 ;  /* 0x0000000000007b1d */ /* 0x000fec0000010000 */
[----:B-1----:R-:W2:Y:S04]  /*2ea0*/  LDG.E.64 R212, desc[UR22][R10.64+0x8] ;  /* 0x000008160ad47981 */ /* 0x002ea8000c1e1b00 */
        /* <DEDUP_REMOVED lines=9> */
[----:B---3--:R-:W-:-:S04]  /*2f40*/  IMAD R9, R190, UR25, R183 ;  /* 0x00000019be097c24 */ /* 0x008fc8000f8e02b7 */
[----:B------:R-:W-:Y:S02]  /*2f50*/  IMAD.SHL.U32 R9, R9, 0x20, RZ ;  /* 0x0000002009097824 */ /* 0x000fe400078e00ff */
[----:B----4-:R-:W-:Y:S01]  /*2f60*/  IMAD.SHL.U32 R7, R12, 0x2, RZ ;  /* 0x000000020c077824 */ /* 0x010fe200078e00ff */
[----:B------:R-:W-:-:S04]  /*2f70*/  IADD3 R6, PT, PT, R218, R189, R224 ;  /* 0x000000bdda067210 */ /* 0x000fc80007ffe0e0 */
[----:B------:R-:W-:Y:S01]  /*2f80*/  LOP3.LUT R7, R7, 0x6, RZ, 0xc0, !PT ;  /* 0x0000000607077812 */ /* 0x000fe200078ec0ff */
[----:B------:R-:W-:-:S03]  /*2f90*/  IMAD.IADD R170, R186, 0x1, R169 ;  /* 0x00000001baaa7824 */ /* 0x000fc600078e02a9 */
[----:B------:R-:W-:Y:S01]  /*2fa0*/  LOP3.LUT R202, R7, 0x1e0, R202, 0xf8, !PT ;  /* 0x000001e007ca7812 */ /* 0x000fe200078ef8ca */
[----:B------:R-:W-:Y:S01]  /*2fb0*/  VIADD R216, R216, 0xfffffffc ;  /* 0xfffffffcd8d87836 */ /* 0x000fe20000000000 */
[----:B------:R-:W-:Y:S01]  /*2fc0*/  IADD3 R217, PT, PT, R6, -0x1f, -R217 ;  /* 0xffffffe106d97810 */ /* 0x000fe20007ffe8d9 */
[----:B------:R-:W-:Y:S01]  /*2fd0*/  IMAD.IADD R169, R184, 0x1, R169 ;  /* 0x00000001b8a97824 */ /* 0x000fe200078e02a9 */
[----:B------:R-:W-:Y:S01]  /*2fe0*/  USHF.L.U32 UR10, UR10, 0x6, URZ ;  /* 0x000000060a0a7899 */ /* 0x000fe200080006ff */
[----:B------:R-:W-:Y:S01]  /*2ff0*/  VIADD R202, R202, UR24 ;  /* 0x00000018caca7c36 */ /* 0x000fe20008000000 */
[----:B--2---:R-:W-:Y:S02]  /*3000*/  IADD3 R230, P1, P0, R9, R212, R230 ;  /* 0x000000d409e67210 */ /* 0x004fe4000783e0e6 */
[----:B------:R-:W-:Y:S02]  /*3010*/  SHF.R.S32.HI R212, RZ, 0x1f, R9 ;  /* 0x0000001fffd47819 */ /* 0x000fe40000011409 */
[----:B------:R-:W-:-:S02]  /*3020*/  R2UR UR32, R5 ;  /* 0x00000000052072ca */ /* 0x000fc400000e0000 */
[----:B------:R-:W-:Y:S02]  /*3030*/  IADD3.X R212, PT, PT, R212, R213, RZ, P1, P0 ;  /* 0x000000d5d4d47210 */ /* 0x000fe40000fe04ff */
[----:B------:R-:W-:Y:S02]  /*3040*/  R2UR UR33, R4 ;  /* 0x00000000042172ca */ /* 0x000fe400000e0000 */
[----:B------:R-:W-:-:S04]  /*3050*/  LOP3.LUT P0, RZ, R200, 0x4, RZ, 0xc0, !PT ;  /* 0x00000004c8ff7812 */ /* 0x000fc8000780c0ff */
[----:B------:R-:W-:Y:S01]  /*3060*/  SEL R214, R214, 0xfffffff0, !P0 ;  /* 0xfffffff0d6d67807 */ /* 0x000fe20004000000 */
[----:B------:R-:W-:-:S04]  /*3070*/  IMAD.WIDE.U32 R230, R230, -0x2daee0ad, RZ ;  /* 0xd2511f53e6e67825 */ /* 0x000fc800078e00ff */
[----:B------:R-:W-:Y:S01]  /*3080*/  IMAD.IADD R213, R197, 0x1, R214 ;  /* 0x00000001c5d57824 */ /* 0x000fe200078e02d6 */
[----:B------:R-:W-:Y:S02]  /*3090*/  UIADD3 UR25, UPT, UPT, UR32, -0x4498517b, URZ ;  /* 0xbb67ae8520197890 */ /* 0x000fe4000fffe0ff */
[----:B------:R-:W-:Y:S02]  /*30a0*/  UIADD3 UR28, UPT, UPT, UR33, -0x61c88647, URZ ;  /* 0x9e3779b9211c7890 */ /* 0x000fe4000fffe0ff */
[----:B------:R-:W-:Y:S02]  /*30b0*/  UIADD3 UR19, UPT, UPT, UR33, 0x3c6ef372, URZ ;  /* 0x3c6ef37221137890 */ /* 0x000fe4000fffe0ff */
[----:B------:R-:W-:Y:S02]  /*30c0*/  UIADD3 UR18, UPT, UPT, UR32, 0x76cf5d0a, URZ ;  /* 0x76cf5d0a20127890 */ /* 0x000fe4000fffe0ff */
[----:B------:R-:W-:Y:S02]  /*30d0*/  UIADD3 UR17, UPT, UPT, UR33, -0x255992d5, URZ ;  /* 0xdaa66d2b21117890 */ /* 0x000fe4000fffe0ff */
[----:B------:R-:W-:-:S02]  /*30e0*/  UIADD3 UR16, UPT, UPT, UR32, 0x32370b8f, URZ ;  /* 0x32370b8f20107890 */ /* 0x000fc4000fffe0ff */
[----:B------:R-:W-:Y:S02]  /*30f0*/  UIADD3 UR15, UPT, UPT, UR33, 0x78dde6e4, URZ ;  /* 0x78dde6e4210f7890 */ /* 0x000fe4000fffe0ff */
[----:B------:R-:W-:Y:S02]  /*3100*/  UIADD3 UR14, UPT, UPT, UR32, -0x126145ec, URZ ;  /* 0xed9eba14200e7890 */ /* 0x000fe4000fffe0ff */
[----:B------:R-:W-:Y:S02]  /*3110*/  UIADD3 UR13, UPT, UPT, UR33, 0x1715609d, URZ ;  /* 0x1715609d210d7890 */ /* 0x000fe4000fffe0ff */
[----:B------:R-:W-:Y:S02]  /*3120*/  UIADD3 UR12, UPT, UPT, UR32, -0x56f99767, URZ ;  /* 0xa9066899200c7890 */ /* 0x000fe4000fffe0ff */
[----:B------:R-:W-:Y:S02]  /*3130*/  UIADD3 UR11, UPT, UPT, UR33, -0x4ab325aa, URZ ;  /* 0xb54cda56210b7890 */ /* 0x000fe4000fffe0ff */
[----:B-1----:R-:W-:-:S12]  /*3140*/  UIADD3 UR24, UPT, UPT, UR32, 0x646e171e, URZ ;  /* 0x646e171e20187890 */ /* 0x002fd8000fffe0ff */
.L_x_674:
[----:B------:R-:W0:Y:S01]  /*3150*/  LDGDEPBAR ;  /* 0x00000000000079af */ /* 0x000e220000000000 */
[--C-:B------:R-:W-:Y:S01]  /*3160*/  IMAD.IADD R132, R179, 0x1, R170.reuse ;  /* 0x00000001b3847824 */ /* 0x100fe200078e02aa */
[----:B------:R-:W-:Y:S01]  /*3170*/  LEA R236, P0, R189, R206, 0x2 ;  /* 0x000000cebdec7211 */ /* 0x000fe200078010ff */
[----:B------:R-:W-:Y:S02]  /*3180*/  IMAD.IADD R188, R177, 0x1, R170 ;  /* 0x00000001b1bc7824 */ /* 0x000fe400078e02aa */
[----:B------:R-:W-:Y:S02]  /*3190*/  VIADD R218, R218, 0xffffffc0 ;  /* 0xffffffc0dada7836 */ /* 0x000fe40000000000 */
[----:B------:R-:W-:Y:S02]  /*31a0*/  IMAD.IADD R181, R179, 0x1, R188 ;  /* 0x00000001b3b57824 */ /* 0x000fe400078e02bc */
[----:B------:R-:W-:Y:S01]  /*31b0*/  IMAD.MOV.U32 R207, RZ, RZ, R205 ;  /* 0x000000ffffcf7224 */ /* 0x000fe200078e00cd */
[----:B------:R-:W-:Y:S01]  /*31c0*/  ISETP.GE.AND P5, PT, R218, R203, PT ;  /* 0x000000cbda00720c */ /* 0x000fe20003fa6270 */
[----:B------:R-:W-:Y:S02]  /*31d0*/  IMAD.U32 R228, RZ, RZ, UR21 ;  /* 0x00000015ffe47e24 */ /* 0x000fe4000f8e00ff */
[----:B------:R-:W-:Y:S01]  /*31e0*/  VIADD R244, R216, 0x2 ;  /* 0x00000002d8f47836 */ /* 0x000fe20000000000 */
[----:B------:R-:W-:Y:S01]  /*31f0*/  ISETP.GT.AND P5, PT, R224, UR5, P5 ;  /* 0x00000005e0007c0c */ /* 0x000fe2000afa4270 */
[----:B------:R-:W-:Y:S01]  /*3200*/  IMAD R243, R228, 0x4, R215 ;  /* 0x00000004e4f37824 */ /* 0x000fe200078e02d7 */
[----:B------:R-:W-:Y:S01]  /*3210*/  LEA.HI.X R237, R189, R207, RZ, 0x2, P0 ;  /* 0x000000cfbded7211 */ /* 0x000fe200000f14ff */
[----:B------:R-:W-:Y:S03]  /*3220*/  IMAD.WIDE.U32 R246, R216, -0x326172a9, RZ ;  /* 0xcd9e8d57d8f67825 */ /* 0x000fe600078e00ff */
[----:B------:R-:W-:Y:S01]  /*3230*/  LOP3.LUT R243, R243, UR32, R231, 0x96, !PT ;  /* 0x00000020f3f37c12 */ /* 0x000fe2000f8e96e7 */
[----:B------:R-:W-:Y:S01]  /*3240*/  IMAD.WIDE.U32 R244, R244, -0x326172a9, RZ ;  /* 0xcd9e8d57f4f47825 */ /* 0x000fe200078e00ff */
[----:B------:R-:W-:Y:S04]  /*3250*/  DEPBAR.LE SB0, 0x0 ;  /* 0x000080000000791a */ /* 0x000fe80000000000 */
[----:B------:R-:W-:Y:S01]  /*3260*/  BAR.SYNC.DEFER_BLOCKING 0x0 ;  /* 0x0000000000007b1d */ /* 0x000fe20000010000 */
[C---:B------:R-:W-:Y:S01]  /*3270*/  @!P5 VIADD R238, R202.reuse, 0x1 ;  /* 0x00000001caeed836 */ /* 0x040fe20000000000 */
[C-C-:B------:R-:W-:Y:S01]  /*3280*/  @!P5 VIADDMNMX R239, R217.reuse, 0xffffffe0, R224.reuse, PT ;  /* 0xffffffe0d9efd846 */ /* 0x140fe200038001e0 */
[C---:B------:R-:W-:Y:S01]  /*3290*/  @!P5 VIADD R228, R202.reuse, 0x8 ;  /* 0x00000008cae4d836 */ /* 0x040fe20000000000 */
[----:B------:R-:W-:Y:S01]  /*32a0*/  @!P5 VIMNMX R241, PT, PT, R217, R224, PT ;  /* 0x000000e0d9f1d248 */ /* 0x000fe20003fe0100 */
[----:B------:R-:W-:Y:S01]  /*32b0*/  @!P5 VIADD R240, R202, 0x10 ;  /* 0x00000010caf0d836 */ /* 0x000fe20000000000 */
[C---:B------:R-:W-:Y:S01]  /*32c0*/  @!P5 ISETP.GE.AND P1, PT, R238.reuse, R239, PT ;  /* 0x000000efee00d20c */ /* 0x040fe20003f26270 */
[----:B------:R-:W-:Y:S01]  /*32d0*/  IMAD.WIDE.U32 R242, R243, -0x326172a9, RZ ;  /* 0xcd9e8d57f3f27825 */ /* 0x000fe200078e00ff */
[--C-:B------:R-:W-:Y:S02]  /*32e0*/  @!P5 VIADDMNMX R207, R217, 0xffffffe8, R224.reuse, PT ;  /* 0xffffffe8d9cfd846 */ /* 0x100fe400038001e0 */
[----:B------:R-:W-:Y:S01]  /*32f0*/  @!P5 ISETP.GE.AND P3, PT, R238, R241, PT ;  /* 0x000000f1ee00d20c */ /* 0x000fe20003f66270 */
[----:B------:R-:W-:Y:S01]  /*3300*/  VIADD R225, R225, 0xffffffff ;  /* 0xffffffffe1e17836 */ /* 0x000fe20000000000 */
[----:B------:R-:W-:Y:S02]  /*3310*/  @!P5 ISETP.GE.AND P4, PT, R202, R239, PT ;  /* 0x000000efca00d20c */ /* 0x000fe40003f86270 */
[-C--:B------:R-:W-:Y:S02]  /*3320*/  @!P5 ISETP.GE.AND P0, PT, R238, R207.reuse, PT ;  /* 0x000000cfee00d20c */ /* 0x080fe40003f06270 */
        /* <DEDUP_REMOVED lines=43> */
[----:B------:R-:W-:Y:S04]  /*35e0*/  @!P5 VIADDMNMX R133, R217, 0x8, R224, PT ;  /* 0x00000008d985d846 */ /* 0x000fe800038001e0 */
[----:B------:R-:W-:Y:S01]  /*35f0*/  @!P5 ISETP.GE.AND P2, PT, R238, R133, PT ;  /* 0x00000085ee00d20c */ /* 0x000fe20003f46270 */
[-C--:B------:R-:W-:Y:S03]  /*3600*/  HMMA.16816.F32 R12, R124, R134.reuse, R12 ;  /* 0x000000867c0c723c */ /* 0x080fe6000000180c */
[----:B------:R-:W-:Y:S02]  /*3610*/  @!P5 FSEL R4, R4, -INF , !P4 ;  /* 0xff8000000404d808 */ /* 0x000fe40006000000 */
[----:B------:R-:W-:Y:S02]  /*3620*/  @!P5 FSEL R5, R5, -INF , !P1 ;  /* 0xff8000000505d808 */ /* 0x000fe40004800000 */
[----:B------:R-:W-:Y:S01]  /*3630*/  @!P5 FSEL R6, R6, -INF , !P6 ;  /* 0xff8000000606d808 */ /* 0x000fe20007000000 */
[C---:B------:R-:W-:Y:S04]  /*3640*/  HMMA.16816.F32 R16, R120.reuse, R134, R16 ;  /* 0x000000867810723c */ /* 0x040fe80000001810 */
[-C--:B------:R-:W-:Y:S01]  /*3650*/  @!P5 ISETP.GE.AND P1, PT, R228, R241.reuse, PT ;  /* 0x000000f1e400d20c */ /* 0x080fe20003f26270 */
[C---:B------:R-:W-:Y:S01]  /*3660*/  @!P5 VIADD R134, R202.reuse, 0x9 ;  /* 0x00000009ca86d836 */ /* 0x040fe20000000000 */
[----:B------:R-:W-:Y:S02]  /*3670*/  @!P5 FSEL R9, R9, -INF , !P3 ;  /* 0xff8000000909d808 */ /* 0x000fe40005800000 */
[C---:B------:R-:W-:Y:S01]  /*3680*/  @!P5 ISETP.GE.AND P4, PT, R202.reuse, R241, PT ;  /* 0x000000f1ca00d20c */ /* 0x040fe20003f86270 */
[-C--:B---3--:R-:W-:Y:S03]  /*3690*/  HMMA.16816.F32 R20, R120, R100.reuse, R20 ;  /* 0x000000647814723c */ /* 0x088fe60000001814 */
[----:B------:R-:W-:Y:S02]  /*36a0*/  @!P5 FSEL R7, R7, -INF , !P0 ;  /* 0xff8000000707d808 */ /* 0x000fe40004000000 */
[----:B------:R-:W-:Y:S02]  /*36b0*/  @!P5 ISETP.GE.AND P3, PT, R202, R133, PT ;  /* 0x00000085ca00d20c */ /* 0x000fe40003f66270 */
[----:B------:R-:W-:Y:S01]  /*36c0*/  @!P5 FSEL R12, R12, -INF , !P1 ;  /* 0xff8000000c0cd808 */ /* 0x000fe20004800000 */
[C---:B------:R-:W-:Y:S04]  /*36d0*/  HMMA.16816.F32 R24, R124.reuse, R100, R24 ;  /* 0x000000647c18723c */ /* 0x040fe80000001818 */
[----:B------:R-:W-:Y:S02]  /*36e0*/  @!P5 FSEL R11, R11, -INF , !P2 ;  /* 0xff8000000b0bd808 */ /* 0x000fe40005000000 */
[C---:B------:R-:W-:Y:S02]  /*36f0*/  @!P5 ISETP.GE.AND P0, PT, R228.reuse, R239, PT ;  /* 0x000000efe400d20c */ /* 0x040fe40003f06270 */
[-C--:B------:R-:W-:Y:S01]  /*3700*/  @!P5 ISETP.GE.AND P6, PT, R228, R133.reuse, PT ;  /* 0x00000085e400d20c */ /* 0x080fe20003fc6270 */
[-C--:B------:R-:W-:Y:S03]  /*3710*/  HMMA.16816.F32 R28, R124, R102.reuse, R28 ;  /* 0x000000667c1c723c */ /* 0x080fe6000000181c */
[----:B------:R-:W-:Y:S02]  /*3720*/  @!P5 FSEL R14, R14, -INF , !P6 ;  /* 0xff8000000e0ed808 */ /* 0x000fe40007000000 */
[----:B------:R-:W-:Y:S02]  /*3730*/  @!P5 ISETP.GE.AND P2, PT, R134, R133, PT ;  /* 0x000000858600d20c */ /* 0x000fe40003f46270 */
[----:B------:R-:W-:Y:S01]  /*3740*/  @!P5 FSEL R16, R16, -INF , !P0 ;  /* 0xff8000001010d808 */ /* 0x000fe20004000000 */
[----:B------:R-:W-:Y:S04]  /*3750*/  HMMA.16816.F32 R32, R120, R102, R32 ;  /* 0x000000667820723c */ /* 0x000fe80000001820 */
[----:B------:R-:W-:Y:S02]  /*3760*/  @!P5 ISETP.GE.AND P1, PT, R134, R239, PT ;  /* 0x000000ef8600d20c */ /* 0x000fe40003f26270 */
[----:B------:R-:W-:Y:S02]  /*3770*/  @!P5 FSEL R8, R8, -INF , !P4 ;  /* 0xff8000000808d808 */ /* 0x000fe40006000000 */
[----:B------:R-:W-:Y:S02]  /*3780*/  @!P5 FSEL R17, R17, -INF , !P1 ;  /* 0xff8000001111d808 */ /* 0x000fe40004800000 */
[----:B------:R-:W-:Y:S02]  /*3790*/  @!P5 FSEL R10, R10, -INF , !P3 ;  /* 0xff8000000a0ad808 */ /* 0x000fe40005800000 */
[----:B------:R-:W-:Y:S02]  /*37a0*/  @!P5 ISETP.GE.AND P4, PT, R228, R207, PT ;  /* 0x000000cfe400d20c */ /* 0x000fe40003f86270 */
[----:B------:R-:W-:Y:S02]  /*37b0*/  @!P5 ISETP.GE.AND P3, PT, R134, R241, PT ;  /* 0x000000f18600d20c */ /* 0x000fe40003f66270 */
[----:B------:R-:W-:Y:S02]  /*37c0*/  @!P5 FSEL R18, R18, -INF , !P4 ;  /* 0xff8000001212d808 */ /* 0x000fe40006000000 */
[C---:B------:R-:W-:Y:S02]  /*37d0*/  LOP3.LUT R228, R212.reuse, UR33, R247, 0x96, !PT ;  /* 0x00000021d4e47c12 */ /* 0x040fe4000f8e96f7 */
[----:B------:R-:W-:Y:S02]  /*37e0*/  LOP3.LUT R238, R212, UR33, R245, 0x96, !PT ;  /* 0x00000021d4ee7c12 */ /* 0x000fe4000f8e96f5 */
[----:B------:R-:W-:Y:S02]  /*37f0*/  @!P5 FSEL R15, R15, -INF , !P2 ;  /* 0xff8000000f0fd808 */ /* 0x000fe40005000000 */
[C---:B------:R-:W-:Y:S02]  /*3800*/  @!P5 ISETP.GE.AND P6, PT, R240.reuse, R239, PT ;  /* 0x000000eff000d20c */ /* 0x040fe40003fc6270 */
[----:B------:R-:W-:Y:S02]  /*3810*/  @!P5 ISETP.GE.AND P2, PT, R240, R207, PT ;  /* 0x000000cff000d20c */ /* 0x000fe40003f46270 */
[----:B------:R-:W-:Y:S02]  /*3820*/  @!P5 FSEL R20, R20, -INF , !P6 ;  /* 0xff8000001414d808 */ /* 0x000fe40007000000 */
[C---:B------:R-:W-:Y:S02]  /*3830*/  @!P5 ISETP.GE.AND P0, PT, R240.reuse, R241, PT ;  /* 0x000000f1f000d20c */ /* 0x040fe40003f06270 */
[----:B------:R-:W-:Y:S01]  /*3840*/  @!P5 ISETP.GE.AND P1, PT, R240, R133, PT ;  /* 0x00000085f000d20c */ /* 0x000fe20003f26270 */
[----:B------:R-:W-:Y:S01]  /*3850*/  @!P5 VIADD R240, R202, 0x11 ;  /* 0x00000011caf0d836 */ /* 0x000fe20000000000 */
[----:B------:R-:W-:Y:S02]  /*3860*/  @!P5 FSEL R24, R24, -INF , !P0 ;  /* 0xff8000001818d808 */ /* 0x000fe40004000000 */
[----:B------:R-:W-:Y:S02]  /*3870*/  @!P5 FSEL R13, R13, -INF , !P3 ;  /* 0xff8000000d0dd808 */ /* 0x000fe40005800000 */
[----:B------:R-:W-:Y:S02]  /*3880*/  @!P5 FSEL R26, R26, -INF , !P1 ;  /* 0xff8000001a1ad808 */ /* 0x000fe40004800000 */
[----:B------:R-:W-:Y:S02]  /*3890*/  @!P5 ISETP.GE.AND P3, PT, R134, R207, PT ;  /* 0x000000cf8600d20c */ /* 0x000fe40003f66270 */
[--C-:B------:R-:W-:Y:S01]  /*38a0*/  LOP3.LUT R135, R244, UR28, R243.reuse, 0x96, !PT ;  /* 0x0000001cf4877c12 */ /* 0x100fe2000f8e96f3 */
[----:B------:R-:W-:Y:S01]  /*38b0*/  IMAD.WIDE.U32 R244, R228, -0x2daee0ad, RZ ;  /* 0xd2511f53e4f47825 */ /* 0x000fe200078e00ff */
[----:B------:R-:W-:Y:S02]  /*38c0*/  LOP3.LUT R134, R246, UR28, R243, 0x96, !PT ;  /* 0x0000001cf6867c12 */ /* 0x000fe4000f8e96f3 */
[----:B------:R-:W-:Y:S01]  /*38d0*/  @!P5 ISETP.GE.AND P4, PT, R240, R239, PT ;  /* 0x000000eff000d20c */ /* 0x000fe20003f86270 */
[----:B------:R-:W-:Y:S01]  /*38e0*/  IMAD.WIDE.U32 R246, R238, -0x2daee0ad, RZ ;  /* 0xd2511f53eef67825 */ /* 0x000fe200078e00ff */
[----:B------:R-:W-:Y:S02]  /*38f0*/  LOP3.LUT R243, R230, UR25, R245, 0x96, !PT ;  /* 0x00000019e6f37c12 */ /* 0x000fe4000f8e96f5 */
[----:B------:R-:W-:Y:S01]  /*3900*/  @!P5 FSEL R21, R21, -INF , !P4 ;  /* 0xff8000001515d808 */ /* 0x000fe20006000000 */
[----:B------:R-:W-:Y:S01]  /*3910*/  IMAD.WIDE.U32 R250, R134, -0x2daee0ad, RZ ;  /* 0xd2511f5386fa7825 */ /* 0x000fe200078e00ff */
[----:B------:R-:W-:Y:S02]  /*3920*/  LOP3.LUT R238, R230, UR25, R247, 0x96, !PT ;  /* 0x00000019e6ee7c12 */ /* 0x000fe4000f8e96f7 */
[----:B------:R-:W-:Y:S01]  /*3930*/  @!P5 FSEL R19, R19, -INF , !P3 ;  /* 0xff8000001313d808 */ /* 0x000fe20005800000 */
[----:B------:R-:W-:Y:S01]  /*3940*/  @!P5 VIADD R228, R202, 0x19 ;  /* 0x00000019cae4d836 */ /* 0x000fe20000000000 */
[C---:B------:R-:W-:Y:S01]  /*3950*/  @!P5 ISETP.GE.AND P3, PT, R240.reuse, R207, PT ;  /* 0x000000cff000d20c */ /* 0x040fe20003f66270 */
[----:B------:R-:W-:Y:S01]  /*3960*/  IMAD.WIDE.U32 R126, R135, -0x2daee0ad, RZ ;  /* 0xd2511f53877e7825 */ /* 0x000fe200078e00ff */
[C---:B------:R-:W-:Y:S02]  /*3970*/  @!P5 ISETP.GE.AND P6, PT, R240.reuse, R241, PT ;  /* 0x000000f1f000d20c */ /* 0x040fe40003fc6270 */
[----:B------:R-:W-:Y:S01]  /*3980*/  @!P5 ISETP.GE.AND P4, PT, R240, R133, PT ;  /* 0x00000085f000d20c */ /* 0x000fe20003f86270 */
[----:B------:R-:W-:Y:S01]  /*3990*/  @!P5 VIADD R240, R202, 0x18 ;  /* 0x00000018caf0d836 */ /* 0x000fe20000000000 */
[----:B------:R-:W-:Y:S01]  /*39a0*/  LOP3.LUT R244, R244, UR18, R251, 0x96, !PT ;  /* 0x00000012f4f47c12 */ /* 0x000fe2000f8e96fb */
[----:B------:R-:W-:Y:S01]  /*39b0*/  IMAD.WIDE.U32 R248, R243, -0x326172a9, RZ ;  /* 0xcd9e8d57f3f87825 */ /* 0x000fe200078e00ff */
[----:B------:R-:W-:Y:S02]  /*39c0*/  @!P5 FSEL R22, R22, -INF , !P2 ;  /* 0xff8000001616d808 */ /* 0x000fe40005000000 */
[----:B------:R-:W-:Y:S01]  /*39d0*/  @!P5 ISETP.GE.AND P1, PT, R240, R239, PT ;  /* 0x000000eff000d20c */ /* 0x000fe20003f26270 */
[----:B------:R-:W-:Y:S01]  /*39e0*/  IMAD.WIDE.U32 R130, R238, -0x326172a9, RZ ;  /* 0xcd9e8d57ee827825 */ /* 0x000fe200078e00ff */
[----:B------:R-:W-:Y:S02]  /*39f0*/  @!P5 FSEL R23, R23, -INF , !P3 ;  /* 0xff8000001717d808 */ /* 0x000fe40005800000 */
[----:B------:R-:W-:Y:S02]  /*3a00*/  @!P5 FSEL R32, R32, -INF , !P1 ;  /* 0xff8000002020d808 */ /* 0x000fe40004800000 */
[-C--:B------:R-:W-:Y:S02]  /*3a10*/  @!P5 ISETP.GE.AND P2, PT, R240, R241.reuse, PT ;  /* 0x000000f1f000d20c */ /* 0x080fe40003f46270 */
[----:B------:R-:W-:Y:S02]  /*3a20*/  @!P5 ISETP.GE.AND P3, PT, R228, R241, PT ;  /* 0x000000f1e400d20c */ /* 0x000fe40003f66270 */
[----:B------:R-:W-:Y:S02]  /*3a30*/  LOP3.LUT R241, R242, UR19, R249, 0x96, !PT ;  /* 0x00000013f2f17c12 */ /* 0x000fe4000f8e96f9 */
[----:B------:R-:W-:Y:S02]  /*3a40*/  @!P5 FSEL R25, R25, -INF , !P6 ;  /* 0xff8000001919d808 */ /* 0x000fe40007000000 */
[-C--:B------:R-:W-:Y:S01]  /*3a50*/  @!P5 ISETP.GE.AND P0, PT, R240, R133.reuse, PT ;  /* 0x00000085f000d20c */ /* 0x080fe20003f06270 */
[----:B------:R-:W-:Y:S01]  /*3a60*/  IMAD.WIDE.U32 R134, R241, -0x2daee0ad, RZ ;  /* 0xd2511f53f1867825 */ /* 0x000fe200078e00ff */
[----:B------:R-:W-:Y:S02]  /*3a70*/  @!P5 ISETP.GE.AND P6, PT, R228, R133, PT ;  /* 0x00000085e400d20c */ /* 0x000fe40003fc6270 */
[----:B------:R-:W-:Y:S01]  /*3a80*/  @!P5 FSEL R30, R30, -INF , !P0 ;  /* 0xff8000001e1ed808 */ /* 0x000fe20004000000 */
[----:B------:R-:W-:Y:S01]  /*3a90*/  IMAD.WIDE.U32 R132, R244, -0x326172a9, RZ ;  /* 0xcd9e8d57f4847825 */ /* 0x000fe200078e00ff */
[----:B------:R-:W-:Y:S02]  /*3aa0*/  LOP3.LUT R242, R242, UR19, R131, 0x96, !PT ;  /* 0x00000013f2f27c12 */ /* 0x000fe4000f8e9683 */
[----:B------:R-:W-:Y:S02]  /*3ab0*/  @!P5 FSEL R31, R31, -INF , !P6 ;  /* 0xff8000001f1fd808 */ /* 0x000fe40007000000 */
[----:B------:R-:W-:Y:S01]  /*3ac0*/  LOP3.LUT R246, R246, UR18, R127, 0x96, !PT ;  /* 0x00000012f6f67c12 */ /* 0x000fe2000f8e967f */
[----:B------:R-:W-:Y:S01]  /*3ad0*/  IMAD.WIDE.U32 R242, R242, -0x2daee0ad, RZ ;  /* 0xd2511f53f2f27825 */ /* 0x000fe200078e00ff */
[----:B------:R-:W-:Y:S02]  /*3ae0*/  LOP3.LUT R133, R248, UR17, R133, 0x96, !PT ;  /* 0x00000011f8857c12 */ /* 0x000fe4000f8e9685 */
[----:B------:R-:W-:Y:S01]  /*3af0*/  LOP3.LUT R250, R250, UR16, R135, 0x96, !PT ;  /* 0x00000010fafa7c12 */ /* 0x000fe2000f8e9687 */
[----:B------:R-:W-:Y:S01]  /*3b00*/  IMAD.WIDE.U32 R246, R246, -0x326172a9, RZ ;  /* 0xcd9e8d57f6f67825 */ /* 0x000fe200078e00ff */
[----:B------:R-:W-:Y:S01]  /*3b10*/  LOP3.LUT R249, R126, UR16, R243, 0x96, !PT ;  /* 0x000000107ef97c12 */ /* 0x000fe2000f8e96f3 */
[----:B------:R-:W2:Y:S01]  /*3b20*/  LDG.E R135, desc[UR22][R236.64+0x20] ;  /* 0x00002016ec877981 */ /* 0x000ea2000c1e1900 */
[----:B------:R-:W-:Y:S01]  /*3b30*/  @!P5 FSEL R27, R27, -INF , !P4 ;  /* 0xff8000001b1bd808 */ /* 0x000fe20006000000 */
[----:B------:R-:W-:Y:S01]  /*3b40*/  IMAD.WIDE.U32 R250, R250, -0x326172a9, RZ ;  /* 0xcd9e8d57fafa7825 */ /* 0x000fe200078e00ff */
[----:B------:R-:W-:Y:S02]  /*3b50*/  LOP3.LUT R244, R130, UR17, R247, 0x96, !PT ;  /* 0x0000001182f47c12 */ /* 0x000fe4000f8e96f7 */
[----:B------:R-:W-:Y:S01]  /*3b60*/  @!P5 FSEL R29, R29, -INF , !P3 ;  /* 0xff8000001d1dd808 */ /* 0x000fe20005800000 */
[----:B------:R-:W-:Y:S01]  /*3b70*/  IMAD.WIDE.U32 R130, R133, -0x2daee0ad, RZ ;  /* 0xd2511f5385827825 */ /* 0x000fe200078e00ff */
[----:B------:R-:W-:Y:S02]  /*3b80*/  LOP3.LUT R238, R132, UR15, R251, 0x96, !PT ;  /* 0x0000000f84ee7c12 */ /* 0x000fe4000f8e96fb */
[----:B------:R-:W-:Y:S01]  /*3b90*/  @!P5 ISETP.GE.AND P4, PT, R228, R239, PT ;  /* 0x000000efe400d20c */ /* 0x000fe20003f86270 */
[----:B------:R-:W-:Y:S01]  /*3ba0*/  IMAD.WIDE.U32 R248, R249, -0x326172a9, RZ ;  /* 0xcd9e8d57f9f87825 */ /* 0x000fe200078e00ff */
[----:B------:R-:W-:Y:S02]  /*3bb0*/  LOP3.LUT R133, R134, UR14, R131, 0x96, !PT ;  /* 0x0000000e86857c12 */ /* 0x000fe4000f8e9683 */
[----:B------:R-:W-:Y:S01]  /*3bc0*/  @!P5 FSEL R33, R33, -INF , !P4 ;  /* 0xff8000002121d808 */ /* 0x000fe20006000000 */
[----:B-----5:R-:W5:Y:S01]  /*3bd0*/  LDG.E R134, desc[UR22][R236.64+0x80] ;  /* 0x00008016ec867981 */ /* 0x020f62000c1e1900 */
[-C--:B------:R-:W-:Y:S01]  /*3be0*/  @!P5 ISETP.GE.AND P3, PT, R228, R207.reuse, PT ;  /* 0x000000cfe400d20c */ /* 0x080fe20003f66270 */
[----:B------:R-:W-:Y:S01]  /*3bf0*/  IMAD.WIDE.U32 R244, R244, -0x2daee0ad, RZ ;  /* 0xd2511f53f4f47825 */ /* 0x000fe200078e00ff */
[----:B------:R-:W-:Y:S02]  /*3c00*/  @!P5 FSEL R28, R28, -INF , !P2 ;  /* 0xff8000001c1cd808 */ /* 0x000fe40005000000 */
[----:B------:R-:W-:Y:S01]  /*3c10*/  @!P5 FSEL R35, R35, -INF , !P3 ;  /* 0xff8000002323d808 */ /* 0x000fe20005800000 */
[----:B------:R-:W-:Y:S01]  /*3c20*/  IMAD.WIDE.U32 R238, R238, -0x2daee0ad, RZ ;  /* 0xd2511f53eeee7825 */ /* 0x000fe200078e00ff */
[----:B------:R-:W-:Y:S02]  /*3c30*/  LOP3.LUT R228, R246, UR15, R249, 0x96, !PT ;  /* 0x0000000ff6e47c12 */ /* 0x000fe4000f8e96f9 */
[----:B------:R-:W-:Y:S01]  /*3c40*/  FSETP.NEU.FTZ.AND P3, PT, R222, -INF , PT ;  /* 0xff800000de00780b */ /* 0x000fe20003f7d000 */
[----:B------:R-:W-:Y:S01]  /*3c50*/  IMAD.WIDE.U32 R246, R133, -0x326172a9, RZ ;  /* 0xcd9e8d5785f67825 */ /* 0x000fe200078e00ff */
[----:B------:R-:W-:Y:S01]  /*3c60*/  @!P5 ISETP.GE.AND P2, PT, R240, R207, PT ;  /* 0x000000cff000d20c */ /* 0x000fe20003f46270 */
[----:B------:R-:W5:Y:S01]  /*3c70*/  LDG.E R133, desc[UR22][R236.64+0xa0] ;  /* 0x0000a016ec857981 */ /* 0x000f62000c1e1900 */
[----:B------:R-:W-:Y:S02]  /*3c80*/  LOP3.LUT R240, R242, UR14, R245, 0x96, !PT ;  /* 0x0000000ef2f07c12 */ /* 0x000fe4000f8e96f5 */
[----:B------:R-:W-:Y:S01]  /*3c90*/  LOP3.LUT R242, R130, UR12, R239, 0x96, !PT ;  /* 0x0000000c82f27c12 */ /* 0x000fe2000f8e96ef */
[----:B------:R1:W3:Y:S01]  /*3ca0*/  LDG.E R207, desc[UR22][R236.64] ;  /* 0x00000016eccf7981 */ /* 0x0002e2000c1e1900 */
[----:B------:R-:W-:Y:S01]  /*3cb0*/  LOP3.LUT R250, R250, UR13, R247, 0x96, !PT ;  /* 0x0000000dfafa7c12 */ /* 0x000fe2000f8e96f7 */
[----:B------:R-:W-:Y:S01]  /*3cc0*/  IMAD.WIDE.U32 R130, R228, -0x2daee0ad, RZ ;  /* 0xd2511f53e4827825 */ /* 0x000fe200078e00ff */
[----:B------:R-:W-:Y:S02]  /*3cd0*/  @!P5 FSEL R34, R34, -INF , !P2 ;  /* 0xff8000002222d808 */ /* 0x000fe40005000000 */
[----:B------:R-:W-:Y:S01]  /*3ce0*/  FSETP.NEU.FTZ.AND P5, PT, R221, -INF , PT ;  /* 0xff800000dd00780b */ /* 0x000fe20003fbd000 */
[----:B------:R-:W-:Y:S01]  /*3cf0*/  IMAD.WIDE.U32 R242, R242, -0x326172a9, RZ ;  /* 0xcd9e8d57f2f27825 */ /* 0x000fe200078e00ff */
[----:B------:R-:W-:Y:S03]  /*3d00*/  LOP3.LUT R239, R244, UR12, R131, 0x96, !PT ;  /* 0x0000000cf4ef7c12 */ /* 0x000fe6000f8e9683 */
[----:B------:R-:W-:Y:S01]  /*3d10*/  IMAD.WIDE.U32 R240, R240, -0x326172a9, RZ ;  /* 0xcd9e8d57f0f07825 */ /* 0x000fe200078e00ff */
[----:B------:R-:W-:Y:S02]  /*3d20*/  LOP3.LUT R228, R246, UR11, R243, 0x96, !PT ;  /* 0x0000000bf6e47c12 */ /* 0x000fe4000f8e96f3 */
[----:B------:R-:W-:Y:S01]  /*3d30*/  PRMT R243, R242, 0x7770, RZ ;  /* 0x00007770f2f37816 */ /* 0x000fe200000000ff */
[----:B------:R-:W-:Y:S01]  /*3d40*/  IMAD.WIDE.U32 R250, R250, -0x2daee0ad, RZ ;  /* 0xd2511f53fafa7825 */ /* 0x000fe200078e00ff */
[----:B------:R-:W-:Y:S02]  /*3d50*/  LOP3.LUT R248, R248, UR13, R241, 0x96, !PT ;  /* 0x0000000df8f87c12 */ /* 0x000fe4000f8e96f1 */
[C---:B------:R-:W-:Y:S02]  /*3d60*/  PRMT R241, R242.reuse, 0x7771, RZ ;  /* 0x00007771f2f17816 */ /* 0x040fe400000000ff */
[----:B------:R-:W-:Y:S01]  /*3d70*/  PRMT R247, R242, 0x7773, RZ ;  /* 0x00007773f2f77816 */ /* 0x000fe200000000ff */
[----:B------:R-:W-:Y:S01]  /*3d80*/  IMAD.WIDE.U32 R248, R248, -0x2daee0ad, RZ ;  /* 0xd2511f53f8f87825 */ /* 0x000fe200078e00ff */
[----:B------:R-:W-:Y:S03]  /*3d90*/  LOP3.LUT R252, R238, UR24, R251, 0x96, !PT ;  /* 0x00000018eefc7c12 */ /* 0x000fe6000f8e96fb */
[----:B------:R-:W-:Y:S01]  /*3da0*/  FMUL.FTZ R238, R222, 1.4426950216293334961 ;  /* 0x3fb8aa3bdeee7820 */ /* 0x000fe20000410000 */
[----:B------:R-:W-:Y:S01]  /*3db0*/  ISETP.GT.U32.AND P6, PT, R241, UR6, PT ;  /* 0x00000006f1007c0c */ /* 0x000fe2000bfc4070 */
[----:B-1----:R-:W-:Y:S01]  /*3dc0*/  IMAD.WIDE.U32 R236, R239, -0x326172a9, RZ ;  /* 0xcd9e8d57efec7825 */ /* 0x002fe200078e00ff */
[----:B------:R-:W-:Y:S02]  /*3dd0*/  PRMT R239, R242, 0x7772, RZ ;  /* 0x00007772f2ef7816 */ /* 0x000fe400000000ff */
[----:B------:R-:W-:Y:S02]  /*3de0*/  FSEL R126, R238, RZ, P3 ;  /* 0x000000ffee7e7208 */ /* 0x000fe40001800000 */
[----:B------:R-:W-:Y:S02]  /*3df0*/  LOP3.LUT R240, R240, UR11, R237, 0x96, !PT ;  /* 0x0000000bf0f07c12 */ /* 0x000fe4000f8e96ed */
[----:B------:R-:W-:Y:S01]  /*3e00*/  SHF.R.U32.HI R237, RZ, 0x18, R228 ;  /* 0x00000018ffed7819 */ /* 0x000fe200000116e4 */
[--C-:B------:R-:W-:Y:S01]  /*3e10*/  FFMA.FTZ R129, R20, UR7, -R126.reuse ;  /* 0x0000000714817c23 */ /* 0x100fe2000801087e */
[----:B------:R-:W-:Y:S01]  /*3e20*/  PRMT R245, R236, 0x7770, RZ ;  /* 0x00007770ecf57816 */ /* 0x000fe200000000ff */
[--C-:B------:R-:W-:Y:S01]  /*3e30*/  FFMA.FTZ R121, R32, UR7, -R126.reuse ;  /* 0x0000000720797c23 */ /* 0x100fe2000801087e */
[C---:B------:R-:W-:Y:S02]  /*3e40*/  PRMT R244, R236.reuse, 0x7771, RZ ;  /* 0x00007771ecf47816 */ /* 0x040fe400000000ff */
[C---:B------:R-:W-:Y:S02]  /*3e50*/  PRMT R242, R236.reuse, 0x7772, RZ ;  /* 0x00007772ecf27816 */ /* 0x040fe400000000ff */
[----:B------:R-:W-:Y:S01]  /*3e60*/  PRMT R246, R236, 0x7773, RZ ;  /* 0x00007773ecf67816 */ /* 0x000fe200000000ff */
[----:B------:R-:W-:Y:S01]  /*3e70*/  MUFU.EX2 R121, R121 ;  /* 0x0000007900797308 */ /* 0x000fe20000000800 */
[C---:B------:R-:W-:Y:S02]  /*3e80*/  LOP3.LUT R236, R228.reuse, 0xff, RZ, 0xc0, !PT ;  /* 0x000000ffe4ec7812 */ /* 0x040fe400078ec0ff */
[----:B------:R-:W-:Y:S02]  /*3e90*/  ISETP.LE.U32.AND P2, PT, R237, UR6, PT ;  /* 0x00000006ed007c0c */ /* 0x000fe4000bf43070 */
[----:B------:R-:W-:Y:S02]  /*3ea0*/  PRMT R237, R228, 0x7632, R237 ;  /* 0x00007632e4ed7816 */ /* 0x000fe400000000ed */
[----:B------:R-:W-:Y:S01]  /*3eb0*/  ISETP.LE.U32.AND P4, PT, R236, UR6, PT ;  /* 0x00000006ec007c0c */ /* 0x000fe2000bf83070 */
[----:B------:R-:W-:Y:S01]  /*3ec0*/  FMUL.FTZ R236, R221, 1.4426950216293334961 ;  /* 0x3fb8aa3bddec7820 */ /* 0x000fe20000410000 */
[----:B------:R-:W-:Y:S02]  /*3ed0*/  LOP3.LUT R237, R237, 0xff, RZ, 0xc0, !PT ;  /* 0x000000ffeded7812 */ /* 0x000fe400078ec0ff */
[----:B------:R-:W-:Y:S01]  /*3ee0*/  LOP3.LUT R238, R228, 0xffff, RZ, 0xc0, !PT ;  /* 0x0000ffffe4ee7812 */ /* 0x000fe200078ec0ff */
[----:B------:R-:W-:Y:S01]  /*3ef0*/  FFMA.FTZ R228, R4, UR7, -R126 ;  /* 0x0000000704e47c23 */ /* 0x000fe2000801087e */
[----:B------:R-:W-:Y:S01]  /*3f00*/  ISETP.LE.U32.AND P3, PT, R237, UR6, PT ;  /* 0x00000006ed007c0c */ /* 0x000fe2000bf63070 */
[----:B------:R-:W-:Y:S01]  /*3f10*/  FMUL.FTZ R237, R220, 1.4426950216293334961 ;  /* 0x3fb8aa3bdced7820 */ /* 0x000fe20000410000 */
[----:B------:R-:W-:Y:S01]  /*3f20*/  FSEL R127, R236, RZ, P5 ;  /* 0x000000ffec7f7208 */ /* 0x000fe20002800000 */
[----:B------:R-:W-:Y:S01]  /*3f30*/  FMUL.FTZ R236, R219, 1.4426950216293334961 ;  /* 0x3fb8aa3bdbec7820 */ /* 0x000fe20000410000 */
[----:B------:R-:W-:Y:S01]  /*3f40*/  FSETP.NEU.FTZ.AND P5, PT, R220, -INF , PT ;  /* 0xff800000dc00780b */ /* 0x000fe20003fbd000 */
[----:B------:R-:W1:Y:S01]  /*3f50*/  MUFU.EX2 R228, R228 ;  /* 0x000000e400e47308 */ /* 0x000e620000000800 */
[----:B------:R-:W-:Y:S01]  /*3f60*/  SHF.R.U32.HI R238, RZ, 0x8, R238 ;  /* 0x00000008ffee7819 */ /* 0x000fe200000116ee */
[--C-:B------:R-:W-:Y:S01]  /*3f70*/  FFMA.FTZ R23, R23, UR7, -R127.reuse ;  /* 0x0000000717177c23 */ /* 0x100fe2000801087f */
[----:B------:R-:W-:Y:S01]  /*3f80*/  FSEL R125, R237, RZ, P5 ;  /* 0x000000ffed7d7208 */ /* 0x000fe20002800000 */
[----:B------:R-:W-:Y:S01]  /*3f90*/  FFMA.FTZ R237, R5, UR7, -R126 ;  /* 0x0000000705ed7c23 */ /* 0x000fe2000801087e */
[----:B------:R-:W-:Y:S01]  /*3fa0*/  FSETP.NEU.FTZ.AND P5, PT, R219, -INF , PT ;  /* 0xff800000db00780b */ /* 0x000fe20003fbd000 */
[----:B------:R-:W-:Y:S01]  /*3fb0*/  FFMA.FTZ R22, R22, UR7, -R127 ;  /* 0x0000000716167c23 */ /* 0x000fe2000801087f */
[----:B------:R-:W-:Y:S01]  /*3fc0*/  LOP3.LUT R238, R238, 0xffff, RZ, 0xc0, !PT ;  /* 0x0000ffffeeee7812 */ /* 0x000fe200078ec0ff */
[----:B------:R-:W-:Y:S01]  /*3fd0*/  FFMA.FTZ R251, R9, UR7, -R125 ;  /* 0x0000000709fb7c23 */ /* 0x000fe2000801087d */
[----:B------:R-:W-:Y:S01]  /*3fe0*/  FSEL R5, R236, RZ, P5 ;  /* 0x000000ffec057208 */ /* 0x000fe20002800000 */
[----:B------:R-:W4:Y:S01]  /*3ff0*/  MUFU.EX2 R237, R237 ;  /* 0x000000ed00ed7308 */ /* 0x000f220000000800 */
[----:B------:R-:W-:Y:S01]  /*4000*/  ISETP.LE.U32.AND P5, PT, R238, UR6, PT ;  /* 0x00000006ee007c0c */ /* 0x000fe2000bfa3070 */
[----:B------:R-:W-:Y:S01]  /*4010*/  FFMA.FTZ R236, R6, UR7, -R127 ;  /* 0x0000000706ec7c23 */ /* 0x000fe2000801087f */
[----:B------:R-:W-:Y:S01]  /*4020*/  LOP3.LUT R238, R240, 0xffff, RZ, 0xc0, !PT ;  /* 0x0000fffff0ee7812 */ /* 0x000fe200078ec0ff */
[----:B-1----:R-:W-:Y:S01]  /*4030*/  @!P4 FADD.FTZ R228, -R228, -RZ ;  /* 0x800000ffe4e4c221 */ /* 0x002fe20000010100 */
[----:B------:R-:W-:Y:S01]  /*4040*/  LOP3.LUT R241, R240, 0xff, RZ, 0xc0, !PT ;  /* 0x000000fff0f17812 */ /* 0x000fe200078ec0ff */
[----:B------:R-:W-:Y:S01]  /*4050*/  FFMA.FTZ R131, R11, UR7, -R5 ;  /* 0x000000070b837c23 */ /* 0x000fe20008010805 */
[----:B------:R-:W-:Y:S01]  /*4060*/  ISETP.GT.U32.AND P1, PT, R239, UR6, PT ;  /* 0x00000006ef007c0c */ /* 0x000fe2000bf24070 */
[----:B------:R-:W-:Y:S01]  /*4070*/  FFMA.FTZ R239, R7, UR7, -R127 ;  /* 0x0000000707ef7c23 */ /* 0x000fe2000801087f */
[----:B------:R-:W-:Y:S01]  /*4080*/  SHF.R.U32.HI R238, RZ, 0x8, R238 ;  /* 0x00000008ffee7819 */ /* 0x000fe200000116ee */
[----:B------:R-:W1:Y:S01]  /*4090*/  MUFU.EX2 R236, R236 ;  /* 0x000000ec00ec7308 */ /* 0x000e620000000800 */
[----:B------:R-:W-:Y:S01]  /*40a0*/  LOP3.LUT R123, R130, UR24, R249, 0x96, !PT ;  /* 0x00000018827b7c12 */ /* 0x000fe2000f8e96f9 */
[----:B------:R-:W-:Y:S01]  /*40b0*/  FFMA.FTZ R249, R8, UR7, -R125 ;  /* 0x0000000708f97c23 */ /* 0x000fe2000801087d */
[----:B------:R-:W-:Y:S01]  /*40c0*/  ISETP.LE.U32.AND P4, PT, R241, UR6, PT ;  /* 0x00000006f1007c0c */ /* 0x000fe2000bf83070 */
[----:B----4-:R-:W-:Y:S01]  /*40d0*/  @!P5 FADD.FTZ R237, -R237, -RZ ;  /* 0x800000ffededd221 */ /* 0x010fe20000010100 */
[----:B------:R-:W-:Y:S05]  /*40e0*/  LOP3.LUT R241, R238, 0xffff, RZ, 0xc0, !PT ;  /* 0x0000ffffeef17812 */ /* 0x000fea00078ec0ff */
[----:B------:R-:W4:Y:S01]  /*40f0*/  MUFU.EX2 R239, R239 ;  /* 0x000000ef00ef7308 */ /* 0x000f220000000800 */
[----:B------:R-:W-:Y:S01]  /*4100*/  ISETP.LE.U32.AND P0, PT, R243, UR6, PT ;  /* 0x00000006f3007c0c */ /* 0x000fe2000bf03070 */
[----:B------:R-:W-:Y:S01]  /*4110*/  FFMA.FTZ R130, R10, UR7, -R5 ;  /* 0x000000070a827c23 */ /* 0x000fe20008010805 */
[----:B------:R-:W-:Y:S07]  /*4120*/  ISETP.LE.U32.AND P5, PT, R241, UR6, PT ;  /* 0x00000006f1007c0c */ /* 0x000fee000bfa3070 */
[----:B------:R-:W4:Y:S01]  /*4130*/  MUFU.EX2 R238, R249 ;  /* 0x000000f900ee7308 */ /* 0x000f220000000800 */
[----:B------:R-:W-:Y:S01]  /*4140*/  PRMT R243, R240, 0x7632, R243 ;  /* 0x00007632f0f37816 */ /* 0x000fe200000000f3 */
[----:B------:R-:W-:Y:S01]  /*4150*/  FFMA.FTZ R26, R26, UR7, -R5 ;  /* 0x000000071a1a7c23 */ /* 0x000fe20008010805 */
[----:B------:R-:W-:Y:S07]  /*4160*/  SHF.R.U32.HI R240, RZ, 0x18, R240 ;  /* 0x00000018fff07819 */ /* 0x000fee00000116f0 */
[----:B------:R-:W4:Y:S01]  /*4170*/  MUFU.EX2 R241, R251 ;  /* 0x000000fb00f17308 */ /* 0x000f220000000800 */
[----:B-1----:R-:W-:Y:S01]  /*4180*/  @!P3 FADD.FTZ R236, -R236, -RZ ;  /* 0x800000ffececb221 */ /* 0x002fe20000010100 */
[----:B------:R-:W-:Y:S01]  /*4190*/  LOP3.LUT R181, R243, 0xff, RZ, 0xc0, !PT ;  /* 0x000000fff3b57812 */ /* 0x000fe200078ec0ff */
[----:B------:R-:W-:Y:S01]  /*41a0*/  FFMA.FTZ R122, R25, UR7, -R125 ;  /* 0x00000007197a7c23 */ /* 0x000fe2000801087d */
[----:B------:R-:W-:Y:S06]  /*41b0*/  ISETP.LE.U32.AND P3, PT, R240, UR6, PT ;  /* 0x00000006f0007c0c */ /* 0x000fec000bf63070 */
[----:B------:R-:W-:Y:S01]  /*41c0*/  MUFU.EX2 R243, R130 ;  /* 0x0000008200f37308 */ /* 0x000fe20000000800 */
[----:B----4-:R-:W-:Y:S01]  /*41d0*/  @!P2 FADD.FTZ R239, -R239, -RZ ;  /* 0x800000ffefefa221 */ /* 0x010fe20000010100 */
[C---:B------:R-:W-:Y:S01]  /*41e0*/  PRMT R9, R250.reuse, 0x7771, RZ ;  /* 0x00007771fa097816 */ /* 0x040fe200000000ff */
[----:B------:R-:W-:Y:S07]  /*41f0*/  FFMA.FTZ R27, R27, UR7, -R5 ;  /* 0x000000071b1b7c23 */ /* 0x000fee0008010805 */
[----:B------:R-:W1:Y:S01]  /*4200*/  MUFU.EX2 R240, R131 ;  /* 0x0000008300f07308 */ /* 0x000e620000000800 */
[----:B------:R-:W-:Y:S01]  /*4210*/  PRMT R7, R250, 0x7772, RZ ;  /* 0x00007772fa077816 */ /* 0x000fe200000000ff */
[----:B------:R-:W-:Y:S01]  /*4220*/  @!P4 FADD.FTZ R238, -R238, -RZ ;  /* 0x800000ffeeeec221 */ /* 0x000fe20000010100 */
[C---:B------:R-:W-:Y:S07]  /*4230*/  PRMT R6, R250.reuse, 0x7773, RZ ;  /* 0x00007773fa067816 */ /* 0x040fee00000000ff */
[----:B------:R-:W-:Y:S01]  /*4240*/  MUFU.EX2 R132, R27 ;  /* 0x0000001b00847308 */ /* 0x000fe20000000800 */
[----:B------:R-:W-:Y:S01]  /*4250*/  ISETP.LE.U32.AND P2, PT, R181, UR6, PT ;  /* 0x00000006b5007c0c */ /* 0x000fe2000bf43070 */
[----:B------:R-:W-:Y:S01]  /*4260*/  @!P5 FADD.FTZ R241, -R241, -RZ ;  /* 0x800000fff1f1d221 */ /* 0x000fe20000010100 */
[----:B------:R-:W-:Y:S01]  /*4270*/  PRMT R249, R250, 0x7770, RZ ;  /* 0x00007770faf97816 */ /* 0x000fe200000000ff */
[--C-:B------:R-:W-:Y:S01]  /*4280*/  FFMA.FTZ R250, R12, UR7, -R125.reuse ;  /* 0x000000070cfa7c23 */ /* 0x100fe2000801087d */
[----:B------:R-:W-:Y:S01]  /*4290*/  ISETP.LE.U32.AND P5, PT, R245, UR6, PT ;  /* 0x00000006f5007c0c */ /* 0x000fe2000bfa3070 */
[----:B------:R-:W-:Y:S01]  /*42a0*/  FFMA.FTZ R251, R13, UR7, -R125 ;  /* 0x000000070dfb7c23 */ /* 0x000fe2000801087d */
[----:B------:R-:W-:Y:S03]  /*42b0*/  ISETP.GT.U32.AND P4, PT, R247, UR6, PT ;  /* 0x00000006f7007c0c */ /* 0x000fe6000bf84070 */
[----:B------:R-:W4:Y:S01]  /*42c0*/  MUFU.EX2 R245, R250 ;  /* 0x000000fa00f57308 */ /* 0x000f220000000800 */
[----:B------:R-:W-:Y:S01]  /*42d0*/  FFMA.FTZ R247, R15, UR7, -R5 ;  /* 0x000000070ff77c23 */ /* 0x000fe20008010805 */
[----:B-1----:R-:W-:Y:S01]  /*42e0*/  @!P3 FADD.FTZ R240, -R240, -RZ ;  /* 0x800000fff0f0b221 */ /* 0x002fe20000010100 */
[----:B------:R-:W-:Y:S01]  /*42f0*/  ISETP.GT.U32.AND P3, PT, R242, UR6, PT ;  /* 0x00000006f2007c0c */ /* 0x000fe2000bf64070 */
[----:B------:R-:W-:Y:S06]  /*4300*/  FFMA.FTZ R181, R19, UR7, -R127 ;  /* 0x0000000713b57c23 */ /* 0x000fec000801087f */
[----:B------:R1:W1:Y:S01]  /*4310*/  MUFU.EX2 R242, R251 ;  /* 0x000000fb00f27308 */ /* 0x0002620000000800 */
[----:B------:R-:W-:Y:S01]  /*4320*/  @!P2 FADD.FTZ R243, -R243, -RZ ;  /* 0x800000fff3f3a221 */ /* 0x000fe20000010100 */
[----:B------:R-:W-:Y:S01]  /*4330*/  ISETP.GT.U32.AND P2, PT, R244, UR6, PT ;  /* 0x00000006f4007c0c */ /* 0x000fe2000bf44070 */
[----:B------:R-:W-:Y:S07]  /*4340*/  FFMA.FTZ R244, R14, UR7, -R5 ;  /* 0x000000070ef47c23 */ /* 0x000fee0008010805 */
[----:B------:R-:W1:Y:S01]  /*4350*/  MUFU.EX2 R247, R247 ;  /* 0x000000f700f77308 */ /* 0x000e620000000800 */
[C---:B------:R-:W-:Y:S01]  /*4360*/  PRMT R14, R248.reuse, 0x7770, RZ ;  /* 0x00007770f80e7816 */ /* 0x040fe200000000ff */
[--C-:B------:R-:W-:Y:S01]  /*4370*/  FFMA.FTZ R130, R17, UR7, -R126.reuse ;  /* 0x0000000711827c23 */ /* 0x100fe2000801087e */
[----:B------:R-:W-:Y:S01]  /*4380*/  PRMT R13, R248, 0x7771, RZ ;  /* 0x00007771f80d7816 */ /* 0x000fe200000000ff */
[----:B------:R-:W-:Y:S01]  /*4390*/  FFMA.FTZ R131, R18, UR7, -R127 ;  /* 0x0000000712837c23 */ /* 0x000fe2000801087f */
[----:B----4-:R-:W-:Y:S01]  /*43a0*/  @!P5 FADD.FTZ R245, -R245, -RZ ;  /* 0x800000fff5f5d221 */ /* 0x010fe20000010100 */
[----:B------:R-:W-:Y:S04]  /*43b0*/  ISETP.GT.U32.AND P5, PT, R246, UR6, PT ;  /* 0x00000006f6007c0c */ /* 0x000fe8000bfa4070 */
[----:B------:R-:W4:Y:S01]  /*43c0*/  MUFU.EX2 R244, R244 ;  /* 0x000000f400f47308 */ /* 0x000f220000000800 */
[----:B------:R-:W-:Y:S01]  /*43d0*/  FFMA.FTZ R250, R16, UR7, -R126 ;  /* 0x0000000710fa7c23 */ /* 0x000fe2000801087e */
[----:B------:R-:W-:Y:S01]  /*43e0*/  PRMT R11, R248, 0x7772, RZ ;  /* 0x00007772f80b7816 */ /* 0x000fe200000000ff */
[----:B------:R-:W-:Y:S01]  /*43f0*/  FFMA.FTZ R30, R30, UR7, -R5 ;  /* 0x000000071e1e7c23 */ /* 0x000fe20008010805 */
[----:B-1----:R-:W-:Y:S06]  /*4400*/  SHF.R.U32.HI R251, RZ, 0x18, R252 ;  /* 0x00000018fffb7819 */ /* 0x002fec00000116fc */
[----:B------:R1:W1:Y:S01]  /*4410*/  MUFU.EX2 R246, R250 ;  /* 0x000000fa00f67308 */ /* 0x0002620000000800 */
[----:B------:R-:W-:Y:S01]  /*4420*/  PRMT R10, R248, 0x7773, RZ ;  /* 0x00007773f80a7816 */ /* 0x000fe200000000ff */
[----:B------:R-:W-:Y:S01]  /*4430*/  @P2 FADD.FTZ R242, -R242, -RZ ;  /* 0x800000fff2f22221 */ /* 0x000fe20000010100 */
[----:B------:R-:W-:Y:S01]  /*4440*/  LOP3.LUT R248, R252, 0xff, RZ, 0xc0, !PT ;  /* 0x000000fffcf87812 */ /* 0x000fe200078ec0ff */
[----:B------:R-:W-:Y:S01]  /*4450*/  FFMA.FTZ R15, R24, UR7, -R125 ;  /* 0x00000007180f7c23 */ /* 0x000fe2000801087d */
[----:B------:R-:W-:Y:S05]  /*4460*/  ISETP.LE.U32.AND P2, PT, R249, UR6, PT ;  /* 0x00000006f9007c0c */ /* 0x000fea000bf43070 */
[----:B------:R-:W-:Y:S01]  /*4470*/  MUFU.EX2 R117, R30 ;  /* 0x0000001e00757308 */ /* 0x000fe20000000800 */
[----:B------:R-:W-:Y:S01]  /*4480*/  @P5 FADD.FTZ R247, -R247, -RZ ;  /* 0x800000fff7f75221 */ /* 0x000fe20000010100 */
[----:B------:R-:W-:Y:S01]  /*4490*/  ISETP.LE.U32.AND P5, PT, R251, UR6, PT ;  /* 0x00000006fb007c0c */ /* 0x000fe2000bfa3070 */
[----:B----4-:R-:W-:Y:S01]  /*44a0*/  @P3 FADD.FTZ R244, -R244, -RZ ;  /* 0x800000fff4f43221 */ /* 0x010fe20000010100 */
[----:B------:R-:W-:Y:S06]  /*44b0*/  ISETP.LE.U32.AND P3, PT, R248, UR6, PT ;  /* 0x00000006f8007c0c */ /* 0x000fec000bf63070 */
[----:B------:R4:W4:Y:S01]  /*44c0*/  MUFU.EX2 R251, R181 ;  /* 0x000000b500fb7308 */ /* 0x0009220000000800 */
[----:B------:R-:W-:Y:S01]  /*44d0*/  PRMT R25, R123, 0x7632, R25 ;  /* 0x000076327b197816 */ /* 0x000fe20000000019 */
[----:B------:R-:W-:Y:S01]  /*44e0*/  FFMA.FTZ R5, R31, UR7, -R5 ;  /* 0x000000071f057c23 */ /* 0x000fe20008010805 */
[----:B-1----:R-:W-:Y:S07]  /*44f0*/  LOP3.LUT R250, R123, 0xff, RZ, 0xc0, !PT ;  /* 0x000000ff7bfa7812 */ /* 0x002fee00078ec0ff */
[----:B------:R-:W1:Y:S01]  /*4500*/  MUFU.EX2 R249, R130 ;  /* 0x0000008200f97308 */ /* 0x000e620000000800 */
[----:B------:R-:W-:Y:S01]  /*4510*/  @!P0 FADD.FTZ R246, -R246, -RZ ;  /* 0x800000fff6f68221 */ /* 0x000fe20000010100 */
[----:B------:R-:W-:Y:S01]  /*4520*/  LOP3.LUT R25, R25, 0xff, RZ, 0xc0, !PT ;  /* 0x000000ff19197812 */ /* 0x000fe200078ec0ff */
[----:B------:R-:W-:Y:S07]  /*4530*/  @!P2 FADD.FTZ R121, -R121, -RZ ;  /* 0x800000ff7979a221 */ /* 0x000fee0000010100 */
[----:B------:R1:W1:Y:S01]  /*4540*/  MUFU.EX2 R248, R131 ;  /* 0x0000008300f87308 */ /* 0x0002620000000800 */
[----:B------:R-:W-:Y:S02]  /*4550*/  ISETP.LE.U32.AND P0, PT, R250, UR6, PT ;  /* 0x00000006fa007c0c */ /* 0x000fe4000bf03070 */
[----:B------:R-:W-:Y:S07]  /*4560*/  F2FP.RELU.F16.F32.PACK_AB R27, R242, R245 ;  /* 0x000000f5f21b723e */ /* 0x000fee00000008ff */
[----:B------:R-:W1:Y:S01]  /*4570*/  MUFU.EX2 R250, R129 ;  /* 0x0000008100fa7308 */ /* 0x000e620000000800 */
[----:B------:R-:W-:Y:S01]  /*4580*/  ISETP.GT.U32.AND P2, PT, R10, UR6, PT ;  /* 0x000000060a007c0c */ /* 0x000fe2000bf44070 */
[--C-:B----4-:R-:W-:Y:S01]  /*4590*/  FFMA.FTZ R181, R21, UR7, -R126.reuse ;  /* 0x0000000715b57c23 */ /* 0x110fe2000801087e */
[----:B------:R-:W-:Y:S01]  /*45a0*/  FFMA.FTZ R126, R33, UR7, -R126 ;  /* 0x00000007217e7c23 */ /* 0x000fe2000801087e */
[----:B------:R-:W-:Y:S01]  /*45b0*/  @P4 FADD.FTZ R251, -R251, -RZ ;  /* 0x800000fffbfb4221 */ /* 0x000fe20000010100 */
[----:B------:R-:W-:Y:S01]  /*45c0*/  SHF.R.U32.HI R33, RZ, 0x18, R123 ;  /* 0x00000018ff217819 */ /* 0x000fe2000001167b */
[----:B-1----:R-:W-:Y:S01]  /*45d0*/  @P6 FADD.FTZ R249, -R249, -RZ ;  /* 0x800000fff9f96221 */ /* 0x002fe20000010100 */
[C---:B------:R-:W-:Y:S03]  /*45e0*/  PRMT R130, R252.reuse, 0x7632, R130 ;  /* 0x00007632fc827816 */ /* 0x040fe60000000082 */
[----:B------:R-:W-:Y:S01]  /*45f0*/  MUFU.EX2 R122, R122 ;  /* 0x0000007a007a7308 */ /* 0x000fe20000000800 */
[----:B------:R-:W-:Y:S01]  /*4600*/  LOP3.LUT R131, R252, 0xffff, RZ, 0xc0, !PT ;  /* 0x0000fffffc837812 */ /* 0x000fe200078ec0ff */
[----:B------:R-:W-:Y:S08]  /*4610*/  @P1 FADD.FTZ R248, -R248, -RZ ;  /* 0x800000fff8f81221 */ /* 0x000ff00000010100 */
[----:B------:R1:W-:Y:S01]  /*4620*/  MUFU.EX2 R252, R181 ;  /* 0x000000b500fc7308 */ /* 0x0003e20000000800 */
[----:B------:R-:W-:Y:S01]  /*4630*/  LOP3.LUT R130, R130, 0xff, RZ, 0xc0, !PT ;  /* 0x000000ff82827812 */ /* 0x000fe200078ec0ff */
[----:B------:R-:W-:Y:S01]  /*4640*/  @!P3 FADD.FTZ R250, -R250, -RZ ;  /* 0x800000fffafab221 */ /* 0x000fe20000010100 */
[----:B------:R-:W-:Y:S07]  /*4650*/  SHF.R.U32.HI R131, RZ, 0x8, R131 ;  /* 0x00000008ff837819 */ /* 0x000fee0000011683 */
[----:B------:R-:W-:Y:S01]  /*4660*/  MUFU.EX2 R126, R126 ;  /* 0x0000007e007e7308 */ /* 0x000fe20000000800 */
[----:B------:R-:W-:Y:S02]  /*4670*/  ISETP.LE.U32.AND P3, PT, R25, UR6, PT ;  /* 0x0000000619007c0c */ /* 0x000fe4000bf63070 */
[----:B------:R-:W-:Y:S07]  /*4680*/  LOP3.LUT R129, R131, 0xffff, RZ, 0xc0, !PT ;  /* 0x0000ffff83817812 */ /* 0x000fee00078ec0ff */
[----:B------:R-:W4:Y:S01]  /*4690*/  MUFU.EX2 R118, R5 ;  /* 0x0000000500767308 */ /* 0x000f220000000800 */
[----:B------:R-:W-:Y:S02]  /*46a0*/  F2FP.RELU.F16.F32.PACK_AB R25, R237, R228 ;  /* 0x000000e4ed19723e */ /* 0x000fe400000008ff */
[----:B------:R-:W-:Y:S07]  /*46b0*/  ISETP.LE.U32.AND P1, PT, R129, UR6, PT ;  /* 0x0000000681007c0c */ /* 0x000fee000bf23070 */
[----:B------:R-:W2:Y:S01]  /*46c0*/  MUFU.EX2 R131, R23 ;  /* 0x0000001700837308 */ /* 0x000ea20000000800 */
[----:B------:R-:W-:Y:S01]  /*46d0*/  ISETP.LE.U32.AND P6, PT, R130, UR6, PT ;  /* 0x0000000682007c0c */ /* 0x000fe2000bfc3070 */
[----:B------:R3:W-:Y:S01]  /*46e0*/  STS [R197], R25 ;  /* 0x00000019c5007388 */ /* 0x0007e20000000800 */
[----:B-1----:R-:W-:Y:S07]  /*46f0*/  LOP3.LUT R181, R123, 0xffff, RZ, 0xc0, !PT ;  /* 0x0000ffff7bb57812 */ /* 0x002fee00078ec0ff */
[----:B------:R-:W1:Y:S01]  /*4700*/  MUFU.EX2 R130, R22 ;  /* 0x0000001600827308 */ /* 0x000e620000000800 */
[----:B------:R-:W-:Y:S02]  /*4710*/  F2FP.RELU.F16.F32.PACK_AB R31, R251, R248 ;  /* 0x000000f8fb1f723e */ /* 0x000fe400000008ff */
[----:B------:R-:W-:Y:S07]  /*4720*/  SHF.R.U32.HI R129, RZ, 0x8, R181 ;  /* 0x00000008ff817819 */ /* 0x000fee00000116b5 */
[----:B------:R-:W3:Y:S01]  /*4730*/  MUFU.EX2 R181, R15 ;  /* 0x0000000f00b57308 */ /* 0x000ee20000000800 */
[----:B----4-:R-:W-:Y:S01]  /*4740*/  @P2 FADD.FTZ R118, -R118, -RZ ;  /* 0x800000ff76762221 */ /* 0x010fe20000010100 */
[----:B------:R-:W-:Y:S01]  /*4750*/  LOP3.LUT R129, R129, 0xffff, RZ, 0xc0, !PT ;  /* 0x0000ffff81817812 */ /* 0x000fe200078ec0ff */
[----:B------:R-:W-:Y:S01]  /*4760*/  @!P1 FADD.FTZ R252, -R252, -RZ ;  /* 0x800000fffcfc9221 */ /* 0x000fe20000010100 */
[----:B------:R-:W-:Y:S01]  /*4770*/  ISETP.GT.U32.AND P1, PT, R9, UR6, PT ;  /* 0x0000000609007c0c */ /* 0x000fe2000bf24070 */
[----:B--2---:R-:W-:Y:S01]  /*4780*/  @!P5 FADD.FTZ R131, -R131, -RZ ;  /* 0x800000ff8383d221 */ /* 0x004fe20000010100 */
[----:B------:R-:W-:Y:S04]  /*4790*/  ISETP.LE.U32.AND P4, PT, R129, UR6, PT ;  /* 0x0000000681007c0c */ /* 0x000fe8000bf83070 */
[----:B------:R2:W4:Y:S01]  /*47a0*/  MUFU.EX2 R129, R26 ;  /* 0x0000001a00817308 */ /* 0x0005220000000800 */
[----:B------:R-:W-:Y:S01]  /*47b0*/  ISETP.GT.U32.AND P5, PT, R6, UR6, PT ;  /* 0x0000000606007c0c */ /* 0x000fe2000bfa4070 */
[----:B-1----:R-:W-:Y:S01]  /*47c0*/  @!P6 FADD.FTZ R130, -R130, -RZ ;  /* 0x800000ff8282e221 */ /* 0x002fe20000010100 */
[----:B------:R-:W-:Y:S02]  /*47d0*/  F2FP.RELU.F16.F32.PACK_AB R6, R241, R238 ;  /* 0x000000eef106723e */ /* 0x000fe400000008ff */
[----:B------:R-:W-:Y:S01]  /*47e0*/  ISETP.GT.U32.AND P6, PT, R7, UR6, PT ;  /* 0x0000000607007c0c */ /* 0x000fe2000bfc4070 */
[----:B---3--:R-:W-:Y:S01]  /*47f0*/  @!P0 FADD.FTZ R181, -R181, -RZ ;  /* 0x800000ffb5b58221 */ /* 0x008fe20000010100 */
[----:B------:R-:W-:Y:S01]  /*4800*/  F2FP.RELU.F16.F32.PACK_AB R30, R131, R130 ;  /* 0x00000082831e723e */ /* 0x000fe200000008ff */
[----:B------:R-:W-:Y:S01]  /*4810*/  @P1 FADD.FTZ R126, -R126, -RZ ;  /* 0x800000ff7e7e1221 */ /* 0x000fe20000010100 */
[----:B------:R-:W-:Y:S01]  /*4820*/  ISETP.LE.U32.AND P1, PT, R33, UR6, PT ;  /* 0x0000000621007c0c */ /* 0x000fe2000bf23070 */
[--C-:B------:R-:W-:Y:S01]  /*4830*/  FFMA.FTZ R33, R28, UR7, -R125.reuse ;  /* 0x000000071c217c23 */ /* 0x100fe2000801087d */
[----:B------:R-:W-:Y:S01]  /*4840*/  FFMA.FTZ R125, R29, UR7, -R125 ;  /* 0x000000071d7d7c23 */ /* 0x000fe2000801087d */
[--C-:B------:R-:W-:Y:S01]  /*4850*/  FFMA.FTZ R29, R34, UR7, -R127.reuse ;  /* 0x00000007221d7c23 */ /* 0x100fe2000801087f */
[----:B--2---:R-:W-:Y:S01]  /*4860*/  F2FP.RELU.F16.F32.PACK_AB R26, R239, R236 ;  /* 0x000000ecef1a723e */ /* 0x004fe200000008ff */
[----:B------:R1:W-:Y:S01]  /*4870*/  MUFU.EX2 R123, R33 ;  /* 0x00000021007b7308 */ /* 0x0003e20000000800 */
[----:B------:R-:W-:Y:S01]  /*4880*/  FFMA.FTZ R127, R35, UR7, -R127 ;  /* 0x00000007237f7c23 */ /* 0x000fe2000801087f */
[----:B------:R-:W-:Y:S01]  /*4890*/  F2FP.RELU.F16.F32.PACK_AB R35, R249, R246 ;  /* 0x000000f6f923723e */ /* 0x000fe200000008ff */
[----:B------:R-:W-:Y:S01]  /*48a0*/  @!P4 FADD.FTZ R122, -R122, -RZ ;  /* 0x800000ff7a7ac221 */ /* 0x000fe20000010100 */
[----:B------:R2:W-:Y:S06]  /*48b0*/  STS [R197+0x400], R26 ;  /* 0x0004001ac5007388 */ /* 0x0005ec0000000800 */
[----:B------:R3:W3:Y:S01]  /*48c0*/  MUFU.EX2 R188, R127 ;  /* 0x0000007f00bc7308 */ /* 0x0006e20000000800 */
[----:B------:R-:W-:Y:S01]  /*48d0*/  F2FP.RELU.F16.F32.PACK_AB R34, R247, R244 ;  /* 0x000000f4f722723e */ /* 0x000fe200000008ff */
[----:B----4-:R-:W-:Y:S01]  /*48e0*/  @!P3 FADD.FTZ R129, -R129, -RZ ;  /* 0x800000ff8181b221 */ /* 0x010fe20000010100 */
[----:B------:R-:W-:Y:S01]  /*48f0*/  STS [R213], R35 ;  /* 0x00000023d5007388 */ /* 0x000fe20000000800 */
[----:B------:R-:W-:Y:S06]  /*4900*/  F2FP.RELU.F16.F32.PACK_AB R25, R252, R250 ;  /* 0x000000fafc19723e */ /* 0x000fec00000008ff */
[----:B------:R-:W4:Y:S01]  /*4910*/  MUFU.EX2 R119, R29 ;  /* 0x0000001d00777308 */ /* 0x000f220000000800 */
[----:B------:R-:W-:Y:S01]  /*4920*/  ISETP.LE.U32.AND P0, PT, R14, UR6, PT ;  /* 0x000000060e007c0c */ /* 0x000fe2000bf03070 */
[----:B------:R-:W-:Y:S01]  /*4930*/  STS [R213+0x400], R31 ;  /* 0x0004001fd5007388 */ /* 0x000fe20000000800 */
[----:B------:R-:W-:Y:S07]  /*4940*/  ISETP.GT.U32.AND P4, PT, R13, UR6, PT ;  /* 0x000000060d007c0c */ /* 0x000fee000bf84070 */
[----:B------:R-:W2:Y:S01]  /*4950*/  MUFU.EX2 R125, R125 ;  /* 0x0000007d007d7308 */ /* 0x000ea20000000800 */
[----:B-1----:R-:W-:Y:S01]  /*4960*/  F2FP.RELU.F16.F32.PACK_AB R33, R240, R243 ;  /* 0x000000f3f021723e */ /* 0x002fe200000008ff */
[----:B------:R-:W-:Y:S01]  /*4970*/  STS [R197+0x1000], R6 ;  /* 0x00100006c5007388 */ /* 0x000fe20000000800 */
[----:B------:R-:W-:Y:S01]  /*4980*/  ISETP.GT.U32.AND P3, PT, R11, UR6, PT ;  /* 0x000000060b007c0c */ /* 0x000fe2000bf64070 */
[----:B------:R-:W-:Y:S01]  /*4990*/  @!P1 FADD.FTZ R132, -R132, -RZ ;  /* 0x800000ff84849221 */ /* 0x000fe20000010100 */
[----:B---3--:R-:W-:Y:S01]  /*49a0*/  IMAD.IADD R127, R229, 0x1, R214 ;  /* 0x00000001e57f7824 */ /* 0x008fe200078e02d6 */
[----:B------:R-:W-:Y:S01]  /*49b0*/  STS [R197+0x1400], R33 ;  /* 0x00140021c5007388 */ /* 0x000fe20000000800 */
[----:B------:R-:W-:Y:S01]  /*49c0*/  @P5 FADD.FTZ R188, -R188, -RZ ;  /* 0x800000ffbcbc5221 */ /* 0x000fe20000010100 */
[----:B------:R-:W-:Y:S02]  /*49d0*/  FSETP.GE.FTZ.AND P1, PT, R228, RZ, PT ;  /* 0x000000ffe400720b */ /* 0x000fe40003f36000 */
[----:B------:R1:W-:Y:S01]  /*49e0*/  STS [R213+0x1000], R27 ;  /* 0x0010001bd5007388 */ /* 0x0003e20000000800 */
[----:B----4-:R-:W-:Y:S01]  /*49f0*/  @P6 FADD.FTZ R119, -R119, -RZ ;  /* 0x800000ff77776221 */ /* 0x010fe20000010100 */
[----:B------:R-:W-:Y:S01]  /*4a00*/  @!P0 FADD.FTZ R123, -R123, -RZ ;  /* 0x800000ff7b7b8221 */ /* 0x000fe20000010100 */
[----:B------:R-:W-:Y:S01]  /*4a10*/  FSETP.GE.FTZ.AND P0, PT, R237, RZ, PT ;  /* 0x000000ffed00720b */ /* 0x000fe20003f16000 */
[----:B------:R3:W-:Y:S01]  /*4a20*/  STS [R213+0x1400], R34 ;  /* 0x00140022d5007388 */ /* 0x0007e20000000800 */
[----:B--2---:R-:W-:Y:S01]  /*4a30*/  F2FP.RELU.F16.F32.PACK_AB R26, R126, R121 ;  /* 0x000000797e1a723e */ /* 0x004fe200000008ff */
[----:B------:R-:W-:Y:S01]  /*4a40*/  @P4 FADD.FTZ R125, -R125, -RZ ;  /* 0x800000ff7d7d4221 */ /* 0x000fe20000010100 */
[----:B------:R-:W-:Y:S01]  /*4a50*/  @P3 FADD.FTZ R117, -R117, -RZ ;  /* 0x800000ff75753221 */ /* 0x000fe20000010100 */
[----:B------:R2:W-:Y:S01]  /*4a60*/  STS [R229], R25 ;  /* 0x00000019e5007388 */ /* 0x0005e20000000800 */
[----:B------:R-:W-:Y:S02]  /*4a70*/  FSETP.GE.FTZ.AND P4, PT, R246, RZ, PT ;  /* 0x000000fff600720b */ /* 0x000fe40003f96000 */
[----:B------:R-:W-:Y:S01]  /*4a80*/  FSETP.GE.FTZ.AND P3, PT, R249, RZ, PT ;  /* 0x000000fff900720b */ /* 0x000fe20003f76000 */
[----:B------:R4:W-:Y:S01]  /*4a90*/  STS [R229+0x400], R30 ;  /* 0x0004001ee5007388 */ /* 0x0009e20000000800 */
[----:B------:R-:W-:Y:S03]  /*4aa0*/  FSETP.GE.FTZ.AND P2, PT, R250, RZ, PT ;  /* 0x000000fffa00720b */ /* 0x000fe60003f56000 */
[----:B------:R4:W-:Y:S01]  /*4ab0*/  STS [R127], R26 ;  /* 0x0000001a7f007388 */ /* 0x0009e20000000800 */
[----:B-1----:R-:W-:Y:S02]  /*4ac0*/  F2FP.RELU.F16.F32.PACK_AB R27, R122, R181 ;  /* 0x000000b57a1b723e */ /* 0x002fe400000008ff */
[----:B---3--:R-:W-:Y:S02]  /*4ad0*/  F2FP.RELU.F16.F32.PACK_AB R34, R188, R119 ;  /* 0x00000077bc22723e */ /* 0x008fe400000008ff */
[----:B--2---:R-:W-:Y:S03]  /*4ae0*/  F2FP.RELU.F16.F32.PACK_AB R25, R132, R129 ;  /* 0x000000818419723e */ /* 0x004fe600000008ff */
[----:B------:R-:W-:Y:S01]  /*4af0*/  STS [R127+0x400], R34 ;  /* 0x000400227f007388 */ /* 0x000fe20000000800 */
[----:B----4-:R-:W-:Y:S03]  /*4b00*/  F2FP.RELU.F16.F32.PACK_AB R30, R118, R117 ;  /* 0x00000075761e723e */ /* 0x010fe600000008ff */
[----:B------:R-:W-:Y:S01]  /*4b10*/  STS [R229+0x1000], R27 ;  /* 0x0010001be5007388 */ /* 0x000fe20000000800 */
[----:B------:R-:W-:Y:S03]  /*4b20*/  F2FP.RELU.F16.F32.PACK_AB R26, R125, R123 ;  /* 0x0000007b7d1a723e */ /* 0x000fe600000008ff */
        /* <DEDUP_REMOVED lines=70> */
[----:B------:R-:W-:Y:S04]  /*4f90*/  FSEL R249, R249, R135, P2 ;  /* 0x00000087f9f97208 */ /* 0x000fe80001000000 */
[----:B------:R-:W-:Y:S01]  /*4fa0*/  FSEL R252, R252, R207, P1 ;  /* 0x000000cffcfc7208 */ /* 0x000fe20000800000 */
[----:B------:R-:W-:Y:S01]  /*4fb0*/  @P0 FADD.FTZ R207, -R207, R33 ;  /* 0x00000021cfcf0221 */ /* 0x000fe20000010100 */
[----:B------:R-:W-:Y:S01]  /*4fc0*/  ISETP.GT.AND P0, PT, R225, R204, PT ;  /* 0x000000cce100720c */ /* 0x000fe20003f04270 */
[----:B------:R-:W-:Y:S01]  /*4fd0*/  FADD.FTZ R33, -R135, R7 ;  /* 0x0000000787217221 */ /* 0x000fe20000010100 */
[----:B------:R-:W-:Y:S01]  /*4fe0*/  FSETP.GE.FTZ.AND P1, PT, R239, RZ, PT ;  /* 0x000000ffef00720b */ /* 0x000fe20003f36000 */
[----:B------:R-:W-:Y:S01]  /*4ff0*/  FMUL.FTZ R237, R121, R252 ;  /* 0x000000fc79ed7220 */ /* 0x000fe20000410000 */
[----:B------:R-:W-:Y:S02]  /*5000*/  FMUL.FTZ R252, R126, R207 ;  /* 0x000000cf7efc7220 */ /* 0x000fe40000410000 */
[----:B------:R-:W-:Y:S07]  /*5010*/  FSEL R207, R33, R135, P1 ;  /* 0x0000008721cf7208 */ /* 0x000fee0000800000 */
[----:B------:R-:W-:Y:S05]  /*5020*/  @!P0 BRA `(.L_x_672) ;  /* 0x0000000000588947 */ /* 0x000fea0003800000 */
        /* <DEDUP_REMOVED lines=22> */
.L_x_672:
        /* <DEDUP_REMOVED lines=15> */
[----:B------:R1:W-:Y:S01]  /*5280*/  STS [R197+-0x3c00], R4 ;  /* 0xffc40004c5007388 */ /* 0x0003e20000000800 */
        /* <DEDUP_REMOVED lines=17> */
[----:B------:R-:W-:Y:S01]  /*53a0*/  FADD.FTZ R7, -R134, R12 ;  /* 0x0000000c86077221 */ /* 0x000fe20000010100 */
[----:B------:R-:W-:Y:S01]  /*53b0*/  FSETP.GE.FTZ.AND P2, PT, R241, RZ, PT ;  /* 0x000000fff100720b */ /* 0x000fe20003f56000 */
[C---:B------:R-:W-:Y:S01]  /*53c0*/  FADD.FTZ R10, -R133.reuse, R10 ;  /* 0x0000000a850a7221 */ /* 0x040fe20000010100 */
[----:B------:R-:W-:Y:S01]  /*53d0*/  FSETP.GE.FTZ.AND P3, PT, R238, RZ, PT ;  /* 0x000000ffee00720b */ /* 0x000fe20003f76000 */
[----:B------:R-:W-:Y:S01]  /*53e0*/  FADD.FTZ R18, -R133, R11 ;  /* 0x0000000b85127221 */ /* 0x000fe20000010100 */
[-C--:B------:R-:W-:Y:S01]  /*53f0*/  FSEL R12, R7, R134.reuse, P1 ;  /* 0x00000086070c7208 */ /* 0x080fe20000800000 */
[C---:B------:R-:W-:Y:S01]  /*5400*/  FADD.FTZ R7, -R134.reuse, R13 ;  /* 0x0000000d86077221 */ /* 0x040fe20000010100 */
[-C--:B------:R-:W-:Y:S01]  /*5410*/  FSEL R8, R9, R134.reuse, P2 ;  /* 0x0000008609087208 */ /* 0x080fe20001000000 */
[C---:B------:R-:W-:Y:S01]  /*5420*/  FADD.FTZ R9, -R134.reuse, R24 ;  /* 0x0000001886097221 */ /* 0x040fe20000010100 */
[----:B------:R-:W-:Y:S01]  /*5430*/  FSETP.GE.FTZ.AND P1, PT, R125, RZ, PT ;  /* 0x000000ff7d00720b */ /* 0x000fe20003f36000 */
[----:B------:R-:W-:Y:S01]  /*5440*/  FADD.FTZ R13, -R134, R28 ;  /* 0x0000001c860d7221 */ /* 0x000fe20000010100 */
[----:B------:R-:W-:Y:S01]  /*5450*/  FSEL R5, R5, R134, P3 ;  /* 0x0000008605057208 */ /* 0x000fe20001800000 */
[----:B------:R-:W-:Y:S01]  /*5460*/  FMUL.FTZ R8, R241, R8 ;  /* 0x00000008f1087220 */ /* 0x000fe20000410000 */
[----:B------:R-:W-:Y:S01]  /*5470*/  FSETP.GE.FTZ.AND P4, PT, R181, RZ, PT ;  /* 0x000000ffb500720b */ /* 0x000fe20003f96000 */
[----:B------:R-:W-:Y:S01]  /*5480*/  FMUL.FTZ R12, R245, R12 ;  /* 0x0000000cf50c7220 */ /* 0x000fe20000410000 */
[----:B------:R-:W-:Y:S01]  /*5490*/  FSETP.GE.FTZ.AND P3, PT, R122, RZ, PT ;  /* 0x000000ff7a00720b */ /* 0x000fe20003f76000 */
[----:B------:R-:W-:Y:S01]  /*54a0*/  FMUL.FTZ R5, R238, R5 ;  /* 0x00000005ee057220 */ /* 0x000fe20000410000 */
[----:B------:R-:W-:Y:S01]  /*54b0*/  FSETP.GE.FTZ.AND P2, PT, R242, RZ, PT ;  /* 0x000000fff200720b */ /* 0x000fe20003f56000 */
[----:B------:R-:W-:Y:S01]  /*54c0*/  FADD.FTZ R14, -R133, R14 ;  /* 0x0000000e850e7221 */ /* 0x000fe20000010100 */
[-C--:B-1----:R-:W-:Y:S01]  /*54d0*/  FSEL R4, R9, R134.reuse, P4 ;  /* 0x0000008609047208 */ /* 0x082fe20002000000 */
[----:B------:R-:W-:Y:S01]  /*54e0*/  STS [R213+-0x4000], R246 ;  /* 0xffc000f6d5007388 */ /* 0x000fe20000000800 */
[-C--:B------:R-:W-:Y:S01]  /*54f0*/  FSEL R25, R25, R134.reuse, P3 ;  /* 0x0000008619197208 */ /* 0x080fe20001800000 */
[----:B------:R-:W-:Y:S01]  /*5500*/  FADD.FTZ R26, -R133, R26 ;  /* 0x0000001a851a7221 */ /* 0x000fe20000010100 */
[----:B------:R-:W-:Y:S01]  /*5510*/  FSEL R7, R7, R134, P2 ;  /* 0x0000008607077208 */ /* 0x000fe20001000000 */
[----:B------:R-:W-:Y:S01]  /*5520*/  FMUL.FTZ R4, R181, R4 ;  /* 0x00000004b5047220 */ /* 0x000fe20000410000 */
[----:B------:R-:W-:Y:S01]  /*5530*/  FSETP.GE.FTZ.AND P2, PT, R123, RZ, PT ;  /* 0x000000ff7b00720b */ /* 0x000fe20003f56000 */
[----:B------:R-:W-:Y:S01]  /*5540*/  FMUL.FTZ R25, R122, R25 ;  /* 0x000000197a197220 */ /* 0x000fe20000410000 */
[----:B------:R-:W-:Y:S01]  /*5550*/  F2FP.F16.F32.PACK_AB R8, R8, R5 ;  /* 0x000000050808723e */ /* 0x000fe200000000ff */
[----:B------:R-:W-:Y:S01]  /*5560*/  FMUL.FTZ R7, R242, R7 ;  /* 0x00000007f2077220 */ /* 0x000fe20000410000 */
[----:B--2---:R-:W-:Y:S01]  /*5570*/  FSEL R6, R13, R134, P2 ;  /* 0x000000860d067208 */ /* 0x004fe20001000000 */
[----:B------:R-:W-:Y:S01]  /*5580*/  @P1 FADD.FTZ R134, -R134, R29 ;  /* 0x0000001d86861221 */ /* 0x000fe20000010100 */
[----:B------:R-:W-:Y:S01]  /*5590*/  FSETP.GE.FTZ.AND P2, PT, R243, RZ, PT ;  /* 0x000000fff300720b */ /* 0x000fe20003f56000 */
[----:B------:R-:W-:Y:S01]  /*55a0*/  STS [R197+-0x3000], R8 ;  /* 0xffd00008c5007388 */ /* 0x000fe20000000800 */
[----:B------:R-:W-:Y:S01]  /*55b0*/  FSETP.GE.FTZ.AND P1, PT, R240, RZ, PT ;  /* 0x000000fff000720b */ /* 0x000fe20003f36000 */
[----:B------:R-:W-:Y:S01]  /*55c0*/  FMUL.FTZ R6, R123, R6 ;  /* 0x000000067b067220 */ /* 0x000fe20000410000 */
[----:B------:R-:W-:Y:S01]  /*55d0*/  F2FP.F16.F32.PACK_AB R28, R25, R4 ;  /* 0x00000004191c723e */ /* 0x000fe200000000ff */
[----:B------:R-:W-:Y:S01]  /*55e0*/  FADD.FTZ R4, -R133, R15 ;  /* 0x0000000f85047221 */ /* 0x000fe20000010100 */
[-C--:B------:R-:W-:Y:S01]  /*55f0*/  FSEL R10, R10, R133.reuse, P2 ;  /* 0x000000850a0a7208 */ /* 0x080fe20001000000 */
[----:B------:R-:W-:Y:S01]  /*5600*/  FMUL.FTZ R125, R125, R134 ;  /* 0x000000867d7d7220 */ /* 0x000fe20000410000 */
[----:B------:R-:W-:Y:S01]  /*5610*/  FSEL R5, R18, R133, P1 ;  /* 0x0000008512057208 */ /* 0x000fe20000800000 */
[----:B------:R-:W-:Y:S01]  /*5620*/  FADD.FTZ R30, -R133, R30 ;  /* 0x0000001e851e7221 */ /* 0x000fe20000010100 */
[----:B------:R-:W-:Y:S01]  /*5630*/  FSETP.GE.FTZ.AND P2, PT, R244, RZ, PT ;  /* 0x000000fff400720b */ /* 0x000fe20003f56000 */
[----:B------:R-:W-:Y:S01]  /*5640*/  FMUL.FTZ R10, R243, R10 ;  /* 0x0000000af30a7220 */ /* 0x000fe20000410000 */
[----:B------:R-:W-:Y:S01]  /*5650*/  FSETP.GE.FTZ.AND P5, PT, R247, RZ, PT ;  /* 0x000000fff700720b */ /* 0x000fe20003fb6000 */
[----:B------:R-:W-:Y:S01]  /*5660*/  FMUL.FTZ R5, R240, R5 ;  /* 0x00000005f0057220 */ /* 0x000fe20000410000 */
[----:B------:R-:W-:Y:S01]  /*5670*/  F2FP.F16.F32.PACK_AB R12, R7, R12 ;  /* 0x0000000c070c723e */ /* 0x000fe200000000ff */
[----:B------:R-:W-:Y:S01]  /*5680*/  FMUL.FTZ R34, R119, R34 ;  /* 0x0000002277227220 */ /* 0x000fe20000410000 */
[----:B------:R-:W-:Y:S01]  /*5690*/  FSEL R7, R14, R133, P2 ;  /* 0x000000850e077208 */ /* 0x000fe20001000000 */
[----:B------:R-:W-:Y:S01]  /*56a0*/  FMUL.FTZ R135, R188, R135 ;  /* 0x00000087bc877220 */ /* 0x000fe20000410000 */
[----:B------:R-:W-:Y:S01]  /*56b0*/  FSEL R4, R4, R133, P5 ;  /* 0x0000008504047208 */ /* 0x000fe20002800000 */
[----:B------:R-:W-:Y:S01]  /*56c0*/  IMAD R116, R199, UR4, RZ ;  /* 0x00000004c7747c24 */ /* 0x000fe2000f8e02ff */
[----:B------:R-:W-:Y:S01]  /*56d0*/  FSETP.GE.FTZ.AND P1, PT, R118, RZ, PT ;  /* 0x000000ff7600720b */ /* 0x000fe20003f36000 */
[----:B------:R-:W-:Y:S01]  /*56e0*/  FMUL.FTZ R7, R244, R7 ;  /* 0x00000007f4077220 */ /* 0x000fe20000410000 */
[----:B------:R-:W-:Y:S01]  /*56f0*/  F2FP.F16.F32.PACK_AB R100, R125, R6 ;  /* 0x000000067d64723e */ /* 0x000fe200000000ff */
[----:B------:R-:W-:Y:S01]  /*5700*/  FMUL.FTZ R4, R247, R4 ;  /* 0x00000004f7047220 */ /* 0x000fe20000410000 */
[----:B------:R-:W-:Y:S01]  /*5710*/  F2FP.F16.F32.PACK_AB R10, R5, R10 ;  /* 0x0000000a050a723e */ /* 0x000fe200000000ff */
[----:B------:R-:W-:Y:S01]  /*5720*/  FADD.FTZ R6, -R133, R27 ;  /* 0x0000001b85067221 */ /* 0x000fe20000010100 */
        /* <DEDUP_REMOVED lines=82> */
[----:B------:R-:W-:Y:S04]  /*5c50*/  IMAD.U32 R7, RZ, RZ, UR30 ;  /* 0x0000001eff077e24 */ /* 0x000fe8000f8e00ff */
[----:B------:R-:W-:Y:S05]  /*5c60*/  IMAD.X R4, RZ, RZ, ~UR10, P1 ;  /* 0x8000000aff047e24 */ /* 0x000fea00088e06ff */
[----:B------:R-:W-:Y:S04]  /*5c70*/  SHF.R.S64 R5, R5, 0x1f, R4 ;  /* 0x0000001f05057819 */ /* 0x000fe80000001004 */
[----:B------:R-:W-:Y:S01]  /*5c80*/  IADD3 R210, P1, PT, R5, R210, RZ ;  /* 0x000000d205d27210 */ /* 0x000fe20007f3e0ff */
[----:B------:R-:W-:Y:S03]  /*5c90*/  IMAD.U32 R5, RZ, RZ, UR30 ;  /* 0x0000001eff057e24 */ /* 0x000fe6000f8e00ff */
[----:B------:R-:W-:Y:S01]  /*5ca0*/  LEA.HI.X.SX32 R211, R4, R211, 0x1, P1 ;  /* 0x000000d304d37211 */ /* 0x000fe200008f0eff */
[----:B------:R-:W-:Y:S01]  /*5cb0*/  IMAD.U32 R4, RZ, RZ, UR29 ;  /* 0x0000001dff047e24 */ /* 0x000fe2000f8e00ff */
[----:B------:R-:W-:Y:S03]  /*5cc0*/  LEA R8, P1, R7, R210, 0x1 ;  /* 0x000000d207087211 */ /* 0x000fe600078208ff */
[----:B------:R-:W-:Y:S01]  /*5cd0*/  @!PT LDS RZ, [RZ] ;  /* 0x00000000fffff984 */ /* 0x000fe20000000800 */
[----:B------:R-:W-:Y:S01]  /*5ce0*/  @!PT LDS RZ, [RZ] ;  /* 0x00000000fffff984 */ /* 0x000fe20000000800 */
[----:B------:R-:W-:Y:S01]  /*5cf0*/  @!PT LDS RZ, [RZ] ;  /* 0x00000000fffff984 */ /* 0x000fe20000000800 */
[----:B------:R1:W-:Y:S01]  /*5d00*/  LDGSTS.E.BYPASS.LTC128B.128 [R198+0x4000], desc[UR22][R210.64] ;  /* 0x04000000d2c67fae */ /* 0x0003e2000b981a16 */
[----:B------:R-:W-:Y:S05]  /*5d10*/  LEA.HI.X R9, R5, R211, R4, 0x1, P1 ;  /* 0x000000d305097211 */ /* 0x000fea00008f0c04 */
[----:B------:R1:W-:Y:S04]  /*5d20*/  LDGSTS.E.BYPASS.LTC128B.128 [R198+0x5000], desc[UR22][R8.64] ;  /* 0x0500000008c67fae */ /* 0x0003e8000b981a16 */
[----:B------:R-:W0:Y:S02]  /*5d30*/  LDGDEPBAR ;  /* 0x00000000000079af */ /* 0x000e240000000000 */
.L_x_673:
        /* <DEDUP_REMOVED lines=318> */
.L_x_675:
[----:B------:R-:W2:Y:S01]  /*7120*/  LDCU.64 UR10, c[0x0][0x5c0] ;  /* 0x0000b800ff0a77ac */ /* 0x000ea20008000a00 */
[----:B------:R-:W-:-:S05]  /*7130*/  IADD3 R16, PT, PT, R226, R227, RZ ;  /* 0x000000e3e2107210 */ /* 0x000fca0007ffe0ff */
[C---:B--2---:R-:W-:Y:S02]  /*7140*/  IMAD R8, R16.reuse, UR11, RZ ;  /* 0x0000000b10087c24 */ /* 0x044fe4000f8e02ff */
[----:B------:R-:W-:-:S05]  /*7150*/  IMAD.WIDE.U32 R16, R16, UR10, RZ ;  /* 0x0000000a10107c25 */ /* 0x000fca000f8e00ff */
[----:B------:R-:W-:Y:S02]  /*7160*/  IADD3 R8, PT, PT, R17, R8, RZ ;  /* 0x0000000811087210 */ /* 0x000fe40007ffe0ff */
.L_x_676:
        /* <DEDUP_REMOVED lines=11> */
.L_x_677:
[----:B------:R-:W2:Y:S01]  /*7220*/  LDCU.64 UR6, c[0x0][0x5c8] ;  /* 0x0000b900ff0677ac */ /* 0x000ea20008000a00 */
[----:B------:R-:W-:-:S05]  /*7230*/  IADD3 R14, PT, PT, R226, R227, RZ ;  /* 0x000000e3e20e7210 */ /* 0x000fca0007ffe0ff */
[C---:B--2---:R-:W-:Y:S02]  /*7240*/  IMAD R12, R14.reuse, UR7, RZ ;  /* 0x000000070e0c7c24 */ /* 0x044fe4000f8e02ff */
[----:B------:R-:W-:-:S05]  /*7250*/  IMAD.WIDE.U32 R14, R14, UR6, RZ ;  /* 0x000000060e0e7c25 */ /* 0x000fca000f8e00ff */
[----:B------:R-:W-:Y:S02]  /*7260*/  IADD3 R12, PT, PT, R15, R12, RZ ;  /* 0x0000000c0f0c7210 */ /* 0x000fe40007ffe0ff */
.L_x_678:
[----:B------:R-:W-:Y:S01]  /*7270*/  BAR.SYNC.DEFER_BLOCKING 0x0 ;  /* 0x0000000000007b1d */ /* 0x000fe20000010000 */
[----:B------:R-:W-:Y:S01]  /*7280*/  USHF.L.U32 UR12, UR21, 0x7, URZ ;  /* 0x00000007150c7899 */ /* 0x000fe200080006ff */
[CC--:B------:R-:W-:Y:S02]  /*7290*/  ISETP.GE.AND P3, PT, R193.reuse, R201.reuse, PT ;  /* 0x000000c9c100720c */ /* 0x0c0fe40003f66270 */
[----:B------:R-:W-:Y:S01]  /*72a0*/  IADD3 R27, P2, PT, R193, 0x20, RZ ;  /* 0x00000020c11b7810 */ /* 0x000fe20007f5e0ff */
[----:B------:R-:W-:Y:S01]  /*72b0*/  USHF.R.S32.HI UR13, URZ, 0x1f, UR12 ;  /* 0x0000001fff0d7899 */ /* 0x000fe2000801140c */
[----:B------:R-:W-:Y:S01]  /*72c0*/  BSSY.RECONVERGENT B0, `(.L_x_679) ;  /* 0x000001e000007945 */ /* 0x000fe20003800200 */
[----:B------:R-:W-:Y:S01]  /*72d0*/  UIMAD.WIDE.U32 UR14, UR12, UR10, URZ ;  /* 0x0000000a0c0e72a5 */ /* 0x000fe2000f8e00ff */
[-C--:B------:R-:W-:Y:S01]  /*72e0*/  ISETP.GE.AND P6, PT, R196, R201.reuse, PT ;  /* 0x000000c9c400720c */ /* 0x080fe20003fc6270 */
[----:B------:R-:W-:Y:S01]  /*72f0*/  UIMAD UR4, UR13, UR10, URZ ;  /* 0x0000000a0d0472a4 */ /* 0x000fe2000f8e02ff */
[-C--:B------:R-:W-:Y:S01]  /*7300*/  ISETP.GE.AND P5, PT, R195, R201.reuse, PT ;  /* 0x000000c9c300720c */ /* 0x080fe20003fa6270 */
[----:B------:R-:W-:Y:S01]  /*7310*/  IMAD.X R26, RZ, RZ, RZ, P2 ;  /* 0x000000ffff1a7224 */ /* 0x000fe200010e06ff */
[----:B------:R-:W-:Y:S01]  /*7320*/  ISETP.GE.AND P4, PT, R194, R201, PT ;  /* 0x000000c9c200720c */ /* 0x000fe20003f86270 */
[----:B------:R-:W-:Y:S01]  /*7330*/  IMAD.U32 R10, RZ, RZ, UR14 ;  /* 0x0000000eff0a7e24 */ /* 0x000fe2000f8e00ff */
[----:B------:R-:W-:Y:S01]  /*7340*/  UIMAD UR14, UR12, UR11, UR4 ;  /* 0x0000000b0c0e72a4 */ /* 0x000fe2000f8e0204 */
[----:B------:R-:W-:Y:S01]  /*7350*/  IMAD.U32 R11, RZ, RZ, UR15 ;  /* 0x0000000fff0b7e24 */ /* 0x000fe2000f8e00ff */
[----:B------:R-:W-:-:S02]  /*7360*/  IADD3 R25, P1, PT, R193, 0x40, RZ ;  /* 0x00000040c1197810 */ /* 0x000fc40007f3e0ff */
[----:B------:R-:W-:Y:S02]  /*7370*/  LOP3.LUT R17, R10, 0x38, R192, 0xf8, !PT ;  /* 0x000000380a117812 */ /* 0x000fe400078ef8c0 */
[----:B------:R-:W2:Y:S01]  /*7380*/  LDCU.64 UR4, c[0x0][0x5d8] ;  /* 0x0000bb00ff0477ac */ /* 0x000ea20008000a00 */
[----:B------:R-:W-:Y:S01]  /*7390*/  IMAD.U32 R9, RZ, RZ, UR14 ;  /* 0x0000000eff097e24 */ /* 0x000fe2000f8e00ff */
[----:B------:R-:W-:Y:S01]  /*73a0*/  IADD3 R16, P0, PT, R16, R17, RZ ;  /* 0x0000001110107210 */ /* 0x000fe20007f1e0ff */
[----:B-1----:R1:W3:Y:S03]  /*73b0*/  LDS.128 R4, [R198+0x7000] ;  /* 0x00700000c6047984 */ /* 0x0022e60000000c00 */
[----:B------:R-:W-:Y:S02]  /*73c0*/  IADD3.X R17, PT, PT, R8, UR15, R9, P0, !PT ;  /* 0x0000000f08117c10 */ /* 0x000fe400087fe409 */
[----:B------:R-:W-:Y:S01]  /*73d0*/  IADD3 R24, P0, PT, R193, 0x60, RZ ;  /* 0x00000060c1187810 */ /* 0x000fe20007f1e0ff */
[----:B--2---:R-:W-:-:S04]  /*73e0*/  IMAD.WIDE.U32 R16, R183, UR4, R16 ;  /* 0x00000004b7107c25 */ /* 0x004fc8000f8e0010 */
[----:B------:R-:W-:Y:S01]  /*73f0*/  IMAD R13, R183, UR5, R17 ;  /* 0x00000005b70d7c24 */ /* 0x000fe2000f8e0211 */
[----:B------:R-:W-:Y:S07]  /*7400*/  @P3 BRA `(.L_x_680) ;  /* 0x0000000000243947 */ /* 0x000fee0003800000 */
[----:B------:R-:W2:Y:S01]  /*7410*/  LDS.128 R8, [R198+0x6000] ;  /* 0x00600000c6087984 */ /* 0x000ea20000000c00 */
[----:B------:R-:W4:Y:S01]  /*7420*/  LDCU.64 UR4, c[0x0][0x560] ;  /* 0x0000ac00ff0477ac */ /* 0x000f220008000a00 */
[----:B------:R-:W-:Y:S02]  /*7430*/  MOV R18, R16 ;  /* 0x0000001000127202 */ /* 0x000fe40000000f00 */
[----:B------:R-:W-:-:S03]  /*7440*/  MOV R19, R13 ;  /* 0x0000000d00137202 */ /* 0x000fc60000000f00 */
[----:B------:R-:W-:-:S04]  /*7450*/  IMAD.WIDE.U32 R20, R193, UR10, R18 ;  /* 0x0000000ac1147c25 */ /* 0x000fc8000f8e0012 */
[----:B------:R-:W-:Y:S01]  /*7460*/  IMAD R15, R193, UR11, R21 ;  /* 0x0000000bc10f7c24 */ /* 0x000fe2000f8e0215 */
[----:B----4-:R-:W-:-:S04]  /*7470*/  LEA R18, P2, R20, UR4, 0x1 ;  /* 0x0000000414127c11 */ /* 0x010fc8000f8408ff */
[----:B------:R-:W-:-:S05]  /*7480*/  LEA.HI.X R19, R20, UR5, R15, 0x1, P2 ;  /* 0x0000000514137c11 */ /* 0x000fca00090f0c0f */
[----:B--2---:R2:W-:Y:S04]  /*7490*/  STG.E.128 desc[UR22][R18.64], R8 ;  /* 0x0000000812007986 */ /* 0x0045e8000c101d16 */
.L_x_680:
[----:B------:R-:W-:Y:S05]  /*74a0*/  BSYNC.RECONVERGENT B0 ;  /* 0x0000000000007941 */ /* 0x000fea0003800200 */
.L_x_679:
[----:B------:R-:W-:Y:S04]  /*74b0*/  BSSY.RECONVERGENT B0, `(.L_x_681) ;  /* 0x000000c000007945 */ /* 0x000fe80003800200 */
[----:B------:R-:W-:Y:S05]  /*74c0*/  @P6 BRA `(.L_x_682) ;  /* 0x0000000000286947 */ /* 0x000fea0003800000 */
[----:B------:R-:W4:Y:S01]  /*74d0*/  LDCU.64 UR4, c[0x0][0x560] ;  /* 0x0000ac00ff0477ac */ /* 0x000f220008000a00 */
[----:B--2---:R-:W-:Y:S01]  /*74e0*/  MOV R10, R16 ;  /* 0x00000010000a7202 */ /* 0x004fe20000000f00 */
        /* <DEDUP_REMOVED lines=8> */
.L_x_682:
[----:B------:R-:W-:Y:S05]  /*7570*/  BSYNC.RECONVERGENT B0 ;  /* 0x0000000000007941 */ /* 0x000fea0003800200 */
.L_x_681:
[----:B---34-:R3:W4:Y:S01]  /*7580*/  LDS.128 R4, [R198+0x8000] ;  /* 0x00800000c6047984 */ /* 0x0187220000000c00 */
[----:B------:R-:W-:Y:S01]  /*7590*/  BSSY.RECONVERGENT B0, `(.L_x_683) ;  /* 0x000000d000007945 */ /* 0x000fe20003800200 */
[----:B------:R-:W-:-:S03]  /*75a0*/  IADD3.X R28, PT, PT, RZ, RZ, RZ, P1, !PT ;  /* 0x000000ffff1c7210 */ /* 0x000fc60000ffe4ff */
        /* <DEDUP_REMOVED lines=11> */
.L_x_684:
[----:B------:R-:W-:Y:S05]  /*7660*/  BSYNC.RECONVERGENT B0 ;  /* 0x0000000000007941 */ /* 0x000fea0003800200 */
.L_x_683:
[----:B-1--4-:R1:W4:Y:S01]  /*7670*/  LDS.128 R4, [R198+0x9000] ;  /* 0x00900000c6047984 */ /* 0x0123220000000c00 */
[----:B------:R-:W-:Y:S01]  /*7680*/  BSSY.RECONVERGENT B0, `(.L_x_685) ;  /* 0x000000e000007945 */ /* 0x000fe20003800200 */
[----:B--2---:R-:W-:Y:S01]  /*7690*/  LOP3.LUT R10, R192, 0x38, RZ, 0xc0, !PT ;  /* 0x00000038c00a7812 */ /* 0x004fe200078ec0ff */
[----:B------:R-:W-:Y:S01]  /*76a0*/  IMAD.U32 R8, RZ, RZ, UR6 ;  /* 0x00000006ff087e24 */ /* 0x000fe2000f8e00ff */
[----:B------:R-:W-:Y:S01]  /*76b0*/  IADD3.X R29, PT, PT, RZ, RZ, RZ, P0, !PT ;  /* 0x000000ffff1d7210 */ /* 0x000fe200007fe4ff */
        /* <DEDUP_REMOVED lines=9> */
[----:B----4-:R2:W-:Y:S04]  /*7750*/  STG.E.128 desc[UR22][R18.64], R4 ;  /* 0x0000000412007986 */ /* 0x0105e8000c101d16 */
.L_x_686:
[----:B------:R-:W-:Y:S05]  /*7760*/  BSYNC.RECONVERGENT B0 ;  /* 0x0000000000007941 */ /* 0x000fea0003800200 */
.L_x_685:
[----:B------:R-:W-:Y:S01]  /*7770*/  MOV R11, RZ ;  /* 0x000000ff000b7202 */ /* 0x000fe20000000f00 */
[----:B------:R-:W3:Y:S01]  /*7780*/  LDCU.64 UR4, c[0x0][0x5e0] ;  /* 0x0000bc00ff0477ac */ /* 0x000ee20008000a00 */
[----:B------:R-:W1:Y:S01]  /*7790*/  LDS.128 R20, [R198+0xa000] ;  /* 0x00a00000c6147984 */ /* 0x000e620000000c00 */
[----:B--2-4-:R-:W2:Y:S01]  /*77a0*/  @!P3 LDC.64 R4, c[0x0][0x568] ;  /* 0x00015a00ff04bb82 */ /* 0x014ea20000000a00 */
[----:B------:R-:W-:Y:S01]  /*77b0*/  BSSY.RECONVERGENT B0, `(.L_x_687) ;  /* 0x000001c000007945 */ /* 0x000fe20003800200 */
[----:B------:R-:W-:Y:S01]  /*77c0*/  UIMAD UR13, UR13, UR6, URZ ;  /* 0x000000060d0d72a4 */ /* 0x000fe2000f8e02ff */
[----:B------:R-:W-:Y:S01]  /*77d0*/  IMAD.WIDE.U32 R8, R8, UR12, R10 ;  /* 0x0000000c08087c25 */ /* 0x000fe2000f8e000a */
[----:B------:R4:W1:Y:S02]  /*77e0*/  LDS.128 R16, [R198+0xb000] ;  /* 0x00b00000c6107984 */ /* 0x0008640000000c00 */
[----:B------:R-:W-:Y:S01]  /*77f0*/  UIMAD UR13, UR12, UR7, UR13 ;  /* 0x000000070c0d72a4 */ /* 0x000fe2000f8e020d */
[----:B------:R-:W-:-:S05]  /*7800*/  IADD3 R30, P0, PT, R14, R8, RZ ;  /* 0x000000080e1e7210 */ /* 0x000fca0007f1e0ff */
[----:B------:R-:W-:Y:S02]  /*7810*/  IADD3.X R31, PT, PT, R12, UR13, R9, P0, !PT ;  /* 0x0000000d0c1f7c10 */ /* 0x000fe400087fe409 */
[----:B------:R4:W1:Y:S01]  /*7820*/  LDS.128 R12, [R198+0xc000] ;  /* 0x00c00000c60c7984 */ /* 0x0008620000000c00 */
[----:B---3--:R-:W-:-:S03]  /*7830*/  IMAD.WIDE.U32 R30, R183, UR4, R30 ;  /* 0x00000004b71e7c25 */ /* 0x008fc6000f8e001e */
[----:B------:R4:W3:Y:S01]  /*7840*/  LDS.128 R8, [R198+0xd000] ;  /* 0x00d00000c6087984 */ /* 0x0008e20000000c00 */
[----:B------:R-:W-:Y:S01]  /*7850*/  IMAD R33, R183, UR5, R31 ;  /* 0x00000005b7217c24 */ /* 0x000fe2000f8e021f */
[----:B------:R-:W-:-:S05]  /*7860*/  @!P3 MOV R32, R30 ;  /* 0x0000001e0020b202 */ /* 0x000fca0000000f00 */
[----:B------:R-:W-:-:S04]  /*7870*/  @!P3 IMAD.WIDE.U32 R34, R193, UR6, R32 ;  /* 0x00000006c122bc25 */ /* 0x000fc8000f8e0020 */
[----:B------:R-:W-:Y:S01]  /*7880*/  @!P3 IMAD R6, R193, UR7, R35 ;  /* 0x00000007c106bc24 */ /* 0x000fe2000f8e0223 */
[----:B--2---:R-:W-:-:S04]  /*7890*/  @!P3 LEA R4, P0, R34, R4, 0x1 ;  /* 0x000000042204b211 */ /* 0x004fc800078008ff */
[----:B------:R-:W-:-:S05]  /*78a0*/  @!P3 LEA.HI.X R5, R34, R5, R6, 0x1, P0 ;  /* 0x000000052205b211 */ /* 0x000fca00000f0c06 */
[----:B-1----:R4:W-:Y:S01]  /*78b0*/  @!P3 STG.E.128 desc[UR22][R4.64], R20 ;  /* 0x000000140400b986 */ /* 0x0029e2000c101d16 */
[----:B------:R-:W-:Y:S05]  /*78c0*/  @P6 BRA `(.L_x_688) ;  /* 0x0000000000286947 */ /* 0x000fea0003800000 */
[----:B------:R-:W1:Y:S01]  /*78d0*/  LDCU.64 UR4, c[0x0][0x568] ;  /* 0x0000ad00ff0477ac */ /* 0x000e620008000a00 */
[----:B------:R-:W-:Y:S01]  /*78e0*/  MOV R6, R30 ;  /* 0x0000001e00067202 */ /* 0x000fe20000000f00 */
[----:B----4-:R-:W-:Y:S01]  /*78f0*/  IMAD R4, R26, UR6, RZ ;  /* 0x000000061a047c24 */ /* 0x010fe2000f8e02ff */
[----:B------:R-:W-:-:S03]  /*7900*/  MOV R7, R33 ;  /* 0x0000002100077202 */ /* 0x000fc60000000f00 */
[C---:B------:R-:W-:Y:S02]  /*7910*/  IMAD R4, R27.reuse, UR7, R4 ;  /* 0x000000071b047c24 */ /* 0x040fe4000f8e0204 */
[----:B------:R-:W-:-:S05]  /*7920*/  IMAD.WIDE.U32 R6, R27, UR6, R6 ;  /* 0x000000061b067c25 */ /* 0x000fca000f8e0006 */
[----:B------:R-:W-:Y:S02]  /*7930*/  IADD3 R4, PT, PT, R4, R7, RZ ;  /* 0x0000000704047210 */ /* 0x000fe40007ffe0ff */
[----:B-1----:R-:W-:-:S04]  /*7940*/  LEA R20, P0, R6, UR4, 0x1 ;  /* 0x0000000406147c11 */ /* 0x002fc8000f8008ff */
[----:B------:R-:W-:-:S05]  /*7950*/  LEA.HI.X R21, R6, UR5, R4, 0x1, P0 ;  /* 0x0000000506157c11 */ /* 0x000fca00080f0c04 */
[----:B------:R1:W-:Y:S04]  /*7960*/  STG.E.128 desc[UR22][R20.64], R16 ;  /* 0x0000001014007986 */ /* 0x0003e8000c101d16 */
.L_x_688:
[----:B------:R-:W-:Y:S05]  /*7970*/  BSYNC.RECONVERGENT B0 ;  /* 0x0000000000007941 */ /* 0x000fea0003800200 */
.L_x_687:
[----:B------:R-:W-:Y:S04]  /*7980*/  BSSY.RECONVERGENT B0, `(.L_x_689) ;  /* 0x000000c000007945 */ /* 0x000fe80003800200 */
        /* <DEDUP_REMOVED lines=11> */
.L_x_690:
[----:B------:R-:W-:Y:S05]  /*7a40*/  BSYNC.RECONVERGENT B0 ;  /* 0x0000000000007941 */ /* 0x000fea0003800200 */
.L_x_689:
[----:B------:R-:W-:Y:S05]  /*7a50*/  @P4 BRA `(.L_x_671) ;  /* 0x0000000000284947 */ /* 0x000fea0003800000 */
[----:B------:R-:W3:Y:S01]  /*7a60*/  LDCU.64 UR4, c[0x0][0x568] ;  /* 0x0000ad00ff0477ac */ /* 0x000ee20008000a00 */
[----:B----4-:R-:W-:Y:S01]  /*7a70*/  MOV R4, R30 ;  /* 0x0000001e00047202 */ /* 0x010fe20000000f00 */
[----:B------:R-:W-:Y:S01]  /*7a80*/  IMAD R29, R29, UR6, RZ ;  /* 0x000000061d1d7c24 */ /* 0x000fe2000f8e02ff */
[----:B------:R-:W-:-:S03]  /*7a90*/  MOV R5, R33 ;  /* 0x0000002100057202 */ /* 0x000fc60000000f00 */
[C---:B------:R-:W-:Y:S02]  /*7aa0*/  IMAD R29, R24.reuse, UR7, R29 ;  /* 0x00000007181d7c24 */ /* 0x040fe4000f8e021d */
[----:B------:R-:W-:-:S05]  /*7ab0*/  IMAD.WIDE.U32 R4, R24, UR6, R4 ;  /* 0x0000000618047c25 */ /* 0x000fca000f8e0004 */
[----:B------:R-:W-:Y:S02]  /*7ac0*/  IADD3 R29, PT, PT, R29, R5, RZ ;  /* 0x000000051d1d7210 */ /* 0x000fe40007ffe0ff */
[----:B---3--:R-:W-:-:S04]  /*7ad0*/  LEA R6, P0, R4, UR4, 0x1 ;  /* 0x0000000404067c11 */ /* 0x008fc8000f8008ff */
[----:B------:R-:W-:-:S05]  /*7ae0*/  LEA.HI.X R7, R4, UR5, R29, 0x1, P0 ;  /* 0x0000000504077c11 */ /* 0x000fca00080f0c1d */
[----:B------:R3:W-:Y:S04]  /*7af0*/  STG.E.128 desc[UR22][R6.64], R8 ;  /* 0x0000000806007986 */ /* 0x0007e8000c101d16 */
.L_x_671:
[----:B------:R-:W-:Y:S05]  /*7b00*/  BSYNC.RECONVERGENT B1 ;  /* 0x0000000000017941 */ /* 0x000fea0003800200 */
.L_x_645:
        /* <DEDUP_REMOVED lines=11> */
.L_x_692:
        /* <DEDUP_REMOVED lines=12> */
.L_x_1416:


//--------------------- .text._ZN5flash44flash_bwd_dq_dk_dv_loop_seqk_parallel_kernelI23Flash_bwd_kernel_traitsILi64ELi64ELi128ELi8ELi2ELi4ELi4ELb1ELb0EN7cutlass6half_tE19Flash_kernel_traitsILi64ELi64ELi128ELi8ES3_EELb0ELb1ELb0ELb0ELb0ELb1ELb1EEEvNS_16Flash_bwd_paramsE --------------------------
	.section	.text._ZN5flash44flash_bwd_dq_dk_dv_loop_seqk_parallel_kernelI23Flash_bwd_kernel_traitsILi64ELi64ELi128ELi8ELi2ELi4ELi4ELb1ELb0EN7cutlass6half_tE19Flash_kernel_traitsILi64ELi64ELi128ELi8ES3_EELb0ELb1ELb0ELb0ELb0ELb1ELb1EEEvNS_16Flash_bwd_paramsE,"ax",@progbits
	.align	128
        .global         _ZN5flash44flash_bwd_dq_dk_dv_loop_seqk_parallel_kernelI23Flash_bwd_kernel_traitsILi64ELi64ELi128ELi8ELi2ELi4ELi4ELb1ELb0EN7cutlass6half_tE19Flash_kernel_traitsILi64ELi64ELi128ELi8ES3_EELb0ELb1ELb0ELb0ELb0ELb1ELb1EEEvNS_16Flash_bwd_paramsE
        .type           _ZN5flash44flash_bwd_dq_dk_dv_loop_seqk_parallel_kernelI23Flash_bwd_kernel_traitsILi64ELi64ELi128ELi8ELi2ELi4ELi4ELb1ELb0EN7cutlass6half_tE19Flash_kernel_traitsILi64ELi64ELi128ELi8ES3_EELb0ELb1ELb0ELb0ELb0ELb1ELb1EEEvNS_16Flash_bwd_paramsE,@function
        .size           _ZN5flash44flash_bwd_dq_dk_dv_loop_seqk_parallel_kernelI23Flash_bwd_kernel_traitsILi64ELi64ELi128ELi8ELi2ELi4ELi4ELb1ELb0EN7cutlass6half_tE19Flash_kernel_traitsILi64ELi64ELi128ELi8ES3_EELb0ELb1ELb0ELb0ELb0ELb1ELb1EEEvNS_16Flash_bwd_paramsE,(.L_x_1417 - _ZN5flash44flash_bwd_dq_dk_dv_loop_seqk_parallel_kernelI23Flash_bwd_kernel_traitsILi64ELi64ELi128ELi8ELi2ELi4ELi4ELb1ELb0EN7cutlass6half_tE19Flash_kernel_traitsILi64ELi64ELi128ELi8ES3_EELb0ELb1ELb0ELb0ELb0ELb1ELb1EEEvNS_16Flash_bwd_paramsE)
        .other          _ZN5flash44flash_bwd_dq_dk_dv_loop_seqk_parallel_kernelI23Flash_bwd_kernel_traitsILi64ELi64ELi128ELi8ELi2ELi4ELi4ELb1ELb0EN7cutlass6half_tE19Flash_kernel_traitsILi64ELi64ELi128ELi8ES3_EELb0ELb1ELb0ELb0ELb0ELb1ELb1EEEvNS_16Flash_bwd_paramsE,@"STO_CUDA_ENTRY STV_DEFAULT"
_ZN5flash44flash_bwd_dq_dk_dv_loop_seqk_parallel_kernelI23Flash_bwd_kernel_traitsILi64ELi64ELi128ELi8ELi2ELi4ELi4ELb1ELb0EN7cutlass6half_tE19Flash_kernel_traitsILi64ELi64ELi128ELi8ES3_EELb0ELb1ELb0ELb0ELb0ELb1ELb1EEEvNS_16Flash_bwd_paramsE:
.text._ZN5flash44flash_bwd_dq_dk_dv_loop_seqk_parallel_kernelI23Flash_bwd_kernel_traitsILi64ELi64ELi128ELi8ELi2ELi4ELi4ELb1ELb0EN7cutlass6half_tE19Flash_kernel_traitsILi64ELi64ELi128ELi8ES3_EELb0ELb1ELb0ELb0ELb0ELb1ELb1EEEvNS_16Flash_bwd_paramsE:
        /* <DEDUP_REMOVED lines=17> */
[----:B------:R-:W-:Y:S01]  /*0110*/  UMOV UR14, 0x400 ;  /* 0x00000400000e7882 */ /* 0x000fe20000000000 */
[----:B------:R-:W-:Y:S01]  /*0120*/  UMOV UR13, 0x400 ;  /* 0x00000400000d7882 */ /* 0x000fe20000000000 */
[----:B------:R-:W1:Y:S01]  /*0130*/  LDCU.64 UR28, c[0x0][0x358] ;  /* 0x00006b00ff1c77ac */ /* 0x000e620008000a00 */
[----:B------:R-:W1:Y:S04]  /*0140*/  LDCU.64 UR10, c[0x0][0x460] ;  /* 0x00008c00ff0a77ac */ /* 0x000e680008000a00 */
[----:B------:R-:W5:Y:S01]  /*0150*/  S2UR UR4, SR_CgaCtaId ;  /* 0x00000000000479c3 */ /* 0x000f620000008800 */
[----:B------:R-:W3:Y:S01]  /*0160*/  LDCU.64 UR8, c[0x0][0x470] ;  /* 0x00008e00ff0877ac */ /* 0x000ee20008000a00 */
[----:B------:R-:W-:-:S06]  /*0170*/  UMOV UR30, URZ ;  /* 0x000000ff001e7c82 */ /* 0x000fcc0008000000 */
[----:B------:R-:W3:Y:S01]  /*0180*/  S2UR UR25, SR_CgaCtaId ;  /* 0x00000000001979c3 */ /* 0x000ee20000008800 */
[----:B--2---:R-:W-:-:S04]  /*0190*/  ULEA UR7, UR7, UR16, 0x18 ;  /* 0x0000001007077291 */ /* 0x004fc8000f8ec0ff */
[----:B------:R-:W-:Y:S01]  /*01a0*/  UIADD3 UR5, UPT, UPT, UR7, 0xa000, URZ ;  /* 0x0000a00007057890 */ /* 0x000fe2000fffe0ff */
[--C-:B-1----:R-:W-:Y:S01]  /*01b0*/  SHF.R.U32.HI R7, RZ, 0x1, R2.reuse ;  /* 0x00000001ff077819 */ /* 0x102fe20000011602 */
[C---:B------:R-:W-:Y:S01]  /*01c0*/  IMAD.SHL.U32 R8, R2.reuse, 0x10, RZ ;  /* 0x0000001002087824 */ /* 0x040fe200078e00ff */
[--C-:B------:R-:W-:Y:S01]  /*01d0*/  SHF.R.U32.HI R0, RZ, 0x2, R2.reuse ;  /* 0x00000002ff007819 */ /* 0x100fe20000011602 */
[C---:B------:R-:W-:Y:S01]  /*01e0*/  IMAD.SHL.U32 R3, R2.reuse, 0x2, RZ ;  /* 0x0000000202037824 */ /* 0x040fe200078e00ff */
[----:B------:R-:W-:Y:S01]  /*01f0*/  LOP3.LUT R243, R7, 0x10, RZ, 0xc0, !PT ;  /* 0x0000001007f37812 */ /* 0x000fe200078ec0ff */
[C---:B------:R-:W-:Y:S01]  /*0200*/  IMAD.SHL.U32 R6, R2.reuse, 0x20, RZ ;  /* 0x0000002002067824 */ /* 0x040fe200078e00ff */
[----:B------:R-:W-:Y:S01]  /*0210*/  SHF.R.U32.HI R172, RZ, 0x4, R2 ;  /* 0x00000004ffac7819 */ /* 0x000fe20000011602 */
[C---:B------:R-:W-:Y:S01]  /*0220*/  IMAD.SHL.U32 R4, R2.reuse, 0x8, RZ ;  /* 0x0000000802047824 */ /* 0x040fe200078e00ff */
[----:B------:R-:W-:Y:S01]  /*0230*/  LOP3.LUT R243, R243, 0x7, R0, 0xf8, !PT ;  /* 0x00000007f3f37812 */ /* 0x000fe200078ef800 */
[----:B------:R-:W-:Y:S01]  /*0240*/  IMAD.SHL.U32 R5, R2, 0x40, RZ ;  /* 0x0000004002057824 */ /* 0x000fe200078e00ff */
[----:B------:R-:W-:Y:S01]  /*0250*/  LOP3.LUT R172, R172, 0x8, RZ, 0xc0, !PT ;  /* 0x00000008acac7812 */ /* 0x000fe200078ec0ff */
[----:B------:R-:W1:Y:S01]  /*0260*/  S2UR UR22, SR_CgaCtaId ;  /* 0x00000000001679c3 */ /* 0x000e620000008800 */
[----:B------:R-:W-:Y:S01]  /*0270*/  LOP3.LUT R0, R7, 0x30, RZ, 0xc0, !PT ;  /* 0x0000003007007812 */ /* 0x000fe200078ec0ff */
[----:B----4-:R-:W-:Y:S01]  /*0280*/  ULEA UR26, UR26, UR6, 0x18 ;  /* 0x000000061a1a7291 */ /* 0x010fe2000f8ec0ff */
[----:B------:R-:W-:Y:S01]  /*0290*/  LOP3.LUT R8, R8, 0x1c0, RZ, 0xc0, !PT ;  /* 0x000001c008087812 */ /* 0x000fe200078ec0ff */
[----:B------:R-:W-:Y:S01]  /*02a0*/  UIADD3 UR6, UPT, UPT, UR7, 0xe000, URZ ;  /* 0x0000e00007067890 */ /* 0x000fe2000fffe0ff */
[----:B------:R-:W-:Y:S01]  /*02b0*/  LOP3.LUT P0, RZ, R2, 0x8, RZ, 0xc0, !PT ;  /* 0x0000000802ff7812 */ /* 0x000fe2000780c0ff */
[----:B-----5:R-:W-:Y:S01]  /*02c0*/  ULEA UR4, UR4, UR15, 0x18 ;  /* 0x0000000f04047291 */ /* 0x020fe2000f8ec0ff */
[--C-:B------:R-:W-:Y:S01]  /*02d0*/  LOP3.LUT R172, R172, 0x10, R2.reuse, 0xf8, !PT ;  /* 0x00000010acac7812 */ /* 0x100fe200078ef802 */
[----:B------:R-:W2:Y:S01]  /*02e0*/  S2UR UR27, SR_CTAID.X ;  /* 0x00000000001b79c3 */ /* 0x000ea20000002500 */
[----:B------:R-:W-:Y:S01]  /*02f0*/  LOP3.LUT R0, R0, 0x8, R2, 0xf8, !PT ;  /* 0x0000000800007812 */ /* 0x000fe200078ef802 */
[----:B---3--:R-:W-:Y:S01]  /*0300*/  ULEA UR25, UR25, UR14, 0x18 ;  /* 0x0000000e19197291 */ /* 0x008fe2000f8ec0ff */
[----:B------:R-:W-:Y:S01]  /*0310*/  LOP3.LUT R2, R8, 0x38, R3, 0xf8, !PT ;  /* 0x0000003808027812 */ /* 0x000fe200078ef803 */
[----:B------:R-:W-:Y:S01]  /*0320*/  UIADD3 UR4, UPT, UPT, UR4, 0xa000, URZ ;  /* 0x0000a00004047890 */ /* 0x000fe2000fffe0ff */
[----:B------:R-:W-:-:S02]  /*0330*/  LOP3.LUT R3, R3, 0x7006, R6, 0xc8, !PT ;  /* 0x0000700603037812 */ /* 0x000fc400078ec806 */
[----:B------:R-:W-:Y:S01]  /*0340*/  LOP3.LUT R2, R2, 0x20, R7, 0x78, !PT ;  /* 0x0000002002027812 */ /* 0x000fe200078e7807 */
[----:B------:R-:W3:Y:S01]  /*0350*/  S2UR UR24, SR_CTAID.Y ;  /* 0x00000000001879c3 */ /* 0x000ee20000002600 */
[----:B------:R-:W-:Y:S02]  /*0360*/  LOP3.LUT R3, R3, 0x400, R6, 0xf8, !PT ;  /* 0x0000040003037812 */ /* 0x000fe400078ef806 */
[----:B------:R-:W-:Y:S02]  /*0370*/  LOP3.LUT R4, R4, 0x38, RZ, 0xc0, !PT ;  /* 0x0000003804047812 */ /* 0x000fe400078ec0ff */
[--C-:B------:R-:W-:Y:S02]  /*0380*/  LOP3.LUT R0, R0, 0x1c0, R5.reuse, 0xf8, !PT ;  /* 0x000001c000007812 */ /* 0x100fe400078ef805 */
[----:B------:R-:W-:Y:S01]  /*0390*/  LOP3.LUT R3, R3, R2, RZ, 0xfc, !PT ;  /* 0x0000000203037212 */ /* 0x000fe200078efcff */
[----:B------:R-:W4:Y:S01]  /*03a0*/  S2UR UR23, SR_CTAID.Z ;  /* 0x00000000001779c3 */ /* 0x000f220000002700 */
[----:B------:R-:W-:Y:S01]  /*03b0*/  LOP3.LUT R176, R4, 0x1c0, R5, 0xf8, !PT ;  /* 0x000001c004b07812 */ /* 0x000fe200078ef805 */
[----:B-1----:R-:W-:Y:S01]  /*03c0*/  ULEA UR22, UR22, UR13, 0x18 ;  /* 0x0000000d16167291 */ /* 0x002fe2000f8ec0ff */
[----:B------:R-:W-:-:S02]  /*03d0*/  LOP3.LUT R2, R0, R4, RZ, 0x3c, !PT ;  /* 0x0000000400027212 */ /* 0x000fc400078e3cff */
[----:B------:R-:W-:Y:S02]  /*03e0*/  LOP3.LUT R0, R5, 0x200, RZ, 0xc0, !PT ;  /* 0x0000020005007812 */ /* 0x000fe400078ec0ff */
[----:B------:R-:W-:Y:S02]  /*03f0*/  LOP3.LUT R172, R172, R176, RZ, 0x3c, !PT ;  /* 0x000000b0acac7212 */ /* 0x000fe400078e3cff */
[----:B------:R-:W-:Y:S02]  /*0400*/  LOP3.LUT R176, R176, 0x8, R7, 0x78, !PT ;  /* 0x00000008b0b07812 */ /* 0x000fe400078e7807 */
[C-C-:B------:R-:W-:Y:S02]  /*0410*/  LOP3.LUT R175, R0.reuse, 0x400, R6.reuse, 0xf8, !PT ;  /* 0x0000040000af7812 */ /* 0x140fe400078ef806 */
[----:B------:R-:W-:Y:S02]  /*0420*/  LOP3.LUT R0, R0, 0xc00, R6, 0xf8, !PT ;  /* 0x00000c0000007812 */ /* 0x000fe400078ef806 */
[----:B------:R-:W-:Y:S01]  /*0430*/  LEA R196, R3, UR6, 0x1 ;  /* 0x0000000603c47c11 */ /* 0x000fe2000f8e08ff */
[----:B------:R-:W-:Y:S01]  /*0440*/  IMAD.U32 R3, RZ, RZ, UR12 ;  /* 0x0000000cff037e24 */ /* 0x000fe2000f8e00ff */
[----:B------:R-:W-:-:S02]  /*0450*/  LOP3.LUT R172, R172, 0x200, R5, 0xf8, !PT ;  /* 0x00000200acac7812 */ /* 0x000fc400078ef805 */
[-C--:B------:R-:W-:Y:S01]  /*0460*/  LOP3.LUT R175, R175, R176.reuse, RZ, 0xfc, !PT ;  /* 0x000000b0afaf7212 */ /* 0x080fe200078efcff */
[----:B------:R-:W-:Y:S01]  /*0470*/  VIADD R191, R196, 0x20 ;  /* 0x00000020c4bf7836 */ /* 0x000fe20000000000 */
[----:B------:R-:W-:Y:S01]  /*0480*/  LOP3.LUT R2, R2, 0x200, R6, 0xf8, !PT ;  /* 0x0000020002027812 */ /* 0x000fe200078ef806 */
[----:B------:R-:W-:Y:S01]  /*0490*/  @P0 VIADD R191, R196, 0xffffffe0 ;  /* 0xffffffe0c4bf0836 */ /* 0x000fe20000000000 */
[----:B------:R-:W-:Y:S02]  /*04a0*/  LOP3.LUT R176, R0, R176, RZ, 0xfc, !PT ;  /* 0x000000b000b07212 */ /* 0x000fe400078efcff */
[----:B------:R-:W-:Y:S02]  /*04b0*/  LEA R172, R172, UR7, 0x1 ;  /* 0x00000007acac7c11 */ /* 0x000fe4000f8e08ff */
[----:B------:R-:W-:Y:S02]  /*04c0*/  LEA R175, R175, UR7, 0x1 ;  /* 0x00000007afaf7c11 */ /* 0x000fe4000f8e08ff */
[----:B------:R-:W-:-:S02]  /*04d0*/  LEA R2, R2, UR6, 0x1 ;  /* 0x0000000602027c11 */ /* 0x000fc4000f8e08ff */
[----:B------:R-:W-:Y:S01]  /*04e0*/  LEA R176, R176, UR5, 0x1 ;  /* 0x00000005b0b07c11 */ /* 0x000fe2000f8e08ff */
[----:B--234-:R-:W-:-:S06]  /*04f0*/  UMOV UR5, URZ ;  /* 0x000000ff00057c82 */ /* 0x01cfcc0008000000 */
.L_x_740:
[----:B------:R-:W1:Y:S01]  /*0500*/  S2R R41, SR_CTAID.Y ;  /* 0x0000000000297919 */ /* 0x000e620000002600 */
[----:B------:R-:W2:Y:S01]  /*0510*/  LDCU.64 UR6, c[0x0][0x478] ;  /* 0x00008f00ff0677ac */ /* 0x000ea20008000a00 */
[----:B------:R-:W-:Y:S01]  /*0520*/  ISETP.NE.U32.AND P1, PT, RZ, UR8, PT ;  /* 0x00000008ff007c0c */ /* 0x000fe2000bf25070 */
[----:B------:R-:W-:Y:S01]  /*0530*/  IMAD.MOV.U32 R248, RZ, RZ, RZ ;  /* 0x000000fffff87224 */ /* 0x000fe200078e00ff */
[----:B------:R-:W3:Y:S01]  /*0540*/  LDC.U8 R16, c[0x0][0x532] ;  /* 0x00014c80ff107b82 */ /* 0x000ee20000000000 */
[----:B------:R-:W-:Y:S02]  /*0550*/  ISETP.NE.U32.AND P4, PT, RZ, UR10, PT ;  /* 0x0000000aff007c0c */ /* 0x000fe4000bf85070 */
[----:B------:R-:W-:Y:S02]  /*0560*/  ISETP.NE.AND.EX P1, PT, RZ, UR9, PT, P1 ;  /* 0x00000009ff007c0c */ /* 0x000fe4000bf25310 */
[----:B------:R-:W-:-:S03]  /*0570*/  ISETP.NE.AND.EX P4, PT, RZ, UR11, PT, P4 ;  /* 0x0000000bff007c0c */ /* 0x000fc6000bf85340 */
[----:B----4-:R-:W4:Y:S01]  /*0580*/  LDC.64 R8, c[0x0][0x468] ;  /* 0x00011a00ff087b82 */ /* 0x010f220000000a00 */
        /* <DEDUP_REMOVED lines=8> */
[----:B------:R-:W-:Y:S02]  /*0610*/  @P1 IADD3.X R7, PT, PT, R13, UR9, RZ, P0, !PT ;  /* 0x000000090d071c10 */ /* 0x000fe400087fe4ff */
[----:B------:R-:W-:Y:S01]  /*0620*/  ISETP.NE.U32.AND P2, PT, RZ, UR10, PT ;  /* 0x0000000aff007c0c */ /* 0x000fe2000bf45070 */
[----:B------:R2:W2:Y:S03]  /*0630*/  @P3 LDG.E R12, desc[UR28][R4.64] ;  /* 0x0000001c040c3981 */ /* 0x0004a6000c1e1900 */
[----:B------:R-:W-:Y:S01]  /*0640*/  ISETP.NE.AND.EX P0, PT, RZ, UR11, PT, P2 ;  /* 0x0000000bff007c0c */ /* 0x000fe2000bf05320 */
[----:B------:R1:W2:Y:S01]  /*0650*/  @P1 LDG.E R248, desc[UR28][R6.64] ;  /* 0x0000001c06f81981 */ /* 0x0002a2000c1e1900 */
[----:B------:R-:W-:Y:S01]  /*0660*/  IMAD.MOV.U32 R10, RZ, RZ, -0x1 ;  /* 0xffffffffff0a7424 */ /* 0x000fe200078e00ff */
[----:B---3--:R-:W-:-:S02]  /*0670*/  ISETP.NE.AND P5, PT, R16, RZ, PT ;  /* 0x000000ff1000720c */ /* 0x008fc40003fa5270 */
[----:B----4-:R-:W-:-:S04]  /*0680*/  ISETP.EQ.U32.AND P2, PT, R8, RZ, PT ;  /* 0x000000ff0800720c */ /* 0x010fc80003f42070 */
[----:B------:R-:W-:Y:S01]  /*0690*/  ISETP.EQ.OR.EX P2, PT, R9, RZ, !P5, P2 ;  /* 0x000000ff0900720c */ /* 0x000fe20006f42720 */
[----:B------:R-:W-:Y:S02]  /*06a0*/  IMAD.MOV.U32 R251, RZ, RZ, -0x1 ;  /* 0xfffffffffffb7424 */ /* 0x000fe400078e00ff */
[----:B--2---:R-:W-:Y:S01]  /*06b0*/  IMAD.WIDE.U32 R4, R41, 0x4, R14 ;  /* 0x0000000429047825 */ /* 0x004fe200078e000e */
[----:B-1----:R-:W1:Y:S04]  /*06c0*/  @!P3 LDC.64 R6, c[0x0][0x488] ;  /* 0x00012200ff06bb82 */ /* 0x002e680000000a00 */
[----:B-----5:R-:W5:Y:S04]  /*06d0*/  @P0 LDG.E R10, desc[UR28][R4.64] ;  /* 0x0000001c040a0981 */ /* 0x020f68000c1e1900 */
[----:B------:R2:W5:Y:S01]  /*06e0*/  @P4 LDG.E R11, desc[UR28][R4.64+0x4] ;  /* 0x0000041c040b4981 */ /* 0x000562000c1e1900 */
[----:B------:R-:W3:Y:S01]  /*06f0*/  @!P4 LDC R190, c[0x0][0x434] ;  /* 0x00010d00ffbecb82 */ /* 0x000ee20000000800 */
[----:B--2---:R-:W-:-:S07]  /*0700*/  IADD3 R4, P1, PT, R0, R8, RZ ;  /* 0x0000000800047210 */ /* 0x004fce0007f3e0ff */
[----:B------:R-:W2:Y:S01]  /*0710*/  @!P3 LDC R0, c[0x0][0x43c] ;  /* 0x00010f00ff00bb82 */ /* 0x000ea20000000800 */
[----:B------:R-:W-:-:S05]  /*0720*/  IMAD.X R5, R13, 0x1, R9, P1 ;  /* 0x000000010d057824 */ /* 0x000fca00008e0609 */
[----:B------:R4:W5:Y:S01]  /*0730*/  @!P2 LDG.E R251, desc[UR28][R4.64] ;  /* 0x0000001c04fba981 */ /* 0x000962000c1e1900 */
[----:B------:R-:W-:-:S04]  /*0740*/  ISETP.NE.U32.AND P2, PT, R8, RZ, PT ;  /* 0x000000ff0800720c */ /* 0x000fc80003f45070 */
[----:B------:R-:W-:Y:S02]  /*0750*/  ISETP.NE.AND.EX P2, PT, R9, RZ, PT, P2 ;  /* 0x000000ff0900720c */ /* 0x000fe40003f45320 */
[----:B-1----:R-:W-:-:S04]  /*0760*/  @!P3 ISETP.NE.U32.AND P1, PT, R6, RZ, PT ;  /* 0x000000ff0600b20c */ /* 0x002fc80003f25070 */
[----:B------:R-:W-:-:S04]  /*0770*/  @!P3 ISETP.NE.AND.EX P1, PT, R7, RZ, PT, P1 ;  /* 0x000000ff0700b20c */ /* 0x000fc80003f25310 */
[----:B--2---:R-:W-:Y:S01]  /*0780*/  @!P3 SEL R0, R0, RZ, P1 ;  /* 0x000000ff0000b207 */ /* 0x004fe20000800000 */
[----:B------:R-:W-:Y:S02]  /*0790*/  @P3 IMAD.IADD R200, R12, 0x1, -R248 ;  /* 0x000000010cc83824 */ /* 0x000fe400078e0af8 */
[----:B---34-:R-:W-:Y:S06]  /*07a0*/  @!P2 BRA `(.L_x_693) ;  /* 0x00000000000ca947 */ /* 0x018fec0003800000 */
[----:B------:R-:W2:Y:S02]  /*07b0*/  @P5 LDG.E R3, desc[UR28][R4.64+0x4] ;  /* 0x0000041c04035981 */ /* 0x000ea4000c1e1900 */
[----:B--2--5:R-:W-:-:S06]  /*07c0*/  @P5 IADD3 R3, PT, PT, R3, -R251, RZ ;  /* 0x800000fb03035210 */ /* 0x024fcc0007ffe0ff */
[----:B------:R1:W5:Y:S02]  /*07d0*/  @!P5 LDG.E R3, desc[UR28][R4.64] ;  /* 0x0000001c0403d981 */ /* 0x000364000c1e1900 */
.L_x_693:
        /* <DEDUP_REMOVED lines=8> */
[----:B------:R-:W-:-:S04]  /*0860*/  SHF.R.S32.HI R3, RZ, 0x1f, R0 ;  /* 0x0000001fff037819 */ /* 0x000fc80000011400 */
[----:B------:R-:W-:-:S03]  /*0870*/  LEA.HI R3, R3, R0, RZ, 0x6 ;  /* 0x0000000003037211 */ /* 0x000fc600078f30ff */
[----:B-1----:R-:W1:Y:S01]  /*0880*/  @!P3 LDC.64 R4, c[0x0][0x398] ;  /* 0x0000e600ff04bb82 */ /* 0x002e620000000a00 */
[----:B------:R-:W-:-:S04]  /*0890*/  SHF.R.S32.HI R199, RZ, 0x6, R3 ;  /* 0x00000006ffc77819 */ /* 0x000fc80000011403 */
[----:B------:R-:W-:-:S03]  /*08a0*/  SHF.L.U32 R241, R199, 0x6, RZ ;  /* 0x00000006c7f17819 */ /* 0x000fc600000006ff */
[----:B------:R-:W2:Y:S01]  /*08b0*/  @P3 LDC.64 R8, c[0x0][0x3b0] ;  /* 0x0000ec00ff083b82 */ /* 0x000ea20000000a00 */
[----:B------:R-:W-:-:S04]  /*08c0*/  IADD3 R18, PT, PT, R241, -0x40, RZ ;  /* 0xffffffc0f1127810 */ /* 0x000fc80007ffe0ff */
[----:B------:R-:W-:Y:S01]  /*08d0*/  SHF.R.S32.HI R28, RZ, 0x1f, R18 ;  /* 0x0000001fff1c7819 */ /* 0x000fe20000011412 */
[----:B-1----:R-:W-:-:S04]  /*08e0*/  @!P3 IMAD.WIDE.U32 R6, R41, R4, RZ ;  /* 0x000000042906b225 */ /* 0x002fc800078e00ff */
[----:B------:R-:W-:Y:S02]  /*08f0*/  @!P3 IMAD R31, R41, R5, R7 ;  /* 0x00000005291fb224 */ /* 0x000fe400078e0207 */
[----:B------:R-:W-:Y:S02]  /*0900*/  @!P3 IMAD.MOV.U32 R29, RZ, RZ, R6 ;  /* 0x000000ffff1db224 */ /* 0x000fe400078e0006 */
[----:B--2---:R-:W-:-:S04]  /*0910*/  @P3 IMAD.WIDE.U32 R4, R10, R8, RZ ;  /* 0x000000080a043225 */ /* 0x004fc800078e00ff */
        /* <DEDUP_REMOVED lines=14> */
.L_x_695:
[----:B------:R-:W1:Y:S01]  /*0a00*/  LDCU.64 UR18, c[0x0][0x3b8] ;  /* 0x00007700ff1277ac */ /* 0x000e620008000a00 */
[----:B------:R-:W-:-:S05]  /*0a10*/  IADD3 R4, PT, PT, R248, R251, RZ ;  /* 0x000000fbf8047210 */ /* 0x000fca0007ffe0ff */
[C---:B-1----:R-:W-:Y:S02]  /*0a20*/  IMAD R0, R4.reuse, UR19, RZ ;  /* 0x0000001304007c24 */ /* 0x042fe4000f8e02ff */
[----:B------:R-:W-:-:S05]  /*0a30*/  IMAD.WIDE.U32 R4, R4, UR18, RZ ;  /* 0x0000001204047c25 */ /* 0x000fca000f8e00ff */
[----:B------:R-:W-:Y:S02]  /*0a40*/  IADD3 R40, PT, PT, R5, R0, RZ ;  /* 0x0000000005287210 */ /* 0x000fe40007ffe0ff */
[----:B------:R-:W-:-:S07]  /*0a50*/  MOV R39, R4 ;  /* 0x0000000400277202 */ /* 0x000fce0000000f00 */
.L_x_696:
[----:B------:R-:W1:Y:S01]  /*0a60*/  LDC R7, c[0x0][0x3e8] ;  /* 0x0000fa00ff077b82 */ /* 0x000e620000000800 */
[----:B------:R-:W2:Y:S01]  /*0a70*/  S2R R43, SR_CTAID.Z ;  /* 0x00000000002b7919 */ /* 0x000ea20000002700 */
[----:B------:R-:W-:Y:S02]  /*0a80*/  SHF.R.S32.HI R30, RZ, 0x1f, R19 ;  /* 0x0000001fff1e7819 */ /* 0x000fe40000011413 */
[----:B-1----:R-:W-:-:S04]  /*0a90*/  IABS R6, R7 ;  /* 0x0000000700067213 */ /* 0x002fc80000000000 */
[----:B------:R-:W1:Y:S01]  /*0aa0*/  I2F.RP R4, R6 ;  /* 0x0000000600047306 */ /* 0x000e620000209400 */
[----:B--2---:R-:W-:-:S07]  /*0ab0*/  IABS R3, R43 ;  /* 0x0000002b00037213 */ /* 0x004fce0000000000 */
[----:B-1----:R-:W1:Y:S02]  /*0ac0*/  MUFU.RCP R4, R4 ;  /* 0x0000000400047308 */ /* 0x002e640000001000 */
[----:B-1----:R-:W-:-:S06]  /*0ad0*/  VIADD R4, R4, 0xffffffe ;  /* 0x0ffffffe04047836 */ /* 0x002fcc0000000000 */
[----:B------:R-:W1:Y:S02]  /*0ae0*/  F2I.FTZ.U32.TRUNC.NTZ R5, R4 ;  /* 0x0000000400057305 */ /* 0x000e64000021f000 */
[----:B-1----:R-:W-:Y:S02]  /*0af0*/  IMAD.MOV R0, RZ, RZ, -R5 ;  /* 0x000000ffff007224 */ /* 0x002fe400078e0a05 */
        /* <DEDUP_REMOVED lines=31> */
.L_x_697:
[----:B------:R-:W1:Y:S01]  /*0cf0*/  LDCU.64 UR16, c[0x0][0x3c0] ;  /* 0x00007800ff1077ac */ /* 0x000e620008000a00 */
[----:B------:R-:W-:-:S05]  /*0d00*/  IADD3 R0, PT, PT, R248, R251, RZ ;  /* 0x000000fbf8007210 */ /* 0x000fca0007ffe0ff */
[C---:B-1----:R-:W-:Y:S02]  /*0d10*/  IMAD R3, R0.reuse, UR17, RZ ;  /* 0x0000001100037c24 */ /* 0x042fe4000f8e02ff */
[----:B------:R-:W-:-:S05]  /*0d20*/  IMAD.WIDE.U32 R4, R0, UR16, RZ ;  /* 0x0000001000047c25 */ /* 0x000fca000f8e00ff */
[----:B------:R-:W-:Y:S02]  /*0d30*/  IADD3 R35, PT, PT, R5, R3, RZ ;  /* 0x0000000305237210 */ /* 0x000fe40007ffe0ff */
[----:B------:R-:W-:-:S07]  /*0d40*/  MOV R33, R4 ;  /* 0x0000000400217202 */ /* 0x000fce0000000f00 */
.L_x_698:
[----:B------:R-:W1:Y:S01]  /*0d50*/  @!P3 LDC.64 R4, c[0x0][0x588] ;  /* 0x00016200ff04bb82 */ /* 0x000e620000000a00 */
[----:B------:R-:W2:Y:S07]  /*0d60*/  LDCU UR12, c[0x0][0x44c] ;  /* 0x00008980ff0c77ac */ /* 0x000eae0008000800 */
[----:B------:R-:W3:Y:S08]  /*0d70*/  @P3 LDC.64 R8, c[0x0][0x590] ;  /* 0x00016400ff083b82 */ /* 0x000ef00000000a00 */
[----:B------:R-:W2:Y:S01]  /*0d80*/  LDC R16, c[0x0][0x3e0] ;  /* 0x0000f800ff107b82 */ /* 0x000ea20000000800 */
[----:B-1----:R-:W-:-:S04]  /*0d90*/  @!P3 IMAD.WIDE.U32 R6, R41, R4, RZ ;  /* 0x000000042906b225 */ /* 0x002fc800078e00ff */
[----:B------:R-:W-:Y:S01]  /*0da0*/  @!P3 IMAD R25, R41, R5, R7 ;  /* 0x000000052919b224 */ /* 0x000fe200078e0207 */
[----:B------:R-:W-:Y:S01]  /*0db0*/  @!P3 MOV R24, R6 ;  /* 0x000000060018b202 */ /* 0x000fe20000000f00 */
[----:B---3--:R-:W-:-:S04]  /*0dc0*/  @P3 IMAD.WIDE.U32 R4, R10, R8, RZ ;  /* 0x000000080a043225 */ /* 0x008fc800078e00ff */
[----:B------:R-:W-:Y:S01]  /*0dd0*/  @P3 IMAD R25, R10, R9, R5 ;  /* 0x000000090a193224 */ /* 0x000fe200078e0205 */
[----:B------:R-:W-:Y:S01]  /*0de0*/  @P3 MOV R24, R4 ;  /* 0x0000000400183202 */ /* 0x000fe20000000f00 */
[----:B--2---:R-:W-:Y:S01]  /*0df0*/  IMAD.WIDE R14, R16, UR12, RZ ;  /* 0x0000000c100e7c25 */ /* 0x004fe2000f8e02ff */
[----:B------:R-:W-:Y:S06]  /*0e00*/  @P3 BRA `(.L_x_699) ;  /* 0x0000000000443947 */ /* 0x000fec0003800000 */
[----:B------:R-:W1:Y:S01]  /*0e10*/  LDCU UR6, c[0x0][0x444] ;  /* 0x00008880ff0677ac */ /* 0x000e620008000800 */
[----:B------:R-:W-:Y:S01]  /*0e20*/  SHF.R.S32.HI R3, RZ, 0x1f, R16 ;  /* 0x0000001fff037819 */ /* 0x000fe20000011410 */
[----:B-1----:R-:W-:Y:S01]  /*0e30*/  USHF.R.S32.HI UR7, URZ, 0x1f, UR6 ;  /* 0x0000001fff077899 */ /* 0x002fe20008011406 */
[----:B------:R-:W-:Y:S01]  /*0e40*/  IMAD.WIDE.U32 R6, R41, UR6, RZ ;  /* 0x0000000629067c25 */ /* 0x000fe2000f8e00ff */
[----:B------:R-:W-:-:S04]  /*0e50*/  USHF.R.S32.HI UR6, URZ, 0x1f, UR12 ;  /* 0x0000001fff067899 */ /* 0x000fc8000801140c */
[----:B------:R-:W-:Y:S02]  /*0e60*/  IMAD R0, R41, UR7, RZ ;  /* 0x0000000729007c24 */ /* 0x000fe4000f8e02ff */
[----:B------:R-:W-:-:S03]  /*0e70*/  IMAD.WIDE.U32 R4, R6, R16, RZ ;  /* 0x0000001006047225 */ /* 0x000fc600078e00ff */
[----:B------:R-:W-:-:S05]  /*0e80*/  IADD3 R0, PT, PT, R7, R0, RZ ;  /* 0x0000000007007210 */ /* 0x000fca0007ffe0ff */
        /* <DEDUP_REMOVED lines=9> */
.L_x_699:
[-C--:B------:R-:W-:Y:S02]  /*0f20*/  IMAD R0, R15, R10.reuse, RZ ;  /* 0x0000000a0f007224 */ /* 0x080fe400078e02ff */
[----:B------:R-:W-:-:S05]  /*0f30*/  IMAD.WIDE.U32 R4, R14, R10, RZ ;  /* 0x0000000a0e047225 */ /* 0x000fca00078e00ff */
[----:B------:R-:W-:Y:S02]  /*0f40*/  IADD3 R12, PT, PT, R5, R0, RZ ;  /* 0x00000000050c7210 */ /* 0x000fe40007ffe0ff */
[----:B------:R-:W-:-:S07]  /*0f50*/  MOV R11, R4 ;  /* 0x00000004000b7202 */ /* 0x000fce0000000f00 */
.L_x_700:
[----:B------:R-:W1:Y:S01]  /*0f60*/  LDCU.U8 UR6, c[0x0][0x548] ;  /* 0x0000a900ff0677ac */ /* 0x000e620008000000 */
[----:B------:R-:W-:Y:S01]  /*0f70*/  SHF.L.U32 R6, R41, 0x7, RZ ;  /* 0x0000000729067819 */ /* 0x000fe200000006ff */
[----:B------:R-:W-:Y:S01]  /*0f80*/  IMAD R20, R43, UR12, RZ ;  /* 0x0000000c2b147c24 */ /* 0x000fe2000f8e02ff */
        /* <DEDUP_REMOVED lines=11> */
[----:B------:R-:W-:-:S07]  /*1040*/  ISETP.NE.AND P0, PT, R10, -0x1, PT ;  /* 0xffffffff0a00780c */ /* 0x000fce0003f05270 */
[----:B------:R-:W2:Y:S01]  /*1050*/  LDC R27, c[0x0][0x454] ;  /* 0x00011500ff1b7b82 */ /* 0x000ea20000000800 */
[----:B-1----:R-:W-:-:S05]  /*1060*/  IMAD R0, R41, R0, RZ ;  /* 0x0000000029007224 */ /* 0x002fca00078e02ff */
[----:B------:R-:W-:-:S05]  /*1070*/  SEL R0, R0, R10, !P0 ;  /* 0x0000000a00007207 */ /* 0x000fca0004000000 */
[----:B--2---:R-:W-:Y:S01]  /*1080*/  IMAD R27, R43, R27, R0 ;  /* 0x0000001b2b1b7224 */ /* 0x004fe200078e0200 */
[----:B------:R-:W-:Y:S05]  /*1090*/  BRA `(.L_x_702) ;  /* 0x00000000000c7947 */ /* 0x000fea0003800000 */
.L_x_701:
[----:B------:R-:W1:Y:S01]  /*10a0*/  LDC R27, c[0x0][0x434] ;  /* 0x00010d00ff1b7b82 */ /* 0x000e620000000800 */
[----:B------:R-:W-:-:S04]  /*10b0*/  IMAD R0, R41, R16, R43 ;  /* 0x0000001029007224 */ /* 0x000fc800078e022b */
[----:B-1----:R-:W-:-:S03]  /*10c0*/  IMAD R27, R0, R27, RZ ;  /* 0x0000001b001b7224 */ /* 0x002fc600078e02ff */
.L_x_702:
        /* <DEDUP_REMOVED lines=11> */
.L_x_703:
[----:B------:R-:W1:Y:S01]  /*1180*/  LDC R23, c[0x0][0x444] ;  /* 0x00011100ff177b82 */ /* 0x000e620000000800 */
[----:B------:R-:W-:-:S04]  /*1190*/  IMAD R0, R41, R16, R43 ;  /* 0x0000001029007224 */ /* 0x000fc800078e022b */
[----:B-1----:R-:W-:-:S07]  /*11a0*/  IMAD R23, R0, R23, RZ ;  /* 0x0000001700177224 */ /* 0x002fce00078e02ff */
.L_x_704:
[----:B------:R-:W1:Y:S01]  /*11b0*/  S2R R46, SR_TID.X ;  /* 0x00000000002e7919 */ /* 0x000e620000002100 */
[----:B------:R-:W2:Y:S01]  /*11c0*/  LDC.64 R8, c[0x0][0x5f8] ;  /* 0x00017e00ff087b82 */ /* 0x000ea20000000a00 */
[----:B------:R-:W-:Y:S01]  /*11d0*/  IMAD R244, R16, UR12, RZ ;  /* 0x0000000c10f47c24 */ /* 0x000fe2000f8e02ff */
[----:B------:R-:W-:Y:S01]  /*11e0*/  ISETP.NE.AND P2, PT, RZ, UR7, PT ;  /* 0x00000007ff007c0c */ /* 0x000fe2000bf45270 */
[----:B------:R-:W3:Y:S01]  /*11f0*/  S2R R47, SR_TID.X ;  /* 0x00000000002f7919 */ /* 0x000ee20000002100 */
[--C-:B------:R-:W-:Y:S01]  /*1200*/  IADD3 R5, P1, P0, R4, R11, R20.reuse ;  /* 0x0000000b04057210 */ /* 0x100fe2000783e014 */
[----:B------:R-:W4:Y:S01]  /*1210*/  LDCU.64 UR20, c[0x0][0x3c8] ;  /* 0x00007900ff1477ac */ /* 0x000f220008000a00 */
[----:B------:R-:W-:Y:S01]  /*1220*/  SHF.R.S32.HI R4, RZ, 0x1f, R20 ;  /* 0x0000001fff047819 */ /* 0x000fe20000011414 */
[----:B------:R-:W-:Y:S01]  /*1230*/  IMAD.IADD R36, R19, 0x1, R190 ;  /* 0x0000000113247824 */ /* 0x000fe200078e02be */
[----:B------:R-:W5:Y:S01]  /*1240*/  LDC.64 R14, c[0x0][0x3b0] ;  /* 0x0000ec00ff0e7b82 */ /* 0x000f620000000a00 */
[----:B------:R-:W4:Y:S01]  /*1250*/  LDCU.64 UR6, c[0x0][0x570] ;  /* 0x0000ae00ff0677ac */ /* 0x000f220008000a00 */
[----:B------:R-:W-:Y:S01]  /*1260*/  IADD3.X R4, PT, PT, R13, R12, R4, P1, P0 ;  /* 0x0000000c0d047210 */ /* 0x000fe20000fe0404 */
[----:B------:R-:W-:Y:S01]  /*1270*/  IMAD.MOV.U32 R13, RZ, RZ, RZ ;  /* 0x000000ffff0d7224 */ /* 0x000fe200078e00ff */
[----:B------:R-:W-:Y:S01]  /*1280*/  BSSY.RECONVERGENT B1, `(.L_x_694) ;  /* 0x0000665000017945 */ /* 0x000fe20003800200 */
[----:B------:R-:W4:Y:S03]  /*1290*/  LDCU.64 UR14, c[0x0][0x380] ;  /* 0x00007000ff0e77ac */ /* 0x000f260008000a00 */
[----:B------:R-:W4:Y:S01]  /*12a0*/  LDC.64 R16, c[0x0][0x590] ;  /* 0x00016400ff107b82 */ /* 0x000f220000000a00 */
[----:B------:R-:W5:Y:S01]  /*12b0*/  LDCU.64 UR12, c[0x0][0x550] ;  /* 0x0000aa00ff0c77ac */ /* 0x000f620008000a00 */
[----:B--2---:R-:W-:-:S06]  /*12c0*/  IMAD.WIDE.U32 R6, R8, UR27, RZ ;  /* 0x0000001b08067c25 */ /* 0x004fcc000f8e00ff */
[----:B------:R-:W2:Y:S01]  /*12d0*/  LDC.64 R20, c[0x0][0x598] ;  /* 0x00016600ff147b82 */ /* 0x000ea20000000a00 */
[----:B------:R-:W-:Y:S01]  /*12e0*/  IMAD.SHL.U32 R8, R244, 0x40, RZ ;  /* 0x00000040f4087824 */ /* 0x000fe200078e00ff */
[----:B-1----:R-:W-:Y:S01]  /*12f0*/  SHF.R.U32.HI R3, RZ, 0x5, R46 ;  /* 0x00000005ff037819 */ /* 0x002fe2000001162e */
[C---:B------:R-:W-:Y:S01]  /*1300*/  IMAD.SHL.U32 R45, R46.reuse, 0x8, RZ ;  /* 0x000000082e2d7824 */ /* 0x040fe200078e00ff */
[----:B------:R-:W-:-:S04]  /*1310*/  LOP3.LUT R0, R46, 0x1f, RZ, 0xc0, !PT ;  /* 0x0000001f2e007812 */ /* 0x000fc800078ec0ff */
[----:B------:R-:W1:Y:S01]  /*1320*/  LDC.64 R222, c[0x0][0x420] ;  /* 0x00010800ffde7b82 */ /* 0x000e620000000a00 */
[----:B---3--:R-:W-:Y:S02]  /*1330*/  SHF.R.U32.HI R42, RZ, 0x3, R47 ;  /* 0x00000003ff2a7819 */ /* 0x008fe4000001162f */
[----:B------:R-:W-:Y:S01]  /*1340*/  LOP3.LUT R12, R45, 0x38, RZ, 0xc0, !PT ;  /* 0x000000382d0c7812 */ /* 0x000fe200078ec0ff */
[----:B------:R-:W-:Y:S01]  /*1350*/  IMAD R0, R244, R3, R0 ;  /* 0x00000003f4007224 */ /* 0x000fe200078e0200 */
[----:B------:R-:W-:Y:S01]  /*1360*/  SEL R3, R6, RZ, P2 ;  /* 0x000000ff06037207 */ /* 0x000fe20001000000 */
[----:B------:R-:W-:Y:S01]  /*1370*/  IMAD R6, R9, UR27, R7 ;  /* 0x0000001b09067c24 */ /* 0x000fe2000f8e0207 */
[C---:B----4-:R-:W-:Y:S01]  /*1380*/  SHF.L.U64.HI R250, R16.reuse, 0x5, R17 ;  /* 0x0000000510fa7819 */ /* 0x050fe20000010211 */
[----:B------:R-:W-:Y:S01]  /*1390*/  IMAD.SHL.U32 R246, R16, 0x20, RZ ;  /* 0x0000002010f67824 */ /* 0x000fe200078e00ff */
[----:B------:R-:W-:Y:S02]  /*13a0*/  IADD3 R11, P1, P0, R0, R5, R3 ;  /* 0x00000005000b7210 */ /* 0x000fe4000783e003 */
[----:B------:R-:W-:-:S02]  /*13b0*/  SHF.R.S32.HI R3, RZ, 0x1f, R0 ;  /* 0x0000001fff037819 */ /* 0x000fc40000011400 */
[----:B------:R-:W-:Y:S01]  /*13c0*/  SEL R0, R6, RZ, P2 ;  /* 0x000000ff06007207 */ /* 0x000fe20001000000 */
[----:B-----5:R-:W-:Y:S01]  /*13d0*/  IMAD.WIDE.U32 R6, R18, R14, R12 ;  /* 0x0000000e12067225 */ /* 0x020fe200078e000c */
[----:B------:R-:W-:Y:S02]  /*13e0*/  SHF.L.U64.HI R37, R14, 0x5, R15 ;  /* 0x000000050e257819 */ /* 0x000fe4000001020f */
[----:B------:R-:W-:Y:S01]  /*13f0*/  IADD3.X R10, PT, PT, R3, R4, R0, P1, P0 ;  /* 0x00000004030a7210 */ /* 0x000fe20000fe0400 */
[----:B------:R-:W-:Y:S01]  /*1400*/  IMAD R3, R28, R14, RZ ;  /* 0x0000000e1c037224 */ /* 0x000fe200078e02ff */
[----:B------:R-:W-:Y:S01]  /*1410*/  IADD3 R4, P0, PT, R12, R24, RZ ;  /* 0x000000180c047210 */ /* 0x000fe20007f1e0ff */
[----:B------:R-:W-:Y:S01]  /*1420*/  IMAD R0, R28, R16, RZ ;  /* 0x000000101c007224 */ /* 0x000fe200078e02ff */
[----:B------:R-:W-:Y:S01]  /*1430*/  IADD3 R6, P1, PT, R29, R6, RZ ;  /* 0x000000061d067210 */ /* 0x000fe20007f3e0ff */
[----:B------:R-:W-:Y:S01]  /*1440*/  IMAD R9, R18, R15, R3 ;  /* 0x0000000f12097224 */ /* 0x000fe200078e0203 */
[----:B------:R-:W-:Y:S01]  /*1450*/  LEA.HI R44, R46, 0x20, RZ, 0x1d ;  /* 0x000000202e2c7811 */ /* 0x000fe200078fe8ff */
[----:B------:R-:W-:Y:S01]  /*1460*/  IMAD.X R5, RZ, RZ, R25, P0 ;  /* 0x000000ffff057224 */ /* 0x000fe200000e0619 */
[----:B------:R-:W-:Y:S01]  /*1470*/  IADD3 R3, P0, PT, R8, R11, RZ ;  /* 0x0000000b08037210 */ /* 0x000fe20007f1e0ff */
[C---:B------:R-:W-:Y:S01]  /*1480*/  IMAD R0, R18.reuse, R17, R0 ;  /* 0x0000001112007224 */ /* 0x040fe200078e0200 */
[----:B------:R-:W3:Y:S01]  /*1490*/  LDC.64 R24, c[0x0][0x5e8] ;  /* 0x00017a00ff187b82 */ /* 0x000ee20000000a00 */
[----:B------:R-:W-:Y:S01]  /*14a0*/  IMAD.WIDE.U32 R4, R18, R16, R4 ;  /* 0x0000001012047225 */ /* 0x000fe200078e0004 */
[----:B------:R-:W-:-:S02]  /*14b0*/  IADD3.X R7, PT, PT, R31, R7, R9, P1, !PT ;  /* 0x000000071f077210 */ /* 0x000fc40000ffe409 */
[----:B------:R-:W-:Y:S01]  /*14c0*/  LEA.HI.X.SX32 R10, R8, R10, 0x1, P0 ;  /* 0x0000000a080a7211 */ /* 0x000fe200000f0eff */
[----:B------:R-:W-:Y:S01]  /*14d0*/  IMAD.IADD R5, R5, 0x1, R0 ;  /* 0x0000000105057824 */ /* 0x000fe200078e0200 */
[----:B------:R-:W-:Y:S01]  /*14e0*/  LEA R192, P0, R3, UR6, 0x2 ;  /* 0x0000000603c07c11 */ /* 0x000fe2000f8010ff */
[----:B------:R-:W-:Y:S01]  /*14f0*/  IMAD.WIDE.U32 R6, R43, UR20, R6 ;  /* 0x000000142b067c25 */ /* 0x000fe2000f8e0006 */
[----:B------:R-:W4:Y:S02]  /*1500*/  LDC R18, c[0x0][0x508] ;  /* 0x00014200ff127b82 */ /* 0x000f240000000800 */
[----:B------:R-:W-:Y:S01]  /*1510*/  LEA.HI.X R193, R3, UR7, R10, 0x2, P0 ;  /* 0x0000000703c17c11 */ /* 0x000fe200080f140a */
[----:B------:R-:W-:Y:S02]  /*1520*/  IMAD R7, R43, UR21, R7 ;  /* 0x000000152b077c24 */ /* 0x000fe4000f8e0207 */
[----:B------:R-:W-:Y:S02]  /*1530*/  IMAD R0, R26, 0x40, R23 ;  /* 0x000000401a007824 */ /* 0x000fe400078e0217 */
[----:B------:R-:W-:-:S04]  /*1540*/  IMAD.WIDE.U32 R6, R42, R14, R6 ;  /* 0x0000000e2a067225 */ /* 0x000fc800078e0006 */
[----:B------:R-:W-:Y:S01]  /*1550*/  IMAD R3, R42, R15, R7 ;  /* 0x0000000f2a037224 */ /* 0x000fe200078e0207 */
[----:B------:R-:W-:Y:S01]  /*1560*/  LEA R231, P1, R6, UR14, 0x1 ;  /* 0x0000000e06e77c11 */ /* 0x000fe2000f8208ff */
[----:B--2---:R-:W-:-:S03]  /*1570*/  IMAD.WIDE.U32 R4, R43, R20, R4 ;  /* 0x000000142b047225 */ /* 0x004fc600078e0004 */
[----:B------:R-:W-:Y:S01]  /*1580*/  LEA.HI.X R230, R6, UR15, R3, 0x1, P1 ;  /* 0x0000000f06e67c11 */ /* 0x000fe200088f0c03 */
[----:B---3--:R-:W-:Y:S01]  /*1590*/  IMAD.WIDE R8, R0, 0x4, R24 ;  /* 0x0000000400087825 */ /* 0x008fe200078e0218 */
[----:B------:R-:W-:-:S03]  /*15a0*/  IADD3 R24, P3, PT, R42, 0x60, RZ ;  /* 0x000000602a187810 */ /* 0x000fc60007f7e0ff */
[----:B------:R-:W-:Y:S01]  /*15b0*/  IMAD R5, R43, R21, R5 ;  /* 0x000000152b057224 */ /* 0x000fe200078e0205 */
[----:B------:R-:W-:Y:S01]  /*15c0*/  IADD3 R21, P1, PT, R42, 0x20, RZ ;  /* 0x000000202a157810 */ /* 0x000fe20007f3e0ff */
[----:B------:R-:W-:Y:S01]  /*15d0*/  IMAD R3, R26, 0x40, R27 ;  /* 0x000000401a037824 */ /* 0x000fe200078e021b */
[----:B----4-:R-:W-:Y:S01]  /*15e0*/  IADD3 R0, PT, PT, R36, -R18, -R200 ;  /* 0x8000001224007210 */ /* 0x010fe20007ffe8c8 */
[----:B------:R-:W-:Y:S01]  /*15f0*/  IMAD.WIDE.U32 R4, R42, R16, R4 ;  /* 0x000000102a047225 */ /* 0x000fe200078e0004 */
[----:B------:R-:W-:Y:S02]  /*1600*/  LEA.HI R18, R46, 0x60, RZ, 0x1d ;  /* 0x000000602e127811 */ /* 0x000fe400078fe8ff */
[----:B------:R-:W-:Y:S01]  /*1610*/  SHF.R.S32.HI R7, RZ, 0x1f, R0 ;  /* 0x0000001fff077819 */ /* 0x000fe20000011400 */
[----:B------:R-:W-:Y:S01]  /*1620*/  IMAD R5, R42, R17, R5 ;  /* 0x000000112a057224 */ /* 0x000fe200078e0205 */
[C---:B------:R-:W-:Y:S01]  /*1630*/  LEA R232, P0, R4.reuse, UR12, 0x1 ;  /* 0x0000000c04e87c11 */ /* 0x040fe2000f8008ff */
[----:B------:R-:W-:Y:S01]  /*1640*/  IMAD.MOV.U32 R240, RZ, RZ, R8 ;  /* 0x000000fffff07224 */ /* 0x000fe200078e0008 */
[----:B------:R-:W-:Y:S01]  /*1650*/  LEA.HI R0, R7, R0, RZ, 0x6 ;  /* 0x0000000007007211 */ /* 0x000fe200078f30ff */
[----:B------:R-:W-:Y:S01]  /*1660*/  IMAD.MOV.U32 R239, RZ, RZ, R9 ;  /* 0x000000ffffef7224 */ /* 0x000fe200078e0009 */
[----:B------:R-:W-:Y:S01]  /*1670*/  LEA.HI.X R229, R4, UR13, R5, 0x1, P0 ;  /* 0x0000000d04e57c11 */ /* 0x000fe200080f0c05 */
[----:B-1----:R-:W-:Y:S01]  /*1680*/  IMAD.WIDE R222, R3, 0x4, R222 ;  /* 0x0000000403de7825 */ /* 0x002fe200078e02de */
[----:B------:R-:W-:-:S02]  /*1690*/  SHF.R.S32.HI R0, RZ, 0x6, R0 ;  /* 0x00000006ff007819 */ /* 0x000fc40000011400 */
[----:B------:R-:W-:Y:S01]  /*16a0*/  IADD3 R23, P0, PT, R42, 0x40, RZ ;  /* 0x000000402a177810 */ /* 0x000fe20007f1e0ff */
[----:B------:R-:W-:Y:S01]  /*16b0*/  IMAD.SHL.U32 R25, R14, 0x20, RZ ;  /* 0x000000200e197824 */ /* 0x000fe200078e00ff */
[----:B------:R-:W-:Y:S01]  /*16c0*/  VIMNMX R245, PT, PT, RZ, R0, !PT ;  /* 0x00000000fff57248 */ /* 0x000fe20007fe0100 */
[----:B------:R-:W-:Y:S01]  /*16d0*/  IMAD.X R34, RZ, RZ, RZ, P3 ;  /* 0x000000ffff227224 */ /* 0x000fe200018e06ff */
[----:B------:R-:W-:Y:S01]  /*16e0*/  LEA.HI R16, R46, 0x40, RZ, 0x1d ;  /* 0x000000402e107811 */ /* 0x000fe200078fe8ff */
[----:B------:R-:W-:Y:S01]  /*16f0*/  IMAD.X R27, RZ, RZ, RZ, P1 ;  /* 0x000000ffff1b7224 */ /* 0x000fe200008e06ff */
[----:B------:R-:W-:Y:S01]  /*1700*/  ISETP.GT.AND P4, PT, R199, R245, PT ;  /* 0x000000f5c700720c */ /* 0x000fe20003f84270 */
[----:B------:R-:W-:-:S12]  /*1710*/  IMAD.X R32, RZ, RZ, RZ, P0 ;  /* 0x000000ffff207224 */ /* 0x000fd800000e06ff */
[----:B------:R-:W-:Y:S05]  /*1720*/  @P4 BRA `(.L_x_705) ;  /* 0x0000000800484947 */ /* 0x000fea0003800000 */
        /* <DEDUP_REMOVED lines=12> */
.L_x_706:
[----:B------:R-:W1:Y:S01]  /*17f0*/  LDCU.64 UR14, c[0x0][0x5c0] ;  /* 0x0000b800ff0e77ac */ /* 0x000e620008000a00 */
[----:B------:R-:W-:-:S05]  /*1800*/  IADD3 R0, PT, PT, R248, R251, RZ ;  /* 0x000000fbf8007210 */ /* 0x000fca0007ffe0ff */
[C---:B-1----:R-:W-:Y:S02]  /*1810*/  IMAD R3, R0.reuse, UR15, RZ ;  /* 0x0000000f00037c24 */ /* 0x042fe4000f8e02ff */
[----:B------:R-:W-:-:S05]  /*1820*/  IMAD.WIDE.U32 R4, R0, UR14, RZ ;  /* 0x0000000e00047c25 */ /* 0x000fca000f8e00ff */
[----:B------:R-:W-:Y:S02]  /*1830*/  IADD3 R7, PT, PT, R5, R3, RZ ;  /* 0x0000000305077210 */ /* 0x000fe40007ffe0ff */
[----:B------:R-:W-:Y:S02]  /*1840*/  MOV R6, R4 ;  /* 0x0000000400067202 */ /* 0x000fe40000000f00 */
.L_x_707:
        /* <DEDUP_REMOVED lines=12> */
.L_x_708:
[----:B------:R-:W1:Y:S01]  /*1910*/  LDCU.64 UR12, c[0x0][0x5c8] ;  /* 0x0000b900ff0c77ac */ /* 0x000e620008000a00 */
[----:B------:R-:W-:-:S05]  /*1920*/  IADD3 R0, PT, PT, R248, R251, RZ ;  /* 0x000000fbf8007210 */ /* 0x000fca0007ffe0ff */
[C---:B-1----:R-:W-:Y:S02]  /*1930*/  IMAD R3, R0.reuse, UR13, RZ ;  /* 0x0000000d00037c24 */ /* 0x042fe4000f8e02ff */
[----:B------:R-:W-:-:S05]  /*1940*/  IMAD.WIDE.U32 R4, R0, UR12, RZ ;  /* 0x0000000c00047c25 */ /* 0x000fca000f8e00ff */
[----:B------:R-:W-:Y:S02]  /*1950*/  IADD3 R15, PT, PT, R5, R3, RZ ;  /* 0x00000003050f7210 */ /* 0x000fe40007ffe0ff */
[----:B------:R-:W-:-:S07]  /*1960*/  MOV R14, R4 ;  /* 0x00000004000e7202 */ /* 0x000fce0000000f00 */
.L_x_709:
[----:B------:R-:W-:Y:S01]  /*1970*/  IMAD.IADD R3, R200, 0x1, -R19 ;  /* 0x00000001c8037824 */ /* 0x000fe200078e0a13 */
[----:B------:R-:W1:Y:S01]  /*1980*/  LDCU.64 UR6, c[0x0][0x5d8] ;  /* 0x0000bb00ff0677ac */ /* 0x000e620008000a00 */
[----:B------:R-:W-:Y:S01]  /*1990*/  IMAD R0, R30, UR14, RZ ;  /* 0x0000000e1e007c24 */ /* 0x000fe2000f8e02ff */
[----:B------:R-:W-:Y:S01]  /*19a0*/  BSSY.RECONVERGENT B0, `(.L_x_710) ;  /* 0x000001d000007945 */ /* 0x000fe20003800200 */
[C---:B------:R-:W-:Y:S01]  /*19b0*/  IMAD.WIDE.U32 R4, R19.reuse, UR14, R12 ;  /* 0x0000000e13047c25 */ /* 0x040fe2000f8e000c */
[-C--:B------:R-:W-:Y:S02]  /*19c0*/  ISETP.GE.AND P4, PT, R42, R3.reuse, PT ;  /* 0x000000032a00720c */ /* 0x080fe40003f86270 */
[-C--:B------:R-:W-:Y:S01]  /*19d0*/  ISETP.GE.AND P3, PT, R44, R3.reuse, PT ;  /* 0x000000032c00720c */ /* 0x080fe20003f66270 */
        /* <DEDUP_REMOVED lines=25> */
.L_x_711:
[----:B------:R-:W-:Y:S05]  /*1b70*/  BSYNC.RECONVERGENT B0 ;  /* 0x0000000000007941 */ /* 0x000fea0003800200 */
.L_x_710:
        /* <DEDUP_REMOVED lines=12> */
.L_x_713:
[----:B------:R-:W-:Y:S05]  /*1c40*/  BSYNC.RECONVERGENT B0 ;  /* 0x0000000000007941 */ /* 0x000fea0003800200 */
.L_x_712:
        /* <DEDUP_REMOVED lines=11> */
.L_x_715:
[----:B------:R-:W-:Y:S05]  /*1d00*/  BSYNC.RECONVERGENT B0 ;  /* 0x0000000000007941 */ /* 0x000fea0003800200 */
.L_x_714:
        /* <DEDUP_REMOVED lines=27> */
.L_x_717:
[----:B------:R-:W-:Y:S05]  /*1ec0*/  BSYNC.RECONVERGENT B0 ;  /* 0x0000000000007941 */ /* 0x000fea0003800200 */
.L_x_716:
        /* <DEDUP_REMOVED lines=12> */
.L_x_719:
[----:B------:R-:W-:Y:S05]  /*1f90*/  BSYNC.RECONVERGENT B0 ;  /* 0x0000000000007941 */ /* 0x000fea0003800200 */
.L_x_718:
        /* <DEDUP_REMOVED lines=11> */
.L_x_705:
[----:B------:R-:W-:Y:S01]  /*2050*/  IMAD.IADD R0, R200, 0x1, -R19 ;  /* 0x00000001c8007824 */ /* 0x000fe200078e0a13 */
[----:B------:R-:W1:Y:S01]  /*2060*/  LDCU.64 UR6, c[0x0][0x3d8] ;  /* 0x00007b00ff0677ac */ /* 0x000e620008000a00 */
[----:B------:R-:W-:Y:S02]  /*2070*/  IMAD R3, R30, UR16, RZ ;  /* 0x000000101e037c24 */ /* 0x000fe4000f8e02ff */
[C---:B------:R-:W-:Y:S01]  /*2080*/  IMAD.WIDE.U32 R4, R19.reuse, UR16, R12 ;  /* 0x0000001013047c25 */ /* 0x040fe2000f8e000c */
[-C--:B------:R-:W-:Y:S01]  /*2090*/  ISETP.GE.AND P5, PT, R44, R0.reuse, PT ;  /* 0x000000002c00720c */ /* 0x080fe20003fa6270 */
[----:B------:R-:W2:Y:S01]  /*20a0*/  LDCU UR13, c[0x0][0x50c] ;  /* 0x0000a180ff0d77ac */ /* 0x000ea20008000800 */
[----:B------:R-:W-:Y:S01]  /*20b0*/  ISETP.GE.AND P6, PT, R42, R0, PT ;  /* 0x000000002a00720c */ /* 0x000fe20003fc6270 */
[----:B------:R-:W-:Y:S01]  /*20c0*/  IMAD R3, R19, UR17, R3 ;  /* 0x0000001113037c24 */ /* 0x000fe2000f8e0203 */
[----:B------:R-:W-:Y:S01]  /*20d0*/  IADD3 R4, P0, PT, R33, R4, RZ ;  /* 0x0000000421047210 */ /* 0x000fe20007f1e0ff */
[----:B------:R-:W-:Y:S01]  /*20e0*/  IMAD.WIDE.U32 R12, R19, UR18, R12 ;  /* 0x00000012130c7c25 */ /* 0x000fe2000f8e000c */
[-C--:B------:R-:W-:Y:S01]  /*20f0*/  ISETP.GE.AND P4, PT, R16, R0.reuse, PT ;  /* 0x000000001000720c */ /* 0x080fe20003f86270 */
[----:B------:R-:W3:Y:S01]  /*2100*/  LDCU UR12, c[0x0][0x45c] ;  /* 0x00008b80ff0c77ac */ /* 0x000ee20008000800 */
[----:B------:R-:W-:Y:S01]  /*2110*/  IADD3.X R5, PT, PT, R35, R5, R3, P0, !PT ;  /* 0x0000000523057210 */ /* 0x000fe200007fe403 */
[----:B------:R-:W-:Y:S01]  /*2120*/  IMAD.MOV.U32 R238, RZ, RZ, 0x7f800000 ;  /* 0x7f800000ffee7424 */ /* 0x000fe200078e00ff */
[----:B------:R-:W-:Y:S01]  /*2130*/  ISETP.GE.AND P3, PT, R18, R0, PT ;  /* 0x000000001200720c */ /* 0x000fe20003f66270 */
[----:B------:R-:W-:-:S02]  /*2140*/  IMAD R0, R30, UR18, RZ ;  /* 0x000000121e007c24 */ /* 0x000fc4000f8e02ff */
[----:B------:R-:W-:Y:S01]  /*2150*/  IMAD.MOV.U32 R237, RZ, RZ, 0x7f800000 ;  /* 0x7f800000ffed7424 */ /* 0x000fe200078e00ff */
[----:B------:R-:W4:Y:S01]  /*2160*/  @!P5 LDC.64 R16, c[0x0][0x390] ;  /* 0x0000e400ff10db82 */ /* 0x000f220000000a00 */
[----:B-1----:R-:W-:Y:S02]  /*2170*/  IMAD R3, R38, UR6, RZ ;  /* 0x0000000626037c24 */ /* 0x002fe4000f8e02ff */
[----:B------:R-:W-:-:S04]  /*2180*/  IMAD.WIDE.U32 R4, R22, UR6, R4 ;  /* 0x0000000616047c25 */ /* 0x000fc8000f8e0004 */
[----:B------:R-:W-:Y:S01]  /*2190*/  IMAD R6, R22, UR7, R3 ;  /* 0x0000000716067c24 */ /* 0x000fe2000f8e0203 */
[----:B------:R-:W1:Y:S01]  /*21a0*/  @!P6 LDC.64 R14, c[0x0][0x390] ;  /* 0x0000e400ff0eeb82 */ /* 0x000e620000000a00 */
[----:B------:R-:W-:Y:S01]  /*21b0*/  @!P5 IMAD R3, R27, UR16, RZ ;  /* 0x000000101b03dc24 */ /* 0x000fe2000f8e02ff */
[----:B------:R-:W2:Y:S01]  /*21c0*/  LDCU.64 UR6, c[0x0][0x3d0] ;  /* 0x00007a00ff0677ac */ /* 0x000ea20008000a00 */
[----:B------:R-:W-:Y:S02]  /*21d0*/  IMAD.IADD R5, R5, 0x1, R6 ;  /* 0x0000000105057824 */ /* 0x000fe400078e0206 */
[----:B------:R-:W-:Y:S02]  /*21e0*/  @!P5 IMAD.MOV.U32 R8, RZ, RZ, R4 ;  /* 0x000000ffff08d224 */ /* 0x000fe400078e0004 */
[----:B------:R-:W-:Y:S01]  /*21f0*/  @!P5 IMAD.MOV.U32 R9, RZ, RZ, R5 ;  /* 0x000000ffff09d224 */ /* 0x000fe200078e0005 */
[----:B------:R-:W3:Y:S01]  /*2200*/  @!P4 LDC.64 R30, c[0x0][0x390] ;  /* 0x0000e400ff1ecb82 */ /* 0x000ee20000000a00 */
[----:B------:R-:W-:-:S02]  /*2210*/  @!P5 IMAD R3, R21, UR17, R3 ;  /* 0x000000111503dc24 */ /* 0x000fc4000f8e0203 */
[----:B------:R-:W-:-:S04]  /*2220*/  @!P5 IMAD.WIDE.U32 R8, R21, UR16, R8 ;  /* 0x000000101508dc25 */ /* 0x000fc8000f8e0008 */
[----:B------:R-:W-:Y:S01]  /*2230*/  @!P5 IMAD.IADD R3, R9, 0x1, R3 ;  /* 0x000000010903d824 */ /* 0x000fe200078e0203 */
[----:B------:R-:W2:Y:S01]  /*2240*/  @!P3 LDC.64 R28, c[0x0][0x390] ;  /* 0x0000e400ff1cbb82 */ /* 0x000ea20000000a00 */
[----:B----4-:R-:W-:Y:S01]  /*2250*/  @!P5 LEA R16, P0, R8, R16, 0x1 ;  /* 0x000000100810d211 */ /* 0x010fe200078008ff */
[----:B------:R-:W-:Y:S02]  /*2260*/  IMAD R20, R19, UR19, R0 ;  /* 0x0000001313147c24 */ /* 0x000fe4000f8e0200 */
[----:B------:R-:W-:Y:S01]  /*2270*/  @!P4 IMAD R0, R32, UR16, RZ ;  /* 0x000000102000cc24 */ /* 0x000fe2000f8e02ff */
[----:B------:R-:W-:Y:S01]  /*2280*/  @!P5 LEA.HI.X R17, R8, R17, R3, 0x1, P0 ;  /* 0x000000110811d211 */ /* 0x000fe200000f0c03 */
[----:B------:R-:W-:Y:S01]  /*2290*/  @!P4 IMAD.MOV.U32 R6, RZ, RZ, R4 ;  /* 0x000000ffff06c224 */ /* 0x000fe200078e0004 */
[----:B------:R-:W-:Y:S01]  /*22a0*/  LOP3.LUT R3, R45, 0x1f8, RZ, 0xc0, !PT ;  /* 0x000001f82d037812 */ /* 0x000fe200078ec0ff */
[--C-:B------:R-:W-:Y:S02]  /*22b0*/  @!P4 IMAD.MOV.U32 R7, RZ, RZ, R5.reuse ;  /* 0x000000ffff07c224 */ /* 0x100fe400078e0005 */
[----:B------:R-:W-:Y:S01]  /*22c0*/  IMAD.MOV.U32 R236, RZ, RZ, 0x7f800000 ;  /* 0x7f800000ffec7424 */ /* 0x000fe200078e00ff */
[----:B------:R-:W-:Y:S01]  /*22d0*/  LOP3.LUT R3, R3, 0x38, R46, 0x78, !PT ;  /* 0x0000003803037812 */ /* 0x000fe200078e782e */
[----:B------:R-:W-:-:S04]  /*22e0*/  @!P6 IMAD.WIDE.U32 R10, R42, UR16, R4 ;  /* 0x000000102a0aec25 */ /* 0x000fc8000f8e0004 */
[----:B------:R-:W-:Y:S01]  /*22f0*/  IMAD.MOV.U32 R235, RZ, RZ, 0x7f800000 ;  /* 0x7f800000ffeb7424 */ /* 0x000fe200078e00ff */
[----:B-1----:R-:W-:Y:S01]  /*2300*/  @!P6 LEA R18, P1, R10, R14, 0x1 ;  /* 0x0000000e0a12e211 */ /* 0x002fe200078208ff */
[----:B------:R-:W-:Y:S01]  /*2310*/  @!P4 IMAD R0, R23, UR17, R0 ;  /* 0x000000111700cc24 */ /* 0x000fe2000f8e0200 */
[----:B------:R-:W-:Y:S01]  /*2320*/  LOP3.LUT R8, R3, 0x1e00, R45, 0xf8, !PT ;  /* 0x00001e0003087812 */ /* 0x000fe200078ef82d */
[----:B------:R-:W-:-:S04]  /*2330*/  @!P4 IMAD.WIDE.U32 R6, R23, UR16, R6 ;  /* 0x000000101706cc25 */ /* 0x000fc8000f8e0006 */
[----:B------:R-:W-:Y:S01]  /*2340*/  IMAD.MOV.U32 R128, RZ, RZ, 0x20 ;  /* 0x00000020ff807424 */ /* 0x000fe200078e00ff */
[----:B---3--:R-:W-:Y:S01]  /*2350*/  @!P4 LEA R14, P0, R6, R30, 0x1 ;  /* 0x0000001e060ec211 */ /* 0x008fe200078008ff */
[----:B------:R-:W-:Y:S01]  /*2360*/  @!P6 IMAD R11, R42, UR17, R11 ;  /* 0x000000112a0bec24 */ /* 0x000fe2000f8e020b */
[----:B------:R-:W1:Y:S01]  /*2370*/  S2R R100, SR_TID.X ;  /* 0x0000000000647919 */ /* 0x000e620000002100 */
[----:B------:R-:W-:Y:S01]  /*2380*/  @!P4 IMAD.IADD R0, R7, 0x1, R0 ;  /* 0x000000010700c824 */ /* 0x000fe200078e0200 */
[----:B------:R-:W-:Y:S01]  /*2390*/  LOP3.LUT R7, R26, 0x80000001, RZ, 0xc0, !PT ;  /* 0x800000011a077812 */ /* 0x000fe200078ec0ff */
[----:B------:R-:W-:Y:S01]  /*23a0*/  @!P3 IMAD R3, R34, UR16, RZ ;  /* 0x000000102203bc24 */ /* 0x000fe2000f8e02ff */
[----:B------:R-:W-:Y:S01]  /*23b0*/  @!P6 LEA.HI.X R19, R10, R15, R11, 0x1, P1 ;  /* 0x0000000f0a13e211 */ /* 0x000fe200008f0c0b */
[----:B------:R-:W3:Y:S01]  /*23c0*/  LDC R242, c[0x0][0x44c] ;  /* 0x00011300fff27b82 */ /* 0x000ee20000000800 */
[----:B------:R-:W-:Y:S01]  /*23d0*/  IADD3 R10, P1, PT, R39, R12, RZ ;  /* 0x0000000c270a7210 */ /* 0x000fe20007f3e0ff */
[----:B------:R-:W-:Y:S01]  /*23e0*/  @!P3 IMAD R3, R24, UR17, R3 ;  /* 0x000000111803bc24 */ /* 0x000fe2000f8e0203 */
[----:B------:R-:W-:Y:S01]  /*23f0*/  @!P4 LEA.HI.X R15, R6, R31, R0, 0x1, P0 ;  /* 0x0000001f060fc211 */ /* 0x000fe200000f0c00 */
[----:B--2---:R-:W-:Y:S01]  /*2400*/  IMAD R0, R38, UR6, RZ ;  /* 0x0000000626007c24 */ /* 0x004fe2000f8e02ff */
[----:B------:R-:W-:Y:S01]  /*2410*/  ISETP.NE.AND P0, PT, R7, 0x1, PT ;  /* 0x000000010700780c */ /* 0x000fe20003f05270 */
[----:B------:R-:W-:Y:S01]  /*2420*/  @!P3 IMAD.WIDE.U32 R6, R24, UR16, R4 ;  /* 0x000000101806bc25 */ /* 0x000fe2000f8e0004 */
[----:B------:R-:W-:-:S02]  /*2430*/  IADD3.X R11, PT, PT, R40, R13, R20, P1, !PT ;  /* 0x0000000d280b7210 */ /* 0x000fc40000ffe414 */
[----:B------:R-:W-:Y:S01]  /*2440*/  SEL R173, RZ, 0x2000, P0 ;  /* 0x00002000ffad7807 */ /* 0x000fe20000000000 */
[----:B------:R-:W-:Y:S02]  /*2450*/  IMAD R20, R26, -0x40, R190 ;  /* 0xffffffc01a147824 */ /* 0x000fe400078e02be */
[----:B------:R-:W-:Y:S01]  /*2460*/  IMAD R13, R22, UR7, R0 ;  /* 0x00000007160d7c24 */ /* 0x000fe2000f8e0200 */
[----:B------:R-:W-:Y:S01]  /*2470*/  LEA R0, R8, UR26, 0x1 ;  /* 0x0000001a08007c11 */ /* 0x000fe2000f8e08ff */
[----:B------:R-:W-:Y:S01]  /*2480*/  @P2 BAR.SYNC.DEFER_BLOCKING 0x0 ;  /* 0x0000000000002b1d */ /* 0x000fe20000010000 */
[----:B------:R-:W-:Y:S01]  /*2490*/  @!P3 IMAD.IADD R3, R7, 0x1, R3 ;  /* 0x000000010703b824 */ /* 0x000fe200078e0203 */
[----:B------:R-:W-:Y:S01]  /*24a0*/  @!P3 LEA R8, P2, R6, R28, 0x1 ;  /* 0x0000001c0608b211 */ /* 0x000fe200078408ff */
[----:B------:R-:W-:Y:S01]  /*24b0*/  IMAD.WIDE.U32 R4, R22, UR6, R10 ;  /* 0x0000000616047c25 */ /* 0x000fe2000f8e000a */
[-C--:B------:R-:W-:Y:S02]  /*24c0*/  ISETP.GE.AND P1, PT, R44, R20.reuse, PT ;  /* 0x000000142c00720c */ /* 0x080fe40003f26270 */
[----:B------:R-:W-:Y:S01]  /*24d0*/  @!P3 LEA.HI.X R9, R6, R29, R3, 0x1, P2 ;  /* 0x0000001d0609b211 */ /* 0x000fe200010f0c03 */
[----:B------:R-:W-:Y:S01]  /*24e0*/  IMAD.IADD R221, R173, 0x1, R0 ;  /* 0x00000001addd7824 */ /* 0x000fe200078e0200 */
[----:B------:R-:W-:Y:S01]  /*24f0*/  ISETP.GE.AND P2, PT, R42, R20, PT ;  /* 0x000000142a00720c */ /* 0x000fe20003f46270 */
[----:B------:R-:W-:Y:S01]  /*2500*/  VIADD R3, R243, 0x8 ;  /* 0x00000008f3037836 */ /* 0x000fe20000000000 */
[----:B------:R-:W2:Y:S01]  /*2510*/  LDCU UR6, c[0x0][0x590] ;  /* 0x0000b200ff0677ac */ /* 0x000ea20008000800 */
[----:B------:R-:W-:-:S02]  /*2520*/  IMAD.IADD R5, R5, 0x1, R13 ;  /* 0x0000000105057824 */ /* 0x000fc400078e020d */
[----:B------:R-:W-:Y:S02]  /*2530*/  @!P4 IMAD.MOV.U32 R10, RZ, RZ, R4 ;  /* 0x000000ffff0ac224 */ /* 0x000fe400078e0004 */
[----:B------:R-:W-:Y:S02]  /*2540*/  IMAD.MOV.U32 R118, RZ, RZ, 0x40 ;  /* 0x00000040ff767424 */ /* 0x000fe400078e00ff */
[----:B------:R-:W-:Y:S01]  /*2550*/  IMAD.MOV.U32 R252, RZ, RZ, 0x10 ;  /* 0x00000010fffc7424 */ /* 0x000fe200078e00ff */
[----:B------:R-:W-:Y:S01]  /*2560*/  @!P1 LEA R6, P0, R246, R232, 0x1 ;  /* 0x000000e8f6069211 */ /* 0x000fe200078008ff */
[----:B------:R-:W-:Y:S01]  /*2570*/  @!P4 IMAD.MOV.U32 R11, RZ, RZ, R5 ;  /* 0x000000ffff0bc224 */ /* 0x000fe200078e0005 */
[----:B------:R-:W-:Y:S01]  /*2580*/  IADD3 R249, PT, PT, R36, 0x80, -R200 ;  /* 0x0000008024f97810 */ /* 0x000fe20007ffe8c8 */
[----:B------:R-:W-:Y:S01]  /*2590*/  IMAD.IADD R174, R175, 0x1, R173 ;  /* 0x00000001afae7824 */ /* 0x000fe200078e02ad */
[----:B------:R-:W-:Y:S01]  /*25a0*/  @!P1 LEA.HI.X R7, R246, R229, R250, 0x1, P0 ;  /* 0x000000e5f6079211 */ /* 0x000fe200000f0cfa */
[----:B------:R-:W-:Y:S01]  /*25b0*/  @!P4 IMAD.WIDE.U32 R10, R23, UR18, R10 ;  /* 0x00000012170acc25 */ /* 0x000fe2000f8e000a */
[----:B------:R-:W-:Y:S01]  /*25c0*/  @!PT LDS RZ, [RZ] ;  /* 0x00000000fffff984 */ /* 0x000fe20000000800 */
[----:B------:R-:W-:Y:S01]  /*25d0*/  @!PT LDS RZ, [RZ] ;  /* 0x00000000fffff984 */ /* 0x000fe20000000800 */
[----:B------:R-:W-:Y:S01]  /*25e0*/  @!PT LDS RZ, [RZ] ;  /* 0x00000000fffff984 */ /* 0x000fe20000000800 */
[----:B------:R4:W-:Y:S01]  /*25f0*/  @!P6 LDGSTS.E.BYPASS.LTC128B.128 [R0+0xa000], desc[UR28][R18.64] ;  /* 0x0a0000001200efae */ /* 0x0009e2000b981a1c */
[----:B------:R-:W-:-:S02]  /*2600*/  @!P1 LEA R12, P0, R25, R231, 0x1 ;  /* 0x000000e7190c9211 */ /* 0x000fc400078008ff */
[----:B------:R-:W-:Y:S01]  /*2610*/  CS2R R94, SRZ ;  /* 0x00000000005e7805 */ /* 0x000fe2000001ff00 */
[----:B------:R-:W-:Y:S01]  /*2620*/  IMAD.SHL.U32 R244, R244, 0x8, RZ ;  /* 0x00000008f4f47824 */ /* 0x000fe200078e00ff */
[----:B------:R-:W-:Y:S01]  /*2630*/  @P6 STS.128 [R0+0xa000], RZ ;  /* 0x00a000ff00006388 */ /* 0x000fe20000000c00 */
[----:B------:R-:W-:Y:S02]  /*2640*/  @!P1 LEA.HI.X R13, R25, R230, R37, 0x1, P0 ;  /* 0x000000e6190d9211 */ /* 0x000fe400000f0c25 */
[----:B------:R-:W-:Y:S02]  /*2650*/  CS2R R92, SRZ ;  /* 0x00000000005c7805 */ /* 0x000fe4000001ff00 */
[----:B------:R-:W-:Y:S01]  /*2660*/  CS2R R98, SRZ ;  /* 0x0000000000627805 */ /* 0x000fe2000001ff00 */
[----:B------:R-:W-:Y:S01]  /*2670*/  @P5 STS.128 [R0+0xb000], RZ ;  /* 0x00b000ff00005388 */ /* 0x000fe20000000c00 */
[----:B------:R-:W-:Y:S02]  /*2680*/  CS2R R96, SRZ ;  /* 0x0000000000607805 */ /* 0x000fe4000001ff00 */
[----:B------:R-:W-:-:S02]  /*2690*/  CS2R R90, SRZ ;  /* 0x00000000005a7805 */ /* 0x000fc4000001ff00 */
[----:B------:R-:W-:Y:S01]  /*26a0*/  CS2R R88, SRZ ;  /* 0x0000000000587805 */ /* 0x000fe2000001ff00 */
[----:B------:R-:W-:Y:S01]  /*26b0*/  @!PT LDS RZ, [RZ] ;  /* 0x00000000fffff984 */ /* 0x000fe20000000800 */
[----:B------:R-:W-:Y:S01]  /*26c0*/  @!PT LDS RZ, [RZ] ;  /* 0x00000000fffff984 */ /* 0x000fe20000000800 */
[----:B------:R-:W-:Y:S01]  /*26d0*/  @!PT LDS RZ, [RZ] ;  /* 0x00000000fffff984 */ /* 0x000fe20000000800 */
[----:B------:R-:W-:Y:S01]  /*26e0*/  @!P5 LDGSTS.E.BYPASS.LTC128B.128 [R0+0xb000], desc[UR28][R16.64] ;  /* 0x0b0000001000dfae */ /* 0x000fe2000b981a1c */
[----:B------:R-:W-:Y:S02]  /*26f0*/  CS2R R86, SRZ ;  /* 0x0000000000567805 */ /* 0x000fe4000001ff00 */
        /* <DEDUP_REMOVED lines=14> */
[----:B------:R-:W-:Y:S02]  /*27e0*/  CS2R R68, SRZ ;  /* 0x0000000000447805 */ /* 0x000fe4000001ff00 */
[----:B------:R-:W-:Y:S01]  /*27f0*/  CS2R R62, SRZ ;  /* 0x00000000003e7805 */ /* 0x000fe2000001ff00 */
[----:B----4-:R-:W4:Y:S01]  /*2800*/  @!P5 LDC.64 R18, c[0x0][0x388] ;  /* 0x0000e200ff12db82 */ /* 0x010f220000000a00 */
[----:B------:R-:W-:Y:S01]  /*2810*/  @!PT LDS RZ, [RZ] ;  /* 0x00000000fffff984 */ /* 0x000fe20000000800 */
[----:B------:R-:W-:Y:S01]  /*2820*/  @!PT LDS RZ, [RZ] ;  /* 0x00000000fffff984 */ /* 0x000fe20000000800 */
[----:B------:R-:W-:Y:S01]  /*2830*/  @!PT LDS RZ, [RZ] ;  /* 0x00000000fffff984 */ /* 0x000fe20000000800 */
[----:B------:R2:W-:Y:S01]  /*2840*/  @!P3 LDGSTS.E.BYPASS.LTC128B.128 [R0+0xd000], desc[UR28][R8.64] ;  /* 0x0d0000000800bfae */ /* 0x0005e2000b981a1c */
[----:B------:R-:W-:-:S02]  /*2850*/  CS2R R60, SRZ ;  /* 0x00000000003c7805 */ /* 0x000fc4000001ff00 */
[----:B------:R-:W-:Y:S02]  /*2860*/  CS2R R66, SRZ ;  /* 0x0000000000427805 */ /* 0x000fe4000001ff00 */
[----:B------:R-:W-:Y:S01]  /*2870*/  CS2R R64, SRZ ;  /* 0x0000000000407805 */ /* 0x000fe2000001ff00 */
[----:B------:R-:W0:Y:S01]  /*2880*/  LDGDEPBAR ;  /* 0x00000000000079af */ /* 0x000e220000000000 */
        /* <DEDUP_REMOVED lines=8> */
[----:B------:R-:W3:Y:S01]  /*2910*/  LDCU UR7, c[0x0][0x3e0] ;  /* 0x00007c00ff0777ac */ /* 0x000ee20008000800 */
[----:B-1----:R-:W1:Y:S01]  /*2920*/  @!P6 LDC.64 R14, c[0x0][0x388] ;  /* 0x0000e200ff0eeb82 */ /* 0x002e620000000a00 */
[----:B--2---:R-:W-:Y:S02]  /*2930*/  @!P2 IMAD.MOV.U32 R8, RZ, RZ, R232 ;  /* 0x000000ffff08a224 */ /* 0x004fe400078e00e8 */
[----:B------:R-:W-:-:S05]  /*2940*/  @!P2 IMAD.MOV.U32 R9, RZ, RZ, R229 ;  /* 0x000000ffff09a224 */ /* 0x000fca00078e00e5 */
[----:B------:R2:W-:Y:S04]  /*2950*/  @!P2 LDGSTS.E.BYPASS.LTC128B.128 [R0+0x4000], desc[UR28][R8.64] ;  /* 0x040000000800afae */ /* 0x0005e8000b981a1c */
[----:B------:R-:W-:Y:S04]  /*2960*/  @P2 STS.128 [R0+0x4000], RZ ;  /* 0x004000ff00002388 */ /* 0x000fe80000000c00 */
[----:B------:R-:W-:Y:S04]  /*2970*/  @P1 STS.128 [R0+0x5000], RZ ;  /* 0x005000ff00001388 */ /* 0x000fe80000000c00 */
[----:B------:R-:W-:Y:S01]  /*2980*/  @!PT LDS RZ, [RZ] ;  /* 0x00000000fffff984 */ /* 0x000fe20000000800 */
[----:B------:R-:W-:Y:S01]  /*2990*/  @!PT LDS RZ, [RZ] ;  /* 0x00000000fffff984 */ /* 0x000fe20000000800 */
[----:B------:R-:W-:Y:S01]  /*29a0*/  @!PT LDS RZ, [RZ] ;  /* 0x00000000fffff984 */ /* 0x000fe20000000800 */
[----:B------:R3:W-:Y:S01]  /*29b0*/  @!P1 LDGSTS.E.BYPASS.LTC128B.128 [R0+0x5000], desc[UR28][R6.64] ;  /* 0x0500000006009fae */ /* 0x0007e2000b981a1c */
[----:B--2---:R-:W-:-:S02]  /*29c0*/  @!P4 IMAD R8, R32, UR18, RZ ;  /* 0x000000122008cc24 */ /* 0x004fc4000f8e02ff */
[----:B------:R-:W-:Y:S02]  /*29d0*/  @!P6 IMAD.MOV.U32 R9, RZ, RZ, R5 ;  /* 0x000000ffff09e224 */ /* 0x000fe400078e0005 */
[----:B------:R-:W-:Y:S02]  /*29e0*/  @!P4 IMAD R17, R23, UR19, R8 ;  /* 0x000000131711cc24 */ /* 0x000fe4000f8e0208 */
[----:B------:R-:W-:Y:S01]  /*29f0*/  @!P6 IMAD.MOV.U32 R8, RZ, RZ, R4 ;  /* 0x000000ffff08e224 */ /* 0x000fe200078e0004 */
[----:B------:R-:W2:Y:S03]  /*2a00*/  @!P3 LDC.64 R22, c[0x0][0x388] ;  /* 0x0000e200ff16bb82 */ /* 0x000ea60000000a00 */
[----:B------:R-:W-:-:S04]  /*2a10*/  @!P6 IMAD.WIDE.U32 R8, R42, UR18, R8 ;  /* 0x000000122a08ec25 */ /* 0x000fc8000f8e0008 */
[----:B---3--:R-:W-:Y:S01]  /*2a20*/  @!P2 IMAD.MOV.U32 R6, RZ, RZ, R231 ;  /* 0x000000ffff06a224 */ /* 0x008fe200078e00e7 */
[----:B-1----:R-:W-:Y:S01]  /*2a30*/  @!P6 LEA R14, P0, R8, R14, 0x1 ;  /* 0x0000000e080ee211 */ /* 0x002fe200078008ff */
[----:B------:R-:W-:-:S05]  /*2a40*/  @!P2 IMAD.MOV.U32 R7, RZ, RZ, R230 ;  /* 0x000000ffff07a224 */ /* 0x000fca00078e00e6 */
[----:B------:R1:W-:Y:S04]  /*2a50*/  @!P2 LDGSTS.E.BYPASS.LTC128B.128 [R221], desc[UR28][R6.64] ;  /* 0x0000000006ddafae */ /* 0x0003e8000b981a1c */
[----:B------:R-:W-:Y:S01]  /*2a60*/  @P2 STS.128 [R221], RZ ;  /* 0x000000ffdd002388 */ /* 0x000fe20000000c00 */
[----:B------:R-:W-:Y:S01]  /*2a70*/  ISETP.GE.AND P2, PT, R3, R20, PT ;  /* 0x000000140300720c */ /* 0x000fe20003f46270 */
[----:B------:R-:W-:Y:S02]  /*2a80*/  @!P5 IMAD R3, R27, UR18, RZ ;  /* 0x000000121b03dc24 */ /* 0x000fe4000f8e02ff */
[----:B------:R-:W3:Y:S01]  /*2a90*/  @!P4 LDC.64 R26, c[0x0][0x388] ;  /* 0x0000e200ff1acb82 */ /* 0x000ee20000000a00 */
[----:B------:R-:W-:Y:S01]  /*2aa0*/  @P1 STS.128 [R221+0x1000], RZ ;  /* 0x001000ffdd001388 */ /* 0x000fe20000000c00 */
[----:B------:R-:W-:-:S02]  /*2ab0*/  @!P5 IMAD R16, R21, UR19, R3 ;  /* 0x000000131510dc24 */ /* 0x000fc4000f8e0203 */
[----:B------:R-:W-:Y:S01]  /*2ac0*/  @!P6 IMAD R3, R42, UR19, R9 ;  /* 0x000000132a03ec24 */ /* 0x000fe2000f8e0209 */
[----:B------:R-:W-:Y:S01]  /*2ad0*/  @!PT LDS RZ, [RZ] ;  /* 0x00000000fffff984 */ /* 0x000fe20000000800 */
[----:B------:R-:W-:Y:S01]  /*2ae0*/  @!PT LDS RZ, [RZ] ;  /* 0x00000000fffff984 */ /* 0x000fe20000000800 */
[----:B------:R-:W-:Y:S01]  /*2af0*/  @!PT LDS RZ, [RZ] ;  /* 0x00000000fffff984 */ /* 0x000fe20000000800 */
[----:B------:R4:W-:Y:S04]  /*2b00*/  @!P1 LDGSTS.E.BYPASS.LTC128B.128 [R221+0x1000], desc[UR28][R12.64] ;  /* 0x010000000cdd9fae */ /* 0x0009e8000b981a1c */
[----:B------:R-:W-:Y:S01]  /*2b10*/  @!P6 LEA.HI.X R15, R8, R15, R3, 0x1, P0 ;  /* 0x0000000f080fe211 */ /* 0x000fe200000f0c03 */
[----:B------:R-:W-:Y:S01]  /*2b20*/  @!P3 IMAD R3, R34, UR18, RZ ;  /* 0x000000122203bc24 */ /* 0x000fe2000f8e02ff */
[----:B------:R-:W-:-:S03]  /*2b30*/  LOP3.LUT R8, R243, 0x20, RZ, 0xfc, !PT ;  /* 0x00000020f3087812 */ /* 0x000fc600078efcff */
[----:B------:R-:W-:Y:S01]  /*2b40*/  @!P3 IMAD R3, R24, UR19, R3 ;  /* 0x000000131803bc24 */ /* 0x000fe2000f8e0203 */
[----:B------:R-:W-:Y:S01]  /*2b50*/  ISETP.GE.AND P1, PT, R8, R20, PT ;  /* 0x000000140800720c */ /* 0x000fe20003f26270 */
[----:B------:R-:W-:Y:S01]  /*2b60*/  @!P6 LDGSTS.E.BYPASS.LTC128B.128 [R0+0x6000], desc[UR28][R14.64] ;  /* 0x060000000e00efae */ /* 0x000fe2000b981a1c */
[----:B-1----:R-:W-:-:S03]  /*2b70*/  @!P5 IMAD.WIDE.U32 R6, R21, UR18, R4 ;  /* 0x000000121506dc25 */ /* 0x002fc6000f8e0004 */
[----:B------:R-:W-:Y:S01]  /*2b80*/  @P6 STS.128 [R0+0x6000], RZ ;  /* 0x006000ff00006388 */ /* 0x000fe20000000c00 */
[----:B------:R-:W-:-:S03]  /*2b90*/  @!P5 IMAD.IADD R7, R7, 0x1, R16 ;  /* 0x000000010707d824 */ /* 0x000fc600078e0210 */
[----:B------:R-:W-:Y:S01]  /*2ba0*/  @P5 STS.128 [R0+0x7000], RZ ;  /* 0x007000ff00005388 */ /* 0x000fe20000000c00 */
[----:B------:R-:W-:-:S04]  /*2bb0*/  @!P3 IMAD.WIDE.U32 R4, R24, UR18, R4 ;  /* 0x000000121804bc25 */ /* 0x000fc8000f8e0004 */
[----:B------:R-:W-:Y:S01]  /*2bc0*/  @!P3 IMAD.IADD R3, R5, 0x1, R3 ;  /* 0x000000010503b824 */ /* 0x000fe200078e0203 */
[----:B----4-:R-:W-:-:S04]  /*2bd0*/  @!P5 LEA R12, P0, R6, R18, 0x1 ;  /* 0x00000012060cd211 */ /* 0x010fc800078008ff */
[----:B------:R-:W-:Y:S01]  /*2be0*/  @!P5 LEA.HI.X R13, R6, R19, R7, 0x1, P0 ;  /* 0x00000013060dd211 */ /* 0x000fe200000f0c07 */
[----:B------:R-:W-:Y:S01]  /*2bf0*/  @!P4 IMAD.IADD R6, R11, 0x1, R17 ;  /* 0x000000010b06c824 */ /* 0x000fe200078e0211 */
[C---:B---3--:R-:W-:Y:S01]  /*2c00*/  @!P4 LEA R8, P0, R10.reuse, R26, 0x1 ;  /* 0x0000001a0a08c211 */ /* 0x048fe200078008ff */
[----:B------:R-:W-:Y:S02]  /*2c10*/  VIADD R7, R243, 0x28 ;  /* 0x00000028f3077836 */ /* 0x000fe40000000000 */
[----:B------:R-:W-:Y:S01]  /*2c20*/  @!PT LDS RZ, [RZ] ;  /* 0x00000000fffff984 */ /* 0x000fe20000000800 */
[----:B------:R-:W-:Y:S01]  /*2c30*/  @!PT LDS RZ, [RZ] ;  /* 0x00000000fffff984 */ /* 0x000fe20000000800 */
[----:B------:R-:W-:Y:S01]  /*2c40*/  @!PT LDS RZ, [RZ] ;  /* 0x00000000fffff984 */ /* 0x000fe20000000800 */
[----:B------:R-:W-:Y:S01]  /*2c50*/  @!P5 LDGSTS.E.BYPASS.LTC128B.128 [R0+0x7000], desc[UR28][R12.64] ;  /* 0x070000000c00dfae */ /* 0x000fe2000b981a1c */
[----:B------:R-:W-:Y:S02]  /*2c60*/  @!P4 LEA.HI.X R9, R10, R27, R6, 0x1, P0 ;  /* 0x0000001b0a09c211 */ /* 0x000fe400000f0c06 */
[----:B--2---:R-:W-:Y:S01]  /*2c70*/  @!P3 LEA R6, P0, R4, R22, 0x1 ;  /* 0x000000160406b211 */ /* 0x004fe200078008ff */
[----:B------:R-:W-:Y:S01]  /*2c80*/  @P4 STS.128 [R0+0x8000], RZ ;  /* 0x008000ff00004388 */ /* 0x000fe20000000c00 */
[----:B------:R-:W-:-:S02]  /*2c90*/  ISETP.GE.AND P5, PT, R7, R20, PT ;  /* 0x000000140700720c */ /* 0x000fc40003fa6270 */
[----:B------:R-:W-:Y:S01]  /*2ca0*/  @!P3 LEA.HI.X R7, R4, R23, R3, 0x1, P0 ;  /* 0x000000170407b211 */ /* 0x000fe200000f0c03 */
[----:B------:R-:W-:Y:S01]  /*2cb0*/  @!PT LDS RZ, [RZ] ;  /* 0x00000000fffff984 */ /* 0x000fe20000000800 */
[----:B------:R-:W-:Y:S01]  /*2cc0*/  @!PT LDS RZ, [RZ] ;  /* 0x00000000fffff984 */ /* 0x000fe20000000800 */
[----:B------:R-:W-:Y:S01]  /*2cd0*/  @!PT LDS RZ, [RZ] ;  /* 0x00000000fffff984 */ /* 0x000fe20000000800 */
[----:B------:R-:W-:Y:S01]  /*2ce0*/  @!P4 LDGSTS.E.BYPASS.LTC128B.128 [R0+0x8000], desc[UR28][R8.64] ;  /* 0x080000000800cfae */ /* 0x000fe2000b981a1c */
[C---:B------:R-:W-:Y:S01]  /*2cf0*/  ISETP.GE.AND P0, PT, R243.reuse, R20, PT ;  /* 0x00000014f300720c */ /* 0x040fe20003f06270 */
[----:B------:R-:W-:Y:S02]  /*2d00*/  IMAD.WIDE.U32 R4, R243, 0x4, R222 ;  /* 0x00000004f3047825 */ /* 0x000fe400078e00de */
[----:B------:R1:W-:Y:S04]  /*2d10*/  @P3 STS.128 [R0+0x9000], RZ ;  /* 0x009000ff00003388 */ /* 0x0003e80000000c00 */
[----:B------:R-:W-:Y:S01]  /*2d20*/  @!PT LDS RZ, [RZ] ;  /* 0x00000000fffff984 */ /* 0x000fe20000000800 */
[----:B------:R-:W-:Y:S01]  /*2d30*/  @!PT LDS RZ, [RZ] ;  /* 0x00000000fffff984 */ /* 0x000fe20000000800 */
[----:B------:R-:W-:Y:S01]  /*2d40*/  @!PT LDS RZ, [RZ] ;  /* 0x00000000fffff984 */ /* 0x000fe20000000800 */
[----:B------:R1:W-:Y:S04]  /*2d50*/  @!P3 LDGSTS.E.BYPASS.LTC128B.128 [R0+0x9000], desc[UR28][R6.64] ;  /* 0x090000000600bfae */ /* 0x0003e8000b981a1c */
[----:B------:R-:W0:Y:S01]  /*2d60*/  LDGDEPBAR ;  /* 0x00000000000079af */ /* 0x000e220000000000 */
[----:B------:R-:W-:-:S03]  /*2d70*/  IMAD.SHL.U32 R3, R47, 0x40, RZ ;  /* 0x000000402f037824 */ /* 0x000fc600078e00ff */
[----:B------:R-:W5:Y:S04]  /*2d80*/  @!P0 LDG.E R238, desc[UR28][R4.64] ;  /* 0x0000001c04ee8981 */ /* 0x000f68000c1e1900 */
[----:B------:R-:W5:Y:S04]  /*2d90*/  @!P2 LDG.E R237, desc[UR28][R4.64+0x20] ;  /* 0x0000201c04eda981 */ /* 0x000f68000c1e1900 */
[----:B------:R-:W5:Y:S04]  /*2da0*/  @!P1 LDG.E R236, desc[UR28][R4.64+0x80] ;  /* 0x0000801c04ec9981 */ /* 0x000f68000c1e1900 */
[----:B------:R2:W5:Y:S01]  /*2db0*/  @!P5 LDG.E R235, desc[UR28][R4.64+0xa0] ;  /* 0x0000a01c04ebd981 */ /* 0x000562000c1e1900 */
[----:B------:R-:W-:-:S02]  /*2dc0*/  R2P PR, R46, 0x6 ;  /* 0x000000062e007804 */ /* 0x000fc40000000000 */
[----:B------:R-:W-:Y:S02]  /*2dd0*/  CS2R R44, SRZ ;  /* 0x00000000002c7805 */ /* 0x000fe4000001ff00 */
[----:B------:R-:W-:Y:S02]  /*2de0*/  LOP3.LUT P0, RZ, R100, 0x4, RZ, 0xc0, !PT ;  /* 0x0000000464ff7812 */ /* 0x000fe4000780c0ff */
[----:B------:R-:W-:Y:S02]  /*2df0*/  CS2R R42, SRZ ;  /* 0x00000000002a7805 */ /* 0x000fe4000001ff00 */
[----:B------:R-:W-:Y:S02]  /*2e00*/  CS2R R36, SRZ ;  /* 0x0000000000247805 */ /* 0x000fe4000001ff00 */
[----:B------:R-:W-:Y:S01]  /*2e10*/  SEL R128, R128, 0xffffffe0, !P1 ;  /* 0xffffffe080807807 */ /* 0x000fe20004800000 */
[----:B-1----:R-:W-:Y:S01]  /*2e20*/  IMAD.SHL.U32 R0, R47, 0x8, RZ ;  /* 0x000000082f007824 */ /* 0x002fe200078e00ff */
[----:B------:R-:W-:-:S04]  /*2e30*/  DEPBAR.LE SB0, 0x1 ;  /* 0x000080400000791a */ /* 0x000fc80000000000 */
[----:B------:R-:W-:Y:S01]  /*2e40*/  LOP3.LUT R0, R0, 0x38, RZ, 0xc0, !PT ;  /* 0x0000003800007812 */ /* 0x000fe200078ec0ff */
[----:B------:R-:W-:Y:S01]  /*2e50*/  IMAD.IADD R173, R172, 0x1, R173 ;  /* 0x00000001acad7824 */ /* 0x000fe200078e02ad */
[----:B------:R-:W-:Y:S01]  /*2e60*/  SEL R118, R118, 0xffffffc0, !P2 ;  /* 0xffffffc076767807 */ /* 0x000fe20005000000 */
[----:B------:R-:W-:Y:S01]  /*2e70*/  USHF.L.U32 UR6, UR6, 0x6, URZ ;  /* 0x0000000606067899 */ /* 0x000fe200080006ff */
[----:B------:R-:W-:Y:S02]  /*2e80*/  LOP3.LUT R0, R0, 0x1c0, R3, 0xf8, !PT ;  /* 0x000001c000007812 */ /* 0x000fe400078ef803 */
[----:B------:R-:W-:Y:S02]  /*2e90*/  SEL R252, R252, 0xfffffff0, !P0 ;  /* 0xfffffff0fcfc7807 */ /* 0x000fe40004000000 */
[----:B------:R-:W-:Y:S02]  /*2ea0*/  LOP3.LUT R0, R0, 0x8, R47, 0x78, !PT ;  /* 0x0000000800007812 */ /* 0x000fe400078e782f */
[----:B------:R-:W-:Y:S01]  /*2eb0*/  IADD3 R3, PT, PT, R241, R243, R200 ;  /* 0x000000f3f1037210 */ /* 0x000fe20007ffe0c8 */
[----:B------:R-:W-:Y:S01]  /*2ec0*/  IMAD.IADD R185, R196, 0x1, R252 ;  /* 0x00000001c4b97824 */ /* 0x000fe200078e02fc */
[----:B------:R-:W-:Y:S01]  /*2ed0*/  BAR.SYNC.DEFER_BLOCKING 0x0 ;  /* 0x0000000000007b1d */ /* 0x000fe20000010000 */
[----:B--2---:R-:W-:Y:S01]  /*2ee0*/  IMAD.SHL.U32 R4, R47, 0x20, RZ ;  /* 0x000000202f047824 */ /* 0x004fe200078e00ff */
[----:B------:R-:W-:-:S02]  /*2ef0*/  IADD3 R190, PT, PT, R3, -0x1f, -R190 ;  /* 0xffffffe103be7810 */ /* 0x000fc40007ffe8be */
[----:B------:R-:W-:Y:S02]  /*2f00*/  CS2R R46, SRZ ;  /* 0x00000000002e7805 */ /* 0x000fe4000001ff00 */
[----:B------:R-:W-:Y:S02]  /*2f10*/  LOP3.LUT P3, RZ, R100, 0x2, RZ, 0xc0, !PT ;  /* 0x0000000264ff7812 */ /* 0x000fe4000786c0ff */
[----:B------:R-:W-:-:S04]  /*2f20*/  LOP3.LUT R0, R0, 0x7a00, R4, 0xf8, !PT ;  /* 0x00007a0000007812 */ /* 0x000fc800078ef804 */
[----:B------:R-:W-:-:S05]  /*2f30*/  LEA R177, R0, UR4, 0x1 ;  /* 0x0000000400b17c11 */ /* 0x000fca000f8e08ff */
[C---:B------:R-:W-:Y:S02]  /*2f40*/  VIADD R160, R177.reuse, 0x40 ;  /* 0x00000040b1a07836 */ /* 0x040fe40000000000 */
[C---:B------:R-:W-:Y:S02]  /*2f50*/  @P2 VIADD R160, R177.reuse, 0xffffffc0 ;  /* 0xffffffc0b1a02836 */ /* 0x040fe40000000000 */
[C---:B------:R-:W-:Y:S02]  /*2f60*/  IMAD.IADD R178, R177.reuse, 0x1, R128 ;  /* 0x00000001b1b27824 */ /* 0x040fe400078e0280 */
[C---:B------:R-:W-:Y:S02]  /*2f70*/  IMAD.IADD R168, R128.reuse, 0x1, R160 ;  /* 0x0000000180a87824 */ /* 0x040fe400078e02a0 */
[----:B------:R-:W-:Y:S01]  /*2f80*/  IMAD.IADD R179, R177, 0x1, R118 ;  /* 0x00000001b1b37824 */ /* 0x000fe200078e0276 */
[----:B------:R1:W2:Y:S03]  /*2f90*/  LDSM.16.M88.4 R156, [R160] ;  /* 0x00000000a09c783b */ /* 0x0002a60000000200 */
[----:B------:R-:W-:Y:S01]  /*2fa0*/  IMAD.IADD R180, R128, 0x1, R179 ;  /* 0x0000000180b47824 */ /* 0x000fe200078e02b3 */
[----:B------:R1:W3:Y:S04]  /*2fb0*/  LDSM.16.M88.4 R164, [R168] ;  /* 0x00000000a8a4783b */ /* 0x0002e80000000200 */
[----:B------:R-:W4:Y:S04]  /*2fc0*/  LDSM.16.M88.4 R160, [R160+0x800] ;  /* 0x00080000a0a0783b */ /* 0x000f280000000200 */
[----:B------:R-:W1:Y:S04]  /*2fd0*/  LDSM.16.M88.4 R168, [R168+0x800] ;  /* 0x00080000a8a8783b */ /* 0x000e680000000200 */
[----:B------:R1:W1:Y:S04]  /*2fe0*/  LDSM.16.M88.4 R140, [R177] ;  /* 0x00000000b18c783b */ /* 0x0002680000000200 */
[----:B------:R1:W1:Y:S04]  /*2ff0*/  LDSM.16.M88.4 R144, [R177+0x800] ;  /* 0x00080000b190783b */ /* 0x0002680000000200 */
[----:B------:R1:W1:Y:S04]  /*3000*/  LDSM.16.M88.4 R148, [R178] ;  /* 0x00000000b294783b */ /* 0x0002680000000200 */
[----:B------:R1:W1:Y:S02]  /*3010*/  LDSM.16.M88.4 R152, [R178+0x800] ;  /* 0x00080000b298783b */ /* 0x0002640000000200 */
.L_x_723:
[----:B------:R-:W0:Y:S01]  /*3020*/  LDGDEPBAR ;  /* 0x00000000000079af */ /* 0x000e220000000000 */
[----:B------:R-:W-:Y:S02]  /*3030*/  IADD3 R112, PT, PT, R128, R174, RZ ;  /* 0x000000ae80707210 */ /* 0x000fe40007ffe0ff */
[----:B------:R-:W-:Y:S01]  /*3040*/  IADD3 R0, PT, PT, R174, R118, RZ ;  /* 0x00000076ae007210 */ /* 0x000fe20007ffe0ff */
[----:B------:R-:W2:Y:S01]  /*3050*/  S2R R183, SR_TID.X ;  /* 0x0000000000b77919 */ /* 0x000ea20000002100 */
[----:B------:R-:W-:Y:S02]  /*3060*/  IADD3 R241, PT, PT, R241, -0x40, RZ ;  /* 0xffffffc0f1f17810 */ /* 0x000fe40007ffe0ff */
[----:B------:R-:W-:Y:S02]  /*3070*/  IADD3 R3, PT, PT, R128, R0, RZ ;  /* 0x0000000080037210 */ /* 0x000fe40007ffe0ff */
[----:B------:R-:W-:Y:S02]  /*3080*/  ISETP.GE.AND P6, PT, R241, R249, PT ;  /* 0x000000f9f100720c */ /* 0x000fe40003fc6270 */
[----:B-----5:R-:W-:Y:S02]  /*3090*/  FSETP.NEU.FTZ.AND P1, PT, R237, -INF , PT ;  /* 0xff800000ed00780b */ /* 0x020fe40003f3d000 */
[----:B------:R-:W-:Y:S02]  /*30a0*/  FSETP.NEU.FTZ.AND P2, PT, R238, -INF , PT ;  /* 0xff800000ee00780b */ /* 0x000fe40003f5d000 */
[----:B------:R-:W-:Y:S01]  /*30b0*/  IADD3 R199, PT, PT, R199, -0x1, RZ ;  /* 0xffffffffc7c77810 */ /* 0x000fe20007ffe0ff */
[----:B------:R-:W-:Y:S04]  /*30c0*/  DEPBAR.LE SB0, 0x0 ;  /* 0x000080000000791a */ /* 0x000fe80000000000 */
[----:B------:R-:W-:Y:S06]  /*30d0*/  BAR.SYNC.DEFER_BLOCKING 0x0 ;  /* 0x0000000000007b1d */ /* 0x000fec0000010000 */
        /* <DEDUP_REMOVED lines=15> */
[----:B------:R-:W-:Y:S01]  /*31d0*/  LDSM.16.M88.4 R128, [R179+-0x3800] ;  /* 0xffc80000b380783b */ /* 0x000fe20000000200 */
[C---:B------:R-:W-:Y:S07]  /*31e0*/  HMMA.16816.F32 R24, R28.reuse, R100, RZ ;  /* 0x000000641c18723c */ /* 0x040fee00000018ff */
[----:B------:R-:W-:Y:S01]  /*31f0*/  LDSM.16.M88.4 R132, [R3] ;  /* 0x000000000384783b */ /* 0x000fe20000000200 */
[-C--:B------:R-:W-:Y:S07]  /*3200*/  HMMA.16816.F32 R28, R28, R102.reuse, RZ ;  /* 0x000000661c1c723c */ /* 0x080fee00000018ff */
[----:B------:R-:W-:Y:S01]  /*3210*/  LDSM.16.M88.4 R136, [R180+-0x4000] ;  /* 0xffc00000b488783b */ /* 0x000fe20000000200 */
[----:B------:R-:W-:Y:S07]  /*3220*/  HMMA.16816.F32 R32, R32, R102, RZ ;  /* 0x000000662020723c */ /* 0x000fee00000018ff */
[----:B------:R2:W4:Y:S01]  /*3230*/  LDSM.16.M88.4 R100, [R0+0x1000] ;  /* 0x001000000064783b */ /* 0x0005220000000200 */
[-C--:B-1----:R-:W-:Y:S08]  /*3240*/  HMMA.16816.F32 R4, R104, R108.reuse, R4 ;  /* 0x0000006c6804723c */ /* 0x082ff00000001804 */
[C---:B---3--:R-:W-:Y:S01]  /*3250*/  HMMA.16816.F32 R8, R112.reuse, R108, R8 ;  /* 0x0000006c7008723c */ /* 0x048fe20000001808 */
[----:B------:R-:W-:Y:S03]  /*3260*/  MOV R108, 0x40 ;  /* 0x00000040006c7802 */ /* 0x000fe60000000f00 */
[----:B------:R-:W-:Y:S04]  /*3270*/  IADD3 R109, PT, PT, R191, R252, RZ ;  /* 0x000000fcbf6d7210 */ /* 0x000fe80007ffe0ff */
[-C--:B------:R-:W-:Y:S03]  /*3280*/  HMMA.16816.F32 R12, R112, R110.reuse, R12 ;  /* 0x0000006e700c723c */ /* 0x080fe6000000180c */
[----:B--2---:R-:W-:Y:S04]  /*3290*/  SHF.L.U32 R0, R247, 0x7, RZ ;  /* 0x00000007f7007819 */ /* 0x004fe800000006ff */
[----:B------:R-:W-:Y:S01]  /*32a0*/  IADD3 R0, PT, PT, R0, 0x80, RZ ;  /* 0x0000008000007810 */ /* 0x000fe20007ffe0ff */
[C---:B------:R-:W-:Y:S04]  /*32b0*/  HMMA.16816.F32 R16, R104.reuse, R110, R16 ;  /* 0x0000006e6810723c */ /* 0x040fe80000001810 */
[----:B------:R-:W-:Y:S04]  /*32c0*/  ISETP.LT.AND P6, PT, R0, R200, P6 ;  /* 0x000000c80000720c */ /* 0x000fe800037c1270 */
[-C--:B----4-:R-:W-:Y:S08]  /*32d0*/  HMMA.16816.F32 R20, R104, R116.reuse, R20 ;  /* 0x000000746814723c */ /* 0x090ff00000001814 */
[C---:B------:R-:W-:Y:S04]  /*32e0*/  HMMA.16816.F32 R24, R112.reuse, R116, R24 ;  /* 0x000000747018723c */ /* 0x040fe80000001818 */
[----:B------:R-:W-:Y:S04]  /*32f0*/  @!P6 SHF.R.U32.HI R0, RZ, 0x1, R183 ;  /* 0x00000001ff00e819 */ /* 0x000fe800000116b7 */
[-C--:B------:R-:W-:Y:S08]  /*3300*/  HMMA.16816.F32 R28, R112, R118.reuse, R28 ;  /* 0x00000076701c723c */ /* 0x080ff0000000181c */
[----:B------:R-:W-:Y:S01]  /*3310*/  HMMA.16816.F32 R32, R104, R118, R32 ;  /* 0x000000766820723c */ /* 0x000fe20000001820 */
[----:B------:R1:W2:Y:S03]  /*3320*/  LDSM.16.M88.4 R104, [R3+0x1000] ;  /* 0x001000000368783b */ /* 0x0002a60000000200 */
[----:B------:R-:W-:Y:S04]  /*3330*/  SEL R118, R108, 0xffffffc0, !P0 ;  /* 0xffffffc06c767807 */ /* 0x000fe80004000000 */
[-C--:B------:R-:W-:Y:S08]  /*3340*/  HMMA.16816.F32 R4, R120, R124.reuse, R4 ;  /* 0x0000007c7804723c */ /* 0x080ff00000001804 */
[C---:B------:R-:W-:Y:S08]  /*3350*/  HMMA.16816.F32 R8, R100.reuse, R124, R8 ;  /* 0x0000007c6408723c */ /* 0x040ff00000001808 */
[-C--:B------:R-:W-:Y:S03]  /*3360*/  HMMA.16816.F32 R12, R100, R126.reuse, R12 ;  /* 0x0000007e640c723c */ /* 0x080fe6000000180c */
[----:B-1----:R-:W-:Y:S04]  /*3370*/  @!P6 SHF.L.U32 R3, R183, 0x1, RZ ;  /* 0x00000001b703e819 */ /* 0x002fe800000006ff */
[----:B------:R-:W-:Y:S01]  /*3380*/  @!P6 LOP3.LUT R3, R3, 0x6, RZ, 0xc0, !PT ;  /* 0x000000060303e812 */ /* 0x000fe200078ec0ff */
[C---:B------:R-:W-:Y:S04]  /*3390*/  HMMA.16816.F32 R16, R120.reuse, R126, R16 ;  /* 0x0000007e7810723c */ /* 0x040fe80000001810 */
[----:B------:R-:W-:Y:S04]  /*33a0*/  @!P6 LOP3.LUT R0, R3, 0x1e0, R0, 0xf8, !PT ;  /* 0x000001e00300e812 */ /* 0x000fe800078ef800 */
[-C--:B------:R-:W-:Y:S03]  /*33b0*/  HMMA.16816.F32 R20, R120, R128.reuse, R20 ;  /* 0x000000807814723c */ /* 0x080fe60000001814 */
[----:B------:R-:W-:Y:S05]  /*33c0*/  @!P6 IMAD R0, R247, 0x80, R0 ;  /* 0x00000080f700e824 */ /* 0x000fea00078e0200 */
[C---:B------:R-:W-:Y:S04]  /*33d0*/  HMMA.16816.F32 R24, R100.reuse, R128, R24 ;  /* 0x000000806418723c */ /* 0x040fe80000001818 */
[----:B------:R-:W-:Y:S04]  /*33e0*/  @!P6 IADD3 R3, PT, PT, R0, 0x1, RZ ;  /* 0x000000010003e810 */ /* 0x000fe80007ffe0ff */
[-C--:B------:R-:W-:Y:S01]  /*33f0*/  HMMA.16816.F32 R28, R100, R130.reuse, R28 ;  /* 0x00000082641c723c */ /* 0x080fe2000000181c */
[----:B------:R-:W-:Y:S04]  /*3400*/  MOV R100, 0x20 ;  /* 0x0000002000647802 */ /* 0x000fe80000000f00 */
[----:B------:R-:W-:Y:S03]  /*3410*/  SEL R128, R100, 0xffffffe0, !P3 ;  /* 0xffffffe064807807 */ /* 0x000fe60005800000 */
[----:B------:R-:W-:Y:S08]  /*3420*/  HMMA.16816.F32 R32, R120, R130, R32 ;  /* 0x000000827820723c */ /* 0x000ff00000001820 */
[-C--:B------:R-:W-:Y:S08]  /*3430*/  HMMA.16816.F32 R4, R132, R136.reuse, R4 ;  /* 0x000000888404723c */ /* 0x080ff00000001804 */
[C---:B--2---:R-:W-:Y:S08]  /*3440*/  HMMA.16816.F32 R8, R104.reuse, R136, R8 ;  /* 0x000000886808723c */ /* 0x044ff00000001808 */
[-C--:B------:R-:W-:Y:S03]  /*3450*/  HMMA.16816.F32 R12, R104, R138.reuse, R12 ;  /* 0x0000008a680c723c */ /* 0x080fe6000000180c */
[----:B------:R-:W-:Y:S01]  /*3460*/  FMUL.FTZ R4, R4, UR13 ;  /* 0x0000000d04047c20 */ /* 0x000fe20008410000 */
[----:B------:R-:W-:Y:S01]  /*3470*/  FMUL.FTZ R5, R5, UR13 ;  /* 0x0000000d05057c20 */ /* 0x000fe20008410000 */
[----:B------:R-:W-:Y:S01]  /*3480*/  FMUL.FTZ R6, R6, UR13 ;  /* 0x0000000d06067c20 */ /* 0x000fe20008410000 */
[----:B------:R-:W-:Y:S01]  /*3490*/  FMUL.FTZ R7, R7, UR13 ;  /* 0x0000000d07077c20 */ /* 0x000fe20008410000 */
[----:B------:R-:W-:Y:S01]  /*34a0*/  MUFU.TANH R204, R4 ;  /* 0x0000000400cc7308 */ /* 0x000fe20000002400 */
        /* <DEDUP_REMOVED lines=11> */
[----:B------:R-:W-:Y:S01]  /*3560*/  FMUL.FTZ R17, R17, UR13 ;  /* 0x0000000d11117c20 */ /* 0x000fe20008410000 */
[----:B------:R-:W-:Y:S01]  /*3570*/  FMUL.FTZ R16, R16, UR13 ;  /* 0x0000000d10107c20 */ /* 0x000fe20008410000 */
[----:B------:R-:W-:Y:S01]  /*3580*/  FMUL.FTZ R18, R18, UR13 ;  /* 0x0000000d12127c20 */ /* 0x000fe20008410000 */
[----:B------:R-:W-:Y:S06]  /*3590*/  FMUL.FTZ R19, R19, UR13 ;  /* 0x0000000d13137c20 */ /* 0x000fec0008410000 */
[----:B------:R-:W-:Y:S10]  /*35a0*/  MUFU.TANH R215, R6 ;  /* 0x0000000600d77308 */ /* 0x000ff40000002400 */
[----:B------:R2:W-:Y:S01]  /*35b0*/  MUFU.TANH R124, R12 ;  /* 0x0000000c007c7308 */ /* 0x0005e20000002400 */
[----:B-1----:R-:W-:Y:S05]  /*35c0*/  FMUL.FTZ R8, R237, 1.4426950216293334961 ;  /* 0x3fb8aa3bed087820 */ /* 0x002fea0000410000 */
[----:B------:R-:W-:Y:S04]  /*35d0*/  FSEL R8, R8, RZ, P1 ;  /* 0x000000ff08087208 */ /* 0x000fe80000800000 */
[----:B------:R1:W3:Y:S10]  /*35e0*/  MUFU.TANH R214, R7 ;  /* 0x0000000700d67308 */ /* 0x0002f40000002400 */
[----:B------:R4:W-:Y:S01]  /*35f0*/  MUFU.TANH R125, R9 ;  /* 0x00000009007d7308 */ /* 0x0009e20000002400 */
[--C-:B--2---:R-:W-:Y:S04]  /*3600*/  @!P6 VIADDMNMX R12, R190, 0xffffffe0, R200.reuse, PT ;  /* 0xffffffe0be0ce846 */ /* 0x104fe800038001c8 */
[-C--:B------:R-:W-:Y:S05]  /*3610*/  @!P6 ISETP.GE.AND P1, PT, R0, R12.reuse, PT ;  /* 0x0000000c0000e20c */ /* 0x080fea0003f26270 */
[----:B------:R3:W-:Y:S01]  /*3620*/  MUFU.TANH R123, R13 ;  /* 0x0000000d007b7308 */ /* 0x0007e20000002400 */
[----:B------:R-:W-:Y:S01]  /*3630*/  @!P6 ISETP.GE.AND P4, PT, R3, R12, PT ;  /* 0x0000000c0300e20c */ /* 0x000fe20003f86270 */
[----:B-1----:R-:W1:Y:S08]  /*3640*/  LDSM.16.M88.4 R4, [R180+-0x3800] ;  /* 0xffc80000b404783b */ /* 0x002e700000000200 */
[----:B------:R-:W-:Y:S01]  /*3650*/  MUFU.TANH R137, R14 ;  /* 0x0000000e00897308 */ /* 0x000fe20000002400 */
[----:B----4-:R-:W-:Y:S05]  /*3660*/  FMUL.FTZ R9, R238, 1.4426950216293334961 ;  /* 0x3fb8aa3bee097820 */ /* 0x010fea0000410000 */
[----:B------:R-:W-:Y:S04]  /*3670*/  FSEL R9, R9, RZ, P2 ;  /* 0x000000ff09097208 */ /* 0x000fe80001000000 */
[----:B------:R2:W-:Y:S01]  /*3680*/  MUFU.TANH R182, R10 ;  /* 0x0000000a00b67308 */ /* 0x0005e20000002400 */
[----:B---3--:R-:W-:Y:S09]  /*3690*/  MOV R13, R214 ;  /* 0x000000d6000d7202 */ /* 0x008ff20000000f00 */
[----:B------:R3:W4:Y:S10]  /*36a0*/  MUFU.TANH R181, R11 ;  /* 0x0000000b00b57308 */ /* 0x0007340000002400 */
[----:B------:R-:W-:Y:S01]  /*36b0*/  MUFU.TANH R205, R17 ;  /* 0x0000001100cd7308 */ /* 0x000fe20000002400 */
[----:B--2---:R-:W-:Y:S09]  /*36c0*/  MOV R10, R215 ;  /* 0x000000d7000a7202 */ /* 0x004ff20000000f00 */
[----:B------:R4:W-:Y:S01]  /*36d0*/  MUFU.TANH R206, R16 ;  /* 0x0000001000ce7308 */ /* 0x0009e20000002400 */
[-C--:B-1----:R-:W-:Y:S03]  /*36e0*/  HMMA.16816.F32 R20, R132, R4.reuse, R20 ;  /* 0x000000048414723c */ /* 0x082fe60000001814 */
[----:B---3--:R-:W-:Y:S06]  /*36f0*/  @!P6 VIADDMNMX R11, R190, 0xffffffe8, R200, PT ;  /* 0xffffffe8be0be846 */ /* 0x008fec00038001c8 */
[----:B------:R1:W2:Y:S01]  /*3700*/  MUFU.TANH R136, R15 ;  /* 0x0000000f00887308 */ /* 0x0002a20000002400 */
[----:B------:R-:W-:Y:S01]  /*3710*/  @!P6 ISETP.GE.AND P2, PT, R0, R11, PT ;  /* 0x0000000b0000e20c */ /* 0x000fe20003f46270 */
[C---:B------:R-:W-:Y:S04]  /*3720*/  HMMA.16816.F32 R24, R104.reuse, R4, R24 ;  /* 0x000000046818723c */ /* 0x040fe80000001818 */
[----:B------:R-:W-:Y:S04]  /*3730*/  MOV R4, R204 ;  /* 0x000000cc00047202 */ /* 0x000fe80000000f00 */
[----:B------:R2:W-:Y:S01]  /*3740*/  MUFU.TANH R210, R18 ;  /* 0x0000001200d27308 */ /* 0x0005e20000002400 */
[----:B------:R-:W-:Y:S01]  /*3750*/  @!P6 FSEL R4, R204, -INF , !P1 ;  /* 0xff800000cc04e808 */ /* 0x000fe20004800000 */
[-C--:B------:R-:W-:Y:S03]  /*3760*/  HMMA.16816.F32 R28, R104, R6.reuse, R28 ;  /* 0x00000006681c723c */ /* 0x080fe6000000181c */
[----:B------:R-:W-:Y:S01]  /*3770*/  MOV R5, R203 ;  /* 0x000000cb00057202 */ /* 0x000fe20000000f00 */
[--C-:B------:R-:W-:Y:S01]  /*3780*/  FFMA.FTZ R14, R4, UR12, -R9.reuse ;  /* 0x0000000c040e7c23 */ /* 0x100fe20008010809 */
[----:B------:R-:W-:Y:S03]  /*3790*/  @!P6 FSEL R5, R203, -INF , !P4 ;  /* 0xff800000cb05e808 */ /* 0x000fe60006000000 */
[----:B------:R-:W-:Y:S01]  /*37a0*/  MUFU.TANH R211, R19 ;  /* 0x0000001300d37308 */ /* 0x000fe20000002400 */
[----:B------:R-:W-:Y:S01]  /*37b0*/  @!P6 ISETP.GE.AND P1, PT, R3, R11, PT ;  /* 0x0000000b0300e20c */ /* 0x000fe20003f26270 */
[----:B------:R-:W-:Y:S04]  /*37c0*/  HMMA.16816.F32 R32, R132, R6, R32 ;  /* 0x000000068420723c */ /* 0x000fe80000001820 */
[----:B------:R-:W-:Y:S01]  /*37d0*/  FFMA.FTZ R4, R5, UR12, -R9 ;  /* 0x0000000c05047c23 */ /* 0x000fe20008010809 */
[----:B------:R-:W-:Y:S03]  /*37e0*/  IMAD.IADD R104, R175, 0x1, R128 ;  /* 0x00000001af687824 */ /* 0x000fe600078e0280 */
[----:B------:R3:W-:Y:S01]  /*37f0*/  MUFU.EX2 R113, R14 ;  /* 0x0000000e00717308 */ /* 0x0007e20000000800 */
[----:B------:R-:W-:Y:S01]  /*3800*/  @!P6 FSEL R13, R214, -INF , !P1 ;  /* 0xff800000d60de808 */ /* 0x000fe20004800000 */
[----:B------:R-:W-:Y:S01]  /*3810*/  FMUL.FTZ R20, R20, UR13 ;  /* 0x0000000d14147c20 */ /* 0x000fe20008410000 */
[----:B------:R-:W-:Y:S07]  /*3820*/  @!P6 FSEL R10, R215, -INF , !P2 ;  /* 0xff800000d70ae808 */ /* 0x000fee0005000000 */
[----:B------:R2:W2:Y:S01]  /*3830*/  MUFU.EX2 R224, R4 ;  /* 0x0000000400e07308 */ /* 0x0004a20000000800 */
[----:B------:R-:W-:Y:S01]  /*3840*/  FSETP.NEU.FTZ.AND P1, PT, R236, -INF , PT ;  /* 0xff800000ec00780b */ /* 0x000fe20003f3d000 */
[----:B------:R-:W-:Y:S01]  /*3850*/  FMUL.FTZ R21, R21, UR13 ;  /* 0x0000000d15157c20 */ /* 0x000fe20008410000 */
[----:B----4-:R-:W-:Y:S01]  /*3860*/  MOV R16, R181 ;  /* 0x000000b500107202 */ /* 0x010fe20000000f00 */
[--C-:B------:R-:W-:Y:S01]  /*3870*/  FFMA.FTZ R5, R10, UR12, -R8.reuse ;  /* 0x0000000c0a057c23 */ /* 0x100fe20008010808 */
[----:B------:R-:W-:Y:S05]  /*3880*/  @!P6 VIMNMX R10, PT, PT, R190, R200, PT ;  /* 0x000000c8be0ae248 */ /* 0x000fea0003fe0100 */
[----:B------:R-:W4:Y:S01]  /*3890*/  MUFU.TANH R201, R21 ;  /* 0x0000001500c97308 */ /* 0x000f220000002400 */
[----:B-1----:R-:W-:Y:S01]  /*38a0*/  MOV R15, R182 ;  /* 0x000000b6000f7202 */ /* 0x002fe20000000f00 */
[----:B------:R-:W-:Y:S01]  /*38b0*/  FMUL.FTZ R23, R23, UR13 ;  /* 0x0000000d17177c20 */ /* 0x000fe20008410000 */
[-C--:B------:R-:W-:Y:S01]  /*38c0*/  @!P6 ISETP.GE.AND P5, PT, R0, R10.reuse, PT ;  /* 0x0000000a0000e20c */ /* 0x080fe20003fa6270 */
[----:B---3--:R-:W-:Y:S01]  /*38d0*/  IMAD.MOV.U32 R14, RZ, RZ, R125 ;  /* 0x000000ffff0e7224 */ /* 0x008fe200078e007d */
[----:B------:R-:W-:Y:S01]  /*38e0*/  @!P6 ISETP.GE.AND P4, PT, R3, R10, PT ;  /* 0x0000000a0300e20c */ /* 0x000fe20003f86270 */
[----:B------:R-:W-:Y:S01]  /*38f0*/  FMUL.FTZ R22, R22, UR13 ;  /* 0x0000000d16167c20 */ /* 0x000fe20008410000 */
[----:B--2---:R-:W-:Y:S01]  /*3900*/  MOV R18, R136 ;  /* 0x0000008800127202 */ /* 0x004fe20000000f00 */
[----:B------:R-:W-:Y:S02]  /*3910*/  FFMA.FTZ R4, R13, UR12, -R8 ;  /* 0x0000000c0d047c23 */ /* 0x000fe40008010808 */
[----:B------:R1:W-:Y:S01]  /*3920*/  MUFU.EX2 R234, R5 ;  /* 0x0000000500ea7308 */ /* 0x0003e20000000800 */
[----:B------:R-:W-:Y:S01]  /*3930*/  MOV R13, R129 ;  /* 0x00000081000d7202 */ /* 0x000fe20000000f00 */
[----:B------:R-:W-:Y:S01]  /*3940*/  FMUL.FTZ R24, R24, UR13 ;  /* 0x0000000d18187c20 */ /* 0x000fe20008410000 */
[----:B------:R-:W-:Y:S07]  /*3950*/  @!P6 FSEL R13, R129, -INF , !P5 ;  /* 0xff800000810de808 */ /* 0x000fee0006800000 */
[----:B------:R2:W3:Y:S01]  /*3960*/  MUFU.EX2 R233, R4 ;  /* 0x0000000400e97308 */ /* 0x0004e20000000800 */
[----:B------:R-:W-:Y:S01]  /*3970*/  @!P6 FSEL R14, R125, -INF , !P4 ;  /* 0xff8000007d0ee808 */ /* 0x000fe20006000000 */
[----:B------:R-:W-:Y:S01]  /*3980*/  FMUL.FTZ R25, R25, UR13 ;  /* 0x0000000d19197c20 */ /* 0x000fe20008410000 */
[----:B------:R-:W-:Y:S07]  /*3990*/  @!P6 IADD3 R6, PT, PT, R0, 0x11, RZ ;  /* 0x000000110006e810 */ /* 0x000fee0007ffe0ff */
[----:B------:R4:W3:Y:S01]  /*39a0*/  MUFU.TANH R202, R20 ;  /* 0x0000001400ca7308 */ /* 0x0008e20000002400 */
[----:B------:R-:W-:Y:S01]  /*39b0*/  FMUL.FTZ R26, R26, UR13 ;  /* 0x0000000d1a1a7c20 */ /* 0x000fe20008410000 */
[----:B------:R-:W-:Y:S01]  /*39c0*/  FMUL.FTZ R27, R27, UR13 ;  /* 0x0000000d1b1b7c20 */ /* 0x000fe20008410000 */
[----:B------:R-:W-:Y:S01]  /*39d0*/  @!P6 IADD3 R7, PT, PT, R0, 0x10, RZ ;  /* 0x000000100007e810 */ /* 0x000fe20007ffe0ff */
[----:B------:R-:W-:Y:S01]  /*39e0*/  FMUL.FTZ R28, R28, UR13 ;  /* 0x0000000d1c1c7c20 */ /* 0x000fe20008410000 */
[----:B------:R-:W-:Y:S01]  /*39f0*/  FMUL.FTZ R29, R29, UR13 ;  /* 0x0000000d1d1d7c20 */ /* 0x000fe20008410000 */
[----:B-1----:R-:W-:Y:S01]  /*3a00*/  @!P6 VIADDMNMX R5, R190, 0x8, R200, PT ;  /* 0x00000008be05e846 */ /* 0x002fe200038001c8 */
[----:B------:R-:W-:Y:S03]  /*3a10*/  FMUL.FTZ R31, R31, UR13 ;  /* 0x0000000d1f1f7c20 */ /* 0x000fe60008410000 */
[----:B------:R-:W-:Y:S01]  /*3a20*/  MUFU.TANH R207, R23 ;  /* 0x0000001700cf7308 */ /* 0x000fe20000002400 */
[----:B------:R-:W-:Y:S01]  /*3a30*/  FMUL.FTZ R30, R30, UR13 ;  /* 0x0000000d1e1e7c20 */ /* 0x000fe20008410000 */
[----:B--2---:R-:W-:Y:S01]  /*3a40*/  FMUL.FTZ R4, R236, 1.4426950216293334961 ;  /* 0x3fb8aa3bec047820 */ /* 0x004fe20000410000 */
[-C--:B------:R-:W-:Y:S01]  /*3a50*/  @!P6 ISETP.GE.AND P2, PT, R3, R5.reuse, PT ;  /* 0x000000050300e20c */ /* 0x080fe20003f46270 */
[C---:B------:R-:W-:Y:S01]  /*3a60*/  FMUL.FTZ R3, R235.reuse, 1.4426950216293334961 ;  /* 0x3fb8aa3beb037820 */ /* 0x040fe20000410000 */
[----:B------:R-:W-:Y:S01]  /*3a70*/  @!P6 ISETP.GE.AND P5, PT, R0, R5, PT ;  /* 0x000000050000e20c */ /* 0x000fe20003fa6270 */
[----:B------:R-:W-:Y:S01]  /*3a80*/  FMUL.FTZ R32, R32, UR13 ;  /* 0x0000000d20207c20 */ /* 0x000fe20008410000 */
[----:B------:R-:W-:Y:S03]  /*3a90*/  FSEL R4, R4, RZ, P1 ;  /* 0x000000ff04047208 */ /* 0x000fe60000800000 */
[----:B------:R-:W1:Y:S01]  /*3aa0*/  MUFU.TANH R208, R22 ;  /* 0x0000001600d07308 */ /* 0x000e620000002400 */
[----:B------:R-:W-:Y:S01]  /*3ab0*/  FSETP.NEU.FTZ.AND P1, PT, R235, -INF , PT ;  /* 0xff800000eb00780b */ /* 0x000fe20003f3d000 */
[----:B------:R-:W-:Y:S01]  /*3ac0*/  FMUL.FTZ R33, R33, UR13 ;  /* 0x0000000d21217c20 */ /* 0x000fe20008410000 */
[----:B------:R-:W-:Y:S01]  /*3ad0*/  @!P6 FSEL R16, R181, -INF , !P2 ;  /* 0xff800000b510e808 */ /* 0x000fe20005000000 */
[--C-:B------:R-:W-:Y:S01]  /*3ae0*/  FFMA.FTZ R17, R13, UR12, -R4.reuse ;  /* 0x0000000c0d117c23 */ /* 0x100fe20008010804 */
[--C-:B------:R-:W-:Y:S01]  /*3af0*/  FFMA.FTZ R13, R14, UR12, -R4.reuse ;  /* 0x0000000c0e0d7c23 */ /* 0x100fe20008010804 */
[----:B------:R-:W-:Y:S01]  /*3b00*/  FSEL R3, R3, RZ, P1 ;  /* 0x000000ff03037208 */ /* 0x000fe20000800000 */
[----:B------:R-:W-:Y:S01]  /*3b10*/  FMUL.FTZ R34, R34, UR13 ;  /* 0x0000000d22227c20 */ /* 0x000fe20008410000 */
[----:B------:R-:W-:Y:S02]  /*3b20*/  @!P6 FSEL R15, R182, -INF , !P5 ;  /* 0xff800000b60fe808 */ /* 0x000fe40006800000 */
[----:B------:R2:W-:Y:S01]  /*3b30*/  MUFU.EX2 R183, R13 ;  /* 0x0000000d00b77308 */ /* 0x0005e20000000800 */
[----:B----4-:R-:W-:Y:S01]  /*3b40*/  MOV R20, R201 ;  /* 0x000000c900147202 */ /* 0x010fe20000000f00 */
[----:B------:R-:W-:Y:S01]  /*3b50*/  FMUL.FTZ R35, R35, UR13 ;  /* 0x0000000d23237c20 */ /* 0x000fe20008410000 */
[----:B---3--:R-:W-:Y:S01]  /*3b60*/  MOV R19, R202 ;  /* 0x000000ca00137202 */ /* 0x008fe20000000f00 */
[--C-:B------:R-:W-:Y:S06]  /*3b70*/  FFMA.FTZ R14, R15, UR12, -R3.reuse ;  /* 0x0000000c0f0e7c23 */ /* 0x100fec0008010803 */
[----:B------:R-:W-:Y:S01]  /*3b80*/  MUFU.EX2 R184, R17 ;  /* 0x0000001100b87308 */ /* 0x000fe20000000800 */
[----:B------:R-:W-:Y:S09]  /*3b90*/  MOV R15, R124 ;  /* 0x0000007c000f7202 */ /* 0x000ff20000000f00 */
[----:B------:R3:W-:Y:S01]  /*3ba0*/  MUFU.EX2 R189, R14 ;  /* 0x0000000e00bd7308 */ /* 0x0007e20000000800 */
[----:B-1----:R-:W-:Y:S02]  /*3bb0*/  MOV R21, R208 ;  /* 0x000000d000157202 */ /* 0x002fe40000000f00 */
[----:B------:R-:W-:Y:S07]  /*3bc0*/  MOV R22, R207 ;  /* 0x000000cf00167202 */ /* 0x000fee0000000f00 */
[----:B------:R-:W-:Y:S01]  /*3bd0*/  MUFU.TANH R117, R24 ;  /* 0x0000001800757308 */ /* 0x000fe20000002400 */
[----:B--2---:R-:W-:Y:S01]  /*3be0*/  FFMA.FTZ R13, R16, UR12, -R3 ;  /* 0x0000000c100d7c23 */ /* 0x004fe20008010803 */
[----:B------:R-:W-:Y:S08]  /*3bf0*/  MOV R16, R123 ;  /* 0x0000007b00107202 */ /* 0x000ff00000000f00 */
[----:B------:R1:W-:Y:S01]  /*3c00*/  MUFU.EX2 R188, R13 ;  /* 0x0000000d00bc7308 */ /* 0x0003e20000000800 */
[----:B---3--:R-:W-:Y:S09]  /*3c10*/  @!P6 IADD3 R14, PT, PT, R0, 0x8, RZ ;  /* 0x00000008000ee810 */ /* 0x008ff20007ffe0ff */
[----:B------:R-:W2:Y:S01]  /*3c20*/  MUFU.TANH R116, R25 ;  /* 0x0000001900747308 */ /* 0x000ea20000002400 */
[C---:B------:R-:W-:Y:S02]  /*3c30*/  @!P6 ISETP.GE.AND P4, PT, R14.reuse, R10, PT ;  /* 0x0000000a0e00e20c */ /* 0x040fe40003f86270 */
[----:B------:R-:W-:Y:S02]  /*3c40*/  @!P6 ISETP.GE.AND P1, PT, R14, R5, PT ;  /* 0x000000050e00e20c */ /* 0x000fe40003f26270 */
[----:B------:R-:W-:Y:S02]  /*3c50*/  @!P6 FSEL R15, R124, -INF , !P4 ;  /* 0xff8000007c0fe808 */ /* 0x000fe40006000000 */
[----:B------:R-:W-:Y:S03]  /*3c60*/  @!P6 ISETP.GE.AND P4, PT, R14, R11, PT ;  /* 0x0000000b0e00e20c */ /* 0x000fe60003f86270 */
[----:B------:R-:W3:Y:S01]  /*3c70*/  MUFU.TANH R122, R26 ;  /* 0x0000001a007a7308 */ /* 0x000ee20000002400 */
[----:B-1----:R-:W-:Y:S01]  /*3c80*/  @!P6 IADD3 R13, PT, PT, R0, 0x9, RZ ;  /* 0x00000009000de810 */ /* 0x002fe20007ffe0ff */
[--C-:B------:R-:W-:Y:S01]  /*3c90*/  FFMA.FTZ R17, R15, UR12, -R4.reuse ;  /* 0x0000000c0f117c23 */ /* 0x100fe20008010804 */
[----:B------:R-:W-:Y:S01]  /*3ca0*/  @!P6 ISETP.GE.AND P2, PT, R14, R12, PT ;  /* 0x0000000c0e00e20c */ /* 0x000fe20003f46270 */
[----:B------:R-:W-:Y:S01]  /*3cb0*/  IMAD.MOV.U32 R14, RZ, RZ, R137 ;  /* 0x000000ffff0e7224 */ /* 0x000fe200078e0089 */
[----:B------:R-:W-:Y:S02]  /*3cc0*/  @!P6 ISETP.GE.AND P5, PT, R13, R10, PT ;  /* 0x0000000a0d00e20c */ /* 0x000fe40003fa6270 */
[----:B------:R-:W-:Y:S03]  /*3cd0*/  @!P6 FSEL R14, R137, -INF , !P1 ;  /* 0xff800000890ee808 */ /* 0x000fe60004800000 */
[----:B------:R1:W-:Y:S01]  /*3ce0*/  MUFU.EX2 R134, R17 ;  /* 0x0000001100867308 */ /* 0x0003e20000000800 */
[----:B------:R-:W-:Y:S02]  /*3cf0*/  @!P6 FSEL R16, R123, -INF , !P5 ;  /* 0xff8000007b10e808 */ /* 0x000fe40006800000 */
[C---:B------:R-:W-:Y:S01]  /*3d00*/  @!P6 ISETP.GE.AND P5, PT, R13.reuse, R5, PT ;  /* 0x000000050d00e20c */ /* 0x040fe20003fa6270 */
[----:B------:R-:W-:Y:S01]  /*3d10*/  FFMA.FTZ R14, R14, UR12, -R3 ;  /* 0x0000000c0e0e7c23 */ /* 0x000fe20008010803 */
[C---:B------:R-:W-:Y:S05]  /*3d20*/  @!P6 ISETP.GE.AND P1, PT, R13.reuse, R12, PT ;  /* 0x0000000c0d00e20c */ /* 0x040fea0003f26270 */
[----:B------:R-:W4:Y:S01]  /*3d30*/  MUFU.TANH R121, R27 ;  /* 0x0000001b00797308 */ /* 0x000f220000002400 */
[----:B------:R-:W-:Y:S02]  /*3d40*/  @!P6 FSEL R18, R136, -INF , !P5 ;  /* 0xff8000008812e808 */ /* 0x000fe40006800000 */
[----:B------:R-:W-:Y:S01]  /*3d50*/  @!P6 ISETP.GE.AND P5, PT, R13, R11, PT ;  /* 0x0000000b0d00e20c */ /* 0x000fe20003fa6270 */
[----:B------:R-:W-:Y:S01]  /*3d60*/  FFMA.FTZ R13, R16, UR12, -R4 ;  /* 0x0000000c100d7c23 */ /* 0x000fe20008010804 */
[----:B------:R-:W-:Y:S02]  /*3d70*/  MOV R16, R205 ;  /* 0x000000cd00107202 */ /* 0x000fe40000000f00 */
[----:B------:R-:W-:Y:S03]  /*3d80*/  MOV R15, R206 ;  /* 0x000000ce000f7202 */ /* 0x000fe60000000f00 */
[----:B------:R2:W-:Y:S01]  /*3d90*/  MUFU.EX2 R133, R13 ;  /* 0x0000000d00857308 */ /* 0x0005e20000000800 */
[----:B------:R-:W-:Y:S02]  /*3da0*/  @!P6 FSEL R16, R205, -INF , !P1 ;  /* 0xff800000cd10e808 */ /* 0x000fe40004800000 */
[----:B------:R-:W-:Y:S07]  /*3db0*/  @!P6 FSEL R15, R206, -INF , !P2 ;  /* 0xff800000ce0fe808 */ /* 0x000fee0005000000 */
[----:B------:R3:W-:Y:S01]  /*3dc0*/  MUFU.EX2 R187, R14 ;  /* 0x0000000e00bb7308 */ /* 0x0007e20000000800 */
[-C--:B------:R-:W-:Y:S01]  /*3dd0*/  @!P6 ISETP.GE.AND P1, PT, R6, R12.reuse, PT ;  /* 0x0000000c0600e20c */ /* 0x080fe20003f26270 */
[----:B------:R-:W-:Y:S01]  /*3de0*/  FFMA.FTZ R16, R16, UR12, -R9 ;  /* 0x0000000c10107c23 */ /* 0x000fe20008010809 */
[----:B------:R-:W-:Y:S07]  /*3df0*/  @!P6 ISETP.GE.AND P2, PT, R7, R12, PT ;  /* 0x0000000c0700e20c */ /* 0x000fee0003f46270 */
[----:B------:R-:W4:Y:S01]  /*3e00*/  MUFU.TANH R115, R28 ;  /* 0x0000001c00737308 */ /* 0x000f220000002400 */
[----:B-1----:R-:W-:Y:S02]  /*3e10*/  MOV R17, R210 ;  /* 0x000000d200117202 */ /* 0x002fe40000000f00 */
[----:B------:R-:W-:Y:S02]  /*3e20*/  @!P6 FSEL R20, R201, -INF , !P1 ;  /* 0xff800000c914e808 */ /* 0x000fe40004800000 */
[----:B------:R-:W-:Y:S01]  /*3e30*/  @!P6 FSEL R17, R210, -INF , !P4 ;  /* 0xff800000d211e808 */ /* 0x000fe20006000000 */
[----:B--2---:R-:W-:Y:S01]  /*3e40*/  FFMA.FTZ R13, R18, UR12, -R3 ;  /* 0x0000000c120d7c23 */ /* 0x004fe20008010803 */
[----:B------:R-:W-:Y:S01]  /*3e50*/  IMAD.MOV.U32 R18, RZ, RZ, R211 ;  /* 0x000000ffff127224 */ /* 0x000fe200078e00d3 */
[----:B------:R-:W-:Y:S02]  /*3e60*/  @!P6 FSEL R18, R211, -INF , !P5 ;  /* 0xff800000d312e808 */ /* 0x000fe40006800000 */
[----:B------:R-:W1:Y:S01]  /*3e70*/  MUFU.TANH R114, R29 ;  /* 0x0000001d00727308 */ /* 0x000e620000002400 */
[----:B------:R-:W-:Y:S02]  /*3e80*/  @!P6 FSEL R19, R202, -INF , !P2 ;  /* 0xff800000ca13e808 */ /* 0x000fe40005000000 */
[CC--:B------:R-:W-:Y:S02]  /*3e90*/  @!P6 ISETP.GE.AND P5, PT, R7.reuse, R10.reuse, PT ;  /* 0x0000000a0700e20c */ /* 0x0c0fe40003fa6270 */
[C---:B------:R-:W-:Y:S02]  /*3ea0*/  @!P6 ISETP.GE.AND P4, PT, R7.reuse, R11, PT ;  /* 0x0000000b0700e20c */ /* 0x040fe40003f86270 */
[----:B------:R-:W-:Y:S03]  /*3eb0*/  @!P6 ISETP.GE.AND P2, PT, R7, R5, PT ;  /* 0x000000050700e20c */ /* 0x000fe60003f46270 */
[----:B------:R2:W-:Y:S01]  /*3ec0*/  MUFU.EX2 R186, R13 ;  /* 0x0000000d00ba7308 */ /* 0x0005e20000000800 */
[----:B------:R-:W-:Y:S01]  /*3ed0*/  @!P6 ISETP.GE.AND P1, PT, R6, R11, PT ;  /* 0x0000000b0600e20c */ /* 0x000fe20003f26270 */
[----:B------:R-:W-:Y:S01]  /*3ee0*/  FFMA.FTZ R7, R15, UR12, -R9 ;  /* 0x0000000c0f077c23 */ /* 0x000fe20008010809 */
[----:B------:R-:W-:Y:S07]  /*3ef0*/  @!P6 FSEL R21, R208, -INF , !P4 ;  /* 0xff800000d015e808 */ /* 0x000fee0006000000 */
[----:B------:R-:W1:Y:S01]  /*3f00*/  MUFU.TANH R119, R31 ;  /* 0x0000001f00777308 */ /* 0x000e620000002400 */
[----:B------:R-:W-:Y:S02]  /*3f10*/  @!P6 FSEL R22, R207, -INF , !P1 ;  /* 0xff800000cf16e808 */ /* 0x000fe40004800000 */
[C---:B------:R-:W-:Y:S02]  /*3f20*/  @!P6 ISETP.GE.AND P4, PT, R6.reuse, R10, PT ;  /* 0x0000000a0600e20c */ /* 0x040fe40003f86270 */
[----:B------:R-:W-:Y:S02]  /*3f30*/  @!P6 ISETP.GE.AND P1, PT, R6, R5, PT ;  /* 0x000000050600e20c */ /* 0x000fe40003f26270 */
[C---:B------:R-:W-:Y:S03]  /*3f40*/  @!P6 IADD3 R6, PT, PT, R0.reuse, 0x18, RZ ;  /* 0x000000180006e810 */ /* 0x040fe60007ffe0ff */
[----:B------:R4:W-:Y:S01]  /*3f50*/  MUFU.EX2 R218, R7 ;  /* 0x0000000700da7308 */ /* 0x0009e20000000800 */
[----:B------:R-:W-:Y:S01]  /*3f60*/  @!P6 VIADD R0, R0, 0x19 ;  /* 0x000000190000e836 */ /* 0x000fe20000000000 */
[----:B---3--:R-:W-:Y:S02]  /*3f70*/  MOV R14, R116 ;  /* 0x00000074000e7202 */ /* 0x008fe40000000f00 */
[----:B--2---:R-:W-:Y:S06]  /*3f80*/  MOV R13, R117 ;  /* 0x00000075000d7202 */ /* 0x004fec0000000f00 */
[----:B------:R2:W3:Y:S01]  /*3f90*/  MUFU.EX2 R217, R16 ;  /* 0x0000001000d97308 */ /* 0x0004e20000000800 */
[----:B------:R-:W-:Y:S02]  /*3fa0*/  @!P6 FSEL R14, R116, -INF , !P4 ;  /* 0xff800000740ee808 */ /* 0x000fe40006000000 */
[----:B------:R-:W-:Y:S07]  /*3fb0*/  @!P6 FSEL R13, R117, -INF , !P5 ;  /* 0xff800000750de808 */ /* 0x000fee0006800000 */
[----:B------:R-:W3:Y:S01]  /*3fc0*/  MUFU.TANH R120, R30 ;  /* 0x0000001e00787308 */ /* 0x000ee20000002400 */
[-C--:B------:R-:W-:Y:S02]  /*3fd0*/  @!P6 ISETP.GE.AND P5, PT, R6, R10.reuse, PT ;  /* 0x0000000a0600e20c */ /* 0x080fe40003fa6270 */
[----:B------:R-:W-:Y:S02]  /*3fe0*/  @!P6 ISETP.GE.AND P4, PT, R0, R10, PT ;  /* 0x0000000a0000e20c */ /* 0x000fe40003f86270 */
[----:B------:R-:W-:Y:S01]  /*3ff0*/  MOV R10, R122 ;  /* 0x0000007a000a7202 */ /* 0x000fe20000000f00 */
[--C-:B----4-:R-:W-:Y:S01]  /*4000*/  FFMA.FTZ R7, R17, UR12, -R8.reuse ;  /* 0x0000000c11077c23 */ /* 0x110fe20008010808 */
[----:B------:R-:W-:Y:S01]  /*4010*/  MOV R15, R121 ;  /* 0x00000079000f7202 */ /* 0x000fe20000000f00 */
[--C-:B------:R-:W-:Y:S01]  /*4020*/  FFMA.FTZ R17, R18, UR12, -R8.reuse ;  /* 0x0000000c12117c23 */ /* 0x100fe20008010808 */
[----:B------:R-:W-:Y:S01]  /*4030*/  @!P6 FSEL R10, R122, -INF , !P2 ;  /* 0xff8000007a0ae808 */ /* 0x000fe20005000000 */
[----:B------:R1:W-:Y:S01]  /*4040*/  MUFU.EX2 R228, R7 ;  /* 0x0000000700e47308 */ /* 0x0003e20000000800 */
[----:B------:R-:W-:Y:S01]  /*4050*/  @!P6 FSEL R15, R121, -INF , !P1 ;  /* 0xff800000790fe808 */ /* 0x000fe20004800000 */
[--C-:B------:R-:W-:Y:S01]  /*4060*/  FFMA.FTZ R18, R21, UR12, -R8.reuse ;  /* 0x0000000c15127c23 */ /* 0x100fe20008010808 */
[-C--:B------:R-:W-:Y:S01]  /*4070*/  @!P6 ISETP.GE.AND P2, PT, R6, R5.reuse, PT ;  /* 0x000000050600e20c */ /* 0x080fe20003f46270 */
[----:B------:R-:W-:Y:S01]  /*4080*/  FFMA.FTZ R10, R10, UR12, -R3 ;  /* 0x0000000c0a0a7c23 */ /* 0x000fe20008010803 */
[----:B------:R-:W-:Y:S01]  /*4090*/  @!P6 ISETP.GE.AND P1, PT, R0, R5, PT ;  /* 0x000000050000e20c */ /* 0x000fe20003f26270 */
[--C-:B------:R-:W-:Y:S04]  /*40a0*/  FFMA.FTZ R5, R19, UR12, -R9.reuse ;  /* 0x0000000c13057c23 */ /* 0x100fe80008010809 */
[----:B------:R3:W4:Y:S01]  /*40b0*/  MUFU.EX2 R227, R17 ;  /* 0x0000001100e37308 */ /* 0x0007220000000800 */
[----:B--2---:R-:W-:Y:S01]  /*40c0*/  MOV R16, R115 ;  /* 0x0000007300107202 */ /* 0x004fe20000000f00 */
[----:B------:R-:W-:Y:S01]  /*40d0*/  FFMA.FTZ R19, R20, UR12, -R9 ;  /* 0x0000000c14137c23 */ /* 0x000fe20008010809 */
[----:B------:R-:W-:Y:S07]  /*40e0*/  @!P6 FSEL R16, R115, -INF , !P5 ;  /* 0xff8000007310e808 */ /* 0x000fee0006800000 */
[----:B------:R2:W-:Y:S01]  /*40f0*/  MUFU.EX2 R216, R5 ;  /* 0x0000000500d87308 */ /* 0x0005e20000000800 */
[----:B------:R-:W-:Y:S02]  /*4100*/  @!P6 ISETP.GE.AND P5, PT, R6, R12, PT ;  /* 0x0000000c0600e20c */ /* 0x000fe40003fa6270 */
[----:B-1----:R-:W-:Y:S07]  /*4110*/  MOV R7, R114 ;  /* 0x0000007200077202 */ /* 0x002fee0000000f00 */
[----:B------:R1:W-:Y:S01]  /*4120*/  MUFU.EX2 R139, R10 ;  /* 0x0000000a008b7308 */ /* 0x0003e20000000800 */
[----:B------:R-:W-:Y:S02]  /*4130*/  @!P6 FSEL R7, R114, -INF , !P4 ;  /* 0xff8000007207e808 */ /* 0x000fe40006000000 */
[C---:B------:R-:W-:Y:S01]  /*4140*/  @!P6 ISETP.GE.AND P4, PT, R0.reuse, R12, PT ;  /* 0x0000000c0000e20c */ /* 0x040fe20003f86270 */
[----:B------:R-:W-:Y:S01]  /*4150*/  IMAD.MOV.U32 R12, RZ, RZ, R119 ;  /* 0x000000ffff0c7224 */ /* 0x000fe200078e0077 */
[----:B------:R-:W-:Y:S05]  /*4160*/  @!P6 FSEL R12, R119, -INF , !P1 ;  /* 0xff800000770ce808 */ /* 0x000fea0004800000 */
[----:B------:R-:W4:Y:S01]  /*4170*/  MUFU.TANH R195, R32 ;  /* 0x0000002000c37308 */ /* 0x000f220000002400 */
[-C--:B------:R-:W-:Y:S01]  /*4180*/  @!P6 ISETP.GE.AND P1, PT, R0, R11.reuse, PT ;  /* 0x0000000b0000e20c */ /* 0x080fe20003f26270 */
[----:B------:R-:W-:Y:S01]  /*4190*/  FFMA.FTZ R0, R15, UR12, -R3 ;  /* 0x0000000c0f007c23 */ /* 0x000fe20008010803 */
[----:B---3--:R-:W-:Y:S01]  /*41a0*/  MOV R17, R120 ;  /* 0x0000007800117202 */ /* 0x008fe20000000f00 */
[----:B--2---:R-:W-:Y:S01]  /*41b0*/  FFMA.FTZ R5, R22, UR12, -R8 ;  /* 0x0000000c16057c23 */ /* 0x004fe20008010808 */
[----:B------:R-:W-:Y:S02]  /*41c0*/  @!P6 FSEL R17, R120, -INF , !P2 ;  /* 0xff8000007811e808 */ /* 0x000fe40005000000 */
[----:B------:R-:W-:Y:S03]  /*41d0*/  @!P6 ISETP.GE.AND P2, PT, R6, R11, PT ;  /* 0x0000000b0600e20c */ /* 0x000fe60003f46270 */
[----:B------:R2:W-:Y:S01]  /*41e0*/  MUFU.EX2 R225, R5 ;  /* 0x0000000500e17308 */ /* 0x0005e20000000800 */
[----:B------:R-:W-:Y:S01]  /*41f0*/  F2FP.F16.F32.PACK_AB R6, R224, R113 ;  /* 0x00000071e006723e */ /* 0x000fe200000000ff */
[--C-:B-1----:R-:W-:Y:S08]  /*4200*/  FFMA.FTZ R10, R16, UR12, -R4.reuse ;  /* 0x0000000c100a7c23 */ /* 0x102ff00008010804 */
[----:B------:R4:W-:Y:S01]  /*4210*/  MUFU.EX2 R138, R0 ;  /* 0x00000000008a7308 */ /* 0x0009e20000000800 */
[----:B------:R1:W-:Y:S09]  /*4220*/  STS [R196], R6 ;  /* 0x00000006c4007388 */ /* 0x0003f20000000800 */
[----:B------:R3:W1:Y:S10]  /*4230*/  MUFU.EX2 R226, R18 ;  /* 0x0000001200e27308 */ /* 0x0006740000000800 */
[----:B------:R1:W-:Y:S01]  /*4240*/  MUFU.EX2 R127, R10 ;  /* 0x0000000a007f7308 */ /* 0x0003e20000000800 */
[----:B--2---:R-:W-:Y:S09]  /*4250*/  F2FP.F16.F32.PACK_AB R5, R233, R234 ;  /* 0x000000eae905723e */ /* 0x004ff200000000ff */
[----:B------:R-:W-:Y:S01]  /*4260*/  MUFU.TANH R194, R33 ;  /* 0x0000002100c27308 */ /* 0x000fe20000002400 */
[----:B----4-:R-:W-:Y:S01]  /*4270*/  MOV R0, R195 ;  /* 0x000000c300007202 */ /* 0x010fe20000000f00 */
[----:B------:R2:W-:Y:S01]  /*4280*/  STS [R196+0x400], R5 ;  /* 0x00040005c4007388 */ /* 0x0005e20000000800 */
[----:B------:R-:W-:Y:S01]  /*4290*/  @!P6 FSEL R0, R195, -INF , !P5 ;  /* 0xff800000c300e808 */ /* 0x000fe20006800000 */
[--C-:B---3--:R-:W-:Y:S01]  /*42a0*/  FFMA.FTZ R18, R13, UR12, -R4.reuse ;  /* 0x0000000c0d127c23 */ /* 0x108fe20008010804 */
[--C-:B------:R-:W-:Y:S05]  /*42b0*/  FFMA.FTZ R13, R14, UR12, -R4.reuse ;  /* 0x0000000c0e0d7c23 */ /* 0x100fea0008010804 */
[----:B------:R-:W3:Y:S01]  /*42c0*/  MUFU.TANH R198, R34 ;  /* 0x0000002200c67308 */ /* 0x000ee20000002400 */
[----:B------:R-:W-:Y:S01]  /*42d0*/  FFMA.FTZ R4, R7, UR12, -R4 ;  /* 0x0000000c07047c23 */ /* 0x000fe20008010804 */
[----:B------:R-:W-:Y:S01]  /*42e0*/  FFMA.FTZ R0, R0, UR12, -R9 ;  /* 0x0000000c00007c23 */ /* 0x000fe20008010809 */
[--C-:B-1----:R-:W-:Y:S01]  /*42f0*/  FFMA.FTZ R10, R17, UR12, -R3.reuse ;  /* 0x0000000c110a7c23 */ /* 0x102fe20008010803 */
[----:B------:R-:W-:Y:S06]  /*4300*/  FFMA.FTZ R3, R12, UR12, -R3 ;  /* 0x0000000c0c037c23 */ /* 0x000fec0008010803 */
[----:B------:R1:W-:Y:S10]  /*4310*/  MUFU.EX2 R126, R4 ;  /* 0x00000004007e7308 */ /* 0x0003f40000000800 */
[----:B------:R4:W-:Y:S10]  /*4320*/  MUFU.EX2 R212, R0 ;  /* 0x0000000000d47308 */ /* 0x0009f40000000800 */
[----:B------:R4:W-:Y:S01]  /*4330*/  MUFU.EX2 R135, R10 ;  /* 0x0000000a00877308 */ /* 0x0009e20000000800 */
[----:B---3--:R-:W-:Y:S02]  /*4340*/  MOV R6, R198 ;  /* 0x000000c600067202 */ /* 0x008fe40000000f00 */
[----:B--2---:R-:W-:Y:S07]  /*4350*/  MOV R5, R194 ;  /* 0x000000c200057202 */ /* 0x004fee0000000f00 */
[----:B------:R-:W2:Y:S01]  /*4360*/  MUFU.EX2 R213, R19 ;  /* 0x0000001300d57308 */ /* 0x000ea20000000800 */
[----:B------:R-:W-:Y:S02]  /*4370*/  @!P6 FSEL R5, R194, -INF , !P4 ;  /* 0xff800000c205e808 */ /* 0x000fe40006000000 */
[----:B------:R-:W-:Y:S07]  /*4380*/  @!P6 FSEL R6, R198, -INF , !P2 ;  /* 0xff800000c606e808 */ /* 0x000fee0005000000 */
[----:B------:R-:W3:Y:S01]  /*4390*/  MUFU.TANH R197, R35 ;  /* 0x0000002300c57308 */ /* 0x000ee20000002400 */
[----:B-1----:R-:W-:Y:S01]  /*43a0*/  F2FP.F16.F32.PACK_AB R4, R217, R218 ;  /* 0x000000dad904723e */ /* 0x002fe200000000ff */
[----:B------:R-:W-:Y:S01]  /*43b0*/  FFMA.FTZ R9, R5, UR12, -R9 ;  /* 0x0000000c05097c23 */ /* 0x000fe20008010809 */
[----:B----4-:R-:W-:Y:S01]  /*43c0*/  F2FP.F16.F32.PACK_AB R0, R227, R228 ;  /* 0x000000e4e300723e */ /* 0x010fe200000000ff */
[--C-:B------:R-:W-:Y:S01]  /*43d0*/  FFMA.FTZ R10, R6, UR12, -R8.reuse ;  /* 0x0000000c060a7c23 */ /* 0x100fe20008010808 */
[----:B------:R-:W-:Y:S01]  /*43e0*/  F2FP.F16.F32.PACK_AB R6, R183, R184 ;  /* 0x000000b8b706723e */ /* 0x000fe200000000ff */
[----:B------:R2:W-:Y:S01]  /*43f0*/  STS [R185], R4 ;  /* 0x00000004b9007388 */ /* 0x0005e20000000800 */
[----:B------:R-:W-:Y:S03]  /*4400*/  F2FP.F16.F32.PACK_AB R5, R188, R189 ;  /* 0x000000bdbc05723e */ /* 0x000fe600000000ff */
[----:B------:R1:W-:Y:S01]  /*4410*/  MUFU.EX2 R132, R3 ;  /* 0x0000000300847308 */ /* 0x0003e20000000800 */
[----:B------:R-:W-:Y:S01]  /*4420*/  ISETP.GT.AND P4, PT, R199, R245, PT ;  /* 0x000000f5c700720c */ /* 0x000fe20003f84270 */
[----:B------:R4:W-:Y:S08]  /*4430*/  STS [R185+0x400], R0 ;  /* 0x00040000b9007388 */ /* 0x0009f00000000800 */
[----:B------:R-:W4:Y:S01]  /*4440*/  MUFU.EX2 R209, R9 ;  /* 0x0000000900d17308 */ /* 0x000f220000000800 */
[----:B------:R4:W-:Y:S09]  /*4450*/  STS [R196+0x1000], R6 ;  /* 0x00100006c4007388 */ /* 0x0009f20000000800 */
[----:B------:R-:W-:Y:S01]  /*4460*/  MUFU.EX2 R220, R10 ;  /* 0x0000000a00dc7308 */ /* 0x000fe20000000800 */
[----:B---3--:R-:W-:Y:S01]  /*4470*/  MOV R7, R197 ;  /* 0x000000c500077202 */ /* 0x008fe20000000f00 */
[----:B------:R3:W-:Y:S01]  /*4480*/  STS [R196+0x1400], R5 ;  /* 0x00140005c4007388 */ /* 0x0007e20000000800 */
[----:B------:R-:W-:Y:S07]  /*4490*/  @!P6 FSEL R7, R197, -INF , !P1 ;  /* 0xff800000c507e808 */ /* 0x000fee0004800000 */
[----:B------:R-:W-:Y:S01]  /*44a0*/  MUFU.EX2 R131, R18 ;  /* 0x0000001200837308 */ /* 0x000fe20000000800 */
[----:B-1----:R-:W-:Y:S01]  /*44b0*/  F2FP.F16.F32.PACK_AB R3, R225, R226 ;  /* 0x000000e2e103723e */ /* 0x002fe200000000ff */
[----:B------:R-:W-:Y:S08]  /*44c0*/  FFMA.FTZ R8, R7, UR12, -R8 ;  /* 0x0000000c07087c23 */ /* 0x000ff00008010808 */
[----:B------:R-:W1:Y:S10]  /*44d0*/  MUFU.EX2 R130, R13 ;  /* 0x0000000d00827308 */ /* 0x000e740000000800 */
[----:B------:R-:W1:Y:S01]  /*44e0*/  MUFU.EX2 R219, R8 ;  /* 0x0000000800db7308 */ /* 0x000e620000000800 */
[----:B--2---:R-:W-:Y:S02]  /*44f0*/  F2FP.F16.F32.PACK_AB R4, R213, R216 ;  /* 0x000000d8d504723e */ /* 0x004fe400000000ff */
[----:B----4-:R-:W-:Y:S02]  /*4500*/  F2FP.F16.F32.PACK_AB R0, R209, R212 ;  /* 0x000000d4d100723e */ /* 0x010fe400000000ff */
[----:B------:R-:W-:Y:S02]  /*4510*/  F2FP.F16.F32.PACK_AB R6, R133, R134 ;  /* 0x000000868506723e */ /* 0x000fe400000000ff */
[----:B---3--:R-:W-:Y:S03]  /*4520*/  F2FP.F16.F32.PACK_AB R5, R186, R187 ;  /* 0x000000bbba05723e */ /* 0x008fe600000000ff */
[----:B------:R1:W-:Y:S04]  /*4530*/  STS [R185+0x1000], R6 ;  /* 0x00100006b9007388 */ /* 0x0003e80000000800 */
[----:B------:R2:W-:Y:S04]  /*4540*/  STS [R185+0x1400], R5 ;  /* 0x00140005b9007388 */ /* 0x0005e80000000800 */
[----:B------:R3:W-:Y:S04]  /*4550*/  STS [R191], R4 ;  /* 0x00000004bf007388 */ /* 0x0007e80000000800 */
[----:B------:R4:W-:Y:S04]  /*4560*/  STS [R191+0x400], R3 ;  /* 0x00040003bf007388 */ /* 0x0009e80000000800 */
[----:B------:R4:W-:Y:S01]  /*4570*/  STS [R109], R0 ;  /* 0x000000006d007388 */ /* 0x0009e20000000800 */
[----:B-1----:R-:W-:Y:S02]  /*4580*/  F2FP.F16.F32.PACK_AB R6, R130, R131 ;  /* 0x000000838206723e */ /* 0x002fe400000000ff */
[----:B--2---:R-:W-:Y:S02]  /*4590*/  F2FP.F16.F32.PACK_AB R5, R138, R139 ;  /* 0x0000008b8a05723e */ /* 0x004fe400000000ff */
[----:B---3--:R-:W-:Y:S02]  /*45a0*/  F2FP.F16.F32.PACK_AB R4, R219, R220 ;  /* 0x000000dcdb04723e */ /* 0x008fe400000000ff */
[----:B----4-:R-:W-:Y:S03]  /*45b0*/  F2FP.F16.F32.PACK_AB R3, R126, R127 ;  /* 0x0000007f7e03723e */ /* 0x010fe600000000ff */
[----:B------:R-:W-:Y:S01]  /*45c0*/  STS [R109+0x400], R4 ;  /* 0x000400046d007388 */ /* 0x000fe20000000800 */
[----:B------:R-:W-:Y:S03]  /*45d0*/  F2FP.F16.F32.PACK_AB R0, R132, R135 ;  /* 0x000000878400723e */ /* 0x000fe600000000ff */
[----:B------:R-:W-:Y:S04]  /*45e0*/  STS [R191+0x1000], R6 ;  /* 0x00100006bf007388 */ /* 0x000fe80000000800 */
[----:B------:R-:W-:Y:S04]  /*45f0*/  STS [R191+0x1400], R5 ;  /* 0x00140005bf007388 */ /* 0x000fe80000000800 */
[----:B------:R1:W-:Y:S04]  /*4600*/  STS [R109+0x1000], R3 ;  /* 0x001000036d007388 */ /* 0x0003e80000000800 */
[----:B------:R2:W-:Y:S04]  /*4610*/  STS [R109+0x1400], R0 ;  /* 0x001400006d007388 */ /* 0x0005e80000000800 */
[----:B------:R-:W3:Y:S08]  /*4620*/  LDSM.16.M88.4 R32, [R175+0x4000] ;  /* 0x00400000af20783b */ /* 0x000ef00000000200 */
[----:B------:R-:W4:Y:S08]  /*4630*/  LDSM.16.M88.4 R28, [R175+0x5000] ;  /* 0x00500000af1c783b */ /* 0x000f300000000200 */
[----:B------:R-:W4:Y:S01]  /*4640*/  LDSM.16.M88.4 R100, [R104+0x4000] ;  /* 0x004000006864783b */ /* 0x000f220000000200 */
[----:B-1----:R-:W-:Y:S01]  /*4650*/  FFMA.FTZ R3, -R203, R203, 1 ;  /* 0x3f800000cb037423 */ /* 0x002fe200000101cb */
[----:B--2---:R-:W-:Y:S03]  /*4660*/  IADD3 R0, PT, PT, R175, R118, RZ ;  /* 0x00000076af007210 */ /* 0x004fe60007ffe0ff */
[----:B------:R-:W-:Y:S03]  /*4670*/  FMUL.FTZ R3, R3, UR13 ;  /* 0x0000000d03037c20 */ /* 0x000fe60008410000 */
[----:B------:R-:W1:Y:S01]  /*4680*/  LDSM.16.M88.4 R104, [R104+0x5000] ;  /* 0x005000006868783b */ /* 0x000e620000000200 */
[-C--:B---3--:R-:W-:Y:S08]  /*4690*/  HMMA.16816.F32 R4, R32, R140.reuse, RZ ;  /* 0x0000008c2004723c */ /* 0x088ff000000018ff */
[C---:B----4-:R-:W-:Y:S08]  /*46a0*/  HMMA.16816.F32 R8, R28.reuse, R140, RZ ;  /* 0x0000008c1c08723c */ /* 0x050ff000000018ff */
[-C--:B------:R-:W-:Y:S08]  /*46b0*/  HMMA.16816.F32 R12, R28, R142.reuse, RZ ;  /* 0x0000008e1c0c723c */ /* 0x080ff000000018ff */
[C---:B------:R-:W-:Y:S08]  /*46c0*/  HMMA.16816.F32 R16, R32.reuse, R142, RZ ;  /* 0x0000008e2010723c */ /* 0x040ff000000018ff */
[-C--:B------:R-:W-:Y:S08]  /*46d0*/  HMMA.16816.F32 R20, R32, R144.reuse, RZ ;  /* 0x000000902014723c */ /* 0x080ff000000018ff */
[C---:B------:R-:W-:Y:S08]  /*46e0*/  HMMA.16816.F32 R24, R28.reuse, R144, RZ ;  /* 0x000000901c18723c */ /* 0x040ff000000018ff */
[-C--:B------:R-:W-:Y:S08]  /*46f0*/  HMMA.16816.F32 R28, R28, R146.reuse, RZ ;  /* 0x000000921c1c723c */ /* 0x080ff000000018ff */
[----:B------:R-:W-:Y:S08]  /*4700*/  HMMA.16816.F32 R32, R32, R146, RZ ;  /* 0x000000922020723c */ /* 0x000ff000000018ff */
[-C--:B------:R-:W-:Y:S08]  /*4710*/  HMMA.16816.F32 R4, R100, R148.reuse, R4 ;  /* 0x000000946404723c */ /* 0x080ff00000001804 */
[C---:B-1----:R-:W-:Y:S08]  /*4720*/  HMMA.16816.F32 R8, R104.reuse, R148, R8 ;  /* 0x000000946808723c */ /* 0x042ff00000001808 */
[-C--:B------:R-:W-:Y:S08]  /*4730*/  HMMA.16816.F32 R12, R104, R150.reuse, R12 ;  /* 0x00000096680c723c */ /* 0x080ff0000000180c */
[C---:B------:R-:W-:Y:S08]  /*4740*/  HMMA.16816.F32 R16, R100.reuse, R150, R16 ;  /* 0x000000966410723c */ /* 0x040ff00000001810 */
[-C--:B------:R-:W-:Y:S08]  /*4750*/  HMMA.16816.F32 R20, R100, R152.reuse, R20 ;  /* 0x000000986414723c */ /* 0x080ff00000001814 */
[C---:B------:R-:W-:Y:S08]  /*4760*/  HMMA.16816.F32 R24, R104.reuse, R152, R24 ;  /* 0x000000986818723c */ /* 0x040ff00000001818 */
[-C--:B------:R-:W-:Y:S01]  /*4770*/  HMMA.16816.F32 R28, R104, R154.reuse, R28 ;  /* 0x0000009a681c723c */ /* 0x080fe2000000181c */
[----:B------:R-:W-:Y:S07]  /*4780*/  LDSM.16.M88.4 R104, [R0+0x5000] ;  /* 0x005000000068783b */ /* 0x000fee0000000200 */
[----:B------:R-:W-:Y:S01]  /*4790*/  HMMA.16816.F32 R32, R100, R154, R32 ;  /* 0x0000009a6420723c */ /* 0x000fe20000001820 */
[----:B------:R1:W2:Y:S03]  /*47a0*/  LDSM.16.M88.4 R100, [R0+0x4000] ;  /* 0x004000000064783b */ /* 0x0002a60000000200 */
[----:B-1----:R-:W-:Y:S04]  /*47b0*/  IADD3 R0, PT, PT, R128, R0, RZ ;  /* 0x0000000080007210 */ /* 0x002fe80007ffe0ff */
[-C--:B--2---:R-:W-:Y:S08]  /*47c0*/  HMMA.16816.F32 R4, R100, R156.reuse, R4 ;  /* 0x0000009c6404723c */ /* 0x084ff00000001804 */
[C---:B------:R-:W-:Y:S08]  /*47d0*/  HMMA.16816.F32 R8, R104.reuse, R156, R8 ;  /* 0x0000009c6808723c */ /* 0x040ff00000001808 */
[-C--:B------:R-:W-:Y:S08]  /*47e0*/  HMMA.16816.F32 R12, R104, R158.reuse, R12 ;  /* 0x0000009e680c723c */ /* 0x080ff0000000180c */
[C---:B------:R-:W-:Y:S08]  /*47f0*/  HMMA.16816.F32 R16, R100.reuse, R158, R16 ;  /* 0x0000009e6410723c */ /* 0x040ff00000001810 */
[-C--:B------:R-:W-:Y:S08]  /*4800*/  HMMA.16816.F32 R20, R100, R160.reuse, R20 ;  /* 0x000000a06414723c */ /* 0x080ff00000001814 */
[C---:B------:R-:W-:Y:S08]  /*4810*/  HMMA.16816.F32 R24, R104.reuse, R160, R24 ;  /* 0x000000a06818723c */ /* 0x040ff00000001818 */
[-C--:B------:R-:W-:Y:S03]  /*4820*/  HMMA.16816.F32 R28, R104, R162.reuse, R28 ;  /* 0x000000a2681c723c */ /* 0x080fe6000000181c */
[----:B------:R-:W-:Y:S02]  /*4830*/  MOV R104, R240 ;  /* 0x000000f000687202 */ /* 0x000fe40000000f00 */
[----:B------:R-:W-:Y:S02]  /*4840*/  MOV R105, R239 ;  /* 0x000000ef00697202 */ /* 0x000fe40000000f00 */
[C---:B------:R-:W-:Y:S01]  /*4850*/  LEA R110, P1, R243.reuse, R104, 0x2 ;  /* 0x00000068f36e7211 */ /* 0x040fe200078210ff */
[----:B------:R-:W-:Y:S01]  /*4860*/  HMMA.16816.F32 R32, R100, R162, R32 ;  /* 0x000000a26420723c */ /* 0x000fe20000001820 */
[----:B------:R-:W1:Y:S03]  /*4870*/  LDSM.16.M88.4 R100, [R0+0x4000] ;  /* 0x004000000064783b */ /* 0x000e660000000200 */
[----:B------:R-:W-:Y:S05]  /*4880*/  LEA.HI.X R111, R243, R105, RZ, 0x2, P1 ;  /* 0x00000069f36f7211 */ /* 0x000fea00008f14ff */
[----:B------:R-:W2:Y:S04]  /*4890*/  LDG.E R108, desc[UR28][R110.64] ;  /* 0x0000001c6e6c7981 */ /* 0x000ea8000c1e1900 */
[----:B------:R3:W4:Y:S08]  /*48a0*/  LDSM.16.M88.4 R104, [R0+0x5000] ;  /* 0x005000000068783b */ /* 0x0007300000000200 */
[----:B---3--:R3:W5:Y:S01]  /*48b0*/  LDG.E R0, desc[UR28][R110.64+0xa0] ;  /* 0x0000a01c6e007981 */ /* 0x008762000c1e1900 */
[-C--:B-1----:R-:W-:Y:S08]  /*48c0*/  HMMA.16816.F32 R4, R100, R164.reuse, R4 ;  /* 0x000000a46404723c */ /* 0x082ff00000001804 */
[C---:B----4-:R-:W-:Y:S08]  /*48d0*/  HMMA.16816.F32 R8, R104.reuse, R164, R8 ;  /* 0x000000a46808723c */ /* 0x050ff00000001808 */
[-C--:B------:R-:W-:Y:S08]  /*48e0*/  HMMA.16816.F32 R12, R104, R166.reuse, R12 ;  /* 0x000000a6680c723c */ /* 0x080ff0000000180c */
[C---:B------:R-:W-:Y:S08]  /*48f0*/  HMMA.16816.F32 R16, R100.reuse, R166, R16 ;  /* 0x000000a66410723c */ /* 0x040ff00000001810 */
[-C--:B------:R-:W-:Y:S08]  /*4900*/  HMMA.16816.F32 R20, R100, R168.reuse, R20 ;  /* 0x000000a86414723c */ /* 0x080ff00000001814 */
[C---:B------:R-:W-:Y:S08]  /*4910*/  HMMA.16816.F32 R24, R104.reuse, R168, R24 ;  /* 0x000000a86818723c */ /* 0x040ff00000001818 */
[-C--:B------:R-:W-:Y:S08]  /*4920*/  HMMA.16816.F32 R28, R104, R170.reuse, R28 ;  /* 0x000000aa681c723c */ /* 0x080ff0000000181c */
[----:B------:R-:W-:Y:S04]  /*4930*/  HMMA.16816.F32 R32, R100, R170, R32 ;  /* 0x000000aa6420723c */ /* 0x000fe80000001820 */
[----:B------:R-:W-:Y:S04]  /*4940*/  FFMA.FTZ R100, -R202, R202, 1 ;  /* 0x3f800000ca647423 */ /* 0x000fe800000101ca */
[----:B------:R-:W-:Y:S01]  /*4950*/  FMUL.FTZ R100, R100, UR13 ;  /* 0x0000000d64647c20 */ /* 0x000fe20008410000 */
[C---:B--2---:R-:W-:Y:S01]  /*4960*/  FADD.FTZ R4, -R108.reuse, R4 ;  /* 0x000000046c047221 */ /* 0x044fe20000010100 */
[----:B------:R-:W-:Y:S01]  /*4970*/  FADD.FTZ R112, -R108, R5 ;  /* 0x000000056c707221 */ /* 0x000fe20000010100 */
[----:B------:R-:W-:Y:S01]  /*4980*/  FFMA.FTZ R5, -R204, R204, 1 ;  /* 0x3f800000cc057423 */ /* 0x000fe200000101cc */
[----:B------:R-:W-:Y:S01]  /*4990*/  FADD.FTZ R17, -R108, R17 ;  /* 0x000000116c117221 */ /* 0x000fe20000010100 */
[----:B------:R-:W-:Y:S01]  /*49a0*/  FMUL.FTZ R113, R113, R4 ;  /* 0x0000000471717220 */ /* 0x000fe20000410000 */
[----:B------:R-:W-:Y:S01]  /*49b0*/  FMUL.FTZ R112, R224, R112 ;  /* 0x00000070e0707220 */ /* 0x000fe20000410000 */
[----:B------:R-:W2:Y:S01]  /*49c0*/  LDG.E R4, desc[UR28][R110.64+0x20] ;  /* 0x0000201c6e047981 */ /* 0x000ea2000c1e1900 */
[----:B------:R-:W-:Y:S01]  /*49d0*/  FMUL.FTZ R5, R5, UR13 ;  /* 0x0000000d05057c20 */ /* 0x000fe20008410000 */
[----:B------:R-:W-:Y:S01]  /*49e0*/  FMUL.FTZ R101, R217, R17 ;  /* 0x00000011d9657220 */ /* 0x000fe20000410000 */
[----:B------:R-:W-:Y:S01]  /*49f0*/  FMUL.FTZ R112, R112, R3 ;  /* 0x0000000370707220 */ /* 0x000fe20000410000 */
[C---:B------:R-:W-:Y:S01]  /*4a00*/  FADD.FTZ R17, -R108.reuse, R20 ;  /* 0x000000146c117221 */ /* 0x040fe20000010100 */
[----:B------:R3:W5:Y:S01]  /*4a10*/  LDG.E R3, desc[UR28][R110.64+0x80] ;  /* 0x0000801c6e037981 */ /* 0x000762000c1e1900 */
[----:B------:R-:W-:Y:S01]  /*4a20*/  FMUL.FTZ R113, R113, R5 ;  /* 0x0000000571717220 */ /* 0x000fe20000410000 */
[----:B------:R-:W-:Y:S01]  /*4a30*/  FADD.FTZ R16, -R108, R16 ;  /* 0x000000106c107221 */ /* 0x000fe20000010100 */
[----:B------:R-:W-:Y:S01]  /*4a40*/  FFMA.FTZ R5, -R206, R206, 1 ;  /* 0x3f800000ce057423 */ /* 0x000fe200000101ce */
[----:B------:R-:W-:Y:S01]  /*4a50*/  FFMA.FTZ R20, -R205, R205, 1 ;  /* 0x3f800000cd147423 */ /* 0x000fe200000101cd */
[----:B------:R-:W-:Y:S01]  /*4a60*/  FADD.FTZ R102, -R108, R21 ;  /* 0x000000156c667221 */ /* 0x000fe20000010100 */
[----:B------:R-:W-:Y:S01]  /*4a70*/  FMUL.FTZ R16, R218, R16 ;  /* 0x00000010da107220 */ /* 0x000fe20000410000 */
[----:B------:R-:W-:Y:S01]  /*4a80*/  FMUL.FTZ R5, R5, UR13 ;  /* 0x0000000d05057c20 */ /* 0x000fe20008410000 */
[----:B------:R-:W-:Y:S01]  /*4a90*/  FMUL.FTZ R20, R20, UR13 ;  /* 0x0000000d14147c20 */ /* 0x000fe20008410000 */
[----:B------:R-:W-:Y:S01]  /*4aa0*/  FMUL.FTZ R21, R216, R17 ;  /* 0x00000011d8157220 */ /* 0x000fe20000410000 */
[----:B------:R-:W-:Y:S01]  /*4ab0*/  FFMA.FTZ R17, -R201, R201, 1 ;  /* 0x3f800000c9117423 */ /* 0x000fe200000101c9 */
[----:B------:R-:W-:Y:S01]  /*4ac0*/  FMUL.FTZ R5, R16, R5 ;  /* 0x0000000510057220 */ /* 0x000fe20000410000 */
[----:B------:R-:W-:Y:S01]  /*4ad0*/  FMUL.FTZ R20, R101, R20 ;  /* 0x0000001465147220 */ /* 0x000fe20000410000 */
[----:B------:R-:W-:Y:S01]  /*4ae0*/  FMUL.FTZ R102, R213, R102 ;  /* 0x00000066d5667220 */ /* 0x000fe20000410000 */
[----:B------:R-:W-:Y:S01]  /*4af0*/  FMUL.FTZ R17, R17, UR13 ;  /* 0x0000000d11117c20 */ /* 0x000fe20008410000 */
[----:B------:R-:W-:Y:S01]  /*4b00*/  FMUL.FTZ R100, R21, R100 ;  /* 0x0000006415647220 */ /* 0x000fe20000410000 */
[----:B------:R-:W-:Y:S01]  /*4b10*/  FADD.FTZ R32, -R108, R32 ;  /* 0x000000206c207221 */ /* 0x000fe20000010100 */
[----:B------:R-:W-:Y:S01]  /*4b20*/  F2FP.F16.F32.PACK_AB R20, R20, R5 ;  /* 0x000000051414723e */ /* 0x000fe200000000ff */
[----:B------:R-:W-:Y:S01]  /*4b30*/  FADD.FTZ R33, -R108, R33 ;  /* 0x000000216c217221 */ /* 0x000fe20000010100 */
[----:B------:R-:W-:Y:S01]  /*4b40*/  FFMA.FTZ R5, -R195, R195, 1 ;  /* 0x3f800000c3057423 */ /* 0x000fe200000101c3 */
[----:B------:R-:W-:Y:S01]  /*4b50*/  FFMA.FTZ R21, -R194, R194, 1 ;  /* 0x3f800000c2157423 */ /* 0x000fe200000101c2 */
[----:B------:R-:W-:Y:S01]  /*4b60*/  FMUL.FTZ R17, R102, R17 ;  /* 0x0000001166117220 */ /* 0x000fe20000410000 */
[----:B------:R-:W-:Y:S01]  /*4b70*/  FMUL.FTZ R32, R212, R32 ;  /* 0x00000020d4207220 */ /* 0x000fe20000410000 */
[----:B------:R-:W-:Y:S01]  /*4b80*/  FMUL.FTZ R33, R209, R33 ;  /* 0x00000021d1217220 */ /* 0x000fe20000410000 */
[----:B------:R-:W-:Y:S01]  /*4b90*/  FMUL.FTZ R5, R5, UR13 ;  /* 0x0000000d05057c20 */ /* 0x000fe20008410000 */
[----:B------:R-:W-:Y:S01]  /*4ba0*/  FMUL.FTZ R21, R21, UR13 ;  /* 0x0000000d15157c20 */ /* 0x000fe20008410000 */
[----:B------:R-:W-:Y:S02]  /*4bb0*/  F2FP.F16.F32.PACK_AB R16, R112, R113 ;  /* 0x000000717010723e */ /* 0x000fe400000000ff */
[----:B------:R-:W-:Y:S01]  /*4bc0*/  FMUL.FTZ R5, R32, R5 ;  /* 0x0000000520057220 */ /* 0x000fe20000410000 */
[----:B------:R-:W-:Y:S01]  /*4bd0*/  FMUL.FTZ R21, R33, R21 ;  /* 0x0000001521157220 */ /* 0x000fe20000410000 */
[----:B------:R-:W-:Y:S01]  /*4be0*/  F2FP.F16.F32.PACK_AB R32, R17, R100 ;  /* 0x000000641120723e */ /* 0x000fe200000000ff */
[----:B------:R-:W-:Y:S01]  /*4bf0*/  FFMA.FTZ R100, -R210, R210, 1 ;  /* 0x3f800000d2647423 */ /* 0x000fe200000101d2 */
[----:B------:R-:W-:Y:S01]  /*4c00*/  FFMA.FTZ R17, -R211, R211, 1 ;  /* 0x3f800000d3117423 */ /* 0x000fe200000101d3 */
[----:B------:R-:W-:Y:S01]  /*4c10*/  FFMA.FTZ R33, -R197, R197, 1 ;  /* 0x3f800000c5217423 */ /* 0x000fe200000101c5 */
[----:B------:R-:W-:Y:S01]  /*4c20*/  F2FP.F16.F32.PACK_AB R21, R21, R5 ;  /* 0x000000051515723e */ /* 0x000fe200000000ff */
[----:B------:R-:W-:Y:S01]  /*4c30*/  FMUL.FTZ R100, R100, UR13 ;  /* 0x0000000d64647c20 */ /* 0x000fe20008410000 */
[----:B------:R-:W-:Y:S01]  /*4c40*/  FMUL.FTZ R17, R17, UR13 ;  /* 0x0000000d11117c20 */ /* 0x000fe20008410000 */
[----:B------:R-:W-:Y:S01]  /*4c50*/  FMUL.FTZ R33, R33, UR13 ;  /* 0x0000000d21217c20 */ /* 0x000fe20008410000 */
[C---:B--2---:R-:W-:Y:S01]  /*4c60*/  FADD.FTZ R6, -R4.reuse, R6 ;  /* 0x0000000604067221 */ /* 0x044fe20000010100 */
[C---:B------:R-:W-:Y:S01]  /*4c70*/  FADD.FTZ R7, -R4.reuse, R7 ;  /* 0x0000000704077221 */ /* 0x040fe20000010100 */
[C---:B------:R-:W-:Y:S01]  /*4c80*/  FADD.FTZ R18, -R4.reuse, R18 ;  /* 0x0000001204127221 */ /* 0x040fe20000010100 */
[----:B------:R-:W-:Y:S01]  /*4c90*/  FADD.FTZ R19, -R4, R19 ;  /* 0x0000001304137221 */ /* 0x000fe20000010100 */
[----:B------:R-:W-:Y:S01]  /*4ca0*/  FMUL.FTZ R101, R234, R6 ;  /* 0x00000006ea657220 */ /* 0x000fe20000410000 */
[----:B------:R-:W-:Y:S01]  /*4cb0*/  FMUL.FTZ R102, R233, R7 ;  /* 0x00000007e9667220 */ /* 0x000fe20000410000 */
[----:B------:R-:W-:Y:S01]  /*4cc0*/  FFMA.FTZ R6, -R215, R215, 1 ;  /* 0x3f800000d7067423 */ /* 0x000fe200000101d7 */
[----:B------:R-:W-:Y:S01]  /*4cd0*/  FFMA.FTZ R7, -R214, R214, 1 ;  /* 0x3f800000d6077423 */ /* 0x000fe200000101d6 */
[----:B------:R-:W-:Y:S01]  /*4ce0*/  FMUL.FTZ R5, R228, R18 ;  /* 0x00000012e4057220 */ /* 0x000fe20000410000 */
[----:B------:R-:W-:Y:S01]  /*4cf0*/  FADD.FTZ R34, -R4, R34 ;  /* 0x0000002204227221 */ /* 0x000fe20000010100 */
[----:B------:R-:W-:Y:S01]  /*4d00*/  FMUL.FTZ R6, R6, UR13 ;  /* 0x0000000d06067c20 */ /* 0x000fe20008410000 */
[----:B------:R-:W-:Y:S01]  /*4d10*/  FMUL.FTZ R7, R7, UR13 ;  /* 0x0000000d07077c20 */ /* 0x000fe20008410000 */
[----:B------:R-:W-:Y:S01]  /*4d20*/  FMUL.FTZ R100, R5, R100 ;  /* 0x0000006405647220 */ /* 0x000fe20000410000 */
[----:B------:R-:W-:Y:S01]  /*4d30*/  FADD.FTZ R18, -R4, R22 ;  /* 0x0000001604127221 */ /* 0x000fe20000010100 */
[----:B------:R-:W-:Y:S01]  /*4d40*/  FMUL.FTZ R6, R101, R6 ;  /* 0x0000000665067220 */ /* 0x000fe20000410000 */
[----:B------:R-:W-:Y:S01]  /*4d50*/  FMUL.FTZ R7, R102, R7 ;  /* 0x0000000766077220 */ /* 0x000fe20000410000 */
[----:B------:R-:W-:Y:S01]  /*4d60*/  FADD.FTZ R5, -R4, R35 ;  /* 0x0000002304057221 */ /* 0x000fe20000010100 */
[----:B------:R-:W-:Y:S01]  /*4d70*/  FFMA.FTZ R22, -R207, R207, 1 ;  /* 0x3f800000cf167423 */ /* 0x000fe200000101cf */
[----:B------:R-:W-:Y:S02]  /*4d80*/  FMUL.FTZ R18, R226, R18 ;  /* 0x00000012e2127220 */ /* 0x000fe40000410000 */
[----:B------:R-:W-:Y:S01]  /*4d90*/  F2FP.F16.F32.PACK_AB R7, R7, R6 ;  /* 0x000000060707723e */ /* 0x000fe200000000ff */
[----:B------:R-:W-:Y:S01]  /*4da0*/  FMUL.FTZ R6, R227, R19 ;  /* 0x00000013e3067220 */ /* 0x000fe20000410000 */
[----:B------:R-:W-:Y:S01]  /*4db0*/  FADD.FTZ R19, -R4, R23 ;  /* 0x0000001704137221 */ /* 0x000fe20000010100 */
[----:B------:R-:W-:Y:S01]  /*4dc0*/  FMUL.FTZ R4, R220, R34 ;  /* 0x00000022dc047220 */ /* 0x000fe20000410000 */
[----:B------:R-:W-:Y:S01]  /*4dd0*/  FFMA.FTZ R23, -R208, R208, 1 ;  /* 0x3f800000d0177423 */ /* 0x000fe200000101d0 */
[----:B------:R-:W-:Y:S01]  /*4de0*/  FFMA.FTZ R34, -R198, R198, 1 ;  /* 0x3f800000c6227423 */ /* 0x000fe200000101c6 */
[----:B------:R-:W-:Y:S01]  /*4df0*/  FMUL.FTZ R19, R225, R19 ;  /* 0x00000013e1137220 */ /* 0x000fe20000410000 */
[----:B------:R-:W-:Y:S01]  /*4e00*/  FMUL.FTZ R5, R219, R5 ;  /* 0x00000005db057220 */ /* 0x000fe20000410000 */
[----:B------:R-:W-:Y:S01]  /*4e10*/  FMUL.FTZ R23, R23, UR13 ;  /* 0x0000000d17177c20 */ /* 0x000fe20008410000 */
[----:B------:R-:W-:Y:S01]  /*4e20*/  FMUL.FTZ R22, R22, UR13 ;  /* 0x0000000d16167c20 */ /* 0x000fe20008410000 */
[----:B------:R-:W-:Y:S01]  /*4e30*/  FMUL.FTZ R34, R34, UR13 ;  /* 0x0000000d22227c20 */ /* 0x000fe20008410000 */
[----:B------:R-:W-:Y:S01]  /*4e40*/  FMUL.FTZ R17, R6, R17 ;  /* 0x0000001106117220 */ /* 0x000fe20000410000 */
[----:B------:R-:W-:Y:S01]  /*4e50*/  FMUL.FTZ R23, R18, R23 ;  /* 0x0000001712177220 */ /* 0x000fe20000410000 */
[----:B------:R-:W-:Y:S01]  /*4e60*/  FMUL.FTZ R22, R19, R22 ;  /* 0x0000001613167220 */ /* 0x000fe20000410000 */
[----:B------:R-:W-:Y:S01]  /*4e70*/  FMUL.FTZ R34, R4, R34 ;  /* 0x0000002204227220 */ /* 0x000fe20000410000 */
[----:B------:R-:W-:Y:S01]  /*4e80*/  FMUL.FTZ R33, R5, R33 ;  /* 0x0000002105217220 */ /* 0x000fe20000410000 */
[----:B---3--:R-:W-:Y:S06]  /*4e90*/  @!P4 BRA `(.L_x_721) ;  /* 0x000000000060c947 */ /* 0x008fec0003800000 */
        /* <DEDUP_REMOVED lines=21> */
[----:B------:R1:W-:Y:S05]  /*4ff0*/  LDGSTS.E.BYPASS.LTC128B.128 [R221], desc[UR28][R18.64] ;  /* 0x0000000012dd7fae */ /* 0x0003ea000b981a1c */
[----:B------:R1:W-:Y:S05]  /*5000*/  LDGSTS.E.BYPASS.LTC128B.128 [R221+0x1000], desc[UR28][R4.64] ;  /* 0x0100000004dd7fae */ /* 0x0003ea000b981a1c */
[----:B------:R-:W0:Y:S02]  /*5010*/  LDGDEPBAR ;  /* 0x00000000000079af */ /* 0x000e240000000000 */
.L_x_721:
[----:B------:R2:W-:Y:S01]  /*5020*/  STS [R196+-0x3c00], R7 ;  /* 0xffc40007c4007388 */ /* 0x0005e20000000800 */
[----:B-1----:R-:W-:Y:S01]  /*5030*/  F2FP.F16.F32.PACK_AB R4, R17, R100 ;  /* 0x000000641104723e */ /* 0x002fe200000000ff */
[C---:B-----5:R-:W-:Y:S01]  /*5040*/  FADD.FTZ R8, -R3.reuse, R8 ;  /* 0x0000000803087221 */ /* 0x060fe20000010100 */
[C---:B------:R-:W-:Y:S02]  /*5050*/  FADD.FTZ R9, -R3.reuse, R9 ;  /* 0x0000000903097221 */ /* 0x040fe40000010100 */
[----:B------:R-:W-:Y:S01]  /*5060*/  STS [R196+-0x4000], R16 ;  /* 0xffc00010c4007388 */ /* 0x000fe20000000800 */
[----:B------:R-:W-:Y:S01]  /*5070*/  FADD.FTZ R25, -R3, R25 ;  /* 0x0000001903197221 */ /* 0x000fe20000010100 */
[----:B------:R-:W-:Y:S01]  /*5080*/  FMUL.FTZ R18, R184, R8 ;  /* 0x00000008b8127220 */ /* 0x000fe20000410000 */
[----:B------:R-:W-:Y:S02]  /*5090*/  FFMA.FTZ R8, -R129, R129, 1 ;  /* 0x3f80000081087423 */ /* 0x000fe40000010181 */
[----:B------:R1:W-:Y:S01]  /*50a0*/  STS [R185+-0x3c00], R4 ;  /* 0xffc40004b9007388 */ /* 0x0003e20000000800 */
[C---:B------:R-:W-:Y:S01]  /*50b0*/  FADD.FTZ R29, -R3.reuse, R29 ;  /* 0x0000001d031d7221 */ /* 0x040fe20000010100 */
[C---:B------:R-:W-:Y:S01]  /*50c0*/  FADD.FTZ R13, -R3.reuse, R13 ;  /* 0x0000000d030d7221 */ /* 0x040fe20000010100 */
[C---:B------:R-:W-:Y:S01]  /*50d0*/  FADD.FTZ R24, -R3.reuse, R24 ;  /* 0x0000001803187221 */ /* 0x040fe20000010100 */
[C---:B------:R-:W-:Y:S01]  /*50e0*/  FADD.FTZ R28, -R3.reuse, R28 ;  /* 0x0000001c031c7221 */ /* 0x040fe20000010100 */
[----:B------:R-:W-:Y:S01]  /*50f0*/  FADD.FTZ R12, -R3, R12 ;  /* 0x0000000c030c7221 */ /* 0x000fe20000010100 */
[----:B------:R-:W-:Y:S01]  /*5100*/  FMUL.FTZ R8, R8, UR13 ;  /* 0x0000000d08087c20 */ /* 0x000fe20008410000 */
[----:B------:R-:W-:Y:S01]  /*5110*/  FMUL.FTZ R9, R183, R9 ;  /* 0x00000009b7097220 */ /* 0x000fe20000410000 */
[----:B------:R-:W-:Y:S01]  /*5120*/  FFMA.FTZ R3, -R114, R114, 1 ;  /* 0x3f80000072037423 */ /* 0x000fe20000010172 */
[----:B------:R-:W-:Y:S01]  /*5130*/  FMUL.FTZ R29, R126, R29 ;  /* 0x0000001d7e1d7220 */ /* 0x000fe20000410000 */
[----:B------:R-:W-:Y:S01]  /*5140*/  FMUL.FTZ R18, R18, R8 ;  /* 0x0000000812127220 */ /* 0x000fe20000410000 */
[----:B------:R-:W-:Y:S01]  /*5150*/  FFMA.FTZ R5, -R123, R123, 1 ;  /* 0x3f8000007b057423 */ /* 0x000fe2000001017b */
[----:B------:R-:W-:Y:S01]  /*5160*/  FMUL.FTZ R3, R3, UR13 ;  /* 0x0000000d03037c20 */ /* 0x000fe20008410000 */
[----:B------:R-:W-:Y:S01]  /*5170*/  FFMA.FTZ R6, -R124, R124, 1 ;  /* 0x3f8000007c067423 */ /* 0x000fe2000001017c */
[----:B------:R-:W-:Y:S01]  /*5180*/  STS [R185+-0x4000], R20 ;  /* 0xffc00014b9007388 */ /* 0x000fe20000000800 */
[----:B------:R-:W-:Y:S01]  /*5190*/  FMUL.FTZ R13, R133, R13 ;  /* 0x0000000d850d7220 */ /* 0x000fe20000410000 */
[----:B------:R-:W-:Y:S01]  /*51a0*/  FMUL.FTZ R8, R29, R3 ;  /* 0x000000031d087220 */ /* 0x000fe20000410000 */
[----:B--2---:R-:W-:Y:S01]  /*51b0*/  FFMA.FTZ R7, -R125, R125, 1 ;  /* 0x3f8000007d077423 */ /* 0x004fe2000001017d */
[----:B------:R-:W-:Y:S01]  /*51c0*/  FMUL.FTZ R5, R5, UR13 ;  /* 0x0000000d05057c20 */ /* 0x000fe20008410000 */
[----:B------:R-:W-:Y:S01]  /*51d0*/  FMUL.FTZ R12, R134, R12 ;  /* 0x0000000c860c7220 */ /* 0x000fe20000410000 */
[----:B------:R-:W-:Y:S01]  /*51e0*/  FMUL.FTZ R6, R6, UR13 ;  /* 0x0000000d06067c20 */ /* 0x000fe20008410000 */
[----:B------:R-:W-:Y:S01]  /*51f0*/  FMUL.FTZ R7, R7, UR13 ;  /* 0x0000000d07077c20 */ /* 0x000fe20008410000 */
[----:B------:R-:W-:Y:S01]  /*5200*/  FMUL.FTZ R13, R13, R5 ;  /* 0x000000050d0d7220 */ /* 0x000fe20000410000 */
[----:B------:R-:W-:Y:S01]  /*5210*/  FMUL.FTZ R24, R131, R24 ;  /* 0x0000001883187220 */ /* 0x000fe20000410000 */
[----:B------:R-:W-:Y:S01]  /*5220*/  FMUL.FTZ R12, R12, R6 ;  /* 0x000000060c0c7220 */ /* 0x000fe20000410000 */
[----:B------:R-:W-:Y:S01]  /*5230*/  FMUL.FTZ R9, R9, R7 ;  /* 0x0000000709097220 */ /* 0x000fe20000410000 */
[----:B------:R-:W-:Y:S01]  /*5240*/  FFMA.FTZ R7, -R117, R117, 1 ;  /* 0x3f80000075077423 */ /* 0x000fe20000010175 */
[----:B------:R-:W-:Y:S01]  /*5250*/  FFMA.FTZ R5, -R115, R115, 1 ;  /* 0x3f80000073057423 */ /* 0x000fe20000010173 */
[C---:B------:R-:W-:Y:S01]  /*5260*/  FADD.FTZ R10, -R0.reuse, R10 ;  /* 0x0000000a000a7221 */ /* 0x040fe20000010100 */
[----:B------:R-:W-:Y:S01]  /*5270*/  FADD.FTZ R15, -R0, R15 ;  /* 0x0000000f000f7221 */ /* 0x000fe20000010100 */
[----:B------:R-:W-:Y:S01]  /*5280*/  F2FP.F16.F32.PACK_AB R3, R9, R18 ;  /* 0x000000120903723e */ /* 0x000fe200000000ff */
[----:B------:R-:W-:Y:S01]  /*5290*/  FMUL.FTZ R7, R7, UR13 ;  /* 0x0000000d07077c20 */ /* 0x000fe20008410000 */
[----:B-1----:R-:W-:Y:S01]  /*52a0*/  FFMA.FTZ R4, -R136, R136, 1 ;  /* 0x3f80000088047423 */ /* 0x002fe20000010188 */
[----:B------:R-:W-:Y:S01]  /*52b0*/  FMUL.FTZ R28, R127, R28 ;  /* 0x0000001c7f1c7220 */ /* 0x000fe20000410000 */
[----:B------:R-:W-:Y:S01]  /*52c0*/  FMUL.FTZ R5, R5, UR13 ;  /* 0x0000000d05057c20 */ /* 0x000fe20008410000 */
[----:B------:R1:W-:Y:S01]  /*52d0*/  STS [R196+-0x3000], R3 ;  /* 0xffd00003c4007388 */ /* 0x0003e20000000800 */
[----:B------:R-:W-:Y:S01]  /*52e0*/  FMUL.FTZ R24, R24, R7 ;  /* 0x0000000718187220 */ /* 0x000fe20000410000 */
[----:B------:R-:W-:Y:S01]  /*52f0*/  F2FP.F16.F32.PACK_AB R7, R13, R12 ;  /* 0x0000000c0d07723e */ /* 0x000fe200000000ff */
[----:B------:R-:W-:Y:S01]  /*5300*/  FMUL.FTZ R12, R189, R10 ;  /* 0x0000000abd0c7220 */ /* 0x000fe20000410000 */
[----:B------:R-:W-:Y:S01]  /*5310*/  FMUL.FTZ R15, R186, R15 ;  /* 0x0000000fba0f7220 */ /* 0x000fe20000410000 */
[----:B------:R-:W-:Y:S01]  /*5320*/  FMUL.FTZ R4, R4, UR13 ;  /* 0x0000000d04047c20 */ /* 0x000fe20008410000 */
        /* <DEDUP_REMOVED lines=8> */
[C---:B------:R-:W-:Y:S01]  /*53b0*/  FADD.FTZ R14, -R0.reuse, R14 ;  /* 0x0000000e000e7221 */ /* 0x040fe20000010100 */
[----:B------:R-:W-:Y:S01]  /*53c0*/  FFMA.FTZ R5, -R137, R137, 1 ;  /* 0x3f80000089057423 */ /* 0x000fe20000010189 */
[----:B------:R-:W-:Y:S01]  /*53d0*/  FADD.FTZ R30, -R0, R30 ;  /* 0x0000001e001e7221 */ /* 0x000fe20000010100 */
[----:B------:R-:W-:Y:S01]  /*53e0*/  FFMA.FTZ R4, -R120, R120, 1 ;  /* 0x3f80000078047423 */ /* 0x000fe20000010178 */
[----:B------:R-:W-:Y:S01]  /*53f0*/  FMUL.FTZ R12, R12, R10 ;  /* 0x0000000a0c0c7220 */ /* 0x000fe20000410000 */
[----:B------:R-:W-:Y:S01]  /*5400*/  FMUL.FTZ R11, R11, R9 ;  /* 0x000000090b0b7220 */ /* 0x000fe20000410000 */
[----:B------:R-:W-:Y:S01]  /*5410*/  FMUL.FTZ R14, R187, R14 ;  /* 0x0000000ebb0e7220 */ /* 0x000fe20000410000 */
[----:B------:R-:W-:Y:S01]  /*5420*/  FMUL.FTZ R5, R5, UR13 ;  /* 0x0000000d05057c20 */ /* 0x000fe20008410000 */
[----:B------:R-:W-:Y:S01]  /*5430*/  FMUL.FTZ R30, R135, R30 ;  /* 0x0000001e871e7220 */ /* 0x000fe20000410000 */
[----:B------:R-:W-:Y:S01]  /*5440*/  FMUL.FTZ R4, R4, UR13 ;  /* 0x0000000d04047c20 */ /* 0x000fe20008410000 */
[----:B------:R-:W-:Y:S01]  /*5450*/  FFMA.FTZ R9, -R122, R122, 1 ;  /* 0x3f8000007a097423 */ /* 0x000fe2000001017a */
[----:B------:R-:W-:Y:S01]  /*5460*/  FMUL.FTZ R14, R14, R5 ;  /* 0x000000050e0e7220 */ /* 0x000fe20000410000 */
[----:B------:R-:W-:Y:S01]  /*5470*/  FADD.FTZ R27, -R0, R27 ;  /* 0x0000001b001b7221 */ /* 0x000fe20000010100 */
[----:B------:R-:W-:Y:S01]  /*5480*/  FMUL.FTZ R30, R30, R4 ;  /* 0x000000041e1e7220 */ /* 0x000fe20000410000 */
[----:B------:R-:W-:Y:S01]  /*5490*/  F2FP.F16.F32.PACK_AB R4, R11, R12 ;  /* 0x0000000c0b04723e */ /* 0x000fe200000000ff */
[----:B------:R-:W-:Y:S01]  /*54a0*/  FFMA.FTZ R5, -R121, R121, 1 ;  /* 0x3f80000079057423 */ /* 0x000fe20000010179 */
[----:B------:R-:W-:Y:S01]  /*54b0*/  FFMA.FTZ R6, -R116, R116, 1 ;  /* 0x3f80000074067423 */ /* 0x000fe20000010174 */
[C---:B------:R-:W-:Y:S01]  /*54c0*/  FADD.FTZ R26, -R0.reuse, R26 ;  /* 0x0000001a001a7221 */ /* 0x040fe20000010100 */
[----:B-1----:R-:W-:Y:S01]  /*54d0*/  F2FP.F16.F32.PACK_AB R3, R15, R14 ;  /* 0x0000000e0f03723e */ /* 0x002fe200000000ff */
[----:B------:R-:W-:Y:S01]  /*54e0*/  STS [R196+-0x2c00], R4 ;  /* 0xffd40004c4007388 */ /* 0x000fe20000000800 */
[----:B------:R-:W-:Y:S01]  /*54f0*/  FADD.FTZ R31, -R0, R31 ;  /* 0x0000001f001f7221 */ /* 0x000fe20000010100 */
[----:B------:R-:W-:Y:S01]  /*5500*/  FMUL.FTZ R10, R9, UR13 ;  /* 0x0000000d090a7c20 */ /* 0x000fe20008410000 */
[----:B------:R-:W-:Y:S01]  /*5510*/  FFMA.FTZ R0, -R119, R119, 1 ;  /* 0x3f80000077007423 */ /* 0x000fe20000010177 */
[----:B------:R-:W-:Y:S01]  /*5520*/  FMUL.FTZ R25, R130, R25 ;  /* 0x0000001982197220 */ /* 0x000fe20000410000 */
[----:B------:R-:W-:Y:S01]  /*5530*/  FMUL.FTZ R27, R138, R27 ;  /* 0x0000001b8a1b7220 */ /* 0x000fe20000410000 */
[----:B------:R-:W-:Y:S01]  /*5540*/  FMUL.FTZ R9, R5, UR13 ;  /* 0x0000000d05097c20 */ /* 0x000fe20008410000 */
[----:B------:R-:W-:Y:S01]  /*5550*/  FMUL.FTZ R6, R6, UR13 ;  /* 0x0000000d06067c20 */ /* 0x000fe20008410000 */
[----:B------:R-:W-:Y:S01]  /*5560*/  FMUL.FTZ R26, R139, R26 ;  /* 0x0000001a8b1a7220 */ /* 0x000fe20000410000 */
[----:B------:R-:W-:Y:S01]  /*5570*/  F2FP.F16.F32.PACK_AB R17, R22, R23 ;  /* 0x000000171611723e */ /* 0x000fe200000000ff */
[----:B------:R-:W-:Y:S01]  /*5580*/  STS [R185+-0x3000], R7 ;  /* 0xffd00007b9007388 */ /* 0x000fe20000000800 */
[----:B------:R-:W-:Y:S01]  /*5590*/  FMUL.FTZ R5, R0, UR13 ;  /* 0x0000000d00057c20 */ /* 0x000fe20008410000 */
[----:B------:R-:W-:Y:S01]  /*55a0*/  FMUL.FTZ R6, R25, R6 ;  /* 0x0000000619067220 */ /* 0x000fe20000410000 */
[----:B------:R-:W-:Y:S02]  /*55b0*/  FMUL.FTZ R31, R132, R31 ;  /* 0x0000001f841f7220 */ /* 0x000fe40000410000 */
[----:B------:R1:W-:Y:S01]  /*55c0*/  STS [R185+-0x2c00], R3 ;  /* 0xffd40003b9007388 */ /* 0x0003e20000000800 */
[----:B------:R-:W-:Y:S01]  /*55d0*/  FMUL.FTZ R26, R26, R10 ;  /* 0x0000000a1a1a7220 */ /* 0x000fe20000410000 */
[----:B------:R-:W-:Y:S01]  /*55e0*/  FMUL.FTZ R0, R27, R9 ;  /* 0x000000091b007220 */ /* 0x000fe20000410000 */
[----:B------:R-:W-:Y:S02]  /*55f0*/  F2FP.F16.F32.PACK_AB R16, R33, R34 ;  /* 0x000000222110723e */ /* 0x000fe400000000ff */
[----:B------:R-:W-:Y:S01]  /*5600*/  STS [R191+-0x4000], R32 ;  /* 0xffc00020bf007388 */ /* 0x000fe20000000800 */
[----:B------:R-:W-:Y:S01]  /*5610*/  FMUL.FTZ R5, R31, R5 ;  /* 0x000000051f057220 */ /* 0x000fe20000410000 */
[----:B------:R-:W-:Y:S01]  /*5620*/  F2FP.F16.F32.PACK_AB R6, R6, R24 ;  /* 0x000000180606723e */ /* 0x000fe200000000ff */
[----:B------:R-:W-:Y:S02]  /*5630*/  IMAD R129, R242, UR7, RZ ;  /* 0x00000007f2817c24 */ /* 0x000fe4000f8e02ff */
[----:B------:R-:W-:Y:S01]  /*5640*/  STS [R191+-0x3c00], R17 ;  /* 0xffc40011bf007388 */ /* 0x000fe20000000800 */
[----:B------:R-:W-:Y:S02]  /*5650*/  F2FP.F16.F32.PACK_AB R0, R0, R26 ;  /* 0x0000001a0000723e */ /* 0x000fe400000000ff */
[----:B------:R-:W-:Y:S02]  /*5660*/  F2FP.F16.F32.PACK_AB R8, R8, R28 ;  /* 0x0000001c0808723e */ /* 0x000fe400000000ff */
[----:B------:R-:W-:Y:S01]  /*5670*/  STS [R109+-0x4000], R21 ;  /* 0xffc000156d007388 */ /* 0x000fe20000000800 */
[----:B------:R-:W-:Y:S04]  /*5680*/  F2FP.F16.F32.PACK_AB R5, R5, R30 ;  /* 0x0000001e0505723e */ /* 0x000fe800000000ff */
[----:B------:R-:W-:Y:S05]  /*5690*/  STS [R109+-0x3c00], R16 ;  /* 0xffc400106d007388 */ /* 0x000fea0000000800 */
[----:B------:R-:W-:Y:S05]  /*56a0*/  STS [R191+-0x3000], R6 ;  /* 0xffd00006bf007388 */ /* 0x000fea0000000800 */
[----:B------:R2:W-:Y:S01]  /*56b0*/  STS [R191+-0x2c00], R0 ;  /* 0xffd40000bf007388 */ /* 0x0005e20000000800 */
[----:B-1----:R-:W-:Y:S04]  /*56c0*/  LEA R3, -R129, RZ, 0x6 ;  /* 0x000000ff81037211 */ /* 0x002fe800078e31ff */
[----:B------:R-:W-:Y:S05]  /*56d0*/  STS [R109+-0x3000], R8 ;  /* 0xffd000086d007388 */ /* 0x000fea0000000800 */
[----:B------:R-:W-:Y:S01]  /*56e0*/  STS [R109+-0x2c00], R5 ;  /* 0xffd400056d007388 */ /* 0x000fe20000000800 */
[----:B------:R-:W-:Y:S01]  /*56f0*/  BAR.SYNC.DEFER_BLOCKING 0x0 ;  /* 0x0000000000007b1d */ /* 0x000fe20000010000 */
[----:B--2---:R-:W-:Y:S05]  /*5700*/  IADD3 R0, PT, PT, R172, R118, RZ ;  /* 0x00000076ac007210 */ /* 0x004fea0007ffe0ff */
        /* <DEDUP_REMOVED lines=10> */
[----:B------:R-:W-:Y:S01]  /*57b0*/  LDSM.16.MT88.4 R104, [R2+0x3000] ;  /* 0x003000000268783b */ /* 0x000fe20000004200 */
[----:B------:R-:W1:Y:S03]  /*57c0*/  S2R R194, SR_TID.X ;  /* 0x0000000000c27919 */ /* 0x000e660000002100 */
[C---:B--2---:R-:W-:Y:S08]  /*57d0*/  HMMA.16816.F32 R40, R12.reuse, R8, R40 ;  /* 0x000000080c28723c */ /* 0x044ff00000001828 */
[-C--:B------:R-:W-:Y:S08]  /*57e0*/  HMMA.16816.F32 R44, R12, R10.reuse, R44 ;  /* 0x0000000a0c2c723c */ /* 0x080ff0000000182c */
[C---:B------:R-:W-:Y:S01]  /*57f0*/  HMMA.16816.F32 R48, R4.reuse, R10, R48 ;  /* 0x0000000a0430723c */ /* 0x040fe20000001830 */
[----:B------:R-:W2:Y:S07]  /*5800*/  LDSM.16.MT88.4 R8, [R2+0x1000] ;  /* 0x001000000208783b */ /* 0x000eae0000004200 */
[-C--:B---3--:R-:W-:Y:S03]  /*5810*/  HMMA.16816.F32 R52, R4, R16.reuse, R52 ;  /* 0x000000100434723c */ /* 0x088fe60000001834 */
[----:B-1----:R-:W-:Y:S05]  /*5820*/  SHF.L.U32 R130, R194, 0x3, RZ ;  /* 0x00000003c2827819 */ /* 0x002fea00000006ff */
[C---:B------:R-:W-:Y:S08]  /*5830*/  HMMA.16816.F32 R56, R12.reuse, R16, R56 ;  /* 0x000000100c38723c */ /* 0x040ff00000001838 */
[-C--:B------:R-:W-:Y:S01]  /*5840*/  HMMA.16816.F32 R60, R12, R18.reuse, R60 ;  /* 0x000000120c3c723c */ /* 0x080fe2000000183c */
[----:B------:R-:W1:Y:S07]  /*5850*/  LDSM.16.MT88.4 R12, [R0+0x5000] ;  /* 0x00500000000c783b */ /* 0x000e6e0000004200 */
        /* <DEDUP_REMOVED lines=31> */
[C---:B------:R-:W-:Y:S02]  /*5a50*/  LEA R5, P1, R3.reuse, R192, 0x2 ;  /* 0x000000c003057211 */ /* 0x040fe400078210ff */
[----:B------:R-:W-:Y:S02]  /*5a60*/  LOP3.LUT R4, R4, 0x38, R194, 0x78, !PT ;  /* 0x0000003804047812 */ /* 0x000fe400078e78c2 */
[----:B------:R-:W-:Y:S02]  /*5a70*/  LEA.HI.X.SX32 R3, R3, R193, 0x2, P1 ;  /* 0x000000c103037211 */ /* 0x000fe400008f16ff */
[----:B------:R-:W-:Y:S02]  /*5a80*/  LOP3.LUT R4, R4, 0x1e00, R130, 0xf8, !PT ;  /* 0x00001e0004047812 */ /* 0x000fe400078ef882 */
[----:B------:R-:W-:Y:S02]  /*5a90*/  MOV R192, R5 ;  /* 0x0000000500c07202 */ /* 0x000fe40000000f00 */
[----:B------:R-:W-:Y:S02]  /*5aa0*/  LEA R119, R4, UR25, 0x1 ;  /* 0x0000001904777c11 */ /* 0x000fe4000f8e08ff */
[----:B------:R-:W-:Y:S01]  /*5ab0*/  MOV R193, R3 ;  /* 0x0000000300c17202 */ /* 0x000fe20000000f00 */
[----:B------:R-:W-:Y:S06]  /*5ac0*/  @!P4 BRA `(.L_x_722) ;  /* 0x00000000003cc947 */ /* 0x000fec0003800000 */
[----:B------:R-:W-:Y:S05]  /*5ad0*/  IADD3 R4, P1, PT, RZ, -UR30, RZ ;  /* 0x8000001eff047c10 */ /* 0x000fea000ff3e0ff */
[----:B------:R-:W-:Y:S05]  /*5ae0*/  IMAD.X R3, RZ, RZ, ~UR6, P1 ;  /* 0x80000006ff037e24 */ /* 0x000fea00088e06ff */
[----:B------:R-:W-:Y:S04]  /*5af0*/  SHF.R.S64 R4, R4, 0x1f, R3 ;  /* 0x0000001f04047819 */ /* 0x000fe80000001003 */
[----:B------:R-:W-:Y:S04]  /*5b00*/  IADD3 R232, P1, PT, R4, R232, RZ ;  /* 0x000000e804e87210 */ /* 0x000fe80007f3e0ff */
[----:B------:R-:W-:Y:S01]  /*5b10*/  LEA.HI.X.SX32 R229, R3, R229, 0x1, P1 ;  /* 0x000000e503e57211 */ /* 0x000fe200008f0eff */
[----:B------:R-:W-:Y:S01]  /*5b20*/  IMAD.MOV.U32 R6, RZ, RZ, R232 ;  /* 0x000000ffff067224 */ /* 0x000fe200078e00e8 */
[C---:B------:R-:W-:Y:S03]  /*5b30*/  LEA R4, P1, R246.reuse, R232, 0x1 ;  /* 0x000000e8f6047211 */ /* 0x040fe600078208ff */
[----:B------:R-:W-:Y:S01]  /*5b40*/  IMAD.MOV.U32 R7, RZ, RZ, R229 ;  /* 0x000000ffff077224 */ /* 0x000fe200078e00e5 */
[----:B------:R-:W-:Y:S04]  /*5b50*/  LEA.HI.X R5, R246, R229, R250, 0x1, P1 ;  /* 0x000000e5f6057211 */ /* 0x000fe800008f0cfa */
[----:B------:R-:W-:Y:S01]  /*5b60*/  @!PT LDS RZ, [RZ] ;  /* 0x00000000fffff984 */ /* 0x000fe20000000800 */
[----:B------:R-:W-:Y:S01]  /*5b70*/  @!PT LDS RZ, [RZ] ;  /* 0x00000000fffff984 */ /* 0x000fe20000000800 */
[----:B------:R-:W-:Y:S01]  /*5b80*/  @!PT LDS RZ, [RZ] ;  /* 0x00000000fffff984 */ /* 0x000fe20000000800 */
[----:B------:R1:W-:Y:S04]  /*5b90*/  LDGSTS.E.BYPASS.LTC128B.128 [R119+0x4000], desc[UR28][R6.64] ;  /* 0x0400000006777fae */ /* 0x0003e8000b981a1c */
[----:B------:R1:W-:Y:S04]  /*5ba0*/  LDGSTS.E.BYPASS.LTC128B.128 [R119+0x5000], desc[UR28][R4.64] ;  /* 0x0500000004777fae */ /* 0x0003e8000b981a1c */
[----:B------:R-:W0:Y:S02]  /*5bb0*/  LDGDEPBAR ;  /* 0x00000000000079af */ /* 0x000e240000000000 */
.L_x_722:
[----:B------:R-:W-:Y:S01]  /*5bc0*/  LDSM.16.M88.4 R16, [R176] ;  /* 0x00000000b010783b */ /* 0x000fe20000000200 */
[----:B------:R-:W-:Y:S01]  /*5bd0*/  IMAD.IADD R116, R176, 0x1, R128 ;  /* 0x00000001b0747824 */ /* 0x000fe200078e0280 */
        /* <DEDUP_REMOVED lines=8> */
[C---:B------:R-:W-:Y:S02]  /*5c60*/  LEA R122, P1, R129.reuse, R124, 0x5 ;  /* 0x0000007c817a7211 */ /* 0x040fe400078228ff */
[----:B------:R-:W-:Y:S01]  /*5c70*/  LDSM.16.MT88.4 R28, [R172+0x6800] ;  /* 0x00680000ac1c783b */ /* 0x000fe20000004200 */
[----:B------:R-:W-:Y:S02]  /*5c80*/  @P4 IADD3 R240, P5, PT, R240, -0x100, RZ ;  /* 0xffffff00f0f04810 */ /* 0x000fe40007fbe0ff */
[C---:B------:R-:W-:Y:S01]  /*5c90*/  LEA.HI.X.SX32 R123, R129.reuse, R125, 0x5, P1 ;  /* 0x0000007d817b7211 */ /* 0x040fe200008f2eff */
[----:B------:R-:W3:Y:S01]  /*5ca0*/  LDSM.16.M88.4 R24, [R116] ;  /* 0x000000007418783b */ /* 0x000ee20000000200 */
[----:B------:R-:W-:Y:S02]  /*5cb0*/  LEA R120, P1, R129, R122, 0x5 ;  /* 0x0000007a81787211 */ /* 0x000fe400078228ff */
[----:B------:R-:W-:Y:S01]  /*5cc0*/  @P4 IADD3.X R239, PT, PT, R239, -0x1, RZ, P5, !PT ;  /* 0xffffffffefef4810 */ /* 0x000fe20002ffe4ff */
[----:B------:R-:W4:Y:S01]  /*5cd0*/  LDSM.16.MT88.4 R32, [R0+0x6800] ;  /* 0x006800000020783b */ /* 0x000f220000004200 */
[C---:B------:R-:W-:Y:S03]  /*5ce0*/  LEA.HI.X.SX32 R121, R129.reuse, R123, 0x5, P1 ;  /* 0x0000007b81797211 */ /* 0x040fe600008f2eff */
[----:B------:R-:W-:Y:S04]  /*5cf0*/  LDSM.16.MT88.4 R104, [R172+0x7000] ;  /* 0x00700000ac68783b */ /* 0x000fe80000004200 */
[----:B------:R-:W4:Y:S04]  /*5d00*/  LDSM.16.M88.4 R100, [R3] ;  /* 0x000000000364783b */ /* 0x000f280000000200 */
        /* <DEDUP_REMOVED lines=20> */
[----:B------:R1:W1:Y:S03]  /*5e50*/  LDSM.16.M88.4 R20, [R116+0x2000] ;  /* 0x002000007414783b */ /* 0x0002660000000200 */
        /* <DEDUP_REMOVED lines=14> */
[C---:B------:R-:W-:Y:S02]  /*5f40*/  LEA.HI.X.SX32 R111, R129.reuse, R113, 0x5, P1 ;  /* 0x00000071816f7211 */ /* 0x040fe400008f2eff */
[----:B-1----:R-:W-:Y:S03]  /*5f50*/  LEA R116, P1, R129, R110, 0x5 ;  /* 0x0000006e81747211 */ /* 0x002fe600078228ff */
[----:B------:R-:W-:Y:S01]  /*5f60*/  HMMA.16816.F32 R16, R24, R106, R16 ;  /* 0x0000006a1810723c */ /* 0x000fe20000001810 */
[----:B------:R-:W1:Y:S04]  /*5f70*/  LDSM.16.M88.4 R24, [R3+0x2000] ;  /* 0x002000000318783b */ /* 0x000e680000000200 */
[----:B------:R-:W-:Y:S03]  /*5f80*/  LDSM.16.MT88.4 R104, [R0+0x9800] ;  /* 0x009800000068783b */ /* 0x000fe60000004200 */
[C---:B------:R-:W-:Y:S08]  /*5f90*/  HMMA.16816.F32 R4, R20.reuse, R100, R4 ;  /* 0x000000641404723c */ /* 0x040ff00000001804 */
[C---:B------:R-:W-:Y:S01]  /*5fa0*/  HMMA.16816.F32 R8, R20.reuse, R102, R8 ;  /* 0x000000661408723c */ /* 0x040fe20000001808 */
[----:B------:R3:W4:Y:S07]  /*5fb0*/  LDSM.16.MT88.4 R100, [R0+0x9000] ;  /* 0x009000000064783b */ /* 0x00072e0000004200 */
[C---:B--2---:R-:W-:Y:S08]  /*5fc0*/  HMMA.16816.F32 R12, R20.reuse, R28, R12 ;  /* 0x0000001c140c723c */ /* 0x044ff0000000180c */
[----:B------:R-:W-:Y:S01]  /*5fd0*/  HMMA.16816.F32 R16, R20, R30, R16 ;  /* 0x0000001e1410723c */ /* 0x000fe20000001810 */
[----:B------:R-:W-:Y:S04]  /*5fe0*/  LDSM.16.MT88.4 R28, [R172+0x9800] ;  /* 0x00980000ac1c783b */ /* 0x000fe80000004200 */
[----:B------:R2:W2:Y:S01]  /*5ff0*/  LDSM.16.M88.4 R20, [R117+0x2000] ;  /* 0x002000007514783b */ /* 0x0004a20000000200 */
[----:B---3--:R-:W-:Y:S02]  /*6000*/  LOP3.LUT R0, R199, 0x1, RZ, 0xc0, !PT ;  /* 0x00000001c7007812 */ /* 0x008fe400078ec0ff */
[C---:B-1----:R-:W-:Y:S08]  /*6010*/  HMMA.16816.F32 R4, R24.reuse, R32, R4 ;  /* 0x000000201804723c */ /* 0x042ff00000001804 */
[C---:B------:R-:W-:Y:S08]  /*6020*/  HMMA.16816.F32 R8, R24.reuse, R34, R8 ;  /* 0x000000221808723c */ /* 0x040ff00000001808 */
[C---:B----4-:R-:W-:Y:S03]  /*6030*/  HMMA.16816.F32 R12, R24.reuse, R100, R12 ;  /* 0x00000064180c723c */ /* 0x050fe6000000180c */
[----:B--2---:R-:W-:Y:S05]  /*6040*/  LEA.HI.X.SX32 R117, R129, R111, 0x5, P1 ;  /* 0x0000006f81757211 */ /* 0x004fea00008f2eff */
[----:B------:R-:W-:Y:S01]  /*6050*/  HMMA.16816.F32 R16, R24, R102, R16 ;  /* 0x000000661810723c */ /* 0x000fe20000001810 */
[----:B------:R-:W-:Y:S02]  /*6060*/  LDSM.16.MT88.4 R100, [R173+0x1000] ;  /* 0x00100000ad64783b */ /* 0x000fe40000004200 */
[----:B------:R-:W-:Y:S04]  /*6070*/  @P4 IMAD.WIDE.U32 R26, R243, 0x4, R222 ;  /* 0x00000004f31a4825 */ /* 0x000fe800078e00de */
[C---:B------:R-:W-:Y:S01]  /*6080*/  IMAD.WIDE R126, R129.reuse, -0xc0, R116 ;  /* 0xffffff40817e7825 */ /* 0x040fe200078e0274 */
[----:B------:R-:W5:Y:S01]  /*6090*/  @P4 LDG.E R238, desc[UR28][R26.64+-0x100] ;  /* 0xffff001c1aee4981 */ /* 0x000f62000c1e1900 */
[C---:B------:R-:W-:Y:S03]  /*60a0*/  HMMA.16816.F32 R4, R20.reuse, R28, R4 ;  /* 0x0000001c1404723c */ /* 0x040fe60000001804 */
        /* <DEDUP_REMOVED lines=9> */
[C---:B------:R-:W-:Y:S02]  /*6140*/  LEA.HI.X.SX32 R35, R129.reuse, R109, 0x5, P1 ;  /* 0x0000006d81237211 */ /* 0x040fe400008f2eff */
[C---:B------:R-:W-:Y:S01]  /*6150*/  LEA R32, P1, R129.reuse, R34, 0x5 ;  /* 0x0000002281207211 */ /* 0x040fe200078228ff */
[----:B------:R3:W-:Y:S02]  /*6160*/  REDG.E.ADD.F32.FTZ.RN.STRONG.GPU desc[UR28][R124.64], R5 ;  /* 0x000000057c0079a6 */ /* 0x0007e4000c12f31c */
[----:B------:R-:W-:Y:S02]  /*6170*/  HMMA.16816.F32 R16, R20, R106, R16 ;  /* 0x0000006a1410723c */ /* 0x000fe40000001810 */
        /* <DEDUP_REMOVED lines=8> */
[C---:B------:R-:W-:Y:S03]  /*6200*/  LEA.HI.X.SX32 R25, R129.reuse, R29, 0x5, P1 ;  /* 0x0000001d81197211 */ /* 0x040fe600008f2eff */
        /* <DEDUP_REMOVED lines=69> */
[----:B------:R-:W1:Y:S01]  /*6660*/  S2R R24, SR_TID.X ;  /* 0x0000000000187919 */ /* 0x000e620000002100 */
[----:B------:R-:W2:Y:S01]  /*6670*/  LDCU UR6, c[0x0][0x500] ;  /* 0x0000a000ff0677ac */ /* 0x000ea20008000800 */
[----:B------:R-:W-:Y:S02]  /*6680*/  R2P PR, R194, 0x18 ;  /* 0x00000018c2007804 */ /* 0x000fe40000000000 */
        /* <DEDUP_REMOVED lines=21> */
[C---:B-1----:R-:W-:Y:S01]  /*67e0*/  IMAD.SHL.U32 R3, R24.reuse, 0x10, RZ ;  /* 0x0000001018037824 */ /* 0x042fe200078e00ff */
[----:B------:R-:W-:Y:S01]  /*67f0*/  SHF.R.U32.HI R5, RZ, 0x4, R24 ;  /* 0x00000004ff057819 */ /* 0x000fe20000011618 */
[----:B------:R-:W-:-:S02]  /*6800*/  IMAD.SHL.U32 R4, R24, 0x20, RZ ;  /* 0x0000002018047824 */ /* 0x000fc400078e00ff */
[----:B------:R-:W-:Y:S01]  /*6810*/  FMUL.FTZ R21, R77, UR6 ;  /* 0x000000064d157c20 */ /* 0x000fe20008410000 */
[----:B------:R-:W-:Y:S01]  /*6820*/  IMAD.SHL.U32 R0, R24, 0x2, RZ ;  /* 0x0000000218007824 */ /* 0x000fe200078e00ff */
[----:B------:R-:W-:Y:S01]  /*6830*/  LOP3.LUT R3, R3, 0x1c0, RZ, 0xc0, !PT ;  /* 0x000001c003037812 */ /* 0x000fe200078ec0ff */
[----:B------:R-:W-:Y:S01]  /*6840*/  FMUL.FTZ R78, R78, UR6 ;  /* 0x000000064e4e7c20 */ /* 0x000fe20008410000 */
[----:B------:R-:W-:Y:S01]  /*6850*/  LOP3.LUT R4, R4, 0xc00, RZ, 0xc0, !PT ;  /* 0x00000c0004047812 */ /* 0x000fe200078ec0ff */
[----:B------:R-:W-:Y:S01]  /*6860*/  FMUL.FTZ R20, R79, UR6 ;  /* 0x000000064f147c20 */ /* 0x000fe20008410000 */
[--C-:B------:R-:W-:Y:S01]  /*6870*/  LOP3.LUT R3, R3, 0x38, R0.reuse, 0xf8, !PT ;  /* 0x0000003803037812 */ /* 0x100fe200078ef800 */
[----:B------:R-:W-:Y:S01]  /*6880*/  FMUL.FTZ R84, R84, UR6 ;  /* 0x0000000654547c20 */ /* 0x000fe20008410000 */
[----:B------:R-:W-:Y:S01]  /*6890*/  LOP3.LUT R0, R4, 0x6, R0, 0xf8, !PT ;  /* 0x0000000604007812 */ /* 0x000fe200078ef800 */
[----:B------:R-:W-:Y:S01]  /*68a0*/  FMUL.FTZ R19, R85, UR6 ;  /* 0x0000000655137c20 */ /* 0x000fe20008410000 */
[----:B------:R-:W-:Y:S01]  /*68b0*/  LOP3.LUT R4, R5, 0x8, RZ, 0xc0, !PT ;  /* 0x0000000805047812 */ /* 0x000fe200078ec0ff */
[----:B------:R-:W-:-:S02]  /*68c0*/  IMAD.MOV.U32 R5, RZ, RZ, 0x20 ;  /* 0x00000020ff057424 */ /* 0x000fc400078e00ff */
[----:B------:R-:W-:Y:S01]  /*68d0*/  FMUL.FTZ R86, R86, UR6 ;  /* 0x0000000656567c20 */ /* 0x000fe20008410000 */
[----:B------:R-:W-:Y:S01]  /*68e0*/  FMUL.FTZ R18, R87, UR6 ;  /* 0x0000000657127c20 */ /* 0x000fe20008410000 */
[----:B------:R-:W-:Y:S01]  /*68f0*/  LOP3.LUT R0, R0, R3, R4, 0xf6, !PT ;  /* 0x0000000300007212 */ /* 0x000fe200078ef604 */
[----:B------:R-:W-:Y:S01]  /*6900*/  FMUL.FTZ R96, R96, UR6 ;  /* 0x0000000660607c20 */ /* 0x000fe20008410000 */
[----:B------:R-:W-:Y:S01]  /*6910*/  SEL R5, R5, 0xffffffe0, !P3 ;  /* 0xffffffe005057807 */ /* 0x000fe20005800000 */
[----:B------:R-:W-:Y:S01]  /*6920*/  FMUL.FTZ R9, R97, UR6 ;  /* 0x0000000661097c20 */ /* 0x000fe20008410000 */
[----:B------:R-:W-:Y:S01]  /*6930*/  LEA R0, R0, UR22, 0x1 ;  /* 0x0000001600007c11 */ /* 0x000fe2000f8e08ff */
[----:B------:R-:W-:Y:S01]  /*6940*/  FMUL.FTZ R98, R98, UR6 ;  /* 0x0000000662627c20 */ /* 0x000fe20008410000 */
[----:B------:R-:W-:Y:S01]  /*6950*/  FMUL.FTZ R8, R99, UR6 ;  /* 0x0000000663087c20 */ /* 0x000fe20008410000 */
[----:B------:R-:W-:Y:S01]  /*6960*/  F2FP.F16.F32.PACK_AB R15, R15, R68 ;  /* 0x000000440f0f723e */ /* 0x000fe200000000ff */
[----:B------:R-:W-:Y:S01]  /*6970*/  BAR.SYNC.DEFER_BLOCKING 0x0 ;  /* 0x0000000000007b1d */ /* 0x000fe20000010000 */
[----:B------:R-:W-:Y:S01]  /*6980*/  VIADD R22, R0, 0x6000 ;  /* 0x0000600000167836 */ /* 0x000fe20000000000 */
        /* <DEDUP_REMOVED lines=43> */
[----:B------:R-:W-:Y:S01]  /*6c40*/  ISETP.NE.AND P0, PT, R251, -0x1, PT ;  /* 0xfffffffffb00780c */ /* 0x000fe20003f05270 */
        /* <DEDUP_REMOVED lines=26> */
[----:B-1----:R-:W1:Y:S01]  /*6df0*/  LDC.64 R6, c[0x0][0x5a8] ;  /* 0x00016a00ff067b82 */ /* 0x002e620000000a00 */
[----:B------:R-:W-:-:S05]  /*6e00*/  SHF.R.S32.HI R0, RZ, 0x1f, R248 ;  /* 0x0000001fff007819 */ /* 0x000fca00000114f8 */
[----:B--2---:R-:W-:Y:S02]  /*6e10*/  IMAD R0, R0, UR14, RZ ;  /* 0x0000000e00007c24 */ /* 0x004fe4000f8e02ff */
[----:B------:R-:W-:-:S04]  /*6e20*/  IMAD.WIDE.U32 R4, R248, UR14, RZ ;  /* 0x0000000ef8047c25 */ /* 0x000fc8000f8e00ff */
[----:B------:R-:W-:-:S05]  /*6e30*/  IMAD R0, R248, UR15, R0 ;  /* 0x0000000ff8007c24 */ /* 0x000fca000f8e0200 */
[----:B------:R-:W-:-:S03]  /*6e40*/  IADD3 R5, PT, PT, R5, R0, RZ ;  /* 0x0000000005057210 */ /* 0x000fc60007ffe0ff */
[----:B-1----:R-:W-:-:S04]  /*6e50*/  IMAD.WIDE.U32 R4, R6, UR24, R4 ;  /* 0x0000001806047c25 */ /* 0x002fc8000f8e0004 */
[----:B------:R-:W-:Y:S01]  /*6e60*/  IMAD R18, R7, UR24, R5 ;  /* 0x0000001807127c24 */ /* 0x000fe2000f8e0205 */
[----:B------:R-:W-:Y:S01]  /*6e70*/  MOV R9, R4 ;  /* 0x0000000400097202 */ /* 0x000fe20000000f00 */
[----:B------:R-:W-:Y:S05]  /*6e80*/  BRA `(.L_x_725) ;  /* 0x0000000000187947 */ /* 0x000fea0003800000 */
.L_x_724:
[----:B------:R-:W2:Y:S01]  /*6e90*/  LDCU.64 UR14, c[0x0][0x5c0] ;  /* 0x0000b800ff0e77ac */ /* 0x000ea20008000a00 */
[----:B-1----:R-:W-:-:S05]  /*6ea0*/  IADD3 R4, PT, PT, R248, R251, RZ ;  /* 0x000000fbf8047210 */ /* 0x002fca0007ffe0ff */
[C---:B--2---:R-:W-:Y:S02]  /*6eb0*/  IMAD R0, R4.reuse, UR15, RZ ;  /* 0x0000000f04007c24 */ /* 0x044fe4000f8e02ff */
[----:B------:R-:W-:-:S05]  /*6ec0*/  IMAD.WIDE.U32 R4, R4, UR14, RZ ;  /* 0x0000000e04047c25 */ /* 0x000fca000f8e00ff */
[----:B------:R-:W-:Y:S02]  /*6ed0*/  IADD3 R18, PT, PT, R5, R0, RZ ;  /* 0x0000000005127210 */ /* 0x000fe40007ffe0ff */
[----:B------:R-:W-:Y:S02]  /*6ee0*/  MOV R9, R4 ;  /* 0x0000000400097202 */ /* 0x000fe40000000f00 */
.L_x_725:
        /* <DEDUP_REMOVED lines=12> */
.L_x_726:
[----:B------:R-:W1:Y:S01]  /*6fb0*/  LDCU.64 UR12, c[0x0][0x5c8] ;  /* 0x0000b900ff0c77ac */ /* 0x000e620008000a00 */
[----:B------:R-:W-:-:S05]  /*6fc0*/  IADD3 R4, PT, PT, R248, R251, RZ ;  /* 0x000000fbf8047210 */ /* 0x000fca0007ffe0ff */
[C---:B-1----:R-:W-:Y:S02]  /*6fd0*/  IMAD R0, R4.reuse, UR13, RZ ;  /* 0x0000000d04007c24 */ /* 0x042fe4000f8e02ff */
[----:B------:R-:W-:-:S05]  /*6fe0*/  IMAD.WIDE.U32 R4, R4, UR12, RZ ;  /* 0x0000000c04047c25 */ /* 0x000fca000f8e00ff */
[----:B------:R-:W-:Y:S02]  /*6ff0*/  IADD3 R7, PT, PT, R5, R0, RZ ;  /* 0x0000000005077210 */ /* 0x000fe40007ffe0ff */
[----:B------:R-:W-:-:S07]  /*7000*/  MOV R3, R4 ;  /* 0x0000000400037202 */ /* 0x000fce0000000f00 */
.L_x_727:
[----:B------:R-:W-:Y:S01]  /*7010*/  BAR.SYNC.DEFER_BLOCKING 0x0 ;  /* 0x0000000000007b1d */ /* 0x000fe20000010000 */
[C---:B------:R-:W-:Y:S01]  /*7020*/  IMAD.SHL.U32 R0, R247.reuse, 0x80, RZ ;  /* 0x00000080f7007824 */ /* 0x040fe200078e00ff */
[----:B------:R-:W-:Y:S01]  /*7030*/  SHF.R.U32.HI R24, RZ, 0x3, R24 ;  /* 0x00000003ff187819 */ /* 0x000fe20000011618 */
[----:B------:R-:W-:Y:S01]  /*7040*/  IMAD.SHL.U32 R8, R247, 0x80, RZ ;  /* 0x00000080f7087824 */ /* 0x000fe200078e00ff */
[----:B------:R-:W-:Y:S01]  /*7050*/  LOP3.LUT R4, R130, 0x38, RZ, 0xc0, !PT ;  /* 0x0000003882047812 */ /* 0x000fe200078ec0ff */
[----:B------:R-:W-:-:S03]  /*7060*/  IMAD.IADD R0, R200, 0x1, -R0 ;  /* 0x00000001c8007824 */ /* 0x000fc600078e0a00 */
[----:B------:R-:W1:Y:S01]  /*7070*/  LDC.64 R10, c[0x0][0x5e0] ;  /* 0x00017800ff0a7b82 */ /* 0x000e620000000a00 */
[----:B------:R-:W-:Y:S01]  /*7080*/  IMAD.MOV.U32 R5, RZ, RZ, RZ ;  /* 0x000000ffff057224 */ /* 0x000fe200078e00ff */
[----:B------:R-:W-:Y:S01]  /*7090*/  SHF.R.S32.HI R12, RZ, 0x1f, R8 ;  /* 0x0000001fff0c7819 */ /* 0x000fe20000011408 */
[----:B------:R-:W-:Y:S01]  /*70a0*/  BSSY.RECONVERGENT B0, `(.L_x_728) ;  /* 0x000002f000007945 */ /* 0x000fe20003800200 */
[----:B------:R-:W-:Y:S01]  /*70b0*/  ISETP.GE.AND P2, PT, R24, R0, PT ;  /* 0x000000001800720c */ /* 0x000fe20003f46270 */
[----:B------:R-:W-:Y:S01]  /*70c0*/  IMAD.WIDE.U32 R4, R8, UR12, R4 ;  /* 0x0000000c08047c25 */ /* 0x000fe2000f8e0004 */
[----:B------:R-:W-:Y:S02]  /*70d0*/  LEA.HI R13, R194, 0x20, RZ, 0x1d ;  /* 0x00000020c20d7811 */ /* 0x000fe400078fe8ff */
[----:B------:R-:W2:Y:S01]  /*70e0*/  LDC.64 R16, c[0x0][0x5d8] ;  /* 0x00017600ff107b82 */ /* 0x000ea20000000a00 */
[----:B------:R-:W-:Y:S01]  /*70f0*/  IMAD R6, R12, UR12, RZ ;  /* 0x0000000c0c067c24 */ /* 0x000fe2000f8e02ff */
[----:B------:R-:W-:-:S02]  /*7100*/  IADD3 R4, P0, PT, R3, R4, RZ ;  /* 0x0000000403047210 */ /* 0x000fc40007f1e0ff */
[----:B------:R-:W-:Y:S01]  /*7110*/  ISETP.GE.AND P6, PT, R13, R0, PT ;  /* 0x000000000d00720c */ /* 0x000fe20003fc6270 */
[----:B------:R-:W-:Y:S01]  /*7120*/  IMAD R6, R8, UR13, R6 ;  /* 0x0000000d08067c24 */ /* 0x000fe2000f8e0206 */
[----:B------:R-:W-:-:S03]  /*7130*/  IADD3 R21, P1, PT, R24, 0x20, RZ ;  /* 0x0000002018157810 */ /* 0x000fc60007f3e0ff */
[----:B------:R-:W3:Y:S01]  /*7140*/  @!P2 LDC.64 R22, c[0x0][0x568] ;  /* 0x00015a00ff16ab82 */ /* 0x000ee20000000a00 */
[----:B------:R4:W2:Y:S01]  /*7150*/  LDS.128 R28, [R119+0x7000] ;  /* 0x00700000771c7984 */ /* 0x0008a20000000c00 */
[----:B------:R-:W-:Y:S01]  /*7160*/  IADD3.X R5, PT, PT, R7, R5, R6, P0, !PT ;  /* 0x0000000507057210 */ /* 0x000fe200007fe406 */
[----:B------:R-:W-:Y:S02]  /*7170*/  IMAD.WIDE.U32 R6, R8, UR14, RZ ;  /* 0x0000000e08067c25 */ /* 0x000fe4000f8e00ff */
[----:B------:R4:W2:Y:S02]  /*7180*/  LDS.128 R36, [R119+0x9000] ;  /* 0x0090000077247984 */ /* 0x0008a40000000c00 */
[----:B-1----:R-:W-:Y:S01]  /*7190*/  IMAD.WIDE.U32 R14, R10, UR23, R4 ;  /* 0x000000170a0e7c25 */ /* 0x002fe2000f8e0004 */
[----:B------:R-:W-:Y:S01]  /*71a0*/  LOP3.LUT R3, R6, 0x38, R130, 0xf8, !PT ;  /* 0x0000003806037812 */ /* 0x000fe200078ef882 */
[----:B------:R4:W1:Y:S01]  /*71b0*/  LDS.128 R32, [R119+0xa000] ;  /* 0x00a0000077207984 */ /* 0x0008620000000c00 */
[----:B------:R-:W-:Y:S01]  /*71c0*/  LEA.HI R6, R194, 0x60, RZ, 0x1d ;  /* 0x00000060c2067811 */ /* 0x000fe200078fe8ff */
[----:B------:R-:W-:Y:S01]  /*71d0*/  IMAD R5, R12, UR14, RZ ;  /* 0x0000000e0c057c24 */ /* 0x000fe2000f8e02ff */
[----:B------:R-:W-:Y:S01]  /*71e0*/  IADD3 R4, P0, PT, R9, R3, RZ ;  /* 0x0000000309047210 */ /* 0x000fe20007f1e0ff */
[----:B------:R4:W1:Y:S01]  /*71f0*/  LDS.128 R40, [R119+0xb000] ;  /* 0x00b0000077287984 */ /* 0x0008620000000c00 */
[----:B------:R-:W-:Y:S01]  /*7200*/  IMAD R11, R11, UR23, R15 ;  /* 0x000000170b0b7c24 */ /* 0x000fe2000f8e020f */
[----:B------:R-:W-:Y:S01]  /*7210*/  ISETP.GE.AND P4, PT, R6, R0, PT ;  /* 0x000000000600720c */ /* 0x000fe20003f86270 */
[----:B------:R-:W-:Y:S01]  /*7220*/  IMAD R3, R8, UR15, R5 ;  /* 0x0000000f08037c24 */ /* 0x000fe2000f8e0205 */
[----:B------:R4:W1:Y:S01]  /*7230*/  LDS.128 R44, [R119+0xc000] ;  /* 0x00c00000772c7984 */ /* 0x0008620000000c00 */
[----:B------:R-:W-:Y:S01]  /*7240*/  LEA.HI R5, R194, 0x40, RZ, 0x1d ;  /* 0x00000040c2057811 */ /* 0x000fe200078fe8ff */
[----:B------:R-:W-:-:S02]  /*7250*/  @!P2 IMAD.MOV.U32 R10, RZ, RZ, R14 ;  /* 0x000000ffff0aa224 */ /* 0x000fc400078e000e */
[----:B------:R4:W1:Y:S01]  /*7260*/  LDS.128 R48, [R119+0xd000] ;  /* 0x00d0000077307984 */ /* 0x0008620000000c00 */
[----:B------:R-:W-:Y:S01]  /*7270*/  ISETP.GE.AND P5, PT, R5, R0, PT ;  /* 0x000000000500720c */ /* 0x000fe20003fa6270 */
[----:B------:R-:W-:Y:S01]  /*7280*/  @!P2 IMAD.WIDE.U32 R12, R24, UR12, R10 ;  /* 0x0000000c180cac25 */ /* 0x000fe2000f8e000a */
[----:B------:R-:W-:Y:S02]  /*7290*/  IADD3.X R5, PT, PT, R18, R7, R3, P0, !PT ;  /* 0x0000000712057210 */ /* 0x000fe400007fe403 */
[----:B------:R-:W-:Y:S01]  /*72a0*/  IADD3 R26, P0, PT, R24, 0x60, RZ ;  /* 0x00000060181a7810 */ /* 0x000fe20007f1e0ff */
[----:B------:R-:W-:Y:S01]  /*72b0*/  IMAD.X R27, RZ, RZ, RZ, P1 ;  /* 0x000000ffff1b7224 */ /* 0x000fe200008e06ff */
[----:B---3--:R-:W-:Y:S01]  /*72c0*/  @!P2 LEA R22, P3, R12, R22, 0x1 ;  /* 0x000000160c16a211 */ /* 0x008fe200078608ff */
[----:B--2---:R-:W-:-:S04]  /*72d0*/  IMAD.WIDE.U32 R4, R16, UR23, R4 ;  /* 0x0000001710047c25 */ /* 0x004fc8000f8e0004 */
[----:B------:R-:W-:Y:S01]  /*72e0*/  IMAD R0, R17, UR23, R5 ;  /* 0x0000001711007c24 */ /* 0x000fe2000f8e0205 */
[----:B------:R-:W-:Y:S07]  /*72f0*/  @P2 BRA `(.L_x_729) ;  /* 0x0000000000242947 */ /* 0x000fee0003800000 */
[----:B------:R-:W2:Y:S01]  /*7300*/  LDS.128 R16, [R119+0x6000] ;  /* 0x0060000077107984 */ /* 0x000ea20000000c00 */
[----:B------:R-:W3:Y:S01]  /*7310*/  LDCU.64 UR6, c[0x0][0x560] ;  /* 0x0000ac00ff0677ac */ /* 0x000ee20008000a00 */
[----:B------:R-:W-:Y:S02]  /*7320*/  MOV R6, R4 ;  /* 0x0000000400067202 */ /* 0x000fe40000000f00 */
[----:B------:R-:W-:-:S03]  /*7330*/  MOV R7, R0 ;  /* 0x0000000000077202 */ /* 0x000fc60000000f00 */
[----:B------:R-:W-:-:S04]  /*7340*/  IMAD.WIDE.U32 R6, R24, UR14, R6 ;  /* 0x0000000e18067c25 */ /* 0x000fc8000f8e0006 */
[----:B------:R-:W-:Y:S01]  /*7350*/  IMAD R3, R24, UR15, R7 ;  /* 0x0000000f18037c24 */ /* 0x000fe2000f8e0207 */
[----:B---3--:R-:W-:-:S04]  /*7360*/  LEA R8, P1, R6, UR6, 0x1 ;  /* 0x0000000606087c11 */ /* 0x008fc8000f8208ff */
[----:B------:R-:W-:-:S05]  /*7370*/  LEA.HI.X R9, R6, UR7, R3, 0x1, P1 ;  /* 0x0000000706097c11 */ /* 0x000fca00088f0c03 */
[----:B--2---:R2:W-:Y:S04]  /*7380*/  STG.E.128 desc[UR28][R8.64], R16 ;  /* 0x0000001008007986 */ /* 0x0045e8000c101d1c */
.L_x_729:
[----:B------:R-:W-:Y:S05]  /*7390*/  BSYNC.RECONVERGENT B0 ;  /* 0x0000000000007941 */ /* 0x000fea0003800200 */
.L_x_728:
[----:B------:R-:W-:Y:S04]  /*73a0*/  BSSY.RECONVERGENT B0, `(.L_x_730) ;  /* 0x000000c000007945 */ /* 0x000fe80003800200 */
        /* <DEDUP_REMOVED lines=11> */
.L_x_731:
[----:B------:R-:W-:Y:S05]  /*7460*/  BSYNC.RECONVERGENT B0 ;  /* 0x0000000000007941 */ /* 0x000fea0003800200 */
.L_x_730:
[----:B--2---:R2:W1:Y:S01]  /*7470*/  LDS.128 R16, [R119+0x8000] ;  /* 0x0080000077107984 */ /* 0x0044620000000c00 */
[C---:B------:R-:W-:Y:S01]  /*7480*/  IADD3 R20, P1, PT, R24.reuse, 0x40, RZ ;  /* 0x0000004018147810 */ /* 0x040fe20007f3e0ff */
[----:B------:R-:W-:Y:S01]  /*7490*/  BSSY.RECONVERGENT B0, `(.L_x_732) ;  /* 0x000000e000007945 */ /* 0x000fe20003800200 */
[----:B------:R-:W-:Y:S02]  /*74a0*/  @!P2 IMAD R24, R24, UR13, R13 ;  /* 0x0000000d1818ac24 */ /* 0x000fe4000f8e020d */
[----:B------:R-:W-:Y:S01]  /*74b0*/  IADD3.X R25, PT, PT, RZ, RZ, RZ, P1, !PT ;  /* 0x000000ffff197210 */ /* 0x000fe20000ffe4ff */
[----:B------:R-:W-:Y:S08]  /*74c0*/  @P5 BRA `(.L_x_733) ;  /* 0x0000000000285947 */ /* 0x000ff00003800000 */
[----:B------:R-:W3:Y:S01]  /*74d0*/  LDCU.64 UR6, c[0x0][0x560] ;  /* 0x0000ac00ff0677ac */ /* 0x000ee20008000a00 */
[----:B------:R-:W-:Y:S01]  /*74e0*/  MOV R6, R4 ;  /* 0x0000000400067202 */ /* 0x000fe20000000f00 */
[----:B------:R-:W-:Y:S01]  /*74f0*/  IMAD R3, R25, UR14, RZ ;  /* 0x0000000e19037c24 */ /* 0x000fe2000f8e02ff */
[----:B------:R-:W-:-:S03]  /*7500*/  MOV R7, R0 ;  /* 0x0000000000077202 */ /* 0x000fc60000000f00 */
[C---:B------:R-:W-:Y:S02]  /*7510*/  IMAD R3, R20.reuse, UR15, R3 ;  /* 0x0000000f14037c24 */ /* 0x040fe4000f8e0203 */
[----:B------:R-:W-:-:S05]  /*7520*/  IMAD.WIDE.U32 R6, R20, UR14, R6 ;  /* 0x0000000e14067c25 */ /* 0x000fca000f8e0006 */
[----:B------:R-:W-:Y:S02]  /*7530*/  IADD3 R3, PT, PT, R3, R7, RZ ;  /* 0x0000000703037210 */ /* 0x000fe40007ffe0ff */
[----:B---3--:R-:W-:-:S04]  /*7540*/  LEA R8, P1, R6, UR6, 0x1 ;  /* 0x0000000606087c11 */ /* 0x008fc8000f8208ff */
[----:B------:R-:W-:-:S05]  /*7550*/  LEA.HI.X R9, R6, UR7, R3, 0x1, P1 ;  /* 0x0000000706097c11 */ /* 0x000fca00088f0c03 */
[----:B-1----:R1:W-:Y:S04]  /*7560*/  STG.E.128 desc[UR28][R8.64], R16 ;  /* 0x0000001008007986 */ /* 0x0023e8000c101d1c */
.L_x_733:
[----:B------:R-:W-:Y:S05]  /*7570*/  BSYNC.RECONVERGENT B0 ;  /* 0x0000000000007941 */ /* 0x000fea0003800200 */
.L_x_732:
[----:B------:R-:W-:Y:S01]  /*7580*/  BSSY.RECONVERGENT B0, `(.L_x_734) ;  /* 0x000000e000007945 */ /* 0x000fe20003800200 */
[----:B------:R-:W-:Y:S02]  /*7590*/  @!P2 LEA.HI.X R23, R12, R23, R24, 0x1, P3 ;  /* 0x000000170c17a211 */ /* 0x000fe400018f0c18 */
[----:B-1-3--:R-:W-:Y:S01]  /*75a0*/  IADD3.X R8, PT, PT, RZ, RZ, RZ, P0, !PT ;  /* 0x000000ffff087210 */ /* 0x00afe200007fe4ff */
        /* <DEDUP_REMOVED lines=11> */
.L_x_735:
[----:B------:R-:W-:Y:S05]  /*7660*/  BSYNC.RECONVERGENT B0 ;  /* 0x0000000000007941 */ /* 0x000fea0003800200 */
.L_x_734:
[----:B------:R3:W-:Y:S01]  /*7670*/  @!P2 STG.E.128 desc[UR28][R22.64], R32 ;  /* 0x000000201600a986 */ /* 0x0007e2000c101d1c */
        /* <DEDUP_REMOVED lines=12> */
.L_x_737:
[----:B------:R-:W-:Y:S05]  /*7740*/  BSYNC.RECONVERGENT B0 ;  /* 0x0000000000007941 */ /* 0x000fea0003800200 */
.L_x_736:
        /* <DEDUP_REMOVED lines=12> */
.L_x_739:
[----:B------:R-:W-:Y:S05]  /*7810*/  BSYNC.RECONVERGENT B0 ;  /* 0x0000000000007941 */ /* 0x000fea0003800200 */
.L_x_738:
        /* <DEDUP_REMOVED lines=11> */
.L_x_720:
[----:B------:R-:W-:Y:S05]  /*78d0*/  BSYNC.RECONVERGENT B1 ;  /* 0x0000000000017941 */ /* 0x000fea0003800200 */
.L_x_694:
[----:B------:R-:W2:Y:S01]  /*78e0*/  LDCU UR7, c[0x0][0x438] ;  /* 0x00008700ff0777ac */ /* 0x000ea20008000800 */
[----:B------:R-:W3:Y:S08]  /*78f0*/  LDC R0, c[0x0][0x370] ;  /* 0x0000dc00ff007b82 */ /* 0x000ef00000000800 */
[----:B------:R-:W1:Y:S01]  /*7900*/  LDC R3, c[0x0][0x438] ;  /* 0x00010e00ff037b82 */ /* 0x000e620000000800 */
[----:B--2---:R-:W-:-:S04]  /*7910*/  UIADD3 UR7, UPT, UPT, UR7, 0x7f, URZ ;  /* 0x0000007f07077890 */ /* 0x004fc8000fffe0ff */
[----:B------:R-:W-:Y:S01]  /*7920*/  USHF.R.S32.HI UR6, URZ, 0x1f, UR7 ;  /* 0x0000001fff067899 */ /* 0x000fe20008011407 */
[----:B---3--:R-:W-:-:S03]  /*7930*/  IADD3 R247, PT, PT, R0, R247, RZ ;  /* 0x000000f700f77210 */ /* 0x008fc60007ffe0ff */
[----:B------:R-:W-:-:S04]  /*7940*/  ULEA.HI UR6, UR6, UR7, URZ, 0x7 ;  /* 0x0000000706067291 */ /* 0x000fc8000f8f38ff */
[----:B------:R-:W-:-:S06]  /*7950*/  USHF.R.S32.HI UR6, URZ, 0x7, UR6 ;  /* 0x00000007ff067899 */ /* 0x000fcc0008011406 */
[----:B------:R-:W-:-:S13]  /*7960*/  ISETP.GE.AND P0, PT, R247, UR6, PT ;  /* 0x00000006f7007c0c */ /* 0x000fda000bf06270 */
[----:B-1----:R-:W-:Y:S05]  /*7970*/  @!P0 BRA `(.L_x_740) ;  /* 0xffffff8800e08947 */ /* 0x002fea000383ffff */
[----:B------:R-:W-:Y:S05]  /*7980*/  EXIT ;  /* 0x000000000000794d */ /* 0x000fea0003800000 */
.L_x_741:
        /* <DEDUP_REMOVED lines=15> */
.L_x_1417:


//--------------------- .text._ZN5flash44flash_bwd_dq_dk_dv_loop_seqk_parallel_kernelI23Flash_bwd_kernel_traitsILi64ELi64ELi128ELi8ELi2ELi4ELi4ELb1ELb0EN7cutlass6half_tE19Flash_kernel_traitsILi64ELi64ELi128ELi8ES3_EELb1ELb1ELb0ELb1ELb0ELb0ELb0EEEvNS_16Flash_bwd_paramsE --------------------------
	.section	.text._ZN5flash44flash_bwd_dq_dk_dv_loop_seqk_parallel_kernelI23Flash_bwd_kernel_traitsILi64ELi64ELi128ELi8ELi2ELi4ELi4ELb1ELb0EN7cutlass6half_tE19Flash_kernel_traitsILi64ELi64ELi128ELi8ES3_EELb1ELb1ELb0ELb1ELb0ELb0ELb0EEEvNS_16Flash_bwd_paramsE,"ax",@progbits
	.align	128
        .global         _ZN5flash44flash_bwd_dq_dk_dv_loop_seqk_parallel_kernelI23Flash_bwd_kernel_traitsILi64ELi64ELi128ELi8ELi2ELi4ELi4ELb1ELb0EN7cutlass6half_tE19Flash_kernel_traitsILi64ELi64ELi128ELi8ES3_EELb1ELb1ELb0ELb1ELb0ELb0ELb0EEEvNS_16Flash_bwd_paramsE
        .type           _ZN5flash44flash_bwd_dq_dk_dv_loop_seqk_parallel_kernelI23Flash_bwd_kernel_traitsILi64ELi64ELi128ELi8ELi2ELi4ELi4ELb1ELb0EN7cutlass6half_tE19Flash_kernel_traitsILi64ELi64ELi128ELi8ES3_EELb1ELb1ELb0ELb1ELb0ELb0ELb0EEEvNS_16Flash_bwd_paramsE,@function
        .size           _ZN5flash44flash_bwd_dq_dk_dv_loop_seqk_parallel_kernelI23Flash_bwd_kernel_traitsILi64ELi64ELi128ELi8ELi2ELi4ELi4ELb1ELb0EN7cutlass6half_tE19Flash_kernel_traitsILi64ELi64ELi128ELi8ES3_EELb1ELb1ELb0ELb1ELb0ELb0ELb0EEEvNS_16Flash_bwd_paramsE,(.L_x_1418 - _ZN5flash44flash_bwd_dq_dk_dv_loop_seqk_parallel_kernelI23Flash_bwd_kernel_traitsILi64ELi64ELi128ELi8ELi2ELi4ELi4ELb1ELb0EN7cutlass6half_tE19Flash_kernel_traitsILi64ELi64ELi128ELi8ES3_EELb1ELb1ELb0ELb1ELb0ELb0ELb0EEEvNS_16Flash_bwd_paramsE)
        .other          _ZN5flash44flash_bwd_dq_dk_dv_loop_seqk_parallel_kernelI23Flash_bwd_kernel_traitsILi64ELi64ELi128ELi8ELi2ELi4ELi4ELb1ELb0EN7cutlass6half_tE19Flash_kernel_traitsILi64ELi64ELi128ELi8ES3_EELb1ELb1ELb0ELb1ELb0ELb0ELb0EEEvNS_16Flash_bwd_paramsE,@"STO_CUDA_ENTRY STV_DEFAULT"
_ZN5flash44flash_bwd_dq_dk_dv_loop_seqk_parallel_kernelI23Flash_bwd_kernel_traitsILi64ELi64ELi128ELi8ELi2ELi4ELi4ELb1ELb0EN7cutlass6half_tE19Flash_kernel_traitsILi64ELi64ELi128ELi8ES3_EELb1ELb1ELb0ELb1ELb0ELb0ELb0EEEvNS_16Flash_bwd_paramsE:
.text._ZN5flash44flash_bwd_dq_dk_dv_loop_seqk_parallel_kernelI23Flash_bwd_kernel_traitsILi64ELi64ELi128ELi8ELi2ELi4ELi4ELb1ELb0EN7cutlass6half_tE19Flash_kernel_traitsILi64ELi64ELi128ELi8ES3_EELb1ELb1ELb0ELb1ELb0ELb0ELb0EEEvNS_16Flash_bwd_paramsE:
        /* <DEDUP_REMOVED lines=25> */
[C---:B-1----:R-:W-:Y:S01]  /*0190*/  IMAD.SHL.U32 R4, R179.reuse, 0x10, RZ ;  /* 0x00000010b3047824 */ /* 0x042fe200078e00ff */
[--C-:B------:R-:W-:Y:S01]  /*01a0*/  SHF.R.U32.HI R6, RZ, 0x4, R179.reuse ;  /* 0x00000004ff067819 */ /* 0x100fe200000116b3 */
[C---:B------:R-:W-:Y:S01]  /*01b0*/  IMAD.SHL.U32 R2, R179.reuse, 0x20, RZ ;  /* 0x00000020b3027824 */ /* 0x040fe200078e00ff */
[----:B------:R-:W-:Y:S01]  /*01c0*/  SHF.R.U32.HI R5, RZ, 0x1, R179 ;  /* 0x00000001ff057819 */ /* 0x000fe200000116b3 */
[C---:B------:R-:W-:Y:S01]  /*01d0*/  IMAD.SHL.U32 R3, R179.reuse, 0x40, RZ ;  /* 0x00000040b3037824 */ /* 0x040fe200078e00ff */
[----:B------:R-:W-:Y:S01]  /*01e0*/  LOP3.LUT R4, R4, 0x1c0, RZ, 0xc0, !PT ;  /* 0x000001c004047812 */ /* 0x000fe200078ec0ff */
[C---:B------:R-:W-:Y:S01]  /*01f0*/  IMAD.SHL.U32 R191, R179.reuse, 0x2, RZ ;  /* 0x00000002b3bf7824 */ /* 0x040fe200078e00ff */
[----:B------:R-:W-:Y:S01]  /*0200*/  LOP3.LUT R188, R2, 0xc00, RZ, 0xc0, !PT ;  /* 0x00000c0002bc7812 */ /* 0x000fe200078ec0ff */
[----:B------:R-:W-:Y:S01]  /*0210*/  IMAD.SHL.U32 R190, R179, 0x8, RZ ;  /* 0x00000008b3be7824 */ /* 0x000fe200078e00ff */
[----:B------:R-:W-:-:S02]  /*0220*/  LOP3.LUT R0, R3, 0x1c0, RZ, 0xc0, !PT ;  /* 0x000001c003007812 */ /* 0x000fc400078ec0ff */
[----:B------:R-:W-:Y:S02]  /*0230*/  LOP3.LUT R6, R6, 0x8, RZ, 0xc0, !PT ;  /* 0x0000000806067812 */ /* 0x000fe400078ec0ff */
[--C-:B------:R-:W-:Y:S02]  /*0240*/  LOP3.LUT R4, R4, 0x38, R191.reuse, 0xf8, !PT ;  /* 0x0000003804047812 */ /* 0x100fe400078ef8bf */
[----:B------:R-:W-:Y:S02]  /*0250*/  LOP3.LUT R188, R188, 0x6, R191, 0xf8, !PT ;  /* 0x00000006bcbc7812 */ /* 0x000fe400078ef8bf */
[----:B------:R-:W-:Y:S02]  /*0260*/  LOP3.LUT R177, R5, 0x30, RZ, 0xc0, !PT ;  /* 0x0000003005b17812 */ /* 0x000fe400078ec0ff */
[----:B------:R-:W-:Y:S02]  /*0270*/  LOP3.LUT R194, R190, 0x1f8, RZ, 0xc0, !PT ;  /* 0x000001f8bec27812 */ /* 0x000fe400078ec0ff */
[----:B------:R-:W-:-:S02]  /*0280*/  LOP3.LUT P2, R181, R179, 0x10, RZ, 0xc0, !PT ;  /* 0x00000010b3b57812 */ /* 0x000fc4000784c0ff */
[----:B------:R-:W-:Y:S02]  /*0290*/  LOP3.LUT R0, R0, 0x38, R190, 0xf8, !PT ;  /* 0x0000003800007812 */ /* 0x000fe400078ef8be */
[----:B------:R-:W-:Y:S02]  /*02a0*/  LOP3.LUT R180, R3, 0x200, RZ, 0xc0, !PT ;  /* 0x0000020003b47812 */ /* 0x000fe400078ec0ff */
[----:B------:R-:W-:Y:S02]  /*02b0*/  LOP3.LUT R188, R188, R4, R6, 0xf6, !PT ;  /* 0x00000004bcbc7212 */ /* 0x000fe400078ef606 */
[----:B------:R-:W-:Y:S02]  /*02c0*/  SHF.R.U32.HI R7, RZ, 0x2, R179 ;  /* 0x00000002ff077819 */ /* 0x000fe400000116b3 */
[C---:B------:R-:W-:Y:S02]  /*02d0*/  LOP3.LUT P4, RZ, R179.reuse, 0x2, RZ, 0xc0, !PT ;  /* 0x00000002b3ff7812 */ /* 0x040fe4000788c0ff */
[----:B------:R-:W-:-:S02]  /*02e0*/  LOP3.LUT P0, RZ, R179, 0x4, RZ, 0xc0, !PT ;  /* 0x00000004b3ff7812 */ /* 0x000fc4000780c0ff */
[----:B------:R-:W-:Y:S02]  /*02f0*/  LOP3.LUT P3, RZ, R179, 0x8, RZ, 0xc0, !PT ;  /* 0x00000008b3ff7812 */ /* 0x000fe4000786c0ff */
[--C-:B------:R-:W-:Y:S02]  /*0300*/  LOP3.LUT R177, R177, 0x8, R179.reuse, 0xf8, !PT ;  /* 0x00000008b1b17812 */ /* 0x100fe400078ef8b3 */
[----:B------:R-:W-:Y:S02]  /*0310*/  LOP3.LUT R194, R194, 0x38, R179, 0x78, !PT ;  /* 0x00000038c2c27812 */ /* 0x000fe400078e78b3 */
[C---:B------:R-:W-:Y:S02]  /*0320*/  LOP3.LUT R181, R0.reuse, R6, R181, 0x1e, !PT ;  /* 0x0000000600b57212 */ /* 0x040fe400078e1eb5 */
[----:B------:R-:W-:Y:S02]  /*0330*/  LOP3.LUT R179, R0, 0x8, R179, 0x78, !PT ;  /* 0x0000000800b37812 */ /* 0x000fe400078e78b3 */
[----:B------:R-:W-:-:S02]  /*0340*/  LOP3.LUT R182, R180, 0x400, R2, 0xf8, !PT ;  /* 0x00000400b4b67812 */ /* 0x000fc400078ef802 */
[----:B------:R-:W-:Y:S02]  /*0350*/  LOP3.LUT R0, R0, 0x8, R5, 0x78, !PT ;  /* 0x0000000800007812 */ /* 0x000fe400078e7805 */
[--C-:B------:R-:W-:Y:S02]  /*0360*/  LOP3.LUT R180, R180, 0xc00, R2.reuse, 0xf8, !PT ;  /* 0x00000c00b4b47812 */ /* 0x100fe400078ef802 */
[----:B------:R-:W-:Y:S02]  /*0370*/  LEA R188, R188, UR6, 0x1 ;  /* 0x00000006bcbc7c11 */ /* 0x000fe4000f8e08ff */
[--C-:B------:R-:W-:Y:S02]  /*0380*/  LOP3.LUT R191, R191, 0x7006, R2.reuse, 0xc8, !PT ;  /* 0x00007006bfbf7812 */ /* 0x100fe400078ec802 */
[-C--:B------:R-:W-:Y:S01]  /*0390*/  LOP3.LUT R182, R182, R0.reuse, RZ, 0xfc, !PT ;  /* 0x00000000b6b67212 */ /* 0x080fe200078efcff */
[----:B------:R-:W-:Y:S01]  /*03a0*/  VIADD R187, R188, 0x6040 ;  /* 0x00006040bcbb7836 */ /* 0x000fe20000000000 */
[----:B------:R-:W-:Y:S01]  /*03b0*/  LOP3.LUT R180, R180, R0, RZ, 0xfc, !PT ;  /* 0x00000000b4b47212 */ /* 0x000fe200078efcff */
[----:B------:R-:W-:Y:S01]  /*03c0*/  VIADD R0, R188, 0x6000 ;  /* 0x00006000bc007836 */ /* 0x000fe20000000000 */
[----:B------:R-:W-:-:S02]  /*03d0*/  LOP3.LUT R191, R191, 0x400, R2, 0xf8, !PT ;  /* 0x00000400bfbf7812 */ /* 0x000fc400078ef802 */
[----:B------:R-:W-:Y:S01]  /*03e0*/  LOP3.LUT R4, R4, 0x20, R5, 0x78, !PT ;  /* 0x0000002004047812 */ /* 0x000fe200078e7805 */
[----:B------:R-:W-:Y:S01]  /*03f0*/  @P2 VIADD R187, R0, 0xffffffc0 ;  /* 0xffffffc000bb2836 */ /* 0x000fe20000000000 */
[----:B------:R-:W-:Y:S01]  /*0400*/  LOP3.LUT R177, R177, 0x1c0, R3, 0xf8, !PT ;  /* 0x000001c0b1b17812 */ /* 0x000fe200078ef803 */
[----:B--2---:R-:W-:Y:S01]  /*0410*/  IMAD.U32 R0, RZ, RZ, UR4 ;  /* 0x00000004ff007e24 */ /* 0x004fe2000f8e00ff */
[----:B------:R-:W-:Y:S01]  /*0420*/  UIADD3 UR4, UPT, UPT, UR6, 0xa000, URZ ;  /* 0x0000a00006047890 */ /* 0x000fe2000fffe0ff */
[----:B------:R-:W-:Y:S02]  /*0430*/  LOP3.LUT R191, R191, R4, RZ, 0xfc, !PT ;  /* 0x00000004bfbf7212 */ /* 0x000fe400078efcff */
[----:B------:R-:W-:Y:S02]  /*0440*/  LOP3.LUT R177, R177, 0x38, R190, 0x78, !PT ;  /* 0x00000038b1b17812 */ /* 0x000fe400078e78be */
[----:B------:R-:W-:Y:S02]  /*0450*/  LEA R191, R191, UR5, 0x1 ;  /* 0x00000005bfbf7c11 */ /* 0x000fe4000f8e08ff */
[----:B------:R-:W-:-:S02]  /*0460*/  SEL R178, R178, 0xffffffc0, !P0 ;  /* 0xffffffc0b2b27807 */ /* 0x000fc40004000000 */
[----:B------:R-:W-:Y:S01]  /*0470*/  LEA R180, R180, UR4, 0x1 ;  /* 0x00000004b4b47c11 */ /* 0x000fe2000f8e08ff */
[----:B------:R-:W-:Y:S01]  /*0480*/  VIADD R196, R191, 0x20 ;  /* 0x00000020bfc47836 */ /* 0x000fe20000000000 */
[----:B------:R-:W-:Y:S01]  /*0490*/  LOP3.LUT R189, R5, 0x10, RZ, 0xc0, !PT ;  /* 0x0000001005bd7812 */ /* 0x000fe200078ec0ff */
[----:B------:R-:W-:Y:S01]  /*04a0*/  @P3 VIADD R196, R191, 0xffffffe0 ;  /* 0xffffffe0bfc43836 */ /* 0x000fe20000000000 */
[----:B------:R-:W-:Y:S01]  /*04b0*/  LOP3.LUT R181, R181, 0x200, R3, 0xf8, !PT ;  /* 0x00000200b5b57812 */ /* 0x000fe200078ef803 */
[----:B------:R-:W-:Y:S01]  /*04c0*/  IMAD.IADD R176, R180, 0x1, R178 ;  /* 0x00000001b4b07824 */ /* 0x000fe200078e02b2 */
[----:B---3--:R-:W-:Y:S02]  /*04d0*/  LEA R192, P1, R186, R192, 0x2 ;  /* 0x000000c0bac07211 */ /* 0x008fe400078210ff */
[--C-:B------:R-:W-:Y:S02]  /*04e0*/  LOP3.LUT R179, R179, 0x7a00, R2.reuse, 0xf8, !PT ;  /* 0x00007a00b3b37812 */ /* 0x100fe400078ef802 */
[----:B------:R-:W-:-:S02]  /*04f0*/  LOP3.LUT R177, R177, 0x200, R2, 0xf8, !PT ;  /* 0x00000200b1b17812 */ /* 0x000fc400078ef802 */
[----:B------:R-:W-:Y:S02]  /*0500*/  LOP3.LUT R194, R194, 0x1e00, R190, 0xf8, !PT ;  /* 0x00001e00c2c27812 */ /* 0x000fe400078ef8be */
[----:B------:R-:W-:Y:S02]  /*0510*/  LOP3.LUT R189, R189, 0x7, R7, 0xf8, !PT ;  /* 0x00000007bdbd7812 */ /* 0x000fe400078ef807 */
[----:B------:R-:W-:Y:S02]  /*0520*/  LEA.HI.X R193, R186, R193, RZ, 0x2, P1 ;  /* 0x000000c1bac17211 */ /* 0x000fe400008f14ff */
[----:B------:R-:W-:Y:S02]  /*0530*/  SEL R183, R183, 0xfffffff0, !P4 ;  /* 0xfffffff0b7b77807 */ /* 0x000fe40006000000 */
[----:B------:R-:W-:Y:S02]  /*0540*/  LOP3.LUT R195, R190, 0x38, RZ, 0xc0, !PT ;  /* 0x00000038bec37812 */ /* 0x000fe400078ec0ff */
[----:B------:R-:W-:-:S02]  /*0550*/  LEA R194, R194, UR6, 0x1 ;  /* 0x00000006c2c27c11 */ /* 0x000fc4000f8e08ff */
[----:B------:R-:W-:Y:S02]  /*0560*/  LEA R182, R182, UR6, 0x1 ;  /* 0x00000006b6b67c11 */ /* 0x000fe4000f8e08ff */
[----:B------:R-:W-:Y:S02]  /*0570*/  LEA R181, R181, UR6, 0x1 ;  /* 0x00000006b5b57c11 */ /* 0x000fe4000f8e08ff */
[----:B------:R-:W-:Y:S02]  /*0580*/  LEA R179, R179, UR4, 0x1 ;  /* 0x00000004b3b37c11 */ /* 0x000fe4000f8e08ff */
[----:B----4-:R-:W-:-:S07]  /*0590*/  LEA R177, R177, UR5, 0x1 ;  /* 0x00000005b1b17c11 */ /* 0x010fce000f8e08ff */
.L_x_821:
[----:B-1----:R-:W1:Y:S01]  /*05a0*/  LDCU.64 UR4, c[0x0][0x478] ;  /* 0x00008f00ff0477ac */ /* 0x002e620008000a00 */
[----:B------:R-:W2:Y:S01]  /*05b0*/  LDC.64 R2, c[0x0][0x460] ;  /* 0x00011800ff027b82 */ /* 0x000ea20000000a00 */
[----:B------:R-:W-:Y:S01]  /*05c0*/  ISETP.NE.U32.AND P5, PT, RZ, UR8, PT ;  /* 0x00000008ff007c0c */ /* 0x000fe2000bfa5070 */
[----:B------:R-:W-:Y:S02]  /*05d0*/  IMAD.SHL.U32 R10, R186, 0x4, RZ ;  /* 0x00000004ba0a7824 */ /* 0x000fe400078e00ff */
[----:B------:R-:W-:Y:S01]  /*05e0*/  IMAD.MOV.U32 R231, RZ, RZ, RZ ;  /* 0x000000ffffe77224 */ /* 0x000fe200078e00ff */
[----:B------:R-:W-:-:S03]  /*05f0*/  ISETP.NE.AND.EX P5, PT, RZ, UR9, PT, P5 ;  /* 0x00000009ff007c0c */ /* 0x000fc6000bfa5350 */
[----:B----4-:R-:W3:Y:S08]  /*0600*/  LDC.U8 R6, c[0x0][0x532] ;  /* 0x00014c80ff067b82 */ /* 0x010ef00000000000 */
[----:B------:R-:W4:Y:S01]  /*0610*/  LDC.64 R4, c[0x0][0x468] ;  /* 0x00011a00ff047b82 */ /* 0x000f220000000a00 */
        /* <DEDUP_REMOVED lines=11> */
[----:B------:R-:W1:Y:S01]  /*06d0*/  @!P4 LDC R7, c[0x0][0x43c] ;  /* 0x00010f00ff07cb82 */ /* 0x000e620000000800 */
[----:B------:R-:W-:-:S03]  /*06e0*/  @P4 IADD3.X R9, PT, PT, R2, UR5, RZ, P1, !PT ;  /* 0x0000000502094c10 */ /* 0x000fc60008ffe4ff */
[----:B------:R-:W2:Y:S04]  /*06f0*/  @P5 LDG.E R231, desc[UR22][R12.64] ;  /* 0x000000160ce75981 */ /* 0x000ea8000c1e1900 */
[----:B------:R4:W2:Y:S01]  /*0700*/  @P4 LDG.E R230, desc[UR22][R8.64] ;  /* 0x0000001608e64981 */ /* 0x0008a2000c1e1900 */
[----:B---3--:R-:W-:-:S03]  /*0710*/  ISETP.NE.AND P5, PT, R6, RZ, PT ;  /* 0x000000ff0600720c */ /* 0x008fc60003fa5270 */
[----:B-----5:R3:W5:Y:S01]  /*0720*/  @P3 LDG.E R6, desc[UR22][R192.64+0x4] ;  /* 0x00000416c0063981 */ /* 0x020762000c1e1900 */
[----:B----4-:R-:W-:-:S06]  /*0730*/  IMAD.MOV.U32 R9, RZ, RZ, -0x1 ;  /* 0xffffffffff097424 */ /* 0x010fcc00078e00ff */
[----:B------:R3:W5:Y:S01]  /*0740*/  @P0 LDG.E R9, desc[UR22][R192.64] ;  /* 0x00000016c0090981 */ /* 0x000762000c1e1900 */
[----:B------:R-:W-:Y:S02]  /*0750*/  IADD3 R10, P1, PT, R10, R4, RZ ;  /* 0x000000040a0a7210 */ /* 0x000fe40007f3e0ff */
[----:B------:R-:W-:-:S03]  /*0760*/  ISETP.EQ.U32.AND P2, PT, R4, RZ, PT ;  /* 0x000000ff0400720c */ /* 0x000fc60003f42070 */
[----:B------:R-:W-:Y:S01]  /*0770*/  IMAD.X R11, R2, 0x1, R5, P1 ;  /* 0x00000001020b7824 */ /* 0x000fe200008e0605 */
[----:B------:R-:W-:Y:S01]  /*0780*/  ISETP.EQ.OR.EX P2, PT, R5, RZ, !P5, P2 ;  /* 0x000000ff0500720c */ /* 0x000fe20006f42720 */
[----:B------:R-:W4:Y:S08]  /*0790*/  @!P4 LDC.64 R2, c[0x0][0x488] ;  /* 0x00012200ff02cb82 */ /* 0x000f300000000a00 */
[----:B------:R-:W1:Y:S04]  /*07a0*/  @!P3 LDC R222, c[0x0][0x434] ;  /* 0x00010d00ffdebb82 */ /* 0x000e680000000800 */
[----:B------:R3:W5:Y:S01]  /*07b0*/  @!P2 LDG.E R232, desc[UR22][R10.64] ;  /* 0x000000160ae8a981 */ /* 0x000762000c1e1900 */
[----:B------:R-:W-:-:S04]  /*07c0*/  ISETP.NE.U32.AND P2, PT, R4, RZ, PT ;  /* 0x000000ff0400720c */ /* 0x000fc80003f45070 */
[----:B------:R-:W-:Y:S01]  /*07d0*/  ISETP.NE.AND.EX P2, PT, R5, RZ, PT, P2 ;  /* 0x000000ff0500720c */ /* 0x000fe20003f45320 */
[----:B------:R-:W-:Y:S01]  /*07e0*/  USHF.L.U32 UR25, UR21, 0x7, URZ ;  /* 0x0000000715197899 */ /* 0x000fe200080006ff */
        /* <DEDUP_REMOVED lines=8> */
.L_x_742:
        /* <DEDUP_REMOVED lines=32> */
.L_x_744:
[----:B------:R-:W2:Y:S01]  /*0a70*/  LDCU.64 UR12, c[0x0][0x3b8] ;  /* 0x00007700ff0c77ac */ /* 0x000ea20008000a00 */
[----:B------:R-:W-:-:S05]  /*0a80*/  IADD3 R2, PT, PT, R231, R232, RZ ;  /* 0x000000e8e7027210 */ /* 0x000fca0007ffe0ff */
[C---:B--2---:R-:W-:Y:S02]  /*0a90*/  IMAD R7, R2.reuse, UR13, RZ ;  /* 0x0000000d02077c24 */ /* 0x044fe4000f8e02ff */
[----:B------:R-:W-:-:S05]  /*0aa0*/  IMAD.WIDE.U32 R2, R2, UR12, RZ ;  /* 0x0000000c02027c25 */ /* 0x000fca000f8e00ff */
[----:B------:R-:W-:Y:S02]  /*0ab0*/  IADD3 R7, PT, PT, R3, R7, RZ ;  /* 0x0000000703077210 */ /* 0x000fe40007ffe0ff */
[----:B------:R-:W-:-:S07]  /*0ac0*/  MOV R8, R2 ;  /* 0x0000000200087202 */ /* 0x000fce0000000f00 */
.L_x_745:
[----:B------:R-:W2:Y:S01]  /*0ad0*/  LDC R0, c[0x0][0x3e8] ;  /* 0x0000fa00ff007b82 */ /* 0x000ea20000000800 */
[----:B------:R-:W-:Y:S01]  /*0ae0*/  USHF.R.S32.HI UR24, URZ, 0x1f, UR25 ;  /* 0x0000001fff187899 */ /* 0x000fe20008011419 */
[----:B--2---:R-:W-:-:S04]  /*0af0*/  IABS R4, R0 ;  /* 0x0000000000047213 */ /* 0x004fc80000000000 */
[----:B-1----:R-:W1:Y:S08]  /*0b00*/  I2F.RP R10, R4 ;  /* 0x00000004000a7306 */ /* 0x002e700000209400 */
        /* <DEDUP_REMOVED lines=30> */
[----:B------:R-:W-:Y:S02]  /*0cf0*/  IADD3 R3, PT, PT, R5, R2, RZ ;  /* 0x0000000205037210 */ /* 0x000fe40007ffe0ff */
[----:B------:R-:W-:-:S05]  /*0d00*/  MOV R2, R4 ;  /* 0x0000000400027202 */ /* 0x000fca0000000f00 */
[----:B--2---:R-:W-:-:S04]  /*0d10*/  IMAD.WIDE.U32 R2, R186, UR4, R2 ;  /* 0x00000004ba027c25 */ /* 0x004fc8000f8e0002 */
[----:B------:R-:W-:Y:S01]  /*0d20*/  IMAD R10, R186, UR5, R3 ;  /* 0x00000005ba0a7c24 */ /* 0x000fe2000f8e0203 */
[----:B------:R-:W-:Y:S01]  /*0d30*/  MOV R11, R2 ;  /* 0x00000002000b7202 */ /* 0x000fe20000000f00 */
[----:B------:R-:W-:Y:S06]  /*0d40*/  BRA `(.L_x_747) ;  /* 0x0000000000187947 */ /* 0x000fec0003800000 */
.L_x_746:
[----:B------:R-:W1:Y:S01]  /*0d50*/  LDCU.64 UR10, c[0x0][0x3c0] ;  /* 0x00007800ff0a77ac */ /* 0x000e620008000a00 */
[----:B------:R-:W-:-:S05]  /*0d60*/  IADD3 R2, PT, PT, R231, R232, RZ ;  /* 0x000000e8e7027210 */ /* 0x000fca0007ffe0ff */
[C---:B-1----:R-:W-:Y:S02]  /*0d70*/  IMAD R10, R2.reuse, UR11, RZ ;  /* 0x0000000b020a7c24 */ /* 0x042fe4000f8e02ff */
[----:B------:R-:W-:-:S05]  /*0d80*/  IMAD.WIDE.U32 R2, R2, UR10, RZ ;  /* 0x0000000a02027c25 */ /* 0x000fca000f8e00ff */
[----:B------:R-:W-:Y:S02]  /*0d90*/  IADD3 R10, PT, PT, R3, R10, RZ ;  /* 0x0000000a030a7210 */ /* 0x000fe40007ffe0ff */
[----:B------:R-:W-:-:S07]  /*0da0*/  MOV R11, R2 ;  /* 0x00000002000b7202 */ /* 0x000fce0000000f00 */
.L_x_747:
        /* <DEDUP_REMOVED lines=28> */
.L_x_748:
[C---:B------:R-:W-:Y:S02]  /*0f70*/  IMAD R25, R9.reuse, UR7, RZ ;  /* 0x0000000709197c24 */ /* 0x040fe4000f8e02ff */
[----:B------:R-:W-:-:S05]  /*0f80*/  IMAD.WIDE.U32 R2, R9, UR6, RZ ;  /* 0x0000000609027c25 */ /* 0x000fca000f8e00ff */
[----:B------:R-:W-:Y:S02]  /*0f90*/  IADD3 R25, PT, PT, R3, R25, RZ ;  /* 0x0000001903197210 */ /* 0x000fe40007ffe0ff */
[----:B------:R-:W-:Y:S02]  /*0fa0*/  MOV R15, R2 ;  /* 0x00000002000f7202 */ /* 0x000fe40000000f00 */
.L_x_749:
        /* <DEDUP_REMOVED lines=20> */
.L_x_750:
[----:B------:R-:W1:Y:S01]  /*10f0*/  LDC R14, c[0x0][0x434] ;  /* 0x00010d00ff0e7b82 */ /* 0x000e620000000800 */
[----:B------:R-:W-:-:S04]  /*1100*/  IMAD R2, R186, UR26, R185 ;  /* 0x0000001aba027c24 */ /* 0x000fc8000f8e02b9 */
[----:B-1----:R-:W-:-:S03]  /*1110*/  IMAD R14, R2, R14, RZ ;  /* 0x0000000e020e7224 */ /* 0x002fc600078e02ff */
.L_x_751:
        /* <DEDUP_REMOVED lines=11> */
.L_x_752:
[----:B------:R-:W1:Y:S01]  /*11d0*/  LDC R18, c[0x0][0x444] ;  /* 0x00011100ff127b82 */ /* 0x000e620000000800 */
[----:B------:R-:W-:-:S04]  /*11e0*/  IMAD R2, R186, UR26, R185 ;  /* 0x0000001aba027c24 */ /* 0x000fc8000f8e02b9 */
[----:B-1----:R-:W-:-:S07]  /*11f0*/  IMAD R18, R2, R18, RZ ;  /* 0x0000001202127224 */ /* 0x002fce00078e02ff */
.L_x_753:
[----:B------:R-:W1:Y:S01]  /*1200*/  LDCU.128 UR4, c[0x0][0x590] ;  /* 0x0000b200ff0477ac */ /* 0x000e620008000c00 */
[----:B------:R-:W2:Y:S01]  /*1210*/  LDC.64 R2, c[0x0][0x3b0] ;  /* 0x0000ec00ff027b82 */ /* 0x000ea20000000a00 */
[----:B------:R-:W3:Y:S01]  /*1220*/  S2R R21, SR_TID.X ;  /* 0x0000000000157919 */ /* 0x000ee20000002100 */
[----:B------:R-:W-:Y:S01]  /*1230*/  IADD3 R30, P0, PT, R195, R30, RZ ;  /* 0x0000001ec31e7210 */ /* 0x000fe20007f1e0ff */
[----:B------:R-:W4:Y:S01]  /*1240*/  LDCU.64 UR18, c[0x0][0x3c8] ;  /* 0x00007900ff1277ac */ /* 0x000f220008000a00 */
[----:B------:R-:W-:Y:S01]  /*1250*/  MOV R13, RZ ;  /* 0x000000ff000d7202 */ /* 0x000fe20000000f00 */
[----:B------:R-:W5:Y:S01]  /*1260*/  S2R R9, SR_TID.X ;  /* 0x0000000000097919 */ /* 0x000f620000002100 */
[----:B------:R-:W-:Y:S01]  /*1270*/  ISETP.NE.AND P4, PT, RZ, UR14, PT ;  /* 0x0000000eff007c0c */ /* 0x000fe2000bf85270 */
[----:B------:R-:W-:Y:S01]  /*1280*/  IMAD.X R31, RZ, RZ, R5, P0 ;  /* 0x000000ffff1f7224 */ /* 0x000fe200000e0605 */
[--C-:B------:R-:W-:Y:S01]  /*1290*/  IADD3 R15, P1, P0, R12, R15, R26.reuse ;  /* 0x0000000f0c0f7210 */ /* 0x100fe2000783e01a */
[----:B------:R-:W4:Y:S01]  /*12a0*/  LDC.64 R4, c[0x0][0x5f8] ;  /* 0x00017e00ff047b82 */ /* 0x000f220000000a00 */
[----:B------:R-:W-:Y:S01]  /*12b0*/  IMAD.MOV.U32 R12, RZ, RZ, R195 ;  /* 0x000000ffff0c7224 */ /* 0x000fe200078e00c3 */
[----:B------:R-:W-:Y:S01]  /*12c0*/  SHF.R.S32.HI R26, RZ, 0x1f, R26 ;  /* 0x0000001fff1a7819 */ /* 0x000fe2000001141a */
[----:B------:R-:W-:Y:S01]  /*12d0*/  UIMAD UR29, UR26, UR29, URZ ;  /* 0x0000001d1a1d72a4 */ /* 0x000fe2000f8e02ff */
[----:B------:R-:W-:Y:S01]  /*12e0*/  VIADD R207, R222, UR25 ;  /* 0x00000019decf7c36 */ /* 0x000fe20008000000 */
[----:B------:R-:W5:Y:S01]  /*12f0*/  LDCU.64 UR16, c[0x0][0x380] ;  /* 0x00007000ff1077ac */ /* 0x000f620008000a00 */
[C---:B------:R-:W-:Y:S01]  /*1300*/  LEA R18, R19.reuse, R18, 0x6 ;  /* 0x0000001213127211 */ /* 0x040fe200078e30ff */
[----:B------:R-:W-:Y:S01]  /*1310*/  IMAD R14, R19, 0x40, R14 ;  /* 0x00000040130e7824 */ /* 0x000fe200078e020e */
[----:B------:R-:W5:Y:S01]  /*1320*/  LDC.64 R238, c[0x0][0x420] ;  /* 0x00010800ffee7b82 */ /* 0x000f620000000a00 */
[----:B-1----:R-:W-:Y:S01]  /*1330*/  IMAD R28, R23, UR4, RZ ;  /* 0x00000004171c7c24 */ /* 0x002fe2000f8e02ff */
[----:B------:R-:W1:Y:S01]  /*1340*/  LDCU.64 UR14, c[0x0][0x550] ;  /* 0x0000aa00ff0e77ac */ /* 0x000e620008000a00 */
[C---:B------:R-:W-:Y:S01]  /*1350*/  IMAD.WIDE.U32 R30, R16.reuse, UR4, R30 ;  /* 0x00000004101e7c25 */ /* 0x040fe2000f8e001e */
[----:B------:R-:W-:Y:S03]  /*1360*/  BSSY.RECONVERGENT B1, `(.L_x_743) ;  /* 0x0000763000017945 */ /* 0x000fe60003800200 */
[----:B------:R-:W-:-:S02]  /*1370*/  IMAD R28, R16, UR5, R28 ;  /* 0x00000005101c7c24 */ /* 0x000fc4000f8e021c */
[-C--:B--2---:R-:W-:Y:S02]  /*1380*/  IMAD R23, R23, R2.reuse, RZ ;  /* 0x0000000217177224 */ /* 0x084fe400078e02ff */
[----:B------:R-:W-:Y:S02]  /*1390*/  IMAD.IADD R29, R31, 0x1, R28 ;  /* 0x000000011f1d7824 */ /* 0x000fe400078e021c */
[----:B------:R-:W-:Y:S02]  /*13a0*/  IMAD.MOV.U32 R28, RZ, RZ, R30 ;  /* 0x000000ffff1c7224 */ /* 0x000fe400078e001e */
[----:B------:R-:W-:Y:S01]  /*13b0*/  IMAD.WIDE.U32 R30, R16, R2, R12 ;  /* 0x00000002101e7225 */ /* 0x000fe200078e000c */
[----:B---3--:R-:W-:-:S03]  /*13c0*/  SHF.R.U32.HI R221, RZ, 0x5, R21 ;  /* 0x00000005ffdd7819 */ /* 0x008fc60000011615 */
[----:B------:R-:W-:Y:S01]  /*13d0*/  IMAD R23, R16, R3, R23 ;  /* 0x0000000310177224 */ /* 0x000fe200078e0217 */
[----:B------:R-:W-:Y:S01]  /*13e0*/  IADD3 R24, P2, PT, R20, R30, RZ ;  /* 0x0000001e14187210 */ /* 0x000fe20007f5e0ff */
[----:B------:R-:W-:Y:S01]  /*13f0*/  IMAD.WIDE.U32 R28, R185, UR6, R28 ;  /* 0x00000006b91c7c25 */ /* 0x000fe2000f8e001c */
[----:B------:R-:W-:Y:S02]  /*1400*/  IADD3.X R16, PT, PT, R22, R25, R26, P1, P0 ;  /* 0x0000001916107210 */ /* 0x000fe40000fe041a */
[----:B------:R-:W-:Y:S01]  /*1410*/  IADD3.X R25, PT, PT, R17, R31, R23, P2, !PT ;  /* 0x0000001f11197210 */ /* 0x000fe200017fe417 */
[----:B----4-:R-:W-:Y:S01]  /*1420*/  IMAD.WIDE.U32 R22, R4, UR20, RZ ;  /* 0x0000001404167c25 */ /* 0x010fe2000f8e00ff */
[----:B------:R-:W2:Y:S01]  /*1430*/  LDC R17, c[0x0][0x508] ;  /* 0x00014200ff117b82 */ /* 0x000ea20000000800 */
[----:B-----5:R-:W-:Y:S02]  /*1440*/  LOP3.LUT R234, R9, 0x1f, RZ, 0xc0, !PT ;  /* 0x0000001f09ea7812 */ /* 0x020fe400078ec0ff */
[----:B------:R-:W-:Y:S01]  /*1450*/  IMAD.WIDE.U32 R24, R185, UR18, R24 ;  /* 0x00000012b9187c25 */ /* 0x000fe2000f8e0018 */
[----:B------:R-:W-:Y:S01]  /*1460*/  SEL R22, R22, RZ, P4 ;  /* 0x000000ff16167207 */ /* 0x000fe20002000000 */
[----:B------:R-:W-:Y:S01]  /*1470*/  USHF.L.U64.HI UR18, UR4, 0x5, UR5 ;  /* 0x0000000504127899 */ /* 0x000fe20008010205 */
[----:B------:R-:W-:Y:S01]  /*1480*/  SHF.R.U32.HI R4, RZ, 0x3, R21 ;  /* 0x00000003ff047819 */ /* 0x000fe20000011615 */
[----:B------:R-:W-:-:S02]  /*1490*/  IMAD R20, R221, UR29, R234 ;  /* 0x0000001ddd147c24 */ /* 0x000fc4000f8e02ea */
[----:B------:R-:W-:Y:S02]  /*14a0*/  IMAD R5, R5, UR20, R23 ;  /* 0x0000001405057c24 */ /* 0x000fe4000f8e0217 */
[C---:B------:R-:W-:Y:S01]  /*14b0*/  IMAD R25, R185.reuse, UR19, R25 ;  /* 0x00000013b9197c24 */ /* 0x040fe2000f8e0219 */
[----:B------:R-:W-:Y:S01]  /*14c0*/  IADD3 R15, P1, P0, R20, R15, R22 ;  /* 0x0000000f140f7210 */ /* 0x000fe2000783e016 */
[----:B------:R-:W-:Y:S01]  /*14d0*/  USHF.L.U32 UR19, UR29, 0x6, URZ ;  /* 0x000000061d137899 */ /* 0x000fe200080006ff */
[----:B------:R-:W-:Y:S01]  /*14e0*/  SHF.R.S32.HI R20, RZ, 0x1f, R20 ;  /* 0x0000001fff147819 */ /* 0x000fe20000011414 */
[----:B------:R-:W-:Y:S01]  /*14f0*/  IMAD R27, R185, UR7, R29 ;  /* 0x00000007b91b7c24 */ /* 0x000fe2000f8e021d */
[----:B------:R-:W-:Y:S01]  /*1500*/  SEL R5, R5, RZ, P4 ;  /* 0x000000ff05057207 */ /* 0x000fe20002000000 */
[----:B------:R-:W3:Y:S01]  /*1510*/  LDC.64 R22, c[0x0][0x5e8] ;  /* 0x00017a00ff167b82 */ /* 0x000ee20000000a00 */
[----:B------:R-:W4:Y:S01]  /*1520*/  LDCU.64 UR6, c[0x0][0x570] ;  /* 0x0000ae00ff0677ac */ /* 0x000f220008000a00 */
[----:B------:R-:W-:Y:S01]  /*1530*/  IMAD.MOV.U32 R26, RZ, RZ, R28 ;  /* 0x000000ffff1a7224 */ /* 0x000fe200078e001c */
[----:B------:R-:W-:Y:S01]  /*1540*/  IADD3.X R16, PT, PT, R20, R16, R5, P1, P0 ;  /* 0x0000001014107210 */ /* 0x000fe20000fe0405 */
[----:B------:R-:W-:Y:S01]  /*1550*/  IMAD.U32 R5, RZ, RZ, UR19 ;  /* 0x00000013ff057e24 */ /* 0x000fe2000f8e00ff */
[----:B------:R-:W-:Y:S01]  /*1560*/  IADD3 R15, P0, PT, R15, UR19, RZ ;  /* 0x000000130f0f7c10 */ /* 0x000fe2000ff1e0ff */
[----:B------:R-:W-:Y:S01]  /*1570*/  IMAD.WIDE.U32 R20, R4, R2, R24 ;  /* 0x0000000204147225 */ /* 0x000fe200078e0018 */
[----:B--2---:R-:W-:-:S02]  /*1580*/  IADD3 R17, PT, PT, R207, -R17, -R230 ;  /* 0x80000011cf117210 */ /* 0x004fc40007ffe8e6 */
[----:B------:R-:W-:Y:S01]  /*1590*/  LEA.HI.X.SX32 R5, R5, R16, 0x1, P0 ;  /* 0x0000001005057211 */ /* 0x000fe200000f0eff */
[----:B------:R-:W-:Y:S01]  /*15a0*/  IMAD.WIDE.U32 R26, R4, UR4, R26 ;  /* 0x00000004041a7c25 */ /* 0x000fe2000f8e001a */
[----:B------:R-:W-:Y:S02]  /*15b0*/  SHF.R.S32.HI R16, RZ, 0x1f, R17 ;  /* 0x0000001fff107819 */ /* 0x000fe40000011411 */
[----:B------:R-:W-:Y:S01]  /*15c0*/  LEA R213, P1, R20, UR16, 0x1 ;  /* 0x0000001014d57c11 */ /* 0x000fe2000f8208ff */
[----:B------:R-:W-:Y:S01]  /*15d0*/  IMAD R212, R4, R3, R21 ;  /* 0x0000000304d47224 */ /* 0x000fe200078e0215 */
[----:B------:R-:W-:Y:S01]  /*15e0*/  LEA.HI R16, R16, R17, RZ, 0x6 ;  /* 0x0000001110107211 */ /* 0x000fe200078f30ff */
[----:B------:R-:W-:Y:S01]  /*15f0*/  IMAD R214, R4, UR5, R27 ;  /* 0x0000000504d67c24 */ /* 0x000fe2000f8e021b */
[----:B-1----:R-:W-:Y:S01]  /*1600*/  LEA R215, P2, R26, UR14, 0x1 ;  /* 0x0000000e1ad77c11 */ /* 0x002fe2000f8408ff */
[----:B------:R-:W-:Y:S01]  /*1610*/  USHF.L.U32 UR14, UR4, 0x5, URZ ;  /* 0x00000005040e7899 */ /* 0x000fe200080006ff */
[----:B------:R-:W-:Y:S01]  /*1620*/  SHF.R.S32.HI R208, RZ, 0x6, R16 ;  /* 0x00000006ffd07819 */ /* 0x000fe20000011410 */
[----:B------:R-:W-:Y:S01]  /*1630*/  IMAD.WIDE R238, R14, 0x4, R238 ;  /* 0x000000040eee7825 */ /* 0x000fe200078e02ee */
[----:B----4-:R-:W-:-:S02]  /*1640*/  LEA R236, P0, R15, UR6, 0x2 ;  /* 0x000000060fec7c11 */ /* 0x010fc4000f8010ff */
[----:B------:R-:W-:Y:S01]  /*1650*/  VIMNMX R208, PT, PT, RZ, R208, !PT ;  /* 0x000000d0ffd07248 */ /* 0x000fe20007fe0100 */
[----:B---3--:R-:W-:Y:S01]  /*1660*/  IMAD.WIDE R22, R18, 0x4, R22 ;  /* 0x0000000412167825 */ /* 0x008fe200078e0216 */
[----:B------:R-:W-:Y:S02]  /*1670*/  LEA.HI.X R212, R20, UR17, R212, 0x1, P1 ;  /* 0x0000001114d47c11 */ /* 0x000fe400088f0cd4 */
[----:B------:R-:W-:Y:S01]  /*1680*/  ISETP.GT.AND P3, PT, R229, R208, PT ;  /* 0x000000d0e500720c */ /* 0x000fe20003f64270 */
[----:B------:R-:W-:Y:S01]  /*1690*/  IMAD.MOV.U32 R210, RZ, RZ, R22 ;  /* 0x000000ffffd27224 */ /* 0x000fe200078e0016 */
[----:B------:R-:W-:Y:S01]  /*16a0*/  LEA.HI.X R237, R15, UR7, R5, 0x2, P0 ;  /* 0x000000070fed7c11 */ /* 0x000fe200080f1405 */
[----:B------:R-:W-:Y:S01]  /*16b0*/  IMAD.MOV.U32 R209, RZ, RZ, R23 ;  /* 0x000000ffffd17224 */ /* 0x000fe200078e0017 */
[----:B------:R-:W-:Y:S01]  /*16c0*/  LEA.HI.X R214, R26, UR15, R214, 0x1, P2 ;  /* 0x0000000f1ad67c11 */ /* 0x000fe200090f0cd6 */
[C---:B------:R-:W-:Y:S01]  /*16d0*/  VIADD R22, R4.reuse, 0x20 ;  /* 0x0000002004167836 */ /* 0x040fe20000000000 */
[C---:B------:R-:W-:Y:S01]  /*16e0*/  IADD3 R15, P1, PT, R4.reuse, 0x60, RZ ;  /* 0x00000060040f7810 */ /* 0x040fe20007f3e0ff */
[C---:B------:R-:W-:Y:S01]  /*16f0*/  VIADD R21, R4.reuse, 0x40 ;  /* 0x0000004004157836 */ /* 0x040fe20000000000 */
[C---:B------:R-:W-:Y:S01]  /*1700*/  IADD3 R17, P0, PT, R4.reuse, 0x20, RZ ;  /* 0x0000002004117810 */ /* 0x040fe20007f1e0ff */
[C---:B------:R-:W-:Y:S01]  /*1710*/  VIADD R20, R4.reuse, 0x60 ;  /* 0x0000006004147836 */ /* 0x040fe20000000000 */
[----:B------:R-:W-:Y:S01]  /*1720*/  IADD3 R5, P2, PT, R4, 0x40, RZ ;  /* 0x0000004004057810 */ /* 0x000fe20007f5e0ff */
[----:B------:R-:W-:Y:S01]  /*1730*/  IMAD.X R14, RZ, RZ, RZ, P1 ;  /* 0x000000ffff0e7224 */ /* 0x000fe200008e06ff */
[C---:B------:R-:W-:Y:S01]  /*1740*/  SHF.L.U64.HI R3, R2.reuse, 0x5, R3 ;  /* 0x0000000502037819 */ /* 0x040fe20000010203 */
[----:B------:R-:W-:Y:S01]  /*1750*/  IMAD.X R16, RZ, RZ, RZ, P0 ;  /* 0x000000ffff107224 */ /* 0x000fe200000e06ff */
[----:B------:R-:W-:-:S02]  /*1760*/  SHF.L.U32 R18, R2, 0x5, RZ ;  /* 0x0000000502127819 */ /* 0x000fc400000006ff */
[----:B------:R-:W-:Y:S01]  /*1770*/  IADD3.X R2, PT, PT, RZ, RZ, RZ, P2, !PT ;  /* 0x000000ffff027210 */ /* 0x000fe200017fe4ff */
        /* <DEDUP_REMOVED lines=12> */
.L_x_755:
[----:B------:R-:W1:Y:S01]  /*1840*/  LDCU.64 UR10, c[0x0][0x5c0] ;  /* 0x0000b800ff0a77ac */ /* 0x000e620008000a00 */
[----:B------:R-:W-:-:S05]  /*1850*/  IADD3 R0, PT, PT, R231, R232, RZ ;  /* 0x000000e8e7007210 */ /* 0x000fca0007ffe0ff */
[C---:B-1----:R-:W-:Y:S02]  /*1860*/  IMAD R3, R0.reuse, UR11, RZ ;  /* 0x0000000b00037c24 */ /* 0x042fe4000f8e02ff */
[----:B------:R-:W-:-:S05]  /*1870*/  IMAD.WIDE.U32 R6, R0, UR10, RZ ;  /* 0x0000000a00067c25 */ /* 0x000fca000f8e00ff */
[----:B------:R-:W-:Y:S02]  /*1880*/  IADD3 R0, PT, PT, R7, R3, RZ ;  /* 0x0000000307007210 */ /* 0x000fe40007ffe0ff */
.L_x_756:
        /* <DEDUP_REMOVED lines=11> */
.L_x_757:
[----:B------:R-:W1:Y:S01]  /*1940*/  LDCU.64 UR6, c[0x0][0x5c8] ;  /* 0x0000b900ff0677ac */ /* 0x000e620008000a00 */
[----:B------:R-:W-:-:S05]  /*1950*/  IADD3 R231, PT, PT, R231, R232, RZ ;  /* 0x000000e8e7e77210 */ /* 0x000fca0007ffe0ff */
[C---:B-1----:R-:W-:Y:S02]  /*1960*/  IMAD R3, R231.reuse, UR7, RZ ;  /* 0x00000007e7037c24 */ /* 0x042fe4000f8e02ff */
[----:B------:R-:W-:-:S05]  /*1970*/  IMAD.WIDE.U32 R8, R231, UR6, RZ ;  /* 0x00000006e7087c25 */ /* 0x000fca000f8e00ff */
[----:B------:R-:W-:Y:S02]  /*1980*/  IADD3 R3, PT, PT, R9, R3, RZ ;  /* 0x0000000309037210 */ /* 0x000fe40007ffe0ff */
.L_x_758:
[----:B------:R-:W1:Y:S01]  /*1990*/  LDCU UR4, c[0x0][0x440] ;  /* 0x00008800ff0477ac */ /* 0x000e620008000800 */
[----:B------:R-:W-:Y:S01]  /*19a0*/  VIADD R230, R230, -UR25 ;  /* 0x80000019e6e67c36 */ /* 0x000fe20008000000 */
[----:B------:R-:W-:Y:S01]  /*19b0*/  BSSY.RECONVERGENT B0, `(.L_x_759) ;  /* 0x0000022000007945 */ /* 0x000fe20003800200 */
[----:B------:R-:W-:Y:S01]  /*19c0*/  IMAD.U32 R7, RZ, RZ, UR10 ;  /* 0x0000000aff077e24 */ /* 0x000fe2000f8e00ff */
[----:B------:R-:W-:-:S03]  /*19d0*/  UIMAD UR12, UR24, UR10, URZ ;  /* 0x0000000a180c72a4 */ /* 0x000fc6000f8e02ff */
        /* <DEDUP_REMOVED lines=17> */
[----:B------:R-:W-:Y:S01]  /*1af0*/  @!P3 LEA.HI.X R7, R24, R7, R0, 0x1, P4 ;  /* 0x000000071807b211 */ /* 0x000fe200020f0c00 */
[----:B------:R-:W-:-:S04]  /*1b00*/  IMAD.U32 R0, RZ, RZ, UR6 ;  /* 0x00000006ff007e24 */ /* 0x000fc8000f8e00ff */
        /* <DEDUP_REMOVED lines=12> */
.L_x_760:
[----:B------:R-:W-:Y:S05]  /*1bd0*/  BSYNC.RECONVERGENT B0 ;  /* 0x0000000000007941 */ /* 0x000fea0003800200 */
.L_x_759:
        /* <DEDUP_REMOVED lines=12> */
.L_x_762:
[----:B------:R-:W-:Y:S05]  /*1ca0*/  BSYNC.RECONVERGENT B0 ;  /* 0x0000000000007941 */ /* 0x000fea0003800200 */
.L_x_761:
        /* <DEDUP_REMOVED lines=11> */
.L_x_764:
[----:B------:R-:W-:Y:S05]  /*1d60*/  BSYNC.RECONVERGENT B0 ;  /* 0x0000000000007941 */ /* 0x000fea0003800200 */
.L_x_763:
        /* <DEDUP_REMOVED lines=26> */
[----:B------:R1:W-:Y:S04]  /*1f10*/  STG.E.128 desc[UR22][R12.64], RZ ;  /* 0x000000ff0c007986 */ /* 0x0003e8000c101d16 */
.L_x_766:
[----:B------:R-:W-:Y:S05]  /*1f20*/  BSYNC.RECONVERGENT B0 ;  /* 0x0000000000007941 */ /* 0x000fea0003800200 */
.L_x_765:
[----:B------:R-:W-:Y:S04]  /*1f30*/  BSSY.RECONVERGENT B0, `(.L_x_767) ;  /* 0x000000c000007945 */ /* 0x000fe80003800200 */
[----:B------:R-:W-:Y:S05]  /*1f40*/  @P1 BRA `(.L_x_768) ;  /* 0x0000000000281947 */ /* 0x000fea0003800000 */
[----:B------:R-:W5:Y:S01]  /*1f50*/  LDCU.64 UR4, c[0x0][0x568] ;  /* 0x0000ad00ff0477ac */ /* 0x000f620008000a00 */
[----:B------:R-:W-:Y:S01]  /*1f60*/  IMAD R0, R2, UR6, RZ ;  /* 0x0000000602007c24 */ /* 0x000fe2000f8e02ff */
        /* <DEDUP_REMOVED lines=8> */
.L_x_768:
[----:B------:R-:W-:Y:S05]  /*1ff0*/  BSYNC.RECONVERGENT B0 ;  /* 0x0000000000007941 */ /* 0x000fea0003800200 */
.L_x_767:
        /* <DEDUP_REMOVED lines=10> */
[----:B------:R1:W-:Y:S01]  /*20a0*/  STG.E.128 desc[UR22][R4.64], RZ ;  /* 0x000000ff04007986 */ /* 0x0003e2000c101d16 */
[----:B------:R-:W-:Y:S05]  /*20b0*/  BRA `(.L_x_769) ;  /* 0x0000006800347947 */ /* 0x000fea0003800000 */
.L_x_754:
[----:B------:R-:W-:Y:S01]  /*20c0*/  IMAD.U32 R23, RZ, RZ, UR10 ;  /* 0x0000000aff177e24 */ /* 0x000fe2000f8e00ff */
[----:B------:R-:W-:Y:S01]  /*20d0*/  UIMAD UR6, UR24, UR10, URZ ;  /* 0x0000000a180672a4 */ /* 0x000fe2000f8e02ff */
[----:B------:R-:W-:Y:S02]  /*20e0*/  @P4 BAR.SYNC.DEFER_BLOCKING 0x0 ;  /* 0x0000000000004b1d */ /* 0x000fe40000010000 */
[----:B------:R-:W-:Y:S01]  /*20f0*/  IMAD.WIDE.U32 R24, R23, UR25, R12 ;  /* 0x0000001917187c25 */ /* 0x000fe2000f8e000c */
[----:B------:R-:W-:Y:S01]  /*2100*/  UIMAD UR6, UR25, UR11, UR6 ;  /* 0x0000000b190672a4 */ /* 0x000fe2000f8e0206 */
[----:B------:R-:W-:Y:S02]  /*2110*/  LOP3.LUT R23, R19, 0x80000001, RZ, 0xc0, !PT ;  /* 0x8000000113177812 */ /* 0x000fe400078ec0ff */
[----:B------:R-:W1:Y:S01]  /*2120*/  LDCU.64 UR4, c[0x0][0x3d8] ;  /* 0x00007b00ff0477ac */ /* 0x000e620008000a00 */
[----:B------:R-:W-:Y:S01]  /*2130*/  IADD3 R24, P0, PT, R11, R24, RZ ;  /* 0x000000180b187210 */ /* 0x000fe20007f1e0ff */
[----:B------:R-:W-:Y:S03]  /*2140*/  BSSY.RECONVERGENT B0, `(.L_x_770) ;  /* 0x000001d000007945 */ /* 0x000fe60003800200 */
[----:B------:R-:W-:-:S02]  /*2150*/  IADD3.X R25, PT, PT, R10, UR6, R25, P0, !PT ;  /* 0x000000060a197c10 */ /* 0x000fc400087fe419 */
[----:B------:R-:W-:Y:S02]  /*2160*/  IADD3 R10, PT, PT, R230, -UR25, RZ ;  /* 0x80000019e60a7c10 */ /* 0x000fe4000fffe0ff */
[----:B------:R-:W-:Y:S02]  /*2170*/  ISETP.NE.AND P0, PT, R23, 0x1, PT ;  /* 0x000000011700780c */ /* 0x000fe40003f05270 */
[----:B------:R-:W-:Y:S02]  /*2180*/  ISETP.GE.AND P6, PT, R4, R10, PT ;  /* 0x0000000a0400720c */ /* 0x000fe40003fc6270 */
[----:B------:R-:W-:Y:S01]  /*2190*/  SEL R170, RZ, 0x2000, P0 ;  /* 0x00002000ffaa7807 */ /* 0x000fe20000000000 */
[----:B-1----:R-:W-:Y:S02]  /*21a0*/  IMAD R11, R0, UR4, RZ ;  /* 0x00000004000b7c24 */ /* 0x002fe4000f8e02ff */
[----:B------:R-:W-:-:S04]  /*21b0*/  IMAD.WIDE.U32 R24, R6, UR4, R24 ;  /* 0x0000000406187c25 */ /* 0x000fc8000f8e0018 */
        /* <DEDUP_REMOVED lines=18> */
.L_x_772:
[----:B------:R3:W-:Y:S01]  /*22e0*/  STS.128 [R194+0xa000], RZ ;  /* 0x00a000ffc2007388 */ /* 0x0007e20000000c00 */
[----:B------:R-:W-:Y:S05]  /*22f0*/  BRA `(.L_x_773) ;  /* 0x0000000000047947 */ /* 0x000fea0003800000 */
.L_x_771:
[----:B------:R1:W-:Y:S02]  /*2300*/  STS.128 [R194+0xa000], RZ ;  /* 0x00a000ffc2007388 */ /* 0x0003e40000000c00 */
.L_x_773:
[----:B------:R-:W-:Y:S05]  /*2310*/  BSYNC.RECONVERGENT B0 ;  /* 0x0000000000007941 */ /* 0x000fea0003800200 */
.L_x_770:
        /* <DEDUP_REMOVED lines=23> */
.L_x_775:
[----:B------:R-:W-:Y:S05]  /*2490*/  BSYNC.RECONVERGENT B0 ;  /* 0x0000000000007941 */ /* 0x000fea0003800200 */
.L_x_774:
        /* <DEDUP_REMOVED lines=20> */
.L_x_777:
[----:B------:R-:W-:Y:S05]  /*25e0*/  BSYNC.RECONVERGENT B0 ;  /* 0x0000000000007941 */ /* 0x000fea0003800200 */
.L_x_776:
        /* <DEDUP_REMOVED lines=20> */
.L_x_779:
[----:B------:R-:W-:Y:S05]  /*2730*/  BSYNC.RECONVERGENT B0 ;  /* 0x0000000000007941 */ /* 0x000fea0003800200 */
.L_x_778:
        /* <DEDUP_REMOVED lines=15> */
.L_x_782:
[----:B------:R1:W-:Y:S01]  /*2830*/  STS.128 [R194+0x4000], RZ ;  /* 0x004000ffc2007388 */ /* 0x0003e20000000c00 */
[----:B------:R-:W-:Y:S05]  /*2840*/  BRA `(.L_x_783) ;  /* 0x0000000000047947 */ /* 0x000fea0003800000 */
.L_x_781:
[----:B------:R1:W-:Y:S02]  /*2850*/  STS.128 [R194+0x4000], RZ ;  /* 0x004000ffc2007388 */ /* 0x0003e40000000c00 */
.L_x_783:
[----:B------:R-:W-:Y:S05]  /*2860*/  BSYNC.RECONVERGENT B0 ;  /* 0x0000000000007941 */ /* 0x000fea0003800200 */
.L_x_780:
        /* <DEDUP_REMOVED lines=9> */
[----:B-1----:R-:W-:Y:S01]  /*2900*/  MOV R11, UR14 ;  /* 0x0000000e000b7c02 */ /* 0x002fe20008000f00 */
[----:B------:R-:W-:-:S03]  /*2910*/  IMAD.U32 R10, RZ, RZ, UR18 ;  /* 0x00000012ff0a7e24 */ /* 0x000fc6000f8e00ff */
[----:B------:R-:W-:-:S04]  /*2920*/  LEA R20, P0, R20, R215, 0x1 ;  /* 0x000000d714147211 */ /* 0x000fc800078008ff */
[----:B------:R-:W-:-:S05]  /*2930*/  LEA.HI.X R21, R11, R214, R10, 0x1, P0 ;  /* 0x000000d60b157211 */ /* 0x000fca00000f0c0a */
[----:B------:R-:W-:Y:S01]  /*2940*/  @!PT LDS RZ, [RZ] ;  /* 0x00000000fffff984 */ /* 0x000fe20000000800 */
[----:B------:R-:W-:Y:S01]  /*2950*/  @!PT LDS RZ, [RZ] ;  /* 0x00000000fffff984 */ /* 0x000fe20000000800 */
[----:B------:R-:W-:Y:S01]  /*2960*/  @!PT LDS RZ, [RZ] ;  /* 0x00000000fffff984 */ /* 0x000fe20000000800 */
[----:B------:R1:W-:Y:S04]  /*2970*/  LDGSTS.E.BYPASS.LTC128B.128 [R194+0x5000], desc[UR22][R20.64] ;  /* 0x0500000014c27fae */ /* 0x0003e8000b981a16 */
.L_x_785:
[----:B------:R-:W-:Y:S05]  /*2980*/  BSYNC.RECONVERGENT B0 ;  /* 0x0000000000007941 */ /* 0x000fea0003800200 */
.L_x_784:
        /* <DEDUP_REMOVED lines=13> */
.L_x_788:
[----:B------:R1:W-:Y:S01]  /*2a60*/  STS.128 [R227], RZ ;  /* 0x000000ffe3007388 */ /* 0x0003e20000000c00 */
[----:B------:R-:W-:Y:S05]  /*2a70*/  BRA `(.L_x_789) ;  /* 0x0000000000047947 */ /* 0x000fea0003800000 */
.L_x_787:
[----:B------:R1:W-:Y:S02]  /*2a80*/  STS.128 [R227], RZ ;  /* 0x000000ffe3007388 */ /* 0x0003e40000000c00 */
.L_x_789:
[----:B------:R-:W-:Y:S05]  /*2a90*/  BSYNC.RECONVERGENT B0 ;  /* 0x0000000000007941 */ /* 0x000fea0003800200 */
.L_x_786:
[C---:B-1----:R-:W-:Y:S01]  /*2aa0*/  VIADD R10, R189.reuse, 0x8 ;  /* 0x00000008bd0a7836 */ /* 0x042fe20000000000 */
[CC--:B------:R-:W-:Y:S01]  /*2ab0*/  ISETP.GE.AND P2, PT, R189.reuse, R19.reuse, PT ;  /* 0x00000013bd00720c */ /* 0x0c0fe20003f46270 */
[----:B------:R-:W-:Y:S01]  /*2ac0*/  IMAD.MOV.U32 R226, RZ, RZ, 0x7f800000 ;  /* 0x7f800000ffe27424 */ /* 0x000fe200078e00ff */
[C---:B------:R-:W-:Y:S01]  /*2ad0*/  LOP3.LUT R11, R189.reuse, 0x20, RZ, 0xfc, !PT ;  /* 0x00000020bd0b7812 */ /* 0x040fe200078efcff */
        /* <DEDUP_REMOVED lines=25> */
.L_x_791:
[----:B------:R-:W-:Y:S05]  /*2c70*/  BSYNC.RECONVERGENT B0 ;  /* 0x0000000000007941 */ /* 0x000fea0003800200 */
.L_x_790:
[----:B------:R-:W3:Y:S01]  /*2c80*/  LDCU.64 UR4, c[0x0][0x3d0] ;  /* 0x00007a00ff0477ac */ /* 0x000ee20008000a00 */
[----:B------:R-:W-:Y:S01]  /*2c90*/  MOV R3, UR12 ;  /* 0x0000000c00037c02 */ /* 0x000fe20008000f00 */
[----:B------:R-:W-:Y:S01]  /*2ca0*/  BSSY.RECONVERGENT B0, `(.L_x_792) ;  /* 0x000001d000007945 */ /* 0x000fe20003800200 */
[----:B------:R-:W-:-:S03]  /*2cb0*/  UIMAD UR6, UR24, UR12, URZ ;  /* 0x0000000c180672a4 */ /* 0x000fc6000f8e02ff */
[----:B-1----:R-:W-:Y:S01]  /*2cc0*/  IMAD.WIDE.U32 R10, R3, UR25, R12 ;  /* 0x00000019030a7c25 */ /* 0x002fe2000f8e000c */
[----:B------:R-:W-:Y:S02]  /*2cd0*/  UIMAD UR6, UR25, UR13, UR6 ;  /* 0x0000000d190672a4 */ /* 0x000fe4000f8e0206 */
[----:B------:R-:W-:-:S04]  /*2ce0*/  IADD3 R10, P0, PT, R8, R10, RZ ;  /* 0x0000000a080a7210 */ /* 0x000fc80007f1e0ff */
        /* <DEDUP_REMOVED lines=21> */
.L_x_794:
[----:B------:R3:W-:Y:S01]  /*2e40*/  STS.128 [R194+0x6000], RZ ;  /* 0x006000ffc2007388 */ /* 0x0007e20000000c00 */
[----:B------:R-:W-:Y:S05]  /*2e50*/  BRA `(.L_x_795) ;  /* 0x0000000000047947 */ /* 0x000fea0003800000 */
.L_x_793:
[----:B------:R1:W-:Y:S02]  /*2e60*/  STS.128 [R194+0x6000], RZ ;  /* 0x006000ffc2007388 */ /* 0x0003e40000000c00 */
.L_x_795:
[----:B------:R-:W-:Y:S05]  /*2e70*/  BSYNC.RECONVERGENT B0 ;  /* 0x0000000000007941 */ /* 0x000fea0003800200 */
.L_x_792:
        /* <DEDUP_REMOVED lines=20> */
.L_x_797:
[----:B------:R-:W-:Y:S05]  /*2fc0*/  BSYNC.RECONVERGENT B0 ;  /* 0x0000000000007941 */ /* 0x000fea0003800200 */
.L_x_796:
        /* <DEDUP_REMOVED lines=20> */
.L_x_799:
[----:B------:R-:W-:Y:S05]  /*3110*/  BSYNC.RECONVERGENT B0 ;  /* 0x0000000000007941 */ /* 0x000fea0003800200 */
.L_x_798:
        /* <DEDUP_REMOVED lines=20> */
.L_x_801:
[----:B------:R-:W-:Y:S05]  /*3260*/  BSYNC.RECONVERGENT B0 ;  /* 0x0000000000007941 */ /* 0x000fea0003800200 */
.L_x_800:
[----:B------:R-:W3:Y:S01]  /*3270*/  LDCU.64 UR4, c[0x0][0x538] ;  /* 0x0000a700ff0477ac */ /* 0x000ee20008000a00 */
[----:B------:R-:W0:Y:S01]  /*3280*/  LDGDEPBAR ;  /* 0x00000000000079af */ /* 0x000e220000000000 */
[----:B-1----:R-:W1:Y:S01]  /*3290*/  LDC.64 R6, c[0x0][0x528] ;  /* 0x00014a00ff067b82 */ /* 0x002e620000000a00 */
[----:B------:R-:W-:Y:S01]  /*32a0*/  IMAD.SHL.U32 R175, R183, 0x2, RZ ;  /* 0x00000002b7af7824 */ /* 0x000fe200078e00ff */
[----:B------:R-:W4:Y:S01]  /*32b0*/  LDCU UR10, c[0x0][0x590] ;  /* 0x0000b200ff0a77ac */ /* 0x000f220008000800 */
[----:B------:R-:W-:Y:S01]  /*32c0*/  IMAD.IADD R174, R179, 0x1, R178 ;  /* 0x00000001b3ae7824 */ /* 0x000fe200078e02b2 */
[----:B------:R-:W2:Y:S01]  /*32d0*/  S2R R198, SR_TID.X ;  /* 0x0000000000c67919 */ /* 0x000ea20000002100 */
[----:B------:R-:W-:Y:S01]  /*32e0*/  IMAD R0, R186, UR26, R185 ;  /* 0x0000001aba007c24 */ /* 0x000fe2000f8e02b9 */
[----:B------:R-:W1:Y:S02]  /*32f0*/  LDCU UR7, c[0x0][0x45c] ;  /* 0x00008b80ff0777ac */ /* 0x000e640008000800 */
[----:B------:R-:W2:Y:S01]  /*3300*/  LDC R197, c[0x0][0x44c] ;  /* 0x00011300ffc57b82 */ /* 0x000ea20000000800 */
[----:B------:R-:W-:Y:S01]  /*3310*/  IMAD.MOV.U32 R199, RZ, RZ, RZ ;  /* 0x000000ffffc77224 */ /* 0x000fe200078e00ff */
[----:B------:R-:W1:Y:S01]  /*3320*/  LDCU.U8 UR6, c[0x0][0x4f8] ;  /* 0x00009f00ff0677ac */ /* 0x000e620008000000 */
[----:B---3--:R-:W-:-:S04]  /*3330*/  ISETP.NE.U32.AND P2, PT, RZ, UR4, PT ;  /* 0x00000004ff007c0c */ /* 0x008fc8000bf45070 */
[----:B------:R-:W-:Y:S01]  /*3340*/  ISETP.NE.AND.EX P2, PT, RZ, UR5, PT, P2 ;  /* 0x00000005ff007c0c */ /* 0x000fe2000bf45320 */
[----:B------:R-:W-:-:S04]  /*3350*/  DEPBAR.LE SB0, 0x1 ;  /* 0x000080400000791a */ /* 0x000fc80000000000 */
[----:B------:R-:W-:Y:S08]  /*3360*/  BAR.SYNC.DEFER_BLOCKING 0x0 ;  /* 0x0000000000007b1d */ /* 0x000ff00000010000 */
[----:B------:R-:W3:Y:S01]  /*3370*/  @P2 LDC.64 R2, c[0x0][0x540] ;  /* 0x00015000ff022b82 */ /* 0x000ee20000000a00 */
[----:B------:R-:W-:Y:S02]  /*3380*/  @P2 IMAD.MOV.U32 R4, RZ, RZ, R185 ;  /* 0x000000ffff042224 */ /* 0x000fe400078e00b9 */
[----:B------:R-:W-:Y:S01]  /*3390*/  @P2 IMAD.MOV.U32 R5, RZ, RZ, RZ ;  /* 0x000000ffff052224 */ /* 0x000fe200078e00ff */
[----:B-1----:R-:W4:Y:S01]  /*33a0*/  LDG.E.64 R216, desc[UR22][R6.64+0x8] ;  /* 0x0000081606d87981 */ /* 0x002f22000c1e1b00 */
[----:B------:R-:W-:-:S02]  /*33b0*/  IMAD.IADD R172, R179, 0x1, R175 ;  /* 0x00000001b3ac7824 */ /* 0x000fc400078e02af */
[----:B------:R-:W-:Y:S01]  /*33c0*/  IMAD.IADD R173, R175, 0x1, R174 ;  /* 0x00000001afad7824 */ /* 0x000fe200078e02ae */
[----:B------:R1:W1:Y:S01]  /*33d0*/  LDSM.16.M88.4 R136, [R179] ;  /* 0x00000000b388783b */ /* 0x0002620000000200 */
[----:B---3--:R-:W-:-:S03]  /*33e0*/  @P2 IMAD.WIDE.U32 R4, R186, R2, R4 ;  /* 0x00000002ba042225 */ /* 0x008fc600078e0004 */
[----:B------:R3:W1:Y:S01]  /*33f0*/  LDSM.16.M88.4 R140, [R179+0x800] ;  /* 0x00080000b38c783b */ /* 0x0006620000000200 */
[----:B------:R-:W-:Y:S01]  /*3400*/  @P2 IMAD R3, R186, R3, R5 ;  /* 0x00000003ba032224 */ /* 0x000fe200078e0205 */
[C---:B------:R-:W-:Y:S02]  /*3410*/  @P2 LEA R2, P0, R4.reuse, UR4, 0x2 ;  /* 0x0000000404022c11 */ /* 0x040fe4000f8010ff */
[----:B------:R3:W1:Y:S04]  /*3420*/  LDSM.16.M88.4 R144, [R172] ;  /* 0x00000000ac90783b */ /* 0x0006680000000200 */
[----:B------:R3:W1:Y:S01]  /*3430*/  LDSM.16.M88.4 R148, [R172+0x800] ;  /* 0x00080000ac94783b */ /* 0x0006620000000200 */
[----:B------:R-:W-:-:S03]  /*3440*/  @P2 LEA.HI.X R3, R4, UR5, R3, 0x2, P0 ;  /* 0x0000000504032c11 */ /* 0x000fc600080f1403 */
[----:B------:R3:W1:Y:S04]  /*3450*/  LDSM.16.M88.4 R152, [R174] ;  /* 0x00000000ae98783b */ /* 0x0006680000000200 */
[----:B------:R3:W1:Y:S04]  /*3460*/  LDSM.16.M88.4 R156, [R174+0x800] ;  /* 0x00080000ae9c783b */ /* 0x0006680000000200 */
[----:B------:R-:W3:Y:S01]  /*3470*/  LDG.E.64 R6, desc[UR22][R6.64] ;  /* 0x0000001606067981 */ /* 0x000ee2000c1e1b00 */
[----:B------:R-:W-:-:S03]  /*3480*/  IMAD.SHL.U32 R4, R9, 0x2, RZ ;  /* 0x0000000209047824 */ /* 0x000fc600078e00ff */
[----:B------:R1:W1:Y:S04]  /*3490*/  LDSM.16.M88.4 R160, [R173] ;  /* 0x00000000ada0783b */ /* 0x0002680000000200 */
[----:B------:R1:W1:Y:S01]  /*34a0*/  LDSM.16.M88.4 R164, [R173+0x800] ;  /* 0x00080000ada4783b */ /* 0x0002620000000200 */
[----:B------:R-:W-:Y:S01]  /*34b0*/  IMAD.SHL.U32 R0, R0, 0x20, RZ ;  /* 0x0000002000007824 */ /* 0x000fe200078e00ff */
[----:B------:R-:W-:Y:S01]  /*34c0*/  LOP3.LUT R221, R221, 0x1, RZ, 0xc0, !PT ;  /* 0x00000001dddd7812 */ /* 0x000fe200078ec0ff */
[----:B------:R-:W-:Y:S01]  /*34d0*/  IMAD.MOV.U32 R218, RZ, RZ, 0x10 ;  /* 0x00000010ffda7424 */ /* 0x000fe200078e00ff */
[----:B------:R2:W3:Y:S01]  /*34e0*/  @P2 LDG.E R3, desc[UR22][R2.64] ;  /* 0x0000001602032981 */ /* 0x0004e2000c1e1900 */
[----:B------:R-:W-:Y:S01]  /*34f0*/  SHF.R.U32.HI R9, RZ, 0x1, R9 ;  /* 0x00000001ff097819 */ /* 0x000fe20000011609 */
[----:B------:R-:W-:Y:S01]  /*3500*/  IMAD.IADD R171, R182, 0x1, R170 ;  /* 0x00000001b6ab7824 */ /* 0x000fe200078e02aa */
[----:B------:R-:W-:Y:S01]  /*3510*/  LOP3.LUT R4, R4, 0x6, RZ, 0xc0, !PT ;  /* 0x0000000604047812 */ /* 0x000fe200078ec0ff */
[----:B------:R-:W-:Y:S01]  /*3520*/  IMAD.MOV.U32 R220, RZ, RZ, R227 ;  /* 0x000000ffffdc7224 */ /* 0x000fe200078e00e3 */
[----:B------:R-:W-:-:S02]  /*3530*/  IADD3 R5, PT, PT, R228, R189, R230 ;  /* 0x000000bde4057210 */ /* 0x000fc40007ffe0e6 */
[----:B------:R-:W-:Y:S02]  /*3540*/  CS2R R94, SRZ ;  /* 0x00000000005e7805 */ /* 0x000fe4000001ff00 */
[----:B------:R-:W-:Y:S02]  /*3550*/  IADD3 R207, PT, PT, R207, 0x80, -R230 ;  /* 0x00000080cfcf7810 */ /* 0x000fe40007ffe8e6 */
        /* <DEDUP_REMOVED lines=16> */
[----:B------:R-:W-:Y:S01]  /*3660*/  CS2R R60, SRZ ;  /* 0x00000000003c7805 */ /* 0x000fe2000001ff00 */
[----:B--2---:R-:W2:Y:S01]  /*3670*/  @P2 LDC R2, c[0x0][0x458] ;  /* 0x00011600ff022b82 */ /* 0x004ea20000000800 */
[----:B------:R-:W-:Y:S02]  /*3680*/  LOP3.LUT R4, R4, 0x1e0, R9, 0xf8, !PT ;  /* 0x000001e004047812 */ /* 0x000fe400078ef809 */
        /* <DEDUP_REMOVED lines=14> */
[----:B------:R-:W-:Y:S01]  /*3770*/  SHF.R.U32.HI R219, RZ, 0x6, R198 ;  /* 0x00000006ffdb7819 */ /* 0x000fe200000116c6 */
[--C-:B------:R-:W-:Y:S01]  /*3780*/  IMAD.IADD R169, R176, 0x1, R175.reuse ;  /* 0x00000001b0a97824 */ /* 0x100fe200078e02af */
[----:B------:R-:W1:Y:S01]  /*3790*/  LDCU UR4, c[0x0][0x440] ;  /* 0x00008800ff0477ac */ /* 0x000e620008000800 */
[----:B------:R-:W-:Y:S01]  /*37a0*/  IMAD.IADD R168, R180, 0x1, R175 ;  /* 0x00000001b4a87824 */ /* 0x000fe200078e02af */
[----:B------:R-:W1:Y:S01]  /*37b0*/  LDCU UR5, c[0x0][0x3e0] ;  /* 0x00007c00ff0577ac */ /* 0x000e620008000800 */
[----:B--2---:R-:W2:Y:S01]  /*37c0*/  @P2 MUFU.RCP R2, R2 ;  /* 0x0000000200022308 */ /* 0x004ea20000001000 */
[----:B------:R-:W-:Y:S01]  /*37d0*/  IMAD R221, R229, 0x4, R221 ;  /* 0x00000004e5dd7824 */ /* 0x000fe200078e02dd */
[----:B------:R-:W-:Y:S01]  /*37e0*/  IADD3 R222, PT, PT, R5, -0x1f, -R222 ;  /* 0xffffffe105de7810 */ /* 0x000fe20007ffe8de */
[----:B------:R-:W-:-:S02]  /*37f0*/  IMAD.IADD R170, R181, 0x1, R170 ;  /* 0x00000001b5aa7824 */ /* 0x000fc400078e02aa */
[----:B------:R-:W-:Y:S01]  /*3800*/  VIADD R221, R221, 0xfffffffc ;  /* 0xfffffffcdddd7836 */ /* 0x000fe20000000000 */
[----:B----4-:R-:W-:Y:S02]  /*3810*/  USHF.L.U32 UR10, UR10, 0x6, URZ ;  /* 0x000000060a0a7899 */ /* 0x010fe400080006ff */
[----:B------:R-:W-:Y:S01]  /*3820*/  USHF.L.U32 UR29, UR29, 0x3, URZ ;  /* 0x000000031d1d7899 */ /* 0x000fe200080006ff */
[----:B------:R-:W-:Y:S02]  /*3830*/  IADD3 R234, P1, P0, R0, R216, R234 ;  /* 0x000000d800ea7210 */ /* 0x000fe4000783e0ea */
[----:B------:R-:W-:Y:S01]  /*3840*/  SHF.R.S32.HI R216, RZ, 0x1f, R0 ;  /* 0x0000001fffd87819 */ /* 0x000fe20000011400 */
[----:B------:R-:W-:-:S04]  /*3850*/  VIADD R0, R4, UR25 ;  /* 0x0000001904007c36 */ /* 0x000fc80008000000 */
[C---:B------:R-:W-:Y:S01]  /*3860*/  VIADD R205, R0.reuse, 0x1 ;  /* 0x0000000100cd7836 */ /* 0x040fe20000000000 */
[----:B------:R-:W-:Y:S01]  /*3870*/  I2FP.F32.S32 R206, R0 ;  /* 0x0000000000ce7245 */ /* 0x000fe20000201400 */
[C---:B------:R-:W-:Y:S02]  /*3880*/  VIADD R204, R0.reuse, 0x8 ;  /* 0x0000000800cc7836 */ /* 0x040fe40000000000 */
[C---:B------:R-:W-:Y:S02]  /*3890*/  VIADD R203, R0.reuse, 0x9 ;  /* 0x0000000900cb7836 */ /* 0x040fe40000000000 */
[C---:B------:R-:W-:Y:S02]  /*38a0*/  VIADD R202, R0.reuse, 0x10 ;  /* 0x0000001000ca7836 */ /* 0x040fe40000000000 */
[C---:B------:R-:W-:Y:S02]  /*38b0*/  VIADD R201, R0.reuse, 0x11 ;  /* 0x0000001100c97836 */ /* 0x040fe40000000000 */
[----:B------:R-:W-:-:S02]  /*38c0*/  VIADD R200, R0, 0x18 ;  /* 0x0000001800c87836 */ /* 0x000fc40000000000 */
[----:B------:R-:W-:Y:S01]  /*38d0*/  VIADD R0, R0, 0x19 ;  /* 0x0000001900007836 */ /* 0x000fe20000000000 */
[----:B------:R-:W-:Y:S02]  /*38e0*/  I2FP.F32.S32 R205, R205 ;  /* 0x000000cd00cd7245 */ /* 0x000fe40000201400 */
[----:B------:R-:W-:Y:S02]  /*38f0*/  I2FP.F32.S32 R204, R204 ;  /* 0x000000cc00cc7245 */ /* 0x000fe40000201400 */
[----:B------:R-:W-:Y:S02]  /*3900*/  I2FP.F32.S32 R203, R203 ;  /* 0x000000cb00cb7245 */ /* 0x000fe40000201400 */
[----:B------:R-:W-:Y:S02]  /*3910*/  I2FP.F32.S32 R202, R202 ;  /* 0x000000ca00ca7245 */ /* 0x000fe40000201400 */
[----:B------:R-:W-:Y:S02]  /*3920*/  I2FP.F32.S32 R201, R201 ;  /* 0x000000c900c97245 */ /* 0x000fe40000201400 */
[----:B------:R-:W-:-:S02]  /*3930*/  I2FP.F32.S32 R200, R200 ;  /* 0x000000c800c87245 */ /* 0x000fc40000201400 */
[----:B---3--:R-:W-:Y:S02]  /*3940*/  R2UR UR34, R6 ;  /* 0x00000000062272ca */ /* 0x008fe400000e0000 */
[----:B------:R-:W-:Y:S02]  /*3950*/  R2UR UR35, R7 ;  /* 0x00000000072372ca */ /* 0x000fe400000e0000 */
[----:B------:R-:W-:Y:S02]  /*3960*/  IADD3.X R216, PT, PT, R216, R217, RZ, P1, P0 ;  /* 0x000000d9d8d87210 */ /* 0x000fe40000fe04ff */
[----:B------:R-:W-:Y:S01]  /*3970*/  I2FP.F32.S32 R0, R0 ;  /* 0x0000000000007245 */ /* 0x000fe20000201400 */
[----:B--2---:R-:W-:Y:S01]  /*3980*/  @P2 FMUL.FTZ R199, R3, R2 ;  /* 0x0000000203c72220 */ /* 0x004fe20000410000 */
[----:B------:R-:W-:-:S03]  /*3990*/  LOP3.LUT P0, RZ, R198, 0x4, RZ, 0xc0, !PT ;  /* 0x00000004c6ff7812 */ /* 0x000fc6000780c0ff */
        /* <DEDUP_REMOVED lines=8> */
[----:B------:R-:W-:Y:S01]  /*3a20*/  SEL R218, R218, 0xfffffff0, !P0 ;  /* 0xfffffff0dada7807 */ /* 0x000fe20004000000 */
[C---:B------:R-:W-:Y:S02]  /*3a30*/  IMAD.IADD R0, R182.reuse, 0x1, R178 ;  /* 0x00000001b6007824 */ /* 0x040fe400078e02b2 */
[----:B------:R-:W-:-:S02]  /*3a40*/  IMAD.IADD R3, R182, 0x1, R175 ;  /* 0x00000001b6037824 */ /* 0x000fc400078e02af */
[----:B------:R-:W-:Y:S02]  /*3a50*/  IMAD.IADD R2, R0, 0x1, R175 ;  /* 0x0000000100027824 */ /* 0x000fe400078e02af */
[----:B------:R-:W-:Y:S02]  /*3a60*/  IMAD.IADD R217, R191, 0x1, R218 ;  /* 0x00000001bfd97824 */ /* 0x000fe400078e02da */
[----:B------:R-:W-:Y:S01]  /*3a70*/  IMAD.WIDE.U32 R234, R234, -0x2daee0ad, RZ ;  /* 0xd2511f53eaea7825 */ /* 0x000fe200078e00ff */
[----:B------:R-:W-:Y:S02]  /*3a80*/  UIADD3 UR25, UPT, UPT, UR25, 0x80, URZ ;  /* 0x0000008019197890 */ /* 0x000fe4000fffe0ff */
        /* <DEDUP_REMOVED lines=12> */
.L_x_804:
[----:B------:R-:W0:Y:S01]  /*3b50*/  LDGDEPBAR ;  /* 0x00000000000079af */ /* 0x000e220000000000 */
[--C-:B------:R-:W-:Y:S02]  /*3b60*/  IMAD.IADD R112, R175, 0x1, R171.reuse ;  /* 0x00000001af707824 */ /* 0x100fe400078e02ab */
[----:B------:R-:W-:Y:S02]  /*3b70*/  IMAD.IADD R184, R178, 0x1, R171 ;  /* 0x00000001b2b87824 */ /* 0x000fe400078e02ab */
[----:B------:R-:W-:Y:S02]  /*3b80*/  VIADD R228, R228, 0xffffffc0 ;  /* 0xffffffc0e4e47836 */ /* 0x000fe40000000000 */
[----:B------:R-:W-:Y:S02]  /*3b90*/  IMAD.MOV.U32 R211, RZ, RZ, R209 ;  /* 0x000000ffffd37224 */ /* 0x000fe400078e00d1 */
[----:B------:R-:W-:Y:S01]  /*3ba0*/  VIADD R229, R229, 0xffffffff ;  /* 0xffffffffe5e57836 */ /* 0x000fe20000000000 */
[----:B------:R-:W-:Y:S04]  /*3bb0*/  ISETP.GE.AND P5, PT, R228, R207, PT ;  /* 0x000000cfe400720c */ /* 0x000fe80003fa6270 */
[----:B------:R-:W-:Y:S01]  /*3bc0*/  ISETP.GT.AND P5, PT, R230, UR25, P5 ;  /* 0x00000019e6007c0c */ /* 0x000fe2000afa4270 */
        /* <DEDUP_REMOVED lines=13> */
[----:B------:R-:W-:Y:S01]  /*3ca0*/  LDSM.16.M88.4 R120, [R184] ;  /* 0x00000000b878783b */ /* 0x000fe20000000200 */
[C---:B------:R-:W-:Y:S07]  /*3cb0*/  HMMA.16816.F32 R16, R32.reuse, R18, RZ ;  /* 0x000000122010723c */ /* 0x040fee00000018ff */
[----:B------:R-:W2:Y:S01]  /*3cc0*/  LDSM.16.M88.4 R124, [R174+-0x4000] ;  /* 0xffc00000ae7c783b */ /* 0x000ea20000000200 */
[-C--:B---3--:R-:W-:Y:S07]  /*3cd0*/  HMMA.16816.F32 R20, R32, R100.reuse, RZ ;  /* 0x000000642014723c */ /* 0x088fee00000018ff */
[----:B------:R-:W3:Y:S01]  /*3ce0*/  LDSM.16.M88.4 R128, [R184+0x1000] ;  /* 0x00100000b880783b */ /* 0x000ee20000000200 */
[C---:B------:R-:W-:Y:S07]  /*3cf0*/  HMMA.16816.F32 R24, R28.reuse, R100, RZ ;  /* 0x000000641c18723c */ /* 0x040fee00000018ff */
[----:B------:R-:W3:Y:S01]  /*3d00*/  LDSM.16.M88.4 R132, [R174+-0x3800] ;  /* 0xffc80000ae84783b */ /* 0x000ee20000000200 */
[-C--:B------:R-:W-:Y:S08]  /*3d10*/  HMMA.16816.F32 R28, R28, R102.reuse, RZ ;  /* 0x000000661c1c723c */ /* 0x080ff000000018ff */
[----:B------:R-:W-:Y:S08]  /*3d20*/  HMMA.16816.F32 R32, R32, R102, RZ ;  /* 0x000000662020723c */ /* 0x000ff000000018ff */
[-C--:B----4-:R-:W-:Y:S08]  /*3d30*/  HMMA.16816.F32 R4, R104, R108.reuse, R4 ;  /* 0x0000006c6804723c */ /* 0x090ff00000001804 */
[C---:B-1----:R-:W-:Y:S01]  /*3d40*/  HMMA.16816.F32 R8, R112.reuse, R108, R8 ;  /* 0x0000006c7008723c */ /* 0x042fe20000001808 */
[----:B------:R-:W-:Y:S03]  /*3d50*/  IMAD.U32 R109, RZ, RZ, UR21 ;  /* 0x00000015ff6d7e24 */ /* 0x000fe6000f8e00ff */
[----:B------:R-:W-:Y:S02]  /*3d60*/  IMAD.IADD R108, R175, 0x1, R184 ;  /* 0x00000001af6c7824 */ /* 0x000fe400078e02b8 */
[----:B------:R-:W-:Y:S02]  /*3d70*/  IMAD R109, R109, 0x4, R219 ;  /* 0x000000046d6d7824 */ /* 0x000fe400078e02db */
[-C--:B------:R-:W-:Y:S01]  /*3d80*/  HMMA.16816.F32 R12, R112, R110.reuse, R12 ;  /* 0x0000006e700c723c */ /* 0x080fe2000000180c */
[----:B------:R-:W-:Y:S07]  /*3d90*/  LDSM.16.M88.4 R100, [R108] ;  /* 0x000000006c64783b */ /* 0x000fee0000000200 */
[C---:B------:R-:W-:Y:S08]  /*3da0*/  HMMA.16816.F32 R16, R104.reuse, R110, R16 ;  /* 0x0000006e6810723c */ /* 0x040ff00000001810 */
[-C--:B--2---:R-:W-:Y:S08]  /*3db0*/  HMMA.16816.F32 R20, R104, R116.reuse, R20 ;  /* 0x000000746814723c */ /* 0x084ff00000001814 */
[C---:B------:R-:W-:Y:S04]  /*3dc0*/  HMMA.16816.F32 R24, R112.reuse, R116, R24 ;  /* 0x000000747018723c */ /* 0x040fe80000001818 */
[----:B------:R-:W-:Y:S04]  /*3dd0*/  IMAD.WIDE.U32 R116, R221, -0x326172a9, RZ ;  /* 0xcd9e8d57dd747825 */ /* 0x000fe800078e00ff */
[-C--:B------:R-:W-:Y:S03]  /*3de0*/  HMMA.16816.F32 R28, R112, R118.reuse, R28 ;  /* 0x00000076701c723c */ /* 0x080fe6000000181c */
[----:B------:R-:W-:Y:S01]  /*3df0*/  LOP3.LUT R114, R109, UR35, R235, 0x96, !PT ;  /* 0x000000236d727c12 */ /* 0x000fe2000f8e96eb */
[----:B------:R-:W-:Y:S01]  /*3e00*/  VIADD R112, R221, 0x2 ;  /* 0x00000002dd707836 */ /* 0x000fe20000000000 */
[----:B------:R-:W-:Y:S03]  /*3e10*/  LDSM.16.M88.4 R108, [R108+0x1000] ;  /* 0x001000006c6c783b */ /* 0x000fe60000000200 */
[----:B------:R-:W-:Y:S04]  /*3e20*/  HMMA.16816.F32 R32, R104, R118, R32 ;  /* 0x000000766820723c */ /* 0x000fe80000001820 */
[----:B------:R-:W-:Y:S01]  /*3e30*/  IMAD.WIDE.U32 R114, R114, -0x326172a9, RZ ;  /* 0xcd9e8d5772727825 */ /* 0x000fe200078e00ff */
[----:B------:R-:W1:Y:S03]  /*3e40*/  LDSM.16.M88.4 R104, [R173+-0x4000] ;  /* 0xffc00000ad68783b */ /* 0x000e660000000200 */
[-C--:B------:R-:W-:Y:S08]  /*3e50*/  HMMA.16816.F32 R4, R120, R124.reuse, R4 ;  /* 0x0000007c7804723c */ /* 0x080ff00000001804 */
[C---:B---3--:R-:W-:Y:S04]  /*3e60*/  HMMA.16816.F32 R8, R128.reuse, R124, R8 ;  /* 0x0000007c8008723c */ /* 0x048fe80000001808 */
[----:B------:R-:W-:Y:S04]  /*3e70*/  LOP3.LUT R124, R216, UR34, R117, 0x96, !PT ;  /* 0x00000022d87c7c12 */ /* 0x000fe8000f8e9675 */
[-C--:B------:R-:W-:Y:S03]  /*3e80*/  HMMA.16816.F32 R12, R128, R126.reuse, R12 ;  /* 0x0000007e800c723c */ /* 0x080fe6000000180c */
[----:B------:R-:W-:Y:S05]  /*3e90*/  IMAD.WIDE.U32 R124, R124, -0x2daee0ad, RZ ;  /* 0xd2511f537c7c7825 */ /* 0x000fea00078e00ff */
[C---:B------:R-:W-:Y:S08]  /*3ea0*/  HMMA.16816.F32 R16, R120.reuse, R126, R16 ;  /* 0x0000007e7810723c */ /* 0x040ff00000001810 */
[-C--:B------:R-:W-:Y:S08]  /*3eb0*/  HMMA.16816.F32 R20, R120, R132.reuse, R20 ;  /* 0x000000847814723c */ /* 0x080ff00000001814 */
[C---:B------:R-:W-:Y:S04]  /*3ec0*/  HMMA.16816.F32 R24, R128.reuse, R132, R24 ;  /* 0x000000848018723c */ /* 0x040fe80000001818 */
[----:B------:R-:W-:Y:S01]  /*3ed0*/  IMAD.WIDE.U32 R132, R112, -0x326172a9, RZ ;  /* 0xcd9e8d5770847825 */ /* 0x000fe200078e00ff */
[----:B------:R-:W-:Y:S03]  /*3ee0*/  LOP3.LUT R112, R116, UR32, R115, 0x96, !PT ;  /* 0x0000002074707c12 */ /* 0x000fe6000f8e9673 */
[-C--:B------:R-:W-:Y:S03]  /*3ef0*/  HMMA.16816.F32 R28, R128, R134.reuse, R28 ;  /* 0x00000086801c723c */ /* 0x080fe6000000181c */
[----:B------:R-:W-:Y:S02]  /*3f00*/  LOP3.LUT R113, R216, UR34, R133, 0x96, !PT ;  /* 0x00000022d8717c12 */ /* 0x000fe4000f8e9685 */
[C---:B------:R-:W-:Y:S02]  /*3f10*/  LEA R128, P0, R189.reuse, R210, 0x2 ;  /* 0x000000d2bd807211 */ /* 0x040fe400078010ff */
[----:B------:R-:W-:Y:S01]  /*3f20*/  LOP3.LUT R132, R132, UR32, R115, 0x96, !PT ;  /* 0x0000002084847c12 */ /* 0x000fe2000f8e9673 */
[----:B------:R-:W-:Y:S01]  /*3f30*/  HMMA.16816.F32 R32, R120, R134, R32 ;  /* 0x000000867820723c */ /* 0x000fe20000001820 */
[----:B------:R-:W-:Y:S03]  /*3f40*/  IMAD.U32 R121, RZ, RZ, UR21 ;  /* 0x00000015ff797e24 */ /* 0x000fe6000f8e00ff */
[----:B------:R-:W-:Y:S01]  /*3f50*/  LEA.HI.X R129, R189, R211, RZ, 0x2, P0 ;  /* 0x000000d3bd817211 */ /* 0x000fe200000f14ff */
[----:B------:R-:W-:Y:S01]  /*3f60*/  IMAD.WIDE.U32 R122, R113, -0x2daee0ad, RZ ;  /* 0xd2511f53717a7825 */ /* 0x000fe200078e00ff */
[C---:B------:R-:W-:Y:S02]  /*3f70*/  LOP3.LUT R130, R234.reuse, UR31, R125, 0x96, !PT ;  /* 0x0000001fea827c12 */ /* 0x040fe4000f8e967d */
[----:B------:R-:W-:Y:S01]  /*3f80*/  @!P5 SHF.R.U32.HI R113, RZ, 0x1, R198 ;  /* 0x00000001ff71d819 */ /* 0x000fe200000116c6 */
[----:B------:R-:W2:Y:S01]  /*3f90*/  LDG.E R119, desc[UR22][R128.64] ;  /* 0x0000001680777981 */ /* 0x000ea2000c1e1900 */
[----:B------:R-:W-:Y:S01]  /*3fa0*/  LOP3.LUT R126, R234, UR31, R123, 0x96, !PT ;  /* 0x0000001fea7e7c12 */ /* 0x000fe2000f8e967b */
[----:B------:R-:W-:Y:S01]  /*3fb0*/  @!P5 IMAD.SHL.U32 R115, R198, 0x2, RZ ;  /* 0x00000002c673d824 */ /* 0x000fe200078e00ff */
[--C-:B------:R-:W-:Y:S01]  /*3fc0*/  @!P5 VIADDMNMX R125, R222, 0xffffffe8, R230.reuse, PT ;  /* 0xffffffe8de7dd846 */ /* 0x100fe200038001e6 */
[----:B------:R-:W3:Y:S01]  /*3fd0*/  LDG.E R118, desc[UR22][R128.64+0x20] ;  /* 0x0000201680767981 */ /* 0x000ee2000c1e1900 */
[----:B------:R-:W-:Y:S01]  /*3fe0*/  IMAD.WIDE.U32 R134, R112, -0x2daee0ad, RZ ;  /* 0xd2511f5370867825 */ /* 0x000fe200078e00ff */
[-C--:B-1----:R-:W-:Y:S02]  /*3ff0*/  HMMA.16816.F32 R4, R100, R104.reuse, R4 ;  /* 0x000000686404723c */ /* 0x082fe40000001804 */
[----:B-----5:R-:W5:Y:S03]  /*4000*/  LDG.E R117, desc[UR22][R128.64+0x80] ;  /* 0x0000801680757981 */ /* 0x020f66000c1e1900 */
[----:B------:R-:W-:Y:S01]  /*4010*/  @!P5 LOP3.LUT R115, R115, 0x6, RZ, 0xc0, !PT ;  /* 0x000000067373d812 */ /* 0x000fe200078ec0ff */
[----:B------:R1:W5:Y:S01]  /*4020*/  LDG.E R116, desc[UR22][R128.64+0xa0] ;  /* 0x0000a01680747981 */ /* 0x000362000c1e1900 */
[----:B------:R-:W-:Y:S01]  /*4030*/  LOP3.LUT R124, R124, UR26, R135, 0x96, !PT ;  /* 0x0000001a7c7c7c12 */ /* 0x000fe2000f8e9687 */
[----:B------:R-:W-:Y:S01]  /*4040*/  IMAD.WIDE.U32 R130, R130, -0x326172a9, RZ ;  /* 0xcd9e8d5782827825 */ /* 0x000fe200078e00ff */
[----:B------:R-:W-:Y:S01]  /*4050*/  @!P5 LOP3.LUT R113, R115, 0x1e0, R113, 0xf8, !PT ;  /* 0x000001e07371d812 */ /* 0x000fe200078ef871 */
[C---:B------:R-:W-:Y:S04]  /*4060*/  HMMA.16816.F32 R8, R108.reuse, R104, R8 ;  /* 0x000000686c08723c */ /* 0x040fe80000001808 */
[----:B------:R-:W-:Y:S01]  /*4070*/  @!P5 VIMNMX R105, PT, PT, R222, R230, PT ;  /* 0x000000e6de69d248 */ /* 0x000fe20003fe0100 */
[----:B------:R-:W-:Y:S01]  /*4080*/  IMAD.WIDE.U32 R126, R126, -0x326172a9, RZ ;  /* 0xcd9e8d577e7e7825 */ /* 0x000fe200078e00ff */
[--C-:B------:R-:W-:Y:S02]  /*4090*/  @!P5 VIADDMNMX R104, R222, 0x8, R230.reuse, PT ;  /* 0x00000008de68d846 */ /* 0x100fe400038001e6 */
[-C--:B------:R-:W-:Y:S03]  /*40a0*/  HMMA.16816.F32 R12, R108, R106.reuse, R12 ;  /* 0x0000006a6c0c723c */ /* 0x080fe6000000180c */
[----:B------:R-:W-:Y:S01]  /*40b0*/  LOP3.LUT R123, R114, UR30, R127, 0x96, !PT ;  /* 0x0000001e727b7c12 */ /* 0x000fe2000f8e967f */
[----:B------:R-:W-:Y:S01]  /*40c0*/  @!P5 IMAD R121, R121, 0x80, R113 ;  /* 0x000000807979d824 */ /* 0x000fe200078e0271 */
[----:B------:R-:W-:Y:S01]  /*40d0*/  @!P5 VIADDMNMX R127, R222, 0xffffffe0, R230, PT ;  /* 0xffffffe0de7fd846 */ /* 0x000fe200038001e6 */
[----:B------:R-:W-:Y:S01]  /*40e0*/  FADD.FTZ R5, R205, R5 ;  /* 0x00000005cd057221 */ /* 0x000fe20000010000 */
[----:B------:R-:W-:Y:S01]  /*40f0*/  FADD.FTZ R4, R206, R4 ;  /* 0x00000004ce047221 */ /* 0x000fe20000010000 */
[C---:B------:R-:W-:Y:S04]  /*4100*/  HMMA.16816.F32 R16, R100.reuse, R106, R16 ;  /* 0x0000006a6410723c */ /* 0x040fe80000001810 */
[C---:B------:R-:W-:Y:S01]  /*4110*/  @!P5 ISETP.GE.AND P4, PT, R121.reuse, R127, PT ;  /* 0x0000007f7900d20c */ /* 0x040fe20003f86270 */
[----:B------:R-:W-:Y:S01]  /*4120*/  @!P5 VIADD R106, R121, 0x9 ;  /* 0x00000009796ad836 */ /* 0x000fe20000000000 */
[----:B-1----:R-:W-:Y:S01]  /*4130*/  LOP3.LUT R128, R114, UR30, R131, 0x96, !PT ;  /* 0x0000001e72807c12 */ /* 0x002fe2000f8e9683 */
[----:B------:R-:W-:Y:S01]  /*4140*/  FADD.FTZ R9, R205, R9 ;  /* 0x00000009cd097221 */ /* 0x000fe20000010000 */
[C---:B------:R-:W-:Y:S01]  /*4150*/  @!P5 ISETP.GE.AND P6, PT, R121.reuse, R125, PT ;  /* 0x0000007d7900d20c */ /* 0x040fe20003fc6270 */
[----:B------:R-:W1:Y:S01]  /*4160*/  LDSM.16.M88.4 R112, [R173+-0x3800] ;  /* 0xffc80000ad70783b */ /* 0x000e620000000200 */
[----:B------:R-:W-:Y:S01]  /*4170*/  @!P5 FSEL R4, R4, -INF , !P4 ;  /* 0xff8000000404d808 */ /* 0x000fe20006000000 */
[----:B------:R-:W-:Y:S01]  /*4180*/  IMAD.WIDE.U32 R128, R128, -0x2daee0ad, RZ ;  /* 0xd2511f5380807825 */ /* 0x000fe200078e00ff */
[-C--:B------:R-:W-:Y:S03]  /*4190*/  @!P5 ISETP.GE.AND P4, PT, R121, R105.reuse, PT ;  /* 0x000000697900d20c */ /* 0x080fe60003f86270 */
[----:B------:R-:W-:Y:S01]  /*41a0*/  FADD.FTZ R10, R206, R10 ;  /* 0x0000000ace0a7221 */ /* 0x000fe20000010000 */
[----:B------:R-:W-:Y:S01]  /*41b0*/  FADD.FTZ R11, R205, R11 ;  /* 0x0000000bcd0b7221 */ /* 0x000fe20000010000 */
[----:B------:R-:W-:Y:S01]  /*41c0*/  LOP3.LUT R120, R134, UR19, R129, 0x96, !PT ;  /* 0x0000001386787c12 */ /* 0x000fe2000f8e9681 */
[----:B------:R-:W-:Y:S02]  /*41d0*/  @!P5 VIADD R129, R121, 0x1 ;  /* 0x000000017981d836 */ /* 0x000fe40000000000 */
[----:B------:R-:W-:Y:S01]  /*41e0*/  FADD.FTZ R12, R204, R12 ;  /* 0x0000000ccc0c7221 */ /* 0x000fe20000010000 */
[----:B------:R-:W-:Y:S01]  /*41f0*/  FADD.FTZ R13, R203, R13 ;  /* 0x0000000dcb0d7221 */ /* 0x000fe20000010000 */
[C---:B------:R-:W-:Y:S01]  /*4200*/  FADD.FTZ R6, R206.reuse, R6 ;  /* 0x00000006ce067221 */ /* 0x040fe20000010000 */
[----:B------:R-:W-:Y:S01]  /*4210*/  FADD.FTZ R7, R205, R7 ;  /* 0x00000007cd077221 */ /* 0x000fe20000010000 */
[C---:B------:R-:W-:Y:S01]  /*4220*/  @!P5 ISETP.GE.AND P3, PT, R129.reuse, R105, PT ;  /* 0x000000698100d20c */ /* 0x040fe20003f66270 */
[----:B------:R-:W-:Y:S01]  /*4230*/  FADD.FTZ R8, R206, R8 ;  /* 0x00000008ce087221 */ /* 0x000fe20000010000 */
[C---:B------:R-:W-:Y:S01]  /*4240*/  @!P5 ISETP.GE.AND P1, PT, R129.reuse, R127, PT ;  /* 0x0000007f8100d20c */ /* 0x040fe20003f26270 */
[C---:B------:R-:W-:Y:S01]  /*4250*/  FADD.FTZ R14, R204.reuse, R14 ;  /* 0x0000000ecc0e7221 */ /* 0x040fe20000010000 */
[----:B------:R-:W-:Y:S01]  /*4260*/  @!P5 ISETP.GE.AND P0, PT, R129, R125, PT ;  /* 0x0000007d8100d20c */ /* 0x000fe20003f06270 */
[----:B------:R-:W-:Y:S01]  /*4270*/  FADD.FTZ R15, R203, R15 ;  /* 0x0000000fcb0f7221 */ /* 0x000fe20000010000 */
[-C--:B------:R-:W-:Y:S01]  /*4280*/  @!P5 ISETP.GE.AND P2, PT, R129, R104.reuse, PT ;  /* 0x000000688100d20c */ /* 0x080fe20003f46270 */
[----:B------:R-:W-:Y:S01]  /*4290*/  @!P5 VIADD R129, R121, 0x8 ;  /* 0x000000087981d836 */ /* 0x000fe20000000000 */
[----:B------:R-:W-:Y:S01]  /*42a0*/  @!P5 FSEL R9, R9, -INF , !P3 ;  /* 0xff8000000909d808 */ /* 0x000fe20005800000 */
[----:B------:R-:W-:Y:S01]  /*42b0*/  FADD.FTZ R16, R204, R16 ;  /* 0x00000010cc107221 */ /* 0x000fe20000010000 */
[-C--:B------:R-:W-:Y:S01]  /*42c0*/  @!P5 ISETP.GE.AND P3, PT, R121, R104.reuse, PT ;  /* 0x000000687900d20c */ /* 0x080fe20003f66270 */
[----:B------:R-:W-:Y:S01]  /*42d0*/  FADD.FTZ R17, R203, R17 ;  /* 0x00000011cb117221 */ /* 0x000fe20000010000 */
[----:B------:R-:W-:Y:S01]  /*42e0*/  @!P5 FSEL R5, R5, -INF , !P1 ;  /* 0xff8000000505d808 */ /* 0x000fe20004800000 */
[----:B------:R-:W-:Y:S01]  /*42f0*/  IMAD.WIDE.U32 R132, R132, -0x2daee0ad, RZ ;  /* 0xd2511f5384847825 */ /* 0x000fe200078e00ff */
[----:B------:R-:W-:Y:S02]  /*4300*/  @!P5 FSEL R10, R10, -INF , !P3 ;  /* 0xff8000000a0ad808 */ /* 0x000fe40005800000 */
[-C--:B------:R-:W-:Y:S01]  /*4310*/  @!P5 ISETP.GE.AND P1, PT, R129, R105.reuse, PT ;  /* 0x000000698100d20c */ /* 0x080fe20003f26270 */
[----:B------:R-:W-:Y:S01]  /*4320*/  FADD.FTZ R18, R204, R18 ;  /* 0x00000012cc127221 */ /* 0x000fe20000010000 */
[----:B------:R-:W-:Y:S01]  /*4330*/  @!P5 ISETP.GE.AND P3, PT, R106, R105, PT ;  /* 0x000000696a00d20c */ /* 0x000fe20003f66270 */
[----:B------:R-:W-:Y:S01]  /*4340*/  FADD.FTZ R19, R203, R19 ;  /* 0x00000013cb137221 */ /* 0x000fe20000010000 */
[----:B------:R-:W-:Y:S02]  /*4350*/  @!P5 FSEL R11, R11, -INF , !P2 ;  /* 0xff8000000b0bd808 */ /* 0x000fe40005000000 */
[----:B------:R-:W-:Y:S02]  /*4360*/  @!P5 FSEL R12, R12, -INF , !P1 ;  /* 0xff8000000c0cd808 */ /* 0x000fe40004800000 */
[----:B------:R-:W-:Y:S02]  /*4370*/  @!P5 FSEL R13, R13, -INF , !P3 ;  /* 0xff8000000d0dd808 */ /* 0x000fe40005800000 */
[----:B------:R-:W-:Y:S01]  /*4380*/  @!P5 FSEL R6, R6, -INF , !P6 ;  /* 0xff8000000606d808 */ /* 0x000fe20007000000 */
[-C--:B-1----:R-:W-:Y:S03]  /*4390*/  HMMA.16816.F32 R20, R100, R112.reuse, R20 ;  /* 0x000000706414723c */ /* 0x082fe60000001814 */
[----:B------:R-:W-:Y:S02]  /*43a0*/  @!P5 FSEL R7, R7, -INF , !P0 ;  /* 0xff8000000707d808 */ /* 0x000fe40004000000 */
[CC--:B------:R-:W-:Y:S02]  /*43b0*/  @!P5 ISETP.GE.AND P2, PT, R106.reuse, R104.reuse, PT ;  /* 0x000000686a00d20c */ /* 0x0c0fe40003f46270 */
[C---:B------:R-:W-:Y:S01]  /*43c0*/  @!P5 ISETP.GE.AND P1, PT, R106.reuse, R127, PT ;  /* 0x0000007f6a00d20c */ /* 0x040fe20003f26270 */
[C---:B------:R-:W-:Y:S04]  /*43d0*/  HMMA.16816.F32 R24, R108.reuse, R112, R24 ;  /* 0x000000706c18723c */ /* 0x040fe80000001818 */
[----:B------:R-:W-:Y:S01]  /*43e0*/  @!P5 ISETP.GE.AND P3, PT, R106, R125, PT ;  /* 0x0000007d6a00d20c */ /* 0x000fe20003f66270 */
[----:B------:R-:W-:Y:S01]  /*43f0*/  @!P5 VIADD R106, R121, 0x10 ;  /* 0x00000010796ad836 */ /* 0x000fe20000000000 */
[CC--:B------:R-:W-:Y:S01]  /*4400*/  @!P5 ISETP.GE.AND P6, PT, R129.reuse, R104.reuse, PT ;  /* 0x000000688100d20c */ /* 0x0c0fe20003fc6270 */
[----:B------:R-:W-:Y:S01]  /*4410*/  IMAD.WIDE.U32 R112, R124, -0x326172a9, RZ ;  /* 0xcd9e8d577c707825 */ /* 0x000fe200078e00ff */
[C---:B------:R-:W-:Y:S01]  /*4420*/  @!P5 ISETP.GE.AND P0, PT, R129.reuse, R127, PT ;  /* 0x0000007f8100d20c */ /* 0x040fe20003f06270 */
[-C--:B------:R-:W-:Y:S03]  /*4430*/  HMMA.16816.F32 R28, R108, R114.reuse, R28 ;  /* 0x000000726c1c723c */ /* 0x080fe6000000181c */
[----:B------:R-:W-:Y:S01]  /*4440*/  @!P5 FSEL R8, R8, -INF , !P4 ;  /* 0xff8000000808d808 */ /* 0x000fe20006000000 */
[----:B------:R-:W-:Y:S01]  /*4450*/  IMAD.WIDE.U32 R108, R120, -0x326172a9, RZ ;  /* 0xcd9e8d57786c7825 */ /* 0x000fe200078e00ff */
[----:B------:R-:W-:Y:S02]  /*4460*/  @!P5 ISETP.GE.AND P4, PT, R129, R125, PT ;  /* 0x0000007d8100d20c */ /* 0x000fe40003f86270 */
[----:B------:R-:W-:Y:S01]  /*4470*/  @!P5 FSEL R14, R14, -INF , !P6 ;  /* 0xff8000000e0ed808 */ /* 0x000fe20007000000 */
[----:B------:R-:W-:Y:S01]  /*4480*/  @!P5 VIADD R129, R121, 0x11 ;  /* 0x000000117981d836 */ /* 0x000fe20000000000 */
[----:B------:R-:W-:Y:S01]  /*4490*/  @!P5 FSEL R15, R15, -INF , !P2 ;  /* 0xff8000000f0fd808 */ /* 0x000fe20005000000 */
[----:B------:R-:W-:Y:S04]  /*44a0*/  HMMA.16816.F32 R32, R100, R114, R32 ;  /* 0x000000726420723c */ /* 0x000fe80000001820 */
[----:B------:R-:W-:Y:S01]  /*44b0*/  @!P5 FSEL R16, R16, -INF , !P0 ;  /* 0xff8000001010d808 */ /* 0x000fe20004000000 */
[----:B------:R-:W-:Y:S01]  /*44c0*/  FADD.FTZ R21, R201, R21 ;  /* 0x00000015c9157221 */ /* 0x000fe20000010000 */
[----:B------:R-:W-:Y:S01]  /*44d0*/  @!P5 FSEL R17, R17, -INF , !P1 ;  /* 0xff8000001111d808 */ /* 0x000fe20004800000 */
[----:B------:R-:W-:Y:S01]  /*44e0*/  FADD.FTZ R20, R202, R20 ;  /* 0x00000014ca147221 */ /* 0x000fe20000010000 */
[----:B------:R-:W-:Y:S01]  /*44f0*/  LOP3.LUT R122, R122, UR26, R133, 0x96, !PT ;  /* 0x0000001a7a7a7c12 */ /* 0x000fe2000f8e9685 */
[C---:B------:R-:W-:Y:S01]  /*4500*/  FADD.FTZ R29, R199.reuse, R29 ;  /* 0x0000001dc71d7221 */ /* 0x040fe20000010000 */
[C---:B------:R-:W-:Y:S01]  /*4510*/  @!P5 ISETP.GE.AND P6, PT, R106.reuse, R127, PT ;  /* 0x0000007f6a00d20c */ /* 0x040fe20003fc6270 */
[----:B------:R-:W-:Y:S01]  /*4520*/  FADD.FTZ R31, R199, R31 ;  /* 0x0000001fc71f7221 */ /* 0x000fe20000010000 */
[----:B------:R-:W-:Y:S01]  /*4530*/  @!P5 ISETP.GE.AND P2, PT, R106, R125, PT ;  /* 0x0000007d6a00d20c */ /* 0x000fe20003f46270 */
[----:B------:R-:W-:Y:S01]  /*4540*/  FADD.FTZ R28, R200, R28 ;  /* 0x0000001cc81c7221 */ /* 0x000fe20000010000 */
[----:B------:R-:W-:Y:S01]  /*4550*/  @!P5 ISETP.GE.AND P0, PT, R106, R105, PT ;  /* 0x000000696a00d20c */ /* 0x000fe20003f06270 */
[----:B------:R-:W-:Y:S01]  /*4560*/  FADD.FTZ R30, R200, R30 ;  /* 0x0000001ec81e7221 */ /* 0x000fe20000010000 */
[-C--:B------:R-:W-:Y:S01]  /*4570*/  @!P5 ISETP.GE.AND P1, PT, R106, R104.reuse, PT ;  /* 0x000000686a00d20c */ /* 0x080fe20003f26270 */
[----:B------:R-:W-:Y:S01]  /*4580*/  IMAD.WIDE.U32 R106, R123, -0x2daee0ad, RZ ;  /* 0xd2511f537b6a7825 */ /* 0x000fe200078e00ff */
[----:B------:R-:W-:Y:S02]  /*4590*/  @!P5 FSEL R18, R18, -INF , !P4 ;  /* 0xff8000001212d808 */ /* 0x000fe40006000000 */
[----:B------:R-:W-:Y:S01]  /*45a0*/  @!P5 ISETP.GE.AND P4, PT, R129, R127, PT ;  /* 0x0000007f8100d20c */ /* 0x000fe20003f86270 */
[----:B------:R-:W-:Y:S01]  /*45b0*/  IMAD.WIDE.U32 R122, R122, -0x326172a9, RZ ;  /* 0xcd9e8d577a7a7825 */ /* 0x000fe200078e00ff */
[----:B------:R-:W-:Y:S02]  /*45c0*/  LOP3.LUT R132, R132, UR19, R107, 0x96, !PT ;  /* 0x0000001384847c12 */ /* 0x000fe4000f8e966b */
[----:B------:R-:W-:Y:S01]  /*45d0*/  @!P5 FSEL R21, R21, -INF , !P4 ;  /* 0xff8000001515d808 */ /* 0x000fe20006000000 */
[----:B------:R-:W-:Y:S01]  /*45e0*/  @!P5 VIADD R107, R121, 0x18 ;  /* 0x00000018796bd836 */ /* 0x000fe20000000000 */
[-C--:B------:R-:W-:Y:S01]  /*45f0*/  @!P5 ISETP.GE.AND P4, PT, R129, R104.reuse, PT ;  /* 0x000000688100d20c */ /* 0x080fe20003f86270 */
[----:B------:R-:W-:Y:S01]  /*4600*/  FADD.FTZ R26, R202, R26 ;  /* 0x0000001aca1a7221 */ /* 0x000fe20000010000 */
[----:B------:R-:W-:Y:S01]  /*4610*/  LOP3.LUT R126, R126, UR24, R123, 0x96, !PT ;  /* 0x000000187e7e7c12 */ /* 0x000fe2000f8e967b */
[----:B------:R-:W-:Y:S01]  /*4620*/  FADD.FTZ R27, R201, R27 ;  /* 0x0000001bc91b7221 */ /* 0x000fe20000010000 */
[----:B------:R-:W-:Y:S01]  /*4630*/  @!P5 FSEL R20, R20, -INF , !P6 ;  /* 0xff8000001414d808 */ /* 0x000fe20007000000 */
[----:B------:R-:W-:Y:S01]  /*4640*/  @!P5 VIADD R121, R121, 0x19 ;  /* 0x000000197979d836 */ /* 0x000fe20000000000 */
[----:B------:R-:W-:Y:S01]  /*4650*/  @!P5 ISETP.GE.AND P6, PT, R129, R105, PT ;  /* 0x000000698100d20c */ /* 0x000fe20003fc6270 */
[----:B------:R-:W-:Y:S01]  /*4660*/  IMAD.WIDE.U32 R132, R132, -0x326172a9, RZ ;  /* 0xcd9e8d5784847825 */ /* 0x000fe200078e00ff */
[----:B------:R-:W-:Y:S02]  /*4670*/  @!P5 FSEL R26, R26, -INF , !P1 ;  /* 0xff8000001a1ad808 */ /* 0x000fe40004800000 */
[----:B------:R-:W-:Y:S01]  /*4680*/  @!P5 FSEL R27, R27, -INF , !P4 ;  /* 0xff8000001b1bd808 */ /* 0x000fe20006000000 */
[----:B------:R-:W-:Y:S01]  /*4690*/  FADD.FTZ R24, R202, R24 ;  /* 0x00000018ca187221 */ /* 0x000fe20000010000 */
[-C--:B------:R-:W-:Y:S01]  /*46a0*/  @!P5 ISETP.GE.AND P1, PT, R107, R127.reuse, PT ;  /* 0x0000007f6b00d20c */ /* 0x080fe20003f26270 */
[----:B------:R-:W-:Y:S01]  /*46b0*/  FADD.FTZ R25, R201, R25 ;  /* 0x00000019c9197221 */ /* 0x000fe20000010000 */
[----:B------:R-:W-:Y:S01]  /*46c0*/  @!P5 ISETP.GE.AND P4, PT, R121, R127, PT ;  /* 0x0000007f7900d20c */ /* 0x000fe20003f86270 */
[----:B------:R-:W-:Y:S01]  /*46d0*/  IMAD.WIDE.U32 R126, R126, -0x2daee0ad, RZ ;  /* 0xd2511f537e7e7825 */ /* 0x000fe200078e00ff */
[----:B------:R-:W-:Y:S02]  /*46e0*/  LOP3.LUT R122, R122, UR17, R133, 0x96, !PT ;  /* 0x000000117a7a7c12 */ /* 0x000fe4000f8e9685 */
[----:B------:R-:W-:Y:S01]  /*46f0*/  @!P5 FSEL R19, R19, -INF , !P3 ;  /* 0xff8000001313d808 */ /* 0x000fe20005800000 */
[----:B------:R-:W-:Y:S01]  /*4700*/  FADD.FTZ R33, R199, R33 ;  /* 0x00000021c7217221 */ /* 0x000fe20000010000 */
[----:B------:R-:W-:Y:S01]  /*4710*/  @!P5 FSEL R24, R24, -INF , !P0 ;  /* 0xff8000001818d808 */ /* 0x000fe20004000000 */
[----:B------:R-:W-:Y:S01]  /*4720*/  IMAD.WIDE.U32 R122, R122, -0x2daee0ad, RZ ;  /* 0xd2511f537a7a7825 */ /* 0x000fe200078e00ff */
[----:B------:R-:W-:Y:S02]  /*4730*/  @!P5 FSEL R25, R25, -INF , !P6 ;  /* 0xff8000001919d808 */ /* 0x000fe40007000000 */
[----:B------:R-:W-:Y:S01]  /*4740*/  @!P5 ISETP.GE.AND P3, PT, R129, R125, PT ;  /* 0x0000007d8100d20c */ /* 0x000fe20003f66270 */
[----:B------:R-:W-:Y:S01]  /*4750*/  FADD.FTZ R22, R202, R22 ;  /* 0x00000016ca167221 */ /* 0x000fe20000010000 */
[-C--:B------:R-:W-:Y:S01]  /*4760*/  @!P5 ISETP.GE.AND P0, PT, R107, R104.reuse, PT ;  /* 0x000000686b00d20c */ /* 0x080fe20003f06270 */
[----:B------:R-:W-:Y:S01]  /*4770*/  FADD.FTZ R23, R201, R23 ;  /* 0x00000017c9177221 */ /* 0x000fe20000010000 */
[----:B------:R-:W-:Y:S01]  /*4780*/  @!P5 ISETP.GE.AND P6, PT, R121, R104, PT ;  /* 0x000000687900d20c */ /* 0x000fe20003fc6270 */
[----:B------:R-:W-:Y:S01]  /*4790*/  FADD.FTZ R35, R199, R35 ;  /* 0x00000023c7237221 */ /* 0x000fe20000010000 */
[----:B------:R-:W-:Y:S01]  /*47a0*/  LOP3.LUT R130, R130, UR24, R113, 0x96, !PT ;  /* 0x0000001882827c12 */ /* 0x000fe2000f8e9671 */
[----:B------:R-:W-:Y:S01]  /*47b0*/  FADD.FTZ R34, R200, R34 ;  /* 0x00000022c8227221 */ /* 0x000fe20000010000 */
[----:B------:R-:W-:Y:S02]  /*47c0*/  LOP3.LUT R104, R112, UR17, R109, 0x96, !PT ;  /* 0x0000001170687c12 */ /* 0x000fe4000f8e966d */
[----:B------:R-:W-:Y:S01]  /*47d0*/  LOP3.LUT R106, R106, UR16, R127, 0x96, !PT ;  /* 0x000000106a6a7c12 */ /* 0x000fe2000f8e967f */
[----:B------:R-:W-:Y:S01]  /*47e0*/  IMAD.WIDE.U32 R130, R130, -0x2daee0ad, RZ ;  /* 0xd2511f5382827825 */ /* 0x000fe200078e00ff */
[----:B------:R-:W-:Y:S02]  /*47f0*/  @!P5 FSEL R22, R22, -INF , !P2 ;  /* 0xff8000001616d808 */ /* 0x000fe40005000000 */
[----:B------:R-:W-:Y:S01]  /*4800*/  @!P5 FSEL R23, R23, -INF , !P3 ;  /* 0xff8000001717d808 */ /* 0x000fe20005800000 */
[----:B------:R-:W-:Y:S01]  /*4810*/  IMAD.WIDE.U32 R112, R106, -0x326172a9, RZ ;  /* 0xcd9e8d576a707825 */ /* 0x000fe200078e00ff */
[-C--:B------:R-:W-:Y:S02]  /*4820*/  @!P5 ISETP.GE.AND P2, PT, R107, R105.reuse, PT ;  /* 0x000000696b00d20c */ /* 0x080fe40003f46270 */
[----:B------:R-:W-:Y:S01]  /*4830*/  @!P5 ISETP.GE.AND P3, PT, R121, R105, PT ;  /* 0x000000697900d20c */ /* 0x000fe20003f66270 */
[----:B------:R-:W-:Y:S01]  /*4840*/  IMAD.WIDE.U32 R104, R104, -0x2daee0ad, RZ ;  /* 0xd2511f5368687825 */ /* 0x000fe200078e00ff */
[----:B------:R-:W-:Y:S02]  /*4850*/  LOP3.LUT R106, R126, UR13, R123, 0x96, !PT ;  /* 0x0000000d7e6a7c12 */ /* 0x000fe4000f8e967b */
[----:B------:R-:W-:Y:S02]  /*4860*/  LOP3.LUT R128, R128, UR16, R131, 0x96, !PT ;  /* 0x0000001080807c12 */ /* 0x000fe4000f8e9683 */
[----:B------:R-:W-:Y:S01]  /*4870*/  LOP3.LUT R105, R130, UR13, R105, 0x96, !PT ;  /* 0x0000000d82697c12 */ /* 0x000fe2000f8e9669 */
[----:B------:R-:W-:Y:S01]  /*4880*/  IMAD.WIDE.U32 R100, R106, -0x326172a9, RZ ;  /* 0xcd9e8d576a647825 */ /* 0x000fe200078e00ff */
[----:B------:R-:W-:Y:S02]  /*4890*/  LOP3.LUT R132, R132, UR15, R113, 0x96, !PT ;  /* 0x0000000f84847c12 */ /* 0x000fe4000f8e9671 */
[----:B------:R-:W-:Y:S01]  /*48a0*/  @!P5 FSEL R29, R29, -INF , !P3 ;  /* 0xff8000001d1dd808 */ /* 0x000fe20005800000 */
[----:B------:R-:W-:Y:S01]  /*48b0*/  IMAD.WIDE.U32 R110, R105, -0x326172a9, RZ ;  /* 0xcd9e8d57696e7825 */ /* 0x000fe200078e00ff */
[----:B------:R-:W-:Y:S02]  /*48c0*/  LOP3.LUT R112, R112, UR12, R101, 0x96, !PT ;  /* 0x0000000c70707c12 */ /* 0x000fe4000f8e9665 */
[----:B------:R-:W-:Y:S01]  /*48d0*/  @!P5 FSEL R28, R28, -INF , !P2 ;  /* 0xff8000001c1cd808 */ /* 0x000fe20005000000 */
[----:B------:R-:W-:Y:S01]  /*48e0*/  IMAD.WIDE.U32 R128, R128, -0x326172a9, RZ ;  /* 0xcd9e8d5780807825 */ /* 0x000fe200078e00ff */
[----:B------:R-:W-:Y:S02]  /*48f0*/  PRMT R103, R110, 0x7772, RZ ;  /* 0x000077726e677816 */ /* 0x000fe400000000ff */
[-C--:B------:R-:W-:Y:S01]  /*4900*/  @!P5 ISETP.GE.AND P3, PT, R121, R125.reuse, PT ;  /* 0x0000007d7900d20c */ /* 0x080fe20003f66270 */
[----:B------:R-:W-:Y:S01]  /*4910*/  FADD.FTZ R101, R200, R32 ;  /* 0x00000020c8657221 */ /* 0x000fe20000010000 */
[----:B------:R-:W-:Y:S02]  /*4920*/  LOP3.LUT R102, R128, UR12, R111, 0x96, !PT ;  /* 0x0000000c80667c12 */ /* 0x000fe4000f8e966f */
[----:B------:R-:W-:Y:S02]  /*4930*/  LOP3.LUT R105, R108, UR15, R129, 0x96, !PT ;  /* 0x0000000f6c697c12 */ /* 0x000fe4000f8e9681 */
[----:B------:R-:W-:Y:S02]  /*4940*/  @!P5 FSEL R101, R101, -INF , !P1 ;  /* 0xff8000006565d808 */ /* 0x000fe40004800000 */
[----:B------:R-:W-:Y:S01]  /*4950*/  ISETP.GT.U32.AND P1, PT, R103, UR6, PT ;  /* 0x0000000667007c0c */ /* 0x000fe2000bf24070 */
[----:B------:R-:W-:Y:S01]  /*4960*/  IMAD.WIDE.U32 R114, R105, -0x2daee0ad, RZ ;  /* 0xd2511f5369727825 */ /* 0x000fe200078e00ff */
[----:B------:R-:W-:Y:S02]  /*4970*/  LOP3.LUT R103, R102, 0xff, RZ, 0xc0, !PT ;  /* 0x000000ff66677812 */ /* 0x000fe400078ec0ff */
[----:B------:R-:W-:Y:S02]  /*4980*/  @!P5 ISETP.GE.AND P2, PT, R107, R125, PT ;  /* 0x0000007d6b00d20c */ /* 0x000fe40003f46270 */
[C---:B------:R-:W-:Y:S02]  /*4990*/  PRMT R109, R110.reuse, 0x7773, RZ ;  /* 0x000077736e6d7816 */ /* 0x040fe400000000ff */
[C---:B------:R-:W-:Y:S02]  /*49a0*/  PRMT R120, R110.reuse, 0x7770, RZ ;  /* 0x000077706e787816 */ /* 0x040fe400000000ff */
[----:B------:R-:W-:Y:S01]  /*49b0*/  PRMT R113, R110, 0x7771, RZ ;  /* 0x000077716e717816 */ /* 0x000fe200000000ff */
[----:B------:R-:W-:Y:S01]  /*49c0*/  IMAD.WIDE.U32 R110, R132, -0x2daee0ad, RZ ;  /* 0xd2511f53846e7825 */ /* 0x000fe200078e00ff */
[----:B------:R-:W-:Y:S02]  /*49d0*/  @!P5 FSEL R33, R33, -INF , !P4 ;  /* 0xff8000002121d808 */ /* 0x000fe40006000000 */
[----:B------:R-:W-:Y:S02]  /*49e0*/  SHF.R.U32.HI R32, RZ, 0x18, R102 ;  /* 0x00000018ff207819 */ /* 0x000fe40000011666 */
[----:B------:R-:W-:Y:S01]  /*49f0*/  ISETP.LE.U32.AND P4, PT, R103, UR6, PT ;  /* 0x0000000667007c0c */ /* 0x000fe2000bf83070 */
[----:B------:R-:W-:Y:S01]  /*4a00*/  FMUL.FTZ R103, R226, 1.4426950216293334961 ;  /* 0x3fb8aa3be2677820 */ /* 0x000fe20000410000 */
[----:B------:R-:W-:Y:S02]  /*4a10*/  @!P5 FSEL R35, R35, -INF , !P3 ;  /* 0xff8000002323d808 */ /* 0x000fe40005800000 */
[----:B------:R-:W-:Y:S02]  /*4a20*/  @!P5 FSEL R34, R34, -INF , !P2 ;  /* 0xff8000002222d808 */ /* 0x000fe40005000000 */
[----:B------:R-:W-:Y:S02]  /*4a30*/  FSETP.NEU.FTZ.AND P3, PT, R226, -INF , PT ;  /* 0xff800000e200780b */ /* 0x000fe40003f7d000 */
[C---:B------:R-:W-:Y:S02]  /*4a40*/  PRMT R107, R100.reuse, 0x7771, RZ ;  /* 0x00007771646b7816 */ /* 0x040fe400000000ff */
[C---:B------:R-:W-:Y:S02]  /*4a50*/  PRMT R106, R100.reuse, 0x7772, RZ ;  /* 0x00007772646a7816 */ /* 0x040fe400000000ff */
[C---:B------:R-:W-:Y:S02]  /*4a60*/  PRMT R105, R100.reuse, 0x7773, RZ ;  /* 0x0000777364697816 */ /* 0x040fe400000000ff */
[----:B------:R-:W-:Y:S02]  /*4a70*/  PRMT R108, R100, 0x7770, RZ ;  /* 0x00007770646c7816 */ /* 0x000fe400000000ff */
[----:B------:R-:W-:Y:S01]  /*4a80*/  ISETP.LE.U32.AND P2, PT, R32, UR6, PT ;  /* 0x0000000620007c0c */ /* 0x000fe2000bf43070 */
[----:B------:R-:W-:Y:S01]  /*4a90*/  FMUL.FTZ R32, R225, 1.4426950216293334961 ;  /* 0x3fb8aa3be1207820 */ /* 0x000fe20000410000 */
[----:B------:R-:W-:Y:S02]  /*4aa0*/  @!P5 FSEL R31, R31, -INF , !P6 ;  /* 0xff8000001f1fd808 */ /* 0x000fe40007000000 */
[--C-:B------:R-:W-:Y:S02]  /*4ab0*/  LOP3.LUT R100, R122, UR11, R111.reuse, 0x96, !PT ;  /* 0x0000000b7a647c12 */ /* 0x100fe4000f8e966f */
[----:B------:R-:W-:Y:S02]  /*4ac0*/  @!P5 FSEL R30, R30, -INF , !P0 ;  /* 0xff8000001e1ed808 */ /* 0x000fe40004000000 */
[C---:B------:R-:W-:Y:S02]  /*4ad0*/  PRMT R111, R102.reuse, 0x7632, R111 ;  /* 0x00007632666f7816 */ /* 0x040fe4000000006f */
[----:B------:R-:W-:Y:S02]  /*4ae0*/  FSETP.NEU.FTZ.AND P5, PT, R225, -INF , PT ;  /* 0xff800000e100780b */ /* 0x000fe40003fbd000 */
[----:B------:R-:W-:Y:S02]  /*4af0*/  FSEL R103, R103, RZ, P3 ;  /* 0x000000ff67677208 */ /* 0x000fe40001800000 */
[----:B------:R-:W-:Y:S02]  /*4b00*/  ISETP.GT.U32.AND P6, PT, R113, UR6, PT ;  /* 0x0000000671007c0c */ /* 0x000fe4000bfc4070 */
[----:B------:R-:W-:Y:S01]  /*4b10*/  LOP3.LUT R113, R102, 0xffff, RZ, 0xc0, !PT ;  /* 0x0000ffff66717812 */ /* 0x000fe200078ec0ff */
[----:B------:R-:W-:Y:S01]  /*4b20*/  FFMA.FTZ R245, R4, UR7, -R103 ;  /* 0x0000000704f57c23 */ /* 0x000fe20008010867 */
[----:B------:R-:W-:Y:S01]  /*4b30*/  LOP3.LUT R104, R104, UR11, R115, 0x96, !PT ;  /* 0x0000000b68687c12 */ /* 0x000fe2000f8e9673 */
[----:B------:R-:W-:Y:S01]  /*4b40*/  FMUL.FTZ R115, R224, 1.4426950216293334961 ;  /* 0x3fb8aa3be0737820 */ /* 0x000fe20000410000 */
[----:B------:R-:W-:Y:S01]  /*4b50*/  FSEL R32, R32, RZ, P5 ;  /* 0x000000ff20207208 */ /* 0x000fe20002800000 */
[----:B------:R-:W-:Y:S01]  /*4b60*/  FFMA.FTZ R244, R5, UR7, -R103 ;  /* 0x0000000705f47c23 */ /* 0x000fe20008010867 */
[----:B------:R-:W-:Y:S01]  /*4b70*/  LOP3.LUT R111, R111, 0xff, RZ, 0xc0, !PT ;  /* 0x000000ff6f6f7812 */ /* 0x000fe200078ec0ff */
[----:B------:R-:W-:Y:S01]  /*4b80*/  MUFU.EX2 R245, R245 ;  /* 0x000000f500f57308 */ /* 0x000fe20000000800 */
[----:B------:R-:W-:Y:S01]  /*4b90*/  FSETP.NEU.FTZ.AND P5, PT, R224, -INF , PT ;  /* 0xff800000e000780b */ /* 0x000fe20003fbd000 */
[--C-:B------:R-:W-:Y:S01]  /*4ba0*/  FFMA.FTZ R7, R7, UR7, -R32.reuse ;  /* 0x0000000707077c23 */ /* 0x100fe20008010820 */
[----:B------:R-:W-:Y:S07]  /*4bb0*/  SHF.R.U32.HI R4, RZ, 0x8, R113 ;  /* 0x00000008ff047819 */ /* 0x000fee0000011671 */
[----:B------:R-:W-:Y:S01]  /*4bc0*/  MUFU.EX2 R244, R244 ;  /* 0x000000f400f47308 */ /* 0x000fe20000000800 */
[----:B------:R-:W-:Y:S01]  /*4bd0*/  ISETP.LE.U32.AND P3, PT, R111, UR6, PT ;  /* 0x000000066f007c0c */ /* 0x000fe2000bf63070 */
[----:B------:R-:W-:Y:S01]  /*4be0*/  FMUL.FTZ R111, R223, 1.4426950216293334961 ;  /* 0x3fb8aa3bdf6f7820 */ /* 0x000fe20000410000 */
[----:B------:R-:W-:Y:S01]  /*4bf0*/  FSEL R102, R115, RZ, P5 ;  /* 0x000000ff73667208 */ /* 0x000fe20002800000 */
[----:B------:R-:W-:Y:S01]  /*4c00*/  FFMA.FTZ R6, R6, UR7, -R32 ;  /* 0x0000000706067c23 */ /* 0x000fe20008010820 */
[----:B------:R-:W-:Y:S05]  /*4c10*/  FSETP.NEU.FTZ.AND P5, PT, R223, -INF , PT ;  /* 0xff800000df00780b */ /* 0x000fea0003fbd000 */
[----:B------:R-:W1:Y:S01]  /*4c20*/  MUFU.EX2 R135, R7 ;  /* 0x0000000700877308 */ /* 0x000e620000000800 */
[----:B------:R-:W-:Y:S01]  /*4c30*/  LOP3.LUT R5, R4, 0xffff, RZ, 0xc0, !PT ;  /* 0x0000ffff04057812 */ /* 0x000fe200078ec0ff */
[--C-:B------:R-:W-:Y:S01]  /*4c40*/  FFMA.FTZ R9, R9, UR7, -R102.reuse ;  /* 0x0000000709097c23 */ /* 0x100fe20008010866 */
[----:B------:R-:W-:Y:S07]  /*4c50*/  FSEL R4, R111, RZ, P5 ;  /* 0x000000ff6f047208 */ /* 0x000fee0002800000 */
[----:B------:R4:W2:Y:S01]  /*4c60*/  MUFU.EX2 R184, R6 ;  /* 0x0000000600b87308 */ /* 0x0008a20000000800 */
[----:B------:R-:W-:Y:S01]  /*4c70*/  ISETP.LE.U32.AND P5, PT, R5, UR6, PT ;  /* 0x0000000605007c0c */ /* 0x000fe2000bfa3070 */
[----:B------:R-:W-:Y:S01]  /*4c80*/  FFMA.FTZ R12, R12, UR7, -R102 ;  /* 0x000000070c0c7c23 */ /* 0x000fe20008010866 */
[----:B------:R-:W-:Y:S01]  /*4c90*/  LOP3.LUT R5, R112, 0xffff, RZ, 0xc0, !PT ;  /* 0x0000ffff70057812 */ /* 0x000fe200078ec0ff */
[--C-:B------:R-:W-:Y:S06]  /*4ca0*/  FFMA.FTZ R10, R10, UR7, -R4.reuse ;  /* 0x000000070a0a7c23 */ /* 0x100fec0008010804 */
[----:B------:R-:W3:Y:S01]  /*4cb0*/  MUFU.EX2 R127, R9 ;  /* 0x00000009007f7308 */ /* 0x000ee20000000800 */
[----:B------:R-:W-:Y:S01]  /*4cc0*/  ISETP.LE.U32.AND P0, PT, R120, UR6, PT ;  /* 0x0000000678007c0c */ /* 0x000fe2000bf03070 */
[----:B------:R-:W-:Y:S01]  /*4cd0*/  FFMA.FTZ R11, R11, UR7, -R4 ;  /* 0x000000070b0b7c23 */ /* 0x000fe20008010804 */
[----:B------:R-:W-:Y:S07]  /*4ce0*/  SHF.R.U32.HI R5, RZ, 0x8, R5 ;  /* 0x00000008ff057819 */ /* 0x000fee0000011605 */
[----:B------:R-:W-:Y:S01]  /*4cf0*/  MUFU.EX2 R120, R10 ;  /* 0x0000000a00787308 */ /* 0x000fe20000000800 */
[----:B-1----:R-:W-:Y:S01]  /*4d00*/  @!P2 FADD.FTZ R135, -R135, -RZ ;  /* 0x800000ff8787a221 */ /* 0x002fe20000010100 */
[----:B------:R-:W-:Y:S01]  /*4d10*/  FFMA.FTZ R13, R13, UR7, -R102 ;  /* 0x000000070d0d7c23 */ /* 0x000fe20008010866 */
[----:B------:R-:W-:Y:S07]  /*4d20*/  LOP3.LUT R5, R5, 0xffff, RZ, 0xc0, !PT ;  /* 0x0000ffff05057812 */ /* 0x000fee00078ec0ff */
[----:B------:R-:W1:Y:S01]  /*4d30*/  MUFU.EX2 R115, R11 ;  /* 0x0000000b00737308 */ /* 0x000e620000000800 */
[----:B------:R-:W-:Y:S01]  /*4d40*/  @!P5 FADD.FTZ R244, -R244, -RZ ;  /* 0x800000fff4f4d221 */ /* 0x000fe20000010100 */
[----:B----4-:R-:W-:Y:S01]  /*4d50*/  LOP3.LUT R6, R112, 0xff, RZ, 0xc0, !PT ;  /* 0x000000ff70067812 */ /* 0x010fe200078ec0ff */
[----:B--2---:R-:W-:Y:S01]  /*4d60*/  @!P3 FADD.FTZ R184, -R184, -RZ ;  /* 0x800000ffb8b8b221 */ /* 0x004fe20000010100 */
[----:B------:R-:W-:Y:S06]  /*4d70*/  ISETP.LE.U32.AND P5, PT, R5, UR6, PT ;  /* 0x0000000605007c0c */ /* 0x000fec000bfa3070 */
[----:B------:R-:W2:Y:S01]  /*4d80*/  MUFU.EX2 R126, R12 ;  /* 0x0000000c007e7308 */ /* 0x000ea20000000800 */
[----:B------:R-:W-:Y:S01]  /*4d90*/  PRMT R5, R112, 0x7632, R5 ;  /* 0x0000763270057816 */ /* 0x000fe20000000005 */
[----:B------:R-:W-:Y:S01]  /*4da0*/  @!P4 FADD.FTZ R245, -R245, -RZ ;  /* 0x800000fff5f5c221 */ /* 0x000fe20000010100 */
[----:B------:R-:W-:Y:S07]  /*4db0*/  SHF.R.U32.HI R112, RZ, 0x18, R112 ;  /* 0x00000018ff707819 */ /* 0x000fee0000011670 */
[----:B------:R-:W-:Y:S01]  /*4dc0*/  MUFU.EX2 R125, R13 ;  /* 0x0000000d007d7308 */ /* 0x000fe20000000800 */
[----:B------:R-:W-:Y:S01]  /*4dd0*/  LOP3.LUT R5, R5, 0xff, RZ, 0xc0, !PT ;  /* 0x000000ff05057812 */ /* 0x000fe200078ec0ff */
[--C-:B------:R-:W-:Y:S01]  /*4de0*/  FFMA.FTZ R14, R14, UR7, -R4.reuse ;  /* 0x000000070e0e7c23 */ /* 0x100fe20008010804 */
[----:B------:R-:W-:Y:S01]  /*4df0*/  ISETP.LE.U32.AND P3, PT, R112, UR6, PT ;  /* 0x0000000670007c0c */ /* 0x000fe2000bf63070 */
[----:B------:R-:W-:Y:S01]  /*4e00*/  FFMA.FTZ R15, R15, UR7, -R4 ;  /* 0x000000070f0f7c23 */ /* 0x000fe20008010804 */
[----:B------:R-:W-:Y:S01]  /*4e10*/  ISETP.LE.U32.AND P2, PT, R5, UR6, PT ;  /* 0x0000000605007c0c */ /* 0x000fe2000bf43070 */
[--C-:B------:R-:W-:Y:S01]  /*4e20*/  FFMA.FTZ R16, R16, UR7, -R103.reuse ;  /* 0x0000000710107c23 */ /* 0x100fe20008010867 */
[----:B------:R-:W-:Y:S01]  /*4e30*/  ISETP.LE.U32.AND P4, PT, R6, UR6, PT ;  /* 0x0000000606007c0c */ /* 0x000fe2000bf83070 */
[----:B---3--:R-:W-:Y:S01]  /*4e40*/  @!P5 FADD.FTZ R127, -R127, -RZ ;  /* 0x800000ff7f7fd221 */ /* 0x008fe20000010100 */
[----:B------:R-:W-:Y:S01]  /*4e50*/  ISETP.LE.U32.AND P5, PT, R108, UR6, PT ;  /* 0x000000066c007c0c */ /* 0x000fe2000bfa3070 */
[----:B------:R-:W-:Y:S01]  /*4e60*/  MUFU.EX2 R113, R15 ;  /* 0x0000000f00717308 */ /* 0x000fe20000000800 */
[C---:B------:R-:W-:Y:S01]  /*4e70*/  PRMT R7, R114.reuse, 0x7771, RZ ;  /* 0x0000777172077816 */ /* 0x040fe200000000ff */
[--C-:B------:R-:W-:Y:S01]  /*4e80*/  FFMA.FTZ R17, R17, UR7, -R103.reuse ;  /* 0x0000000711117c23 */ /* 0x100fe20008010867 */
[C---:B------:R-:W-:Y:S07]  /*4e90*/  PRMT R6, R114.reuse, 0x7772, RZ ;  /* 0x0000777272067816 */ /* 0x040fee00000000ff */
[----:B------:R-:W3:Y:S01]  /*4ea0*/  MUFU.EX2 R243, R16 ;  /* 0x0000001000f37308 */ /* 0x000ee20000000800 */
[C---:B------:R-:W-:Y:S01]  /*4eb0*/  PRMT R5, R114.reuse, 0x7773, RZ ;  /* 0x0000777372057816 */ /* 0x040fe200000000ff */
[----:B-1----:R-:W-:Y:S01]  /*4ec0*/  @!P3 FADD.FTZ R115, -R115, -RZ ;  /* 0x800000ff7373b221 */ /* 0x002fe20000010100 */
[----:B------:R-:W-:Y:S01]  /*4ed0*/  PRMT R11, R114, 0x7770, RZ ;  /* 0x00007770720b7816 */ /* 0x000fe200000000ff */
[----:B------:R-:W-:Y:S01]  /*4ee0*/  @!P2 FADD.FTZ R120, -R120, -RZ ;  /* 0x800000ff7878a221 */ /* 0x000fe20000010100 */
[----:B------:R-:W-:Y:S05]  /*4ef0*/  ISETP.GT.U32.AND P2, PT, R107, UR6, PT ;  /* 0x000000066b007c0c */ /* 0x000fea000bf44070 */
[----:B------:R-:W1:Y:S01]  /*4f00*/  MUFU.EX2 R114, R14 ;  /* 0x0000000e00727308 */ /* 0x000e620000000800 */
[----:B------:R-:W-:Y:S01]  /*4f10*/  ISETP.GT.U32.AND P3, PT, R106, UR6, PT ;  /* 0x000000066a007c0c */ /* 0x000fe2000bf64070 */
[----:B--2---:R-:W-:Y:S01]  /*4f20*/  @!P5 FADD.FTZ R126, -R126, -RZ ;  /* 0x800000ff7e7ed221 */ /* 0x004fe20000010100 */
[----:B------:R-:W-:Y:S07]  /*4f30*/  ISETP.GT.U32.AND P5, PT, R105, UR6, PT ;  /* 0x0000000669007c0c */ /* 0x000fee000bfa4070 */
[----:B------:R-:W2:Y:S01]  /*4f40*/  MUFU.EX2 R242, R17 ;  /* 0x0000001100f27308 */ /* 0x000ea20000000800 */
[--C-:B------:R-:W-:Y:S01]  /*4f50*/  FFMA.FTZ R22, R22, UR7, -R32.reuse ;  /* 0x0000000716167c23 */ /* 0x100fe20008010820 */
[----:B------:R-:W-:Y:S01]  /*4f60*/  FFMA.FTZ R23, R23, UR7, -R32 ;  /* 0x0000000717177c23 */ /* 0x000fe20008010820 */
[----:B------:R-:W-:Y:S01]  /*4f70*/  FFMA.FTZ R8, R8, UR7, -R102 ;  /* 0x0000000708087c23 */ /* 0x000fe20008010866 */
[----:B---3--:R-:W-:Y:S06]  /*4f80*/  @!P0 FADD.FTZ R243, -R243, -RZ ;  /* 0x800000fff3f38221 */ /* 0x008fec0000010100 */
[----:B------:R-:W-:Y:S01]  /*4f90*/  MUFU.EX2 R132, R22 ;  /* 0x0000001600847308 */ /* 0x000fe20000000800 */
[--C-:B------:R-:W-:Y:S01]  /*4fa0*/  FFMA.FTZ R18, R18, UR7, -R32.reuse ;  /* 0x0000000712127c23 */ /* 0x100fe20008010820 */
[----:B------:R-:W-:Y:S01]  /*4fb0*/  FFMA.FTZ R19, R19, UR7, -R32 ;  /* 0x0000000713137c23 */ /* 0x000fe20008010820 */
[----:B------:R-:W-:Y:S01]  /*4fc0*/  @P2 FADD.FTZ R125, -R125, -RZ ;  /* 0x800000ff7d7d2221 */ /* 0x000fe20000010100 */
[----:B------:R-:W-:Y:S01]  /*4fd0*/  ISETP.LE.U32.AND P2, PT, R11, UR6, PT ;  /* 0x000000060b007c0c */ /* 0x000fe2000bf43070 */
[----:B-1----:R-:W-:Y:S01]  /*4fe0*/  @P3 FADD.FTZ R114, -R114, -RZ ;  /* 0x800000ff72723221 */ /* 0x002fe20000010100 */
[----:B------:R-:W-:Y:S01]  /*4ff0*/  LOP3.LUT R11, R104, 0xff, RZ, 0xc0, !PT ;  /* 0x000000ff680b7812 */ /* 0x000fe200078ec0ff */
[----:B------:R-:W-:Y:S03]  /*5000*/  @P5 FADD.FTZ R113, -R113, -RZ ;  /* 0x800000ff71715221 */ /* 0x000fe60000010100 */
[----:B------:R-:W-:Y:S01]  /*5010*/  MUFU.EX2 R131, R23 ;  /* 0x0000001700837308 */ /* 0x000fe20000000800 */
[----:B--2---:R-:W-:Y:S01]  /*5020*/  @P6 FADD.FTZ R242, -R242, -RZ ;  /* 0x800000fff2f26221 */ /* 0x004fe20000010100 */
[----:B------:R-:W-:Y:S01]  /*5030*/  ISETP.LE.U32.AND P3, PT, R11, UR6, PT ;  /* 0x000000060b007c0c */ /* 0x000fe2000bf63070 */
[--C-:B------:R-:W-:Y:S01]  /*5040*/  FFMA.FTZ R21, R21, UR7, -R103.reuse ;  /* 0x0000000715157c23 */ /* 0x100fe20008010867 */
[----:B------:R-:W-:Y:S06]  /*5050*/  SHF.R.U32.HI R11, RZ, 0x18, R104 ;  /* 0x00000018ff0b7819 */ /* 0x000fec0000011668 */
[----:B------:R-:W1:Y:S01]  /*5060*/  MUFU.EX2 R128, R8 ;  /* 0x0000000800807308 */ /* 0x000e620000000800 */
[----:B------:R-:W-:Y:S01]  /*5070*/  FFMA.FTZ R25, R25, UR7, -R102 ;  /* 0x0000000719197c23 */ /* 0x000fe20008010866 */
[--C-:B------:R-:W-:Y:S01]  /*5080*/  FFMA.FTZ R20, R20, UR7, -R103.reuse ;  /* 0x0000000714147c23 */ /* 0x100fe20008010867 */
[----:B------:R-:W-:Y:S07]  /*5090*/  ISETP.LE.U32.AND P5, PT, R11, UR6, PT ;  /* 0x000000060b007c0c */ /* 0x000fee000bfa3070 */
[----:B------:R-:W2:Y:S01]  /*50a0*/  MUFU.EX2 R134, R18 ;  /* 0x0000001200867308 */ /* 0x000ea20000000800 */
[----:B------:R-:W-:Y:S01]  /*50b0*/  LOP3.LUT R11, R100, 0xff, RZ, 0xc0, !PT ;  /* 0x000000ff640b7812 */ /* 0x000fe200078ec0ff */
[--C-:B------:R-:W-:Y:S01]  /*50c0*/  FFMA.FTZ R101, R101, UR7, -R103.reuse ;  /* 0x0000000765657c23 */ /* 0x100fe20008010867 */
[----:B------:R-:W-:Y:S07]  /*50d0*/  FFMA.FTZ R103, R33, UR7, -R103 ;  /* 0x0000000721677c23 */ /* 0x000fee0008010867 */
[----:B------:R-:W3:Y:S01]  /*50e0*/  MUFU.EX2 R133, R19 ;  /* 0x0000001300857308 */ /* 0x000ee20000000800 */
[----:B------:R-:W-:Y:S01]  /*50f0*/  ISETP.LE.U32.AND P0, PT, R11, UR6, PT ;  /* 0x000000060b007c0c */ /* 0x000fe2000bf03070 */
[--C-:B------:R-:W-:Y:S01]  /*5100*/  FFMA.FTZ R30, R30, UR7, -R4.reuse ;  /* 0x000000071e1e7c23 */ /* 0x100fe20008010804 */
[C---:B------:R-:W-:Y:S07]  /*5110*/  PRMT R11, R104.reuse, 0x7632, R11 ;  /* 0x00007632680b7816 */ /* 0x040fee000000000b */
[----:B------:R-:W-:Y:S01]  /*5120*/  MUFU.EX2 R240, R21 ;  /* 0x0000001500f07308 */ /* 0x000fe20000000800 */
[----:B------:R-:W-:Y:S01]  /*5130*/  LOP3.LUT R104, R104, 0xffff, RZ, 0xc0, !PT ;  /* 0x0000ffff68687812 */ /* 0x000fe200078ec0ff */
[----:B-1----:R-:W-:Y:S01]  /*5140*/  @!P4 FADD.FTZ R128, -R128, -RZ ;  /* 0x800000ff8080c221 */ /* 0x002fe20000010100 */
[----:B------:R-:W-:Y:S01]  /*5150*/  LOP3.LUT R11, R11, 0xff, RZ, 0xc0, !PT ;  /* 0x000000ff0b0b7812 */ /* 0x000fe200078ec0ff */
[----:B------:R-:W-:Y:S01]  /*5160*/  @!P5 FADD.FTZ R131, -R131, -RZ ;  /* 0x800000ff8383d221 */ /* 0x000fe20000010100 */
[----:B------:R-:W-:Y:S01]  /*5170*/  ISETP.GT.U32.AND P5, PT, R5, UR6, PT ;  /* 0x0000000605007c0c */ /* 0x000fe2000bfa4070 */
[----:B--2---:R-:W-:Y:S01]  /*5180*/  @P1 FADD.FTZ R134, -R134, -RZ ;  /* 0x800000ff86861221 */ /* 0x004fe20000010100 */
[----:B------:R-:W-:Y:S03]  /*5190*/  ISETP.LE.U32.AND P6, PT, R11, UR6, PT ;  /* 0x000000060b007c0c */ /* 0x000fe6000bfc3070 */
[----:B------:R-:W-:Y:S01]  /*51a0*/  MUFU.EX2 R123, R25 ;  /* 0x00000019007b7308 */ /* 0x000fe20000000800 */
[----:B------:R-:W-:Y:S01]  /*51b0*/  F2FP.RELU.F16.F32.PACK_AB R5, R135, R184 ;  /* 0x000000b88705723e */ /* 0x000fe200000008ff */
[----:B------:R-:W-:Y:S01]  /*51c0*/  FFMA.FTZ R26, R26, UR7, -R4 ;  /* 0x000000071a1a7c23 */ /* 0x000fe20008010804 */
[----:B------:R-:W-:Y:S07]  /*51d0*/  ISETP.GT.U32.AND P4, PT, R109, UR6, PT ;  /* 0x000000066d007c0c */ /* 0x000fee000bf84070 */
[----:B------:R-:W1:Y:S01]  /*51e0*/  MUFU.EX2 R241, R20 ;  /* 0x0000001400f17308 */ /* 0x000e620000000800 */
[----:B------:R-:W-:Y:S01]  /*51f0*/  LOP3.LUT R11, R100, 0xffff, RZ, 0xc0, !PT ;  /* 0x0000ffff640b7812 */ /* 0x000fe200078ec0ff */
[----:B------:R2:W-:Y:S01]  /*5200*/  STS [R191+0x400], R5 ;  /* 0x00040005bf007388 */ /* 0x0005e20000000800 */
[----:B------:R-:W-:Y:S07]  /*5210*/  SHF.R.U32.HI R104, RZ, 0x8, R104 ;  /* 0x00000008ff687819 */ /* 0x000fee0000011668 */
[----:B------:R-:W4:Y:S01]  /*5220*/  MUFU.EX2 R233, R101 ;  /* 0x0000006500e97308 */ /* 0x000f220000000800 */
[----:B------:R-:W-:Y:S01]  /*5230*/  SHF.R.U32.HI R11, RZ, 0x8, R11 ;  /* 0x00000008ff0b7819 */ /* 0x000fe2000001160b */
[--C-:B------:R-:W-:Y:S01]  /*5240*/  FFMA.FTZ R27, R27, UR7, -R4.reuse ;  /* 0x000000071b1b7c23 */ /* 0x100fe20008010804 */
[----:B------:R-:W-:Y:S01]  /*5250*/  LOP3.LUT R104, R104, 0xffff, RZ, 0xc0, !PT ;  /* 0x0000ffff68687812 */ /* 0x000fe200078ec0ff */
[----:B------:R-:W-:Y:S01]  /*5260*/  @!P6 FADD.FTZ R132, -R132, -RZ ;  /* 0x800000ff8484e221 */ /* 0x000fe20000010100 */
[----:B------:R-:W-:Y:S05]  /*5270*/  ISETP.GT.U32.AND P6, PT, R6, UR6, PT ;  /* 0x0000000606007c0c */ /* 0x000fea000bfc4070 */
[----:B------:R-:W2:Y:S01]  /*5280*/  MUFU.EX2 R211, R103 ;  /* 0x0000006700d37308 */ /* 0x000ea20000000800 */
[----:B------:R-:W-:Y:S01]  /*5290*/  F2FP.RELU.F16.F32.PACK_AB R6, R244, R245 ;  /* 0x000000f5f406723e */ /* 0x000fe200000008ff */
[----:B---3--:R-:W-:Y:S01]  /*52a0*/  @P4 FADD.FTZ R133, -R133, -RZ ;  /* 0x800000ff85854221 */ /* 0x008fe20000010100 */
[----:B------:R-:W-:Y:S01]  /*52b0*/  LOP3.LUT R11, R11, 0xffff, RZ, 0xc0, !PT ;  /* 0x0000ffff0b0b7812 */ /* 0x000fe200078ec0ff */
[----:B------:R-:W-:Y:S01]  /*52c0*/  FFMA.FTZ R4, R31, UR7, -R4 ;  /* 0x000000071f047c23 */ /* 0x000fe20008010804 */
[----:B------:R-:W-:Y:S01]  /*52d0*/  ISETP.LE.U32.AND P1, PT, R104, UR6, PT ;  /* 0x0000000668007c0c */ /* 0x000fe2000bf23070 */
[----:B------:R3:W-:Y:S01]  /*52e0*/  STS [R191], R6 ;  /* 0x00000006bf007388 */ /* 0x0007e20000000800 */
[----:B------:R-:W-:Y:S03]  /*52f0*/  ISETP.LE.U32.AND P4, PT, R11, UR6, PT ;  /* 0x000000060b007c0c */ /* 0x000fe6000bf83070 */
[----:B------:R3:W-:Y:S01]  /*5300*/  MUFU.EX2 R109, R4 ;  /* 0x00000004006d7308 */ /* 0x0007e20000000800 */
[----:B------:R-:W-:Y:S01]  /*5310*/  PRMT R8, R110, 0x7771, RZ ;  /* 0x000077716e087816 */ /* 0x000fe200000000ff */
[----:B-1----:R-:W-:Y:S01]  /*5320*/  @!P3 FADD.FTZ R241, -R241, -RZ ;  /* 0x800000fff1f1b221 */ /* 0x002fe20000010100 */
[----:B------:R-:W-:Y:S01]  /*5330*/  PRMT R12, R100, 0x7632, R12 ;  /* 0x00007632640c7816 */ /* 0x000fe2000000000c */
[----:B------:R-:W-:Y:S01]  /*5340*/  FFMA.FTZ R24, R24, UR7, -R102 ;  /* 0x0000000718187c23 */ /* 0x000fe20008010866 */
[----:B----4-:R-:W-:Y:S05]  /*5350*/  @!P2 FADD.FTZ R233, -R233, -RZ ;  /* 0x800000ffe9e9a221 */ /* 0x010fea0000010100 */
[----:B------:R-:W-:Y:S01]  /*5360*/  MUFU.EX2 R112, R26 ;  /* 0x0000001a00707308 */ /* 0x000fe20000000800 */
[----:B------:R-:W-:Y:S01]  /*5370*/  LOP3.LUT R12, R12, 0xff, RZ, 0xc0, !PT ;  /* 0x000000ff0c0c7812 */ /* 0x000fe200078ec0ff */
[--C-:B------:R-:W-:Y:S01]  /*5380*/  FFMA.FTZ R34, R34, UR7, -R32.reuse ;  /* 0x0000000722227c23 */ /* 0x100fe20008010820 */
[----:B--2---:R-:W-:Y:S01]  /*5390*/  F2FP.RELU.F16.F32.PACK_AB R5, R133, R134 ;  /* 0x000000868505723e */ /* 0x004fe200000008ff */
[----:B------:R-:W-:Y:S01]  /*53a0*/  @!P1 FADD.FTZ R240, -R240, -RZ ;  /* 0x800000fff0f09221 */ /* 0x000fe20000010100 */
[----:B------:R-:W-:Y:S01]  /*53b0*/  ISETP.GT.U32.AND P1, PT, R7, UR6, PT ;  /* 0x0000000607007c0c */ /* 0x000fe2000bf24070 */
[----:B------:R-:W-:Y:S01]  /*53c0*/  @!P4 FADD.FTZ R123, -R123, -RZ ;  /* 0x800000ff7b7bc221 */ /* 0x000fe20000010100 */
[----:B------:R-:W-:Y:S01]  /*53d0*/  ISETP.GT.U32.AND P4, PT, R8, UR6, PT ;  /* 0x0000000608007c0c */ /* 0x000fe2000bf84070 */
[----:B------:R1:W-:Y:S01]  /*53e0*/  STS [R217+0x400], R5 ;  /* 0x00040005d9007388 */ /* 0x0003e20000000800 */
[----:B------:R-:W-:Y:S01]  /*53f0*/  F2FP.RELU.F16.F32.PACK_AB R8, R127, R128 ;  /* 0x000000807f08723e */ /* 0x000fe200000008ff */
[----:B------:R-:W2:Y:S01]  /*5400*/  MUFU.EX2 R124, R24 ;  /* 0x00000018007c7308 */ /* 0x000ea20000000800 */
[----:B------:R-:W-:Y:S01]  /*5410*/  F2FP.RELU.F16.F32.PACK_AB R7, R115, R120 ;  /* 0x000000787307723e */ /* 0x000fe200000008ff */
[----:B------:R-:W-:Y:S01]  /*5420*/  FFMA.FTZ R32, R35, UR7, -R32 ;  /* 0x0000000723207c23 */ /* 0x000fe20008010820 */
[----:B------:R-:W-:Y:S01]  /*5430*/  ISETP.LE.U32.AND P3, PT, R12, UR6, PT ;  /* 0x000000060c007c0c */ /* 0x000fe2000bf63070 */
[----:B------:R-:W-:Y:S06]  /*5440*/  IMAD.IADD R108, R196, 0x1, R218 ;  /* 0x00000001c46c7824 */ /* 0x000fec00078e02da */
[----:B------:R-:W4:Y:S01]  /*5450*/  MUFU.EX2 R130, R34 ;  /* 0x0000002200827308 */ /* 0x000f220000000800 */
[----:B------:R-:W-:Y:S01]  /*5460*/  SHF.R.U32.HI R100, RZ, 0x18, R100 ;  /* 0x00000018ff647819 */ /* 0x000fe20000011664 */
[--C-:B------:R-:W-:Y:S01]  /*5470*/  FFMA.FTZ R28, R28, UR7, -R102.reuse ;  /* 0x000000071c1c7c23 */ /* 0x100fe20008010866 */
[----:B---3--:R-:W-:Y:S01]  /*5480*/  F2FP.RELU.F16.F32.PACK_AB R6, R242, R243 ;  /* 0x000000f3f206723e */ /* 0x008fe200000008ff */
[----:B------:R-:W-:Y:S06]  /*5490*/  @P1 FADD.FTZ R211, -R211, -RZ ;  /* 0x800000ffd3d31221 */ /* 0x000fec0000010100 */
[----:B------:R-:W3:Y:S01]  /*54a0*/  MUFU.EX2 R129, R32 ;  /* 0x0000002000817308 */ /* 0x000ee20000000800 */
[C---:B------:R-:W-:Y:S01]  /*54b0*/  PRMT R9, R110.reuse, 0x7770, RZ ;  /* 0x000077706e097816 */ /* 0x040fe200000000ff */
[----:B------:R-:W-:Y:S01]  /*54c0*/  FFMA.FTZ R102, R29, UR7, -R102 ;  /* 0x000000071d667c23 */ /* 0x000fe20008010866 */
[----:B------:R3:W-:Y:S01]  /*54d0*/  STS [R217], R6 ;  /* 0x00000006d9007388 */ /* 0x0007e20000000800 */
[----:B------:R-:W-:Y:S06]  /*54e0*/  F2FP.RELU.F16.F32.PACK_AB R4, R211, R233 ;  /* 0x000000e9d304723e */ /* 0x000fec00000008ff */
[----:B------:R-:W3:Y:S01]  /*54f0*/  MUFU.EX2 R111, R27 ;  /* 0x0000001b006f7308 */ /* 0x000ee20000000800 */
[C---:B------:R-:W-:Y:S01]  /*5500*/  PRMT R10, R110.reuse, 0x7772, RZ ;  /* 0x000077726e0a7816 */ /* 0x040fe200000000ff */
[----:B------:R3:W-:Y:S01]  /*5510*/  STS [R191+0x1000], R8 ;  /* 0x00100008bf007388 */ /* 0x0007e20000000800 */
[----:B------:R-:W-:Y:S07]  /*5520*/  PRMT R110, R110, 0x7773, RZ ;  /* 0x000077736e6e7816 */ /* 0x000fee00000000ff */
[----:B------:R-:W-:Y:S01]  /*5530*/  MUFU.EX2 R122, R28 ;  /* 0x0000001c007a7308 */ /* 0x000fe20000000800 */
[----:B------:R-:W-:Y:S01]  /*5540*/  ISETP.LE.U32.AND P1, PT, R100, UR6, PT ;  /* 0x0000000664007c0c */ /* 0x000fe2000bf23070 */
[----:B------:R3:W-:Y:S01]  /*5550*/  STS [R191+0x1400], R7 ;  /* 0x00140007bf007388 */ /* 0x0007e20000000800 */
[----:B------:R-:W-:Y:S07]  /*5560*/  ISETP.GT.U32.AND P2, PT, R110, UR6, PT ;  /* 0x000000066e007c0c */ /* 0x000fee000bf44070 */
[----:B------:R-:W3:Y:S01]  /*5570*/  MUFU.EX2 R121, R102 ;  /* 0x0000006600797308 */ /* 0x000ee20000000800 */
[----:B-1----:R-:W-:Y:S01]  /*5580*/  F2FP.RELU.F16.F32.PACK_AB R5, R131, R132 ;  /* 0x000000848305723e */ /* 0x002fe200000008ff */
[----:B--2---:R-:W-:Y:S01]  /*5590*/  @!P0 FADD.FTZ R124, -R124, -RZ ;  /* 0x800000ff7c7c8221 */ /* 0x004fe20000010100 */
[----:B------:R-:W-:Y:S07]  /*55a0*/  @!P3 FADD.FTZ R112, -R112, -RZ ;  /* 0x800000ff7070b221 */ /* 0x000fee0000010100 */
[----:B------:R-:W1:Y:S01]  /*55b0*/  MUFU.EX2 R110, R30 ;  /* 0x0000001e006e7308 */ /* 0x000e620000000800 */
[----:B------:R-:W-:Y:S01]  /*55c0*/  ISETP.LE.U32.AND P0, PT, R9, UR6, PT ;  /* 0x0000000609007c0c */ /* 0x000fe2000bf03070 */
[----:B----4-:R-:W-:Y:S01]  /*55d0*/  @P6 FADD.FTZ R130, -R130, -RZ ;  /* 0x800000ff82826221 */ /* 0x010fe20000010100 */
[----:B------:R-:W-:Y:S01]  /*55e0*/  ISETP.GT.U32.AND P3, PT, R10, UR6, PT ;  /* 0x000000060a007c0c */ /* 0x000fe2000bf64070 */
[----:B---3--:R-:W-:Y:S01]  /*55f0*/  @P5 FADD.FTZ R129, -R129, -RZ ;  /* 0x800000ff81815221 */ /* 0x008fe20000010100 */
[----:B------:R-:W-:Y:S01]  /*5600*/  @!P1 FADD.FTZ R111, -R111, -RZ ;  /* 0x800000ff6f6f9221 */ /* 0x000fe20000010100 */
[----:B------:R-:W-:Y:S01]  /*5610*/  FSETP.GE.FTZ.AND P1, PT, R245, RZ, PT ;  /* 0x000000fff500720b */ /* 0x000fe20003f36000 */
[----:B------:R-:W-:Y:S01]  /*5620*/  @P2 FADD.FTZ R109, -R109, -RZ ;  /* 0x800000ff6d6d2221 */ /* 0x000fe20000010100 */
[----:B------:R-:W-:Y:S01]  /*5630*/  FSETP.GE.FTZ.AND P2, PT, R241, RZ, PT ;  /* 0x000000fff100720b */ /* 0x000fe20003f56000 */
[----:B------:R-:W-:Y:S01]  /*5640*/  @P4 FADD.FTZ R121, -R121, -RZ ;  /* 0x800000ff79794221 */ /* 0x000fe20000010100 */
[----:B------:R-:W-:Y:S02]  /*5650*/  F2FP.RELU.F16.F32.PACK_AB R6, R240, R241 ;  /* 0x000000f1f006723e */ /* 0x000fe400000008ff */
[----:B------:R-:W-:Y:S02]  /*5660*/  FSETP.GE.FTZ.AND P4, PT, R243, RZ, PT ;  /* 0x000000fff300720b */ /* 0x000fe40003f96000 */
[----:B------:R-:W-:Y:S01]  /*5670*/  @!P0 FADD.FTZ R122, -R122, -RZ ;  /* 0x800000ff7a7a8221 */ /* 0x000fe20000010100 */
[----:B------:R-:W-:Y:S01]  /*5680*/  F2FP.RELU.F16.F32.PACK_AB R8, R125, R126 ;  /* 0x0000007e7d08723e */ /* 0x000fe200000008ff */
[----:B-1----:R-:W-:Y:S01]  /*5690*/  @P3 FADD.FTZ R110, -R110, -RZ ;  /* 0x800000ff6e6e3221 */ /* 0x002fe20000010100 */
[----:B------:R-:W-:Y:S02]  /*56a0*/  FSETP.GE.FTZ.AND P0, PT, R244, RZ, PT ;  /* 0x000000fff400720b */ /* 0x000fe40003f16000 */
[----:B------:R-:W-:Y:S01]  /*56b0*/  F2FP.RELU.F16.F32.PACK_AB R7, R113, R114 ;  /* 0x000000727107723e */ /* 0x000fe200000008ff */
[----:B------:R1:W-:Y:S01]  /*56c0*/  STS [R217+0x1000], R8 ;  /* 0x00100008d9007388 */ /* 0x0003e20000000800 */
[----:B------:R-:W-:Y:S03]  /*56d0*/  FSETP.GE.FTZ.AND P3, PT, R242, RZ, PT ;  /* 0x000000fff200720b */ /* 0x000fe60003f76000 */
        /* <DEDUP_REMOVED lines=33> */
[----:B------:R-:W-:Y:S07]  /*58f0*/  LDSM.16.M88.4 R104, [R0+0x5000] ;  /* 0x005000000068783b */ /* 0x000fee0000000200 */
[----:B------:R-:W-:Y:S01]  /*5900*/  HMMA.16816.F32 R32, R100, R150, R32 ;  /* 0x000000966420723c */ /* 0x000fe20000001820 */
[----:B------:R-:W1:Y:S07]  /*5910*/  LDSM.16.M88.4 R100, [R0+0x4000] ;  /* 0x004000000064783b */ /* 0x000e6e0000000200 */
        /* <DEDUP_REMOVED lines=13> */
[C---:B------:R-:W-:Y:S01]  /*59f0*/  FADD.FTZ R6, -R118.reuse, R6 ;  /* 0x0000000676067221 */ /* 0x040fe20000010100 */
[----:B------:R-:W-:Y:S04]  /*5a00*/  FADD.FTZ R7, -R118, R7 ;  /* 0x0000000776077221 */ /* 0x000fe80000010100 */
        /* <DEDUP_REMOVED lines=8> */
[-C--:B------:R-:W-:Y:S01]  /*5a90*/  FSEL R17, R17, R119.reuse, P3 ;  /* 0x0000007711117208 */ /* 0x080fe20001800000 */
[C---:B------:R-:W-:Y:S01]  /*5aa0*/  FADD.FTZ R4, -R119.reuse, R5 ;  /* 0x0000000577047221 */ /* 0x040fe20000010100 */
[C---:B------:R-:W-:Y:S01]  /*5ab0*/  FADD.FTZ R21, -R119.reuse, R21 ;  /* 0x0000001577157221 */ /* 0x040fe20000010100 */
[----:B------:R-:W-:Y:S04]  /*5ac0*/  HMMA.16816.F32 R32, R104, R166, R32 ;  /* 0x000000a66820723c */ /* 0x000fe80000001820 */
[-C--:B------:R-:W-:Y:S01]  /*5ad0*/  FSEL R4, R4, R119.reuse, P0 ;  /* 0x0000007704047208 */ /* 0x080fe20000000000 */
[----:B------:R-:W-:Y:S01]  /*5ae0*/  FADD.FTZ R20, -R119, R20 ;  /* 0x0000001477147221 */ /* 0x000fe20000010100 */
[----:B------:R-:W-:Y:S01]  /*5af0*/  FSETP.GE.FTZ.AND P0, PT, R211, RZ, PT ;  /* 0x000000ffd300720b */ /* 0x000fe20003f16000 */
[----:B------:R-:W-:Y:S01]  /*5b00*/  FMUL.FTZ R16, R243, R16 ;  /* 0x00000010f3107220 */ /* 0x000fe20000410000 */
[----:B------:R-:W-:Y:S01]  /*5b10*/  FSEL R5, R100, R119, P1 ;  /* 0x0000007764057208 */ /* 0x000fe20000800000 */
[----:B------:R-:W-:Y:S01]  /*5b20*/  FMUL.FTZ R4, R244, R4 ;  /* 0x00000004f4047220 */ /* 0x000fe20000410000 */
[----:B------:R-:W-:Y:S01]  /*5b30*/  FSETP.GE.FTZ.AND P1, PT, R240, RZ, PT ;  /* 0x000000fff000720b */ /* 0x000fe20003f36000 */
[----:B------:R-:W-:Y:S01]  /*5b40*/  FMUL.FTZ R17, R242, R17 ;  /* 0x00000011f2117220 */ /* 0x000fe20000410000 */
[----:B------:R-:W-:Y:S01]  /*5b50*/  FSEL R20, R20, R119, P2 ;  /* 0x0000007714147208 */ /* 0x000fe20001000000 */
[----:B------:R-:W-:Y:S01]  /*5b60*/  FMUL.FTZ R5, R245, R5 ;  /* 0x00000005f5057220 */ /* 0x000fe20000410000 */
[----:B------:R-:W-:Y:S02]  /*5b70*/  FSEL R21, R21, R119, P1 ;  /* 0x0000007715157208 */ /* 0x000fe40000800000 */
[----:B------:R-:W-:Y:S01]  /*5b80*/  FSETP.GE.FTZ.AND P1, PT, R233, RZ, PT ;  /* 0x000000ffe900720b */ /* 0x000fe20003f36000 */
[----:B------:R-:W-:Y:S01]  /*5b90*/  FMUL.FTZ R20, R241, R20 ;  /* 0x00000014f1147220 */ /* 0x000fe20000410000 */
[----:B------:R-:W-:Y:S01]  /*5ba0*/  FSETP.GE.FTZ.AND P2, PT, R184, RZ, PT ;  /* 0x000000ffb800720b */ /* 0x000fe20003f56000 */
[----:B------:R-:W-:Y:S01]  /*5bb0*/  FADD.FTZ R32, -R119, R32 ;  /* 0x0000002077207221 */ /* 0x000fe20000010100 */
[----:B------:R-:W-:Y:S01]  /*5bc0*/  F2FP.F16.F32.PACK_AB R4, R4, R5 ;  /* 0x000000050404723e */ /* 0x000fe200000000ff */
[----:B------:R-:W-:Y:S01]  /*5bd0*/  FMUL.FTZ R21, R240, R21 ;  /* 0x00000015f0157220 */ /* 0x000fe20000410000 */
[----:B------:R-:W-:Y:S02]  /*5be0*/  F2FP.F16.F32.PACK_AB R16, R17, R16 ;  /* 0x000000101110723e */ /* 0x000fe400000000ff */
[----:B------:R-:W-:Y:S01]  /*5bf0*/  FSEL R32, R32, R119, P1 ;  /* 0x0000007720207208 */ /* 0x000fe20000800000 */
[----:B------:R-:W-:Y:S01]  /*5c00*/  @P0 FADD.FTZ R119, -R119, R33 ;  /* 0x0000002177770221 */ /* 0x000fe20000010100 */
[----:B------:R-:W-:Y:S02]  /*5c10*/  ISETP.GT.AND P0, PT, R229, R208, PT ;  /* 0x000000d0e500720c */ /* 0x000fe40003f04270 */
[----:B------:R-:W-:Y:S01]  /*5c20*/  FSETP.GE.FTZ.AND P1, PT, R135, RZ, PT ;  /* 0x000000ff8700720b */ /* 0x000fe20003f36000 */
[----:B------:R-:W-:Y:S01]  /*5c30*/  FMUL.FTZ R233, R233, R32 ;  /* 0x00000020e9e97220 */ /* 0x000fe20000410000 */
[----:B------:R-:W-:Y:S01]  /*5c40*/  F2FP.F16.F32.PACK_AB R20, R21, R20 ;  /* 0x000000141514723e */ /* 0x000fe200000000ff */
[----:B------:R-:W-:Y:S01]  /*5c50*/  FMUL.FTZ R119, R211, R119 ;  /* 0x00000077d3777220 */ /* 0x000fe20000410000 */
[-C--:B------:R-:W-:Y:S02]  /*5c60*/  FSEL R33, R6, R118.reuse, P2 ;  /* 0x0000007606217208 */ /* 0x080fe40001000000 */
[----:B------:R-:W-:Y:S05]  /*5c70*/  FSEL R32, R7, R118, P1 ;  /* 0x0000007607207208 */ /* 0x000fea0000800000 */
[----:B------:R-:W-:Y:S05]  /*5c80*/  @!P0 BRA `(.L_x_802) ;  /* 0x0000000000888947 */ /* 0x000fea0003800000 */
[----:B------:R-:W1:Y:S01]  /*5c90*/  LDC R6, c[0x0][0x3b0] ;  /* 0x0000ec00ff067b82 */ /* 0x000e620000000800 */
[----:B------:R-:W-:Y:S02]  /*5ca0*/  ISETP.GE.AND P1, PT, R195, UR4, PT ;  /* 0x00000004c3007c0c */ /* 0x000fe4000bf26270 */
[----:B------:R-:W-:Y:S02]  /*5cb0*/  IADD3 R17, P2, PT, RZ, -UR27, RZ ;  /* 0x8000001bff117c10 */ /* 0x000fe4000ff5e0ff */
[----:B------:R-:W-:Y:S04]  /*5cc0*/  LOP3.LUT R21, R229, 0x1, RZ, 0xc0, !PT ;  /* 0x00000001e5157812 */ /* 0x000fe800078ec0ff */
[----:B------:R-:W-:Y:S05]  /*5cd0*/  ISETP.NE.U32.AND P4, PT, R21, 0x1, PT ;  /* 0x000000011500780c */ /* 0x000fea0003f85070 */
[----:B------:R-:W2:Y:S01]  /*5ce0*/  @!P1 LDC R5, c[0x0][0x3b4] ;  /* 0x0000ed00ff059b82 */ /* 0x000ea20000000800 */
[C---:B-1----:R-:W-:Y:S04]  /*5cf0*/  IMAD.SHL.U32 R7, R6.reuse, 0x40, RZ ;  /* 0x0000004006077824 */ /* 0x042fe800078e00ff */
[----:B------:R-:W-:Y:S01]  /*5d00*/  IMAD.X R7, RZ, RZ, ~R7, P2 ;  /* 0x000000ffff077224 */ /* 0x000fe200010e0e07 */
[----:B------:R-:W-:Y:S04]  /*5d10*/  ISETP.GE.AND P2, PT, R195, UR4, PT ;  /* 0x00000004c3007c0c */ /* 0x000fe8000bf46270 */
[----:B------:R-:W-:Y:S04]  /*5d20*/  SHF.R.S64 R17, R17, 0x1f, R7 ;  /* 0x0000001f11117819 */ /* 0x000fe80000001007 */
[----:B------:R-:W-:Y:S01]  /*5d30*/  IADD3 R213, P3, PT, R17, R213, RZ ;  /* 0x000000d511d57210 */ /* 0x000fe20007f7e0ff */
[----:B------:R-:W-:Y:S03]  /*5d40*/  IMAD.MOV.U32 R17, RZ, RZ, -0x2000 ;  /* 0xffffe000ff117424 */ /* 0x000fe600078e00ff */
[----:B------:R-:W-:Y:S02]  /*5d50*/  LEA.HI.X.SX32 R212, R7, R212, 0x1, P3 ;  /* 0x000000d407d47211 */ /* 0x000fe400018f0eff */
[C---:B------:R-:W-:Y:S02]  /*5d60*/  @!P1 LEA R100, P3, R6.reuse, R213, 0x6 ;  /* 0x000000d506649211 */ /* 0x040fe400078630ff */
[----:B------:R-:W-:Y:S01]  /*5d70*/  SEL R17, R17, 0x2000, !P4 ;  /* 0x0000200011117807 */ /* 0x000fe20006000000 */
[----:B------:R-:W-:Y:S01]  /*5d80*/  @!P2 IMAD.MOV.U32 R7, RZ, RZ, R212 ;  /* 0x000000ffff07a224 */ /* 0x000fe200078e00d4 */
[----:B--2---:R-:W-:Y:S01]  /*5d90*/  @!P1 LEA.HI.X R101, R6, R212, R5, 0x6, P3 ;  /* 0x000000d406659211 */ /* 0x004fe200018f3405 */
[----:B------:R-:W-:Y:S02]  /*5da0*/  @!P2 IMAD.MOV.U32 R6, RZ, RZ, R213 ;  /* 0x000000ffff06a224 */ /* 0x000fe400078e00d5 */
[--C-:B------:R-:W-:Y:S02]  /*5db0*/  IMAD.IADD R220, R220, 0x1, R17.reuse ;  /* 0x00000001dcdc7824 */ /* 0x100fe400078e0211 */
        /* <DEDUP_REMOVED lines=15> */
.L_x_802:
[----:B------:R-:W-:Y:S01]  /*5eb0*/  FADD.FTZ R18, -R118, R18 ;  /* 0x0000001276127221 */ /* 0x000fe20000010100 */
[----:B------:R-:W-:Y:S01]  /*5ec0*/  FSETP.GE.FTZ.AND P1, PT, R134, RZ, PT ;  /* 0x000000ff8600720b */ /* 0x000fe20003f36000 */
[----:B------:R2:W-:Y:S01]  /*5ed0*/  STS [R191+-0x4000], R4 ;  /* 0xffc00004bf007388 */ /* 0x0005e20000000800 */
[C---:B------:R-:W-:Y:S01]  /*5ee0*/  FADD.FTZ R23, -R118.reuse, R23 ;  /* 0x0000001776177221 */ /* 0x040fe20000010100 */
[----:B------:R-:W-:Y:S01]  /*5ef0*/  FSETP.GE.FTZ.AND P2, PT, R131, RZ, PT ;  /* 0x000000ff8300720b */ /* 0x000fe20003f56000 */
[----:B------:R-:W-:Y:S01]  /*5f00*/  FADD.FTZ R19, -R118, R19 ;  /* 0x0000001376137221 */ /* 0x000fe20000010100 */
[-C--:B------:R-:W-:Y:S01]  /*5f10*/  FSEL R18, R18, R118.reuse, P1 ;  /* 0x0000007612127208 */ /* 0x080fe20000800000 */
[C---:B------:R-:W-:Y:S01]  /*5f20*/  FADD.FTZ R22, -R118.reuse, R22 ;  /* 0x0000001676167221 */ /* 0x040fe20000010100 */
[----:B------:R-:W-:Y:S01]  /*5f30*/  FSETP.GE.FTZ.AND P1, PT, R129, RZ, PT ;  /* 0x000000ff8100720b */ /* 0x000fe20003f36000 */
[----:B------:R-:W-:Y:S01]  /*5f40*/  FADD.FTZ R34, -R118, R34 ;  /* 0x0000002276227221 */ /* 0x000fe20000010100 */
[-C--:B------:R-:W-:Y:S01]  /*5f50*/  FSEL R23, R23, R118.reuse, P2 ;  /* 0x0000007617177208 */ /* 0x080fe20001000000 */
[----:B-----5:R-:W-:Y:S01]  /*5f60*/  FADD.FTZ R12, -R117, R12 ;  /* 0x0000000c750c7221 */ /* 0x020fe20000010100 */
[----:B------:R-:W-:Y:S01]  /*5f70*/  FSETP.GE.FTZ.AND P4, PT, R133, RZ, PT ;  /* 0x000000ff8500720b */ /* 0x000fe20003f96000 */
[C---:B------:R-:W-:Y:S01]  /*5f80*/  FADD.FTZ R9, -R117.reuse, R9 ;  /* 0x0000000975097221 */ /* 0x040fe20000010100 */
[----:B------:R-:W-:Y:S01]  /*5f90*/  FSETP.GE.FTZ.AND P3, PT, R132, RZ, PT ;  /* 0x000000ff8400720b */ /* 0x000fe20003f76000 */
[C---:B------:R-:W-:Y:S01]  /*5fa0*/  FADD.FTZ R8, -R117.reuse, R8 ;  /* 0x0000000875087221 */ /* 0x040fe20000010100 */
[----:B------:R-:W-:Y:S01]  /*5fb0*/  FSETP.GE.FTZ.AND P2, PT, R130, RZ, PT ;  /* 0x000000ff8200720b */ /* 0x000fe20003f56000 */
[----:B------:R-:W-:Y:S01]  /*5fc0*/  FADD.FTZ R24, -R117, R24 ;  /* 0x0000001875187221 */ /* 0x000fe20000010100 */
[-C--:B------:R-:W-:Y:S01]  /*5fd0*/  FSEL R19, R19, R118.reuse, P4 ;  /* 0x0000007613137208 */ /* 0x080fe20002000000 */
[C---:B------:R-:W-:Y:S01]  /*5fe0*/  FADD.FTZ R25, -R117.reuse, R25 ;  /* 0x0000001975197221 */ /* 0x040fe20000010100 */
[-C--:B------:R-:W-:Y:S01]  /*5ff0*/  FSEL R22, R22, R118.reuse, P3 ;  /* 0x0000007616167208 */ /* 0x080fe20001800000 */
[----:B------:R-:W-:Y:S01]  /*6000*/  FADD.FTZ R28, -R117, R28 ;  /* 0x0000001c751c7221 */ /* 0x000fe20000010100 */
[----:B------:R-:W-:Y:S01]  /*6010*/  FSEL R34, R34, R118, P2 ;  /* 0x0000007622227208 */ /* 0x000fe20001000000 */
[----:B------:R-:W-:Y:S01]  /*6020*/  @P1 FADD.FTZ R118, -R118, R35 ;  /* 0x0000002376761221 */ /* 0x000fe20000010100 */
[----:B------:R-:W-:Y:S01]  /*6030*/  FSETP.GE.FTZ.AND P1, PT, R126, RZ, PT ;  /* 0x000000ff7e00720b */ /* 0x000fe20003f36000 */
[----:B------:R-:W-:Y:S01]  /*6040*/  FADD.FTZ R10, -R116, R10 ;  /* 0x0000000a740a7221 */ /* 0x000fe20000010100 */
[----:B------:R-:W-:Y:S01]  /*6050*/  FSETP.GE.FTZ.AND P2, PT, R127, RZ, PT ;  /* 0x000000ff7f00720b */ /* 0x000fe20003f56000 */
[----:B--2---:R-:W-:Y:S01]  /*6060*/  FADD.FTZ R4, -R117, R13 ;  /* 0x0000000d75047221 */ /* 0x004fe20000010100 */
[----:B------:R-:W-:Y:S01]  /*6070*/  FSEL R12, R12, R117, P1 ;  /* 0x000000750c0c7208 */ /* 0x000fe20000800000 */
[----:B------:R-:W-:Y:S01]  /*6080*/  FADD.FTZ R11, -R116, R11 ;  /* 0x0000000b740b7221 */ /* 0x000fe20000010100 */
[----:B------:R-:W-:Y:S01]  /*6090*/  FSETP.GE.FTZ.AND P1, PT, R121, RZ, PT ;  /* 0x000000ff7900720b */ /* 0x000fe20003f36000 */
[----:B------:R-:W-:Y:S01]  /*60a0*/  FMUL.FTZ R33, R184, R33 ;  /* 0x00000021b8217220 */ /* 0x000fe20000410000 */
[-C--:B------:R-:W-:Y:S01]  /*60b0*/  FSEL R9, R9, R117.reuse, P2 ;  /* 0x0000007509097208 */ /* 0x080fe20001000000 */
[----:B------:R-:W-:Y:S01]  /*60c0*/  FMUL.FTZ R32, R135, R32 ;  /* 0x0000002087207220 */ /* 0x000fe20000410000 */
[----:B------:R-:W-:Y:S01]  /*60d0*/  FSETP.GE.FTZ.AND P3, PT, R128, RZ, PT ;  /* 0x000000ff8000720b */ /* 0x000fe20003f76000 */
[C---:B------:R-:W-:Y:S01]  /*60e0*/  FADD.FTZ R14, -R116.reuse, R14 ;  /* 0x0000000e740e7221 */ /* 0x040fe20000010100 */
[----:B------:R-:W-:Y:S01]  /*60f0*/  FSETP.GE.FTZ.AND P2, PT, R125, RZ, PT ;  /* 0x000000ff7d00720b */ /* 0x000fe20003f56000 */
[----:B------:R-:W-:Y:S01]  /*6100*/  FADD.FTZ R15, -R116, R15 ;  /* 0x0000000f740f7221 */ /* 0x000fe20000010100 */
[----:B------:R-:W-:Y:S01]  /*6110*/  FSEL R8, R8, R117, P3 ;  /* 0x0000007508087208 */ /* 0x000fe20001800000 */
[----:B------:R-:W-:Y:S01]  /*6120*/  FMUL.FTZ R19, R133, R19 ;  /* 0x0000001385137220 */ /* 0x000fe20000410000 */
[----:B------:R-:W-:Y:S01]  /*6130*/  FSEL R4, R4, R117, P2 ;  /* 0x0000007504047208 */ /* 0x000fe20001000000 */
[----:B------:R-:W-:Y:S01]  /*6140*/  FMUL.FTZ R18, R134, R18 ;  /* 0x0000001286127220 */ /* 0x000fe20000410000 */
[----:B------:R-:W-:Y:S01]  /*6150*/  FSETP.GE.FTZ.AND P4, PT, R124, RZ, PT ;  /* 0x000000ff7c00720b */ /* 0x000fe20003f96000 */
[----:B------:R-:W-:Y:S01]  /*6160*/  FMUL.FTZ R9, R127, R9 ;  /* 0x000000097f097220 */ /* 0x000fe20000410000 */
[----:B------:R-:W-:Y:S01]  /*6170*/  FSETP.GE.FTZ.AND P3, PT, R123, RZ, PT ;  /* 0x000000ff7b00720b */ /* 0x000fe20003f76000 */
[----:B------:R-:W-:Y:S01]  /*6180*/  FMUL.FTZ R8, R128, R8 ;  /* 0x0000000880087220 */ /* 0x000fe20000410000 */
[----:B------:R-:W-:Y:S01]  /*6190*/  FSETP.GE.FTZ.AND P2, PT, R122, RZ, PT ;  /* 0x000000ff7a00720b */ /* 0x000fe20003f56000 */
[----:B------:R-:W-:Y:S01]  /*61a0*/  FMUL.FTZ R12, R126, R12 ;  /* 0x0000000c7e0c7220 */ /* 0x000fe20000410000 */
[-C--:B------:R-:W-:Y:S01]  /*61b0*/  FSEL R24, R24, R117.reuse, P4 ;  /* 0x0000007518187208 */ /* 0x080fe20002000000 */
[----:B------:R-:W-:Y:S01]  /*61c0*/  FMUL.FTZ R4, R125, R4 ;  /* 0x000000047d047220 */ /* 0x000fe20000410000 */
[-C--:B------:R-:W-:Y:S01]  /*61d0*/  FSEL R25, R25, R117.reuse, P3 ;  /* 0x0000007519197208 */ /* 0x080fe20001800000 */
[----:B------:R-:W-:Y:S01]  /*61e0*/  FADD.FTZ R26, -R116, R26 ;  /* 0x0000001a741a7221 */ /* 0x000fe20000010100 */
[----:B------:R-:W-:Y:S01]  /*61f0*/  FSEL R28, R28, R117, P2 ;  /* 0x000000751c1c7208 */ /* 0x000fe20001000000 */
[----:B------:R-:W-:Y:S01]  /*6200*/  @P1 FADD.FTZ R117, -R117, R29 ;  /* 0x0000001d75751221 */ /* 0x000fe20000010100 */
[----:B------:R-:W-:Y:S01]  /*6210*/  FSETP.GE.FTZ.AND P2, PT, R120, RZ, PT ;  /* 0x000000ff7800720b */ /* 0x000fe20003f56000 */
        /* <DEDUP_REMOVED lines=16> */
[----:B------:R-:W-:Y:S01]  /*6320*/  STS [R191+-0x3c00], R32 ;  /* 0xffc40020bf007388 */ /* 0x000fe20000000800 */
[----:B------:R-:W-:Y:S01]  /*6330*/  F2FP.F16.F32.PACK_AB R18, R19, R18 ;  /* 0x000000121312723e */ /* 0x000fe200000000ff */
[----:B------:R-:W-:Y:S01]  /*6340*/  FMUL.FTZ R14, R114, R14 ;  /* 0x0000000e720e7220 */ /* 0x000fe20000410000 */
[----:B------:R-:W-:Y:S01]  /*6350*/  FSETP.GE.FTZ.AND P1, PT, R109, RZ, PT ;  /* 0x000000ff6d00720b */ /* 0x000fe20003f36000 */
[----:B------:R-:W-:Y:S01]  /*6360*/  FMUL.FTZ R15, R113, R15 ;  /* 0x0000000f710f7220 */ /* 0x000fe20000410000 */
[----:B------:R-:W-:Y:S01]  /*6370*/  F2FP.F16.F32.PACK_AB R8, R9, R8 ;  /* 0x000000080908723e */ /* 0x000fe200000000ff */
[----:B------:R-:W-:Y:S01]  /*6380*/  STS [R217+-0x4000], R16 ;  /* 0xffc00010d9007388 */ /* 0x000fe20000000800 */
[----:B------:R-:W-:Y:S01]  /*6390*/  F2FP.F16.F32.PACK_AB R10, R11, R10 ;  /* 0x0000000a0b0a723e */ /* 0x000fe200000000ff */
[----:B------:R-:W-:Y:S01]  /*63a0*/  FMUL.FTZ R25, R123, R25 ;  /* 0x000000197b197220 */ /* 0x000fe20000410000 */
[----:B------:R-:W-:Y:S02]  /*63b0*/  FSETP.GE.FTZ.AND P4, PT, R112, RZ, PT ;  /* 0x000000ff7000720b */ /* 0x000fe40003f96000 */
[----:B------:R-:W-:Y:S01]  /*63c0*/  STS [R217+-0x3c00], R18 ;  /* 0xffc40012d9007388 */ /* 0x000fe20000000800 */
[----:B------:R-:W-:Y:S01]  /*63d0*/  FSETP.GE.FTZ.AND P3, PT, R111, RZ, PT ;  /* 0x000000ff6f00720b */ /* 0x000fe20003f76000 */
[----:B------:R-:W-:Y:S01]  /*63e0*/  FMUL.FTZ R24, R124, R24 ;  /* 0x000000187c187220 */ /* 0x000fe20000410000 */
[----:B------:R-:W-:Y:S02]  /*63f0*/  F2FP.F16.F32.PACK_AB R4, R4, R12 ;  /* 0x0000000c0404723e */ /* 0x000fe400000000ff */
[----:B------:R-:W-:Y:S01]  /*6400*/  STS [R191+-0x3000], R8 ;  /* 0xffd00008bf007388 */ /* 0x000fe20000000800 */
[----:B------:R-:W-:Y:S01]  /*6410*/  F2FP.F16.F32.PACK_AB R14, R15, R14 ;  /* 0x0000000e0f0e723e */ /* 0x000fe200000000ff */
[----:B------:R-:W-:Y:S01]  /*6420*/  FMUL.FTZ R28, R122, R28 ;  /* 0x0000001c7a1c7220 */ /* 0x000fe20000410000 */
[-C--:B------:R-:W-:Y:S02]  /*6430*/  FSEL R26, R26, R116.reuse, P4 ;  /* 0x000000741a1a7208 */ /* 0x080fe40002000000 */
[----:B------:R-:W-:Y:S01]  /*6440*/  STS [R191+-0x2c00], R10 ;  /* 0xffd4000abf007388 */ /* 0x000fe20000000800 */
[----:B------:R-:W-:Y:S01]  /*6450*/  FSEL R27, R27, R116, P3 ;  /* 0x000000741b1b7208 */ /* 0x000fe20001800000 */
[----:B------:R-:W-:Y:S01]  /*6460*/  FMUL.FTZ R117, R121, R117 ;  /* 0x0000007579757220 */ /* 0x000fe20000410000 */
[----:B------:R-:W-:Y:S02]  /*6470*/  FSETP.GE.FTZ.AND P2, PT, R110, RZ, PT ;  /* 0x000000ff6e00720b */ /* 0x000fe40003f56000 */
[----:B------:R-:W-:Y:S01]  /*6480*/  STS [R217+-0x3000], R4 ;  /* 0xffd00004d9007388 */ /* 0x000fe20000000800 */
[----:B------:R-:W-:Y:S01]  /*6490*/  F2FP.F16.F32.PACK_AB R22, R23, R22 ;  /* 0x000000161716723e */ /* 0x000fe200000000ff */
[----:B------:R-:W-:Y:S01]  /*64a0*/  FMUL.FTZ R27, R111, R27 ;  /* 0x0000001b6f1b7220 */ /* 0x000fe20000410000 */
[----:B------:R-:W-:Y:S02]  /*64b0*/  FSEL R30, R30, R116, P2 ;  /* 0x000000741e1e7208 */ /* 0x000fe40001000000 */
[----:B------:R-:W-:Y:S01]  /*64c0*/  STS [R217+-0x2c00], R14 ;  /* 0xffd4000ed9007388 */ /* 0x000fe20000000800 */
[----:B------:R-:W-:Y:S01]  /*64d0*/  @P1 FADD.FTZ R116, -R116, R31 ;  /* 0x0000001f74741221 */ /* 0x000fe20000010100 */
[----:B------:R-:W-:Y:S01]  /*64e0*/  FMUL.FTZ R26, R112, R26 ;  /* 0x0000001a701a7220 */ /* 0x000fe20000410000 */
[----:B------:R-:W-:Y:S02]  /*64f0*/  F2FP.F16.F32.PACK_AB R34, R118, R34 ;  /* 0x000000227622723e */ /* 0x000fe400000000ff */
[----:B------:R-:W-:Y:S01]  /*6500*/  STS [R196+-0x4000], R20 ;  /* 0xffc00014c4007388 */ /* 0x000fe20000000800 */
[----:B------:R-:W-:Y:S01]  /*6510*/  F2FP.F16.F32.PACK_AB R119, R119, R233 ;  /* 0x000000e97777723e */ /* 0x000fe200000000ff */
[----:B------:R-:W-:Y:S01]  /*6520*/  FMUL.FTZ R30, R110, R30 ;  /* 0x0000001e6e1e7220 */ /* 0x000fe20000410000 */
[----:B------:R-:W-:Y:S02]  /*6530*/  FMUL.FTZ R109, R109, R116 ;  /* 0x000000746d6d7220 */ /* 0x000fe40000410000 */
[----:B------:R-:W-:Y:S01]  /*6540*/  STS [R196+-0x3c00], R22 ;  /* 0xffc40016c4007388 */ /* 0x000fe20000000800 */
[----:B------:R-:W-:Y:S01]  /*6550*/  F2FP.F16.F32.PACK_AB R24, R25, R24 ;  /* 0x000000181918723e */ /* 0x000fe200000000ff */
[----:B------:R-:W-:Y:S01]  /*6560*/  IMAD.IADD R116, R181, 0x1, R178 ;  /* 0x00000001b5747824 */ /* 0x000fe200078e02b2 */
[----:B------:R-:W-:Y:S02]  /*6570*/  F2FP.F16.F32.PACK_AB R26, R27, R26 ;  /* 0x0000001a1b1a723e */ /* 0x000fe400000000ff */
[----:B------:R-:W-:Y:S01]  /*6580*/  STS [R108+-0x4000], R119 ;  /* 0xffc000776c007388 */ /* 0x000fe20000000800 */
[----:B------:R-:W-:Y:S01]  /*6590*/  F2FP.F16.F32.PACK_AB R28, R117, R28 ;  /* 0x0000001c751c723e */ /* 0x000fe200000000ff */
[----:B------:R-:W-:Y:S01]  /*65a0*/  IMAD R117, R197, UR5, RZ ;  /* 0x00000005c5757c24 */ /* 0x000fe2000f8e02ff */
[----:B------:R-:W-:Y:S02]  /*65b0*/  F2FP.F16.F32.PACK_AB R30, R109, R30 ;  /* 0x0000001e6d1e723e */ /* 0x000fe400000000ff */
[----:B------:R-:W-:Y:S05]  /*65c0*/  STS [R108+-0x3c00], R34 ;  /* 0xffc400226c007388 */ /* 0x000fea0000000800 */
[----:B------:R-:W-:Y:S05]  /*65d0*/  STS [R196+-0x3000], R24 ;  /* 0xffd00018c4007388 */ /* 0x000fea0000000800 */
[----:B------:R-:W-:Y:S05]  /*65e0*/  STS [R196+-0x2c00], R26 ;  /* 0xffd4001ac4007388 */ /* 0x000fea0000000800 */
[----:B------:R-:W-:Y:S05]  /*65f0*/  STS [R108+-0x3000], R28 ;  /* 0xffd0001c6c007388 */ /* 0x000fea0000000800 */
[----:B------:R-:W-:Y:S01]  /*6600*/  STS [R108+-0x2c00], R30 ;  /* 0xffd4001e6c007388 */ /* 0x000fe20000000800 */
[----:B------:R-:W-:Y:S06]  /*6610*/  BAR.SYNC.DEFER_BLOCKING 0x0 ;  /* 0x0000000000007b1d */ /* 0x000fec0000010000 */
[----:B-1----:R-:W-:Y:S05]  /*6620*/  LDSM.16.MT88.4 R4, [R177] ;  /* 0x00000000b104783b */ /* 0x002fea0000004200 */
        /* <DEDUP_REMOVED lines=62> */
[----:B------:R-:W-:Y:S04]  /*6a10*/  @!P2 LEA R6, P1, R6, R215, 0x1 ;  /* 0x000000d70606a211 */ /* 0x000fe800078208ff */
[----:B------:R-:W-:Y:S01]  /*6a20*/  @!P2 LEA.HI.X R7, R5, R214, R4, 0x1, P1 ;  /* 0x000000d60507a211 */ /* 0x000fe200008f0c04 */
[----:B------:R-:W-:Y:S02]  /*6a30*/  @!P3 IMAD.MOV.U32 R4, RZ, RZ, R215 ;  /* 0x000000ffff04b224 */ /* 0x000fe400078e00d7 */
[----:B------:R-:W-:Y:S05]  /*6a40*/  @!P3 IMAD.MOV.U32 R5, RZ, RZ, R214 ;  /* 0x000000ffff05b224 */ /* 0x000fea00078e00d6 */
[----:B------:R-:W-:Y:S01]  /*6a50*/  @!PT LDS RZ, [RZ] ;  /* 0x00000000fffff984 */ /* 0x000fe20000000800 */
[----:B------:R-:W-:Y:S01]  /*6a60*/  @!PT LDS RZ, [RZ] ;  /* 0x00000000fffff984 */ /* 0x000fe20000000800 */
[----:B------:R-:W-:Y:S01]  /*6a70*/  @!PT LDS RZ, [RZ] ;  /* 0x00000000fffff984 */ /* 0x000fe20000000800 */
[----:B------:R1:W-:Y:S04]  /*6a80*/  @!P3 LDGSTS.E.BYPASS.LTC128B.128 [R194+0x4000], desc[UR22][R4.64] ;  /* 0x0400000004c2bfae */ /* 0x0003e8000b981a16 */
[----:B------:R1:W-:Y:S04]  /*6a90*/  @P3 STS.128 [R194+0x4000], RZ ;  /* 0x004000ffc2003388 */ /* 0x0003e80000000c00 */
[----:B------:R1:W-:Y:S04]  /*6aa0*/  @P2 STS.128 [R194+0x5000], RZ ;  /* 0x005000ffc2002388 */ /* 0x0003e80000000c00 */
[----:B------:R-:W-:Y:S01]  /*6ab0*/  @!PT LDS RZ, [RZ] ;  /* 0x00000000fffff984 */ /* 0x000fe20000000800 */
[----:B------:R-:W-:Y:S01]  /*6ac0*/  @!PT LDS RZ, [RZ] ;  /* 0x00000000fffff984 */ /* 0x000fe20000000800 */
[----:B------:R-:W-:Y:S01]  /*6ad0*/  @!PT LDS RZ, [RZ] ;  /* 0x00000000fffff984 */ /* 0x000fe20000000800 */
[----:B------:R1:W-:Y:S04]  /*6ae0*/  @!P2 LDGSTS.E.BYPASS.LTC128B.128 [R194+0x5000], desc[UR22][R6.64] ;  /* 0x0500000006c2afae */ /* 0x0003e8000b981a16 */
[----:B------:R-:W0:Y:S02]  /*6af0*/  LDGDEPBAR ;  /* 0x00000000000079af */ /* 0x000e240000000000 */
.L_x_803:
[----:B------:R-:W-:Y:S01]  /*6b00*/  LDSM.16.M88.4 R16, [R180] ;  /* 0x00000000b410783b */ /* 0x000fe20000000200 */
[----:B------:R-:W-:Y:S01]  /*6b10*/  ISETP.GT.AND P2, PT, R229, R208, PT ;  /* 0x000000d0e500720c */ /* 0x000fe20003f44270 */
[----:B------:R-:W-:Y:S01]  /*6b20*/  VIADD R222, R222, 0xffffffc0 ;  /* 0xffffffc0dede7836 */ /* 0x000fe20000000000 */
[----:B------:R-:W-:Y:S01]  /*6b30*/  @P0 IADD3 R210, P3, PT, R210, -0x100, RZ ;  /* 0xffffff00d2d20810 */ /* 0x000fe20007f7e0ff */
[----:B------:R-:W1:Y:S01]  /*6b40*/  LDSM.16.MT88.4 R8, [R181+0x6000] ;  /* 0x00600000b508783b */ /* 0x000e620000004200 */
        /* <DEDUP_REMOVED lines=69> */
[C---:B------:R-:W-:Y:S04]  /*6fa0*/  LEA R100, P1, R117.reuse, R34, 0x5 ;  /* 0x0000002275647211 */ /* 0x040fe800078228ff */
[C---:B------:R-:W-:Y:S02]  /*6fb0*/  LEA.HI.X.SX32 R101, R117.reuse, R35, 0x5, P1 ;  /* 0x0000002375657211 */ /* 0x040fe400008f2eff */
[----:B------:R-:W-:Y:S01]  /*6fc0*/  LEA R24, P1, R117, R100, 0x5 ;  /* 0x0000006475187211 */ /* 0x000fe200078228ff */
[C---:B---3--:R-:W-:Y:S05]  /*6fd0*/  HMMA.16816.F32 R4, R20.reuse, R28, R4 ;  /* 0x0000001c1404723c */ /* 0x048fea0000001804 */
[----:B------:R-:W-:Y:S01]  /*6fe0*/  @P0 IMAD.WIDE.U32 R28, R189, 0x4, R238 ;  /* 0x00000004bd1c0825 */ /* 0x000fe200078e00ee */
[C---:B------:R-:W-:Y:S02]  /*6ff0*/  LEA.HI.X.SX32 R25, R117.reuse, R101, 0x5, P1 ;  /* 0x0000006575197211 */ /* 0x040fe400008f2eff */
[C---:B------:R-:W-:Y:S02]  /*7000*/  HMMA.16816.F32 R8, R20.reuse, R30, R8 ;  /* 0x0000001e1408723c */ /* 0x040fe40000001808 */
[----:B------:R-:W5:Y:S01]  /*7010*/  @P0 LDG.E R226, desc[UR22][R28.64+-0x100] ;  /* 0xffff00161ce20981 */ /* 0x000f62000c1e1900 */
[C---:B------:R-:W-:Y:S03]  /*7020*/  LEA R26, P1, R117.reuse, R24, 0x5 ;  /* 0x00000018751a7211 */ /* 0x040fe600078228ff */
[----:B------:R-:W5:Y:S01]  /*7030*/  @P0 LDG.E R225, desc[UR22][R28.64+-0xe0] ;  /* 0xffff20161ce10981 */ /* 0x000f62000c1e1900 */
[C---:B------:R-:W-:Y:S01]  /*7040*/  LEA.HI.X.SX32 R27, R117.reuse, R25, 0x5, P1 ;  /* 0x00000019751b7211 */ /* 0x040fe200008f2eff */
[C---:B------:R-:W-:Y:S02]  /*7050*/  HMMA.16816.F32 R12, R20.reuse, R104, R12 ;  /* 0x00000068140c723c */ /* 0x040fe4000000180c */
[----:B------:R-:W5:Y:S01]  /*7060*/  @P0 LDG.E R224, desc[UR22][R28.64+-0x80] ;  /* 0xffff80161ce00981 */ /* 0x000f62000c1e1900 */
[C---:B------:R-:W-:Y:S03]  /*7070*/  LEA R30, P1, R117.reuse, R26, 0x5 ;  /* 0x0000001a751e7211 */ /* 0x040fe600078228ff */
[----:B------:R1:W5:Y:S01]  /*7080*/  @P0 LDG.E R223, desc[UR22][R28.64+-0x60] ;  /* 0xffffa0161cdf0981 */ /* 0x000362000c1e1900 */
[C---:B------:R-:W-:Y:S01]  /*7090*/  LEA.HI.X.SX32 R31, R117.reuse, R27, 0x5, P1 ;  /* 0x0000001b751f7211 */ /* 0x040fe200008f2eff */
[----:B------:R-:W-:Y:S02]  /*70a0*/  HMMA.16816.F32 R16, R20, R106, R16 ;  /* 0x0000006a1410723c */ /* 0x000fe40000001810 */
        /* <DEDUP_REMOVED lines=13> */
[----:B------:R-:W-:Y:S03]  /*7180*/  IMAD.IADD R108, R178, 0x1, R170 ;  /* 0x00000001b26c7824 */ /* 0x000fe600078e02aa */
[----:B------:R-:W-:Y:S04]  /*7190*/  REDG.E.ADD.F32.FTZ.RN.STRONG.GPU desc[UR22][R34.64+0x80], R13 ;  /* 0x0000800d220079a6 */ /* 0x000fe8000c12f316 */
[----:B------:R-:W-:Y:S04]  /*71a0*/  REDG.E.ADD.F32.FTZ.RN.STRONG.GPU desc[UR22][R100.64+0x80], R14 ;  /* 0x0000800e640079a6 */ /* 0x000fe8000c12f316 */
        /* <DEDUP_REMOVED lines=13> */
[----:B------:R-:W-:Y:S04]  /*7280*/  LDSM.16.MT88.4 R100, [R170+0x1000] ;  /* 0x00100000aa64783b */ /* 0x000fe80000004200 */
[----:B------:R-:W-:Y:S01]  /*7290*/  LDSM.16.MT88.4 R104, [R177+-0x1000] ;  /* 0xfff00000b168783b */ /* 0x000fe20000004200 */
        /* <DEDUP_REMOVED lines=8> */
[----:B------:R-:W3:Y:S04]  /*7320*/  LDSM.16.MT88.4 R20, [R108+0x1000] ;  /* 0x001000006c14783b */ /* 0x000ee80000004200 */
[----:B------:R-:W-:Y:S03]  /*7330*/  LDSM.16.MT88.4 R108, [R108+0x1800] ;  /* 0x001800006c6c783b */ /* 0x000fe60000004200 */
[----:B------:R-:W-:Y:S01]  /*7340*/  HMMA.16816.F32 R96, R4, R26, R96 ;  /* 0x0000001a0460723c */ /* 0x000fe20000001860 */
[----:B------:R-:W-:Y:S04]  /*7350*/  LDSM.16.MT88.4 R4, [R177+-0x2800] ;  /* 0xffd80000b104783b */ /* 0x000fe80000004200 */
[----:B------:R-:W-:Y:S03]  /*7360*/  LDSM.16.MT88.4 R24, [R177+-0x800] ;  /* 0xfff80000b118783b */ /* 0x000fe60000004200 */
        /* <DEDUP_REMOVED lines=16> */
[----:B------:R-:W-:Y:S04]  /*7470*/  HMMA.16816.F32 R96, R8, R22, R96 ;  /* 0x000000160860723c */ /* 0x000fe80000001860 */
[----:B------:R-:W-:Y:S04]  /*7480*/  LOP3.LUT R8, R229, 0x1, RZ, 0xc0, !PT ;  /* 0x00000001e5087812 */ /* 0x000fe800078ec0ff */
[-C--:B-1----:R-:W-:Y:S05]  /*7490*/  HMMA.16816.F32 R68, R4, R12.reuse, R68 ;  /* 0x0000000c0444723c */ /* 0x082fea0000001844 */
        /* <DEDUP_REMOVED lines=18> */
[----:B------:R-:W3:Y:S01]  /*75c0*/  LDCU UR5, c[0x0][0x4fc] ;  /* 0x00009f80ff0577ac */ /* 0x000ee20008000800 */
        /* <DEDUP_REMOVED lines=15> */
[----:B------:R-:W-:Y:S01]  /*76c0*/  MOV R0, 0x20 ;  /* 0x0000002000007802 */ /* 0x000fe20000000f00 */
        /* <DEDUP_REMOVED lines=26> */
[----:B---3--:R-:W-:Y:S01]  /*7870*/  FMUL.FTZ R36, R36, UR5 ;  /* 0x0000000524247c20 */ /* 0x008fe20008410000 */
        /* <DEDUP_REMOVED lines=20> */
[----:B------:R-:W-:Y:S01]  /*79c0*/  IADD3 R0, PT, PT, R187, R0, RZ ;  /* 0x00000000bb007210 */ /* 0x000fe20007ffe0ff */
[----:B------:R1:W-:Y:S01]  /*79d0*/  STS [R188+0x6400], R70 ;  /* 0x00640046bc007388 */ /* 0x0003e20000000800 */
        /* <DEDUP_REMOVED lines=81> */
.L_x_805:
[----:B------:R-:W2:Y:S01]  /*7ef0*/  LDCU.64 UR10, c[0x0][0x5c0] ;  /* 0x0000b800ff0a77ac */ /* 0x000ea20008000a00 */
[----:B------:R-:W-:-:S05]  /*7f00*/  IADD3 R14, PT, PT, R231, R232, RZ ;  /* 0x000000e8e70e7210 */ /* 0x000fca0007ffe0ff */
[C---:B--2---:R-:W-:Y:S02]  /*7f10*/  IMAD R3, R14.reuse, UR11, RZ ;  /* 0x0000000b0e037c24 */ /* 0x044fe4000f8e02ff */
[----:B------:R-:W-:-:S05]  /*7f20*/  IMAD.WIDE.U32 R14, R14, UR10, RZ ;  /* 0x0000000a0e0e7c25 */ /* 0x000fca000f8e00ff */
[----:B------:R-:W-:Y:S02]  /*7f30*/  IADD3 R3, PT, PT, R15, R3, RZ ;  /* 0x000000030f037210 */ /* 0x000fe40007ffe0ff */
.L_x_806:
        /* <DEDUP_REMOVED lines=10> */
[----:B------:R-:W-:Y:S01]  /*7fe0*/  MOV R2, R4 ;  /* 0x0000000400027202 */ /* 0x000fe20000000f00 */
[----:B------:R-:W-:Y:S06]  /*7ff0*/  BRA `(.L_x_808) ;  /* 0x0000000000187947 */ /* 0x000fec0003800000 */
.L_x_807:
[----:B------:R-:W2:Y:S01]  /*8000*/  LDCU.64 UR6, c[0x0][0x5c8] ;  /* 0x0000b900ff0677ac */ /* 0x000ea20008000a00 */
[----:B------:R-:W-:-:S05]  /*8010*/  IADD3 R4, PT, PT, R231, R232, RZ ;  /* 0x000000e8e7047210 */ /* 0x000fca0007ffe0ff */
[C---:B--2---:R-:W-:Y:S02]  /*8020*/  IMAD R12, R4.reuse, UR7, RZ ;  /* 0x00000007040c7c24 */ /* 0x044fe4000f8e02ff */
[----:B------:R-:W-:-:S05]  /*8030*/  IMAD.WIDE.U32 R4, R4, UR6, RZ ;  /* 0x0000000604047c25 */ /* 0x000fca000f8e00ff */
[----:B------:R-:W-:Y:S02]  /*8040*/  IADD3 R12, PT, PT, R5, R12, RZ ;  /* 0x0000000c050c7210 */ /* 0x000fe40007ffe0ff */
[----:B-1----:R-:W-:-:S07]  /*8050*/  MOV R2, R4 ;  /* 0x0000000400027202 */ /* 0x002fce0000000f00 */
.L_x_808:
[----:B------:R-:W-:Y:S01]  /*8060*/  BAR.SYNC.DEFER_BLOCKING 0x0 ;  /* 0x0000000000007b1d */ /* 0x000fe20000010000 */
[----:B------:R-:W-:Y:S02]  /*8070*/  USHF.L.U32 UR12, UR21, 0x7, URZ ;  /* 0x00000007150c7899 */ /* 0x000fe400080006ff */
[----:B------:R-:W-:Y:S02]  /*8080*/  USHF.L.U32 UR14, UR21, 0x7, URZ ;  /* 0x00000007150e7899 */ /* 0x000fe400080006ff */
[----:B------:R-:W-:Y:S01]  /*8090*/  UIMAD.WIDE.U32 UR16, UR12, UR10, URZ ;  /* 0x0000000a0c1072a5 */ /* 0x000fe2000f8e00ff */
[----:B------:R-:W-:Y:S01]  /*80a0*/  BSSY.RECONVERGENT B0, `(.L_x_809) ;  /* 0x0000028000007945 */ /* 0x000fe20003800200 */
[----:B------:R-:W1:Y:S01]  /*80b0*/  LDCU UR15, c[0x0][0x440] ;  /* 0x00008800ff0f77ac */ /* 0x000e620008000800 */
[----:B------:R-:W2:Y:S01]  /*80c0*/  S2R R0, SR_TID.X ;  /* 0x0000000000007919 */ /* 0x000ea20000002100 */
[----:B------:R-:W-:Y:S01]  /*80d0*/  VIADD R230, R230, -UR14 ;  /* 0x8000000ee6e67c36 */ /* 0x000fe20008000000 */
[----:B------:R-:W-:Y:S01]  /*80e0*/  USHF.R.S32.HI UR13, URZ, 0x1f, UR12 ;  /* 0x0000001fff0d7899 */ /* 0x000fe2000801140c */
[----:B------:R-:W-:Y:S01]  /*80f0*/  IMAD.U32 R8, RZ, RZ, UR16 ;  /* 0x00000010ff087e24 */ /* 0x000fe2000f8e00ff */
[----:B------:R-:W3:Y:S01]  /*8100*/  LDCU.64 UR4, c[0x0][0x5d8] ;  /* 0x0000bb00ff0477ac */ /* 0x000ee20008000a00 */
[----:B------:R-:W-:Y:S01]  /*8110*/  IMAD.U32 R9, RZ, RZ, UR17 ;  /* 0x00000011ff097e24 */ /* 0x000fe2000f8e00ff */
[----:B------:R-:W-:-:S02]  /*8120*/  UIMAD UR16, UR13, UR10, URZ ;  /* 0x0000000a0d1072a4 */ /* 0x000fc4000f8e02ff */
[----:B------:R-:W-:Y:S02]  /*8130*/  LOP3.LUT R15, R8, 0x38, R190, 0xf8, !PT ;  /* 0x00000038080f7812 */ /* 0x000fe400078ef8be */
[----:B------:R-:W-:Y:S02]  /*8140*/  UIMAD UR16, UR12, UR11, UR16 ;  /* 0x0000000b0c1072a4 */ /* 0x000fe4000f8e0210 */
[----:B------:R-:W-:Y:S01]  /*8150*/  IADD3 R14, P0, PT, R14, R15, RZ ;  /* 0x0000000f0e0e7210 */ /* 0x000fe20007f1e0ff */
[----:B------:R4:W4:Y:S01]  /*8160*/  LDS.128 R4, [R194+0x7000] ;  /* 0x00700000c2047984 */ /* 0x0009220000000c00 */
[----:B-1----:R-:W-:Y:S02]  /*8170*/  ISETP.GE.AND P3, PT, R195, UR15, PT ;  /* 0x0000000fc3007c0c */ /* 0x002fe4000bf66270 */
[----:B------:R-:W-:-:S05]  /*8180*/  IMAD.U32 R8, RZ, RZ, UR16 ;  /* 0x00000010ff087e24 */ /* 0x000fca000f8e00ff */
[----:B------:R-:W-:-:S03]  /*8190*/  IADD3.X R15, PT, PT, R3, UR17, R8, P0, !PT ;  /* 0x00000011030f7c10 */ /* 0x000fc600087fe408 */
[----:B---3--:R-:W-:Y:S01]  /*81a0*/  IMAD.WIDE.U32 R14, R185, UR4, R14 ;  /* 0x00000004b90e7c25 */ /* 0x008fe2000f8e000e */
[----:B--2---:R-:W-:-:S03]  /*81b0*/  SHF.R.U32.HI R0, RZ, 0x3, R0 ;  /* 0x00000003ff007819 */ /* 0x004fc60000011600 */
[----:B------:R-:W-:Y:S01]  /*81c0*/  IMAD R3, R185, UR5, R15 ;  /* 0x00000005b9037c24 */ /* 0x000fe2000f8e020f */
[CC--:B------:R-:W-:Y:S01]  /*81d0*/  ISETP.GE.OR P6, PT, R0.reuse, R230.reuse, P3 ;  /* 0x000000e60000720c */ /* 0x0c0fe20001fc6670 */
[C---:B------:R-:W-:Y:S01]  /*81e0*/  VIADD R9, R0.reuse, 0x20 ;  /* 0x0000002000097836 */ /* 0x040fe20000000000 */
[C---:B------:R-:W-:Y:S01]  /*81f0*/  IADD3 R23, P2, PT, R0.reuse, 0x20, RZ ;  /* 0x0000002000177810 */ /* 0x040fe20007f5e0ff */
[C---:B------:R-:W-:Y:S01]  /*8200*/  VIADD R10, R0.reuse, 0x40 ;  /* 0x00000040000a7836 */ /* 0x040fe20000000000 */
[C---:B------:R-:W-:Y:S02]  /*8210*/  IADD3 R21, P1, PT, R0.reuse, 0x40, RZ ;  /* 0x0000004000157810 */ /* 0x040fe40007f3e0ff */
[-C--:B------:R-:W-:Y:S01]  /*8220*/  ISETP.GE.OR P5, PT, R9, R230.reuse, P3 ;  /* 0x000000e60900720c */ /* 0x080fe20001fa6670 */
[----:B------:R-:W-:Y:S01]  /*8230*/  VIADD R9, R0, 0x60 ;  /* 0x0000006000097836 */ /* 0x000fe20000000000 */
[----:B------:R-:W-:Y:S01]  /*8240*/  ISETP.GE.OR P4, PT, R10, R230, P3 ;  /* 0x000000e60a00720c */ /* 0x000fe20001f86670 */
[----:B------:R-:W-:Y:S01]  /*8250*/  IMAD.X R22, RZ, RZ, RZ, P2 ;  /* 0x000000ffff167224 */ /* 0x000fe200010e06ff */
[----:B------:R-:W-:-:S02]  /*8260*/  IADD3 R20, P0, PT, R0, 0x60, RZ ;  /* 0x0000006000147810 */ /* 0x000fc40007f1e0ff */
[----:B------:R-:W-:Y:S01]  /*8270*/  ISETP.GE.OR P3, PT, R9, R230, P3 ;  /* 0x000000e60900720c */ /* 0x000fe20001f66670 */
[----:B------:R-:W-:-:S12]  /*8280*/  @P6 BRA `(.L_x_810) ;  /* 0x0000000000246947 */ /* 0x000fd80003800000 */
        /* <DEDUP_REMOVED lines=9> */
.L_x_810:
[----:B------:R-:W-:Y:S05]  /*8320*/  BSYNC.RECONVERGENT B0 ;  /* 0x0000000000007941 */ /* 0x000fea0003800200 */
.L_x_809:
        /* <DEDUP_REMOVED lines=12> */
.L_x_812:
[----:B------:R-:W-:Y:S05]  /*83f0*/  BSYNC.RECONVERGENT B0 ;  /* 0x0000000000007941 */ /* 0x000fea0003800200 */
.L_x_811:
        /* <DEDUP_REMOVED lines=14> */
.L_x_814:
[----:B------:R-:W-:Y:S05]  /*84e0*/  BSYNC.RECONVERGENT B0 ;  /* 0x0000000000007941 */ /* 0x000fea0003800200 */
.L_x_813:
        /* <DEDUP_REMOVED lines=15> */
.L_x_816:
[----:B------:R-:W-:Y:S05]  /*85e0*/  BSYNC.RECONVERGENT B0 ;  /* 0x0000000000007941 */ /* 0x000fea0003800200 */
.L_x_815:
[----:B-1--4-:R-:W-:Y:S01]  /*85f0*/  MOV R4, R195 ;  /* 0x000000c300047202 */ /* 0x012fe20000000f00 */
[----:B------:R-:W1:Y:S01]  /*8600*/  LDCU.64 UR4, c[0x0][0x5e0] ;  /* 0x0000bc00ff0477ac */ /* 0x000e620008000a00 */
[----:B------:R-:W-:Y:S01]  /*8610*/  MOV R5, RZ ;  /* 0x000000ff00057202 */ /* 0x000fe20000000f00 */
[----:B------:R-:W4:Y:S01]  /*8620*/  LDS.128 R16, [R194+0xa000] ;  /* 0x00a00000c2107984 */ /* 0x000f220000000c00 */
[----:B------:R-:W-:Y:S01]  /*8630*/  BSSY.RECONVERGENT B0, `(.L_x_817) ;  /* 0x000001d000007945 */ /* 0x000fe20003800200 */
[----:B------:R-:W-:Y:S01]  /*8640*/  UIMAD UR13, UR13, UR6, URZ ;  /* 0x000000060d0d72a4 */ /* 0x000fe2000f8e02ff */
[----:B------:R-:W-:-:S03]  /*8650*/  IMAD.WIDE.U32 R8, R8, UR12, R4 ;  /* 0x0000000c08087c25 */ /* 0x000fc6000f8e0004 */
[----:B------:R-:W-:Y:S01]  /*8660*/  UIMAD UR13, UR12, UR7, UR13 ;  /* 0x000000070c0d72a4 */ /* 0x000fe2000f8e020d */
[----:B------:R2:W2:Y:S01]  /*8670*/  LDS.128 R4, [R194+0xd000] ;  /* 0x00d00000c2047984 */ /* 0x0004a20000000c00 */
[----:B------:R-:W-:Y:S02]  /*8680*/  IADD3 R26, P0, PT, R2, R8, RZ ;  /* 0x00000008021a7210 */ /* 0x000fe40007f1e0ff */
[----:B------:R-:W3:Y:S02]  /*8690*/  @!P6 LDC.64 R2, c[0x0][0x568] ;  /* 0x00015a00ff02eb82 */ /* 0x000ee40000000a00 */
        /* <DEDUP_REMOVED lines=13> */
[----:B---3--:R-:W-:Y:S01]  /*8770*/  MOV R2, R26 ;  /* 0x0000001a00027202 */ /* 0x008fe20000000f00 */
        /* <DEDUP_REMOVED lines=8> */
.L_x_818:
[----:B------:R-:W-:Y:S05]  /*8800*/  BSYNC.RECONVERGENT B0 ;  /* 0x0000000000007941 */ /* 0x000fea0003800200 */
.L_x_817:
[----:B------:R-:W-:Y:S04]  /*8810*/  BSSY.RECONVERGENT B0, `(.L_x_819) ;  /* 0x000000c000007945 */ /* 0x000fe80003800200 */
[----:B------:R-:W-:Y:S05]  /*8820*/  @P4 BRA `(.L_x_820) ;  /* 0x0000000000284947 */ /* 0x000fea0003800000 */
        /* <DEDUP_REMOVED lines=10> */
.L_x_820:
[----:B------:R-:W-:Y:S05]  /*88d0*/  BSYNC.RECONVERGENT B0 ;  /* 0x0000000000007941 */ /* 0x000fea0003800200 */
.L_x_819:
[----:B------:R-:W-:Y:S05]  /*88e0*/  @P3 BRA `(.L_x_769) ;  /* 0x0000000000283947 */ /* 0x000fea0003800000 */
[----:B------:R-:W2:Y:S01]  /*88f0*/  LDCU.64 UR4, c[0x0][0x568] ;  /* 0x0000ad00ff0477ac */ /* 0x000ea20008000a00 */
[----:B---3--:R-:W-:Y:S01]  /*8900*/  MOV R2, R26 ;  /* 0x0000001a00027202 */ /* 0x008fe20000000f00 */
        /* <DEDUP_REMOVED lines=8> */
.L_x_769:
[----:B------:R-:W-:Y:S05]  /*8990*/  BSYNC.RECONVERGENT B1 ;  /* 0x0000000000017941 */ /* 0x000fea0003800200 */
.L_x_743:
[----:B------:R-:W3:Y:S01]  /*89a0*/  LDCU UR5, c[0x0][0x438] ;  /* 0x00008700ff0577ac */ /* 0x000ee20008000800 */
[----:B------:R-:W1:Y:S01]  /*89b0*/  LDC R0, c[0x0][0x438] ;  /* 0x00010e00ff007b82 */ /* 0x000e620000000800 */
[----:B------:R-:W2:Y:S01]  /*89c0*/  LDCU UR6, c[0x0][0x370] ;  /* 0x00006e00ff0677ac */ /* 0x000ea20008000800 */
[----:B---3--:R-:W-:-:S04]  /*89d0*/  UIADD3 UR5, UPT, UPT, UR5, 0x7f, URZ ;  /* 0x0000007f05057890 */ /* 0x008fc8000fffe0ff */
[----:B------:R-:W-:Y:S02]  /*89e0*/  USHF.R.S32.HI UR4, URZ, 0x1f, UR5 ;  /* 0x0000001fff047899 */ /* 0x000fe40008011405 */
[----:B--2---:R-:W-:Y:S02]  /*89f0*/  UIADD3 UR21, UPT, UPT, UR6, UR21, URZ ;  /* 0x0000001506157290 */ /* 0x004fe4000fffe0ff */
[----:B------:R-:W-:-:S04]  /*8a00*/  ULEA.HI UR4, UR4, UR5, URZ, 0x7 ;  /* 0x0000000504047291 */ /* 0x000fc8000f8f38ff */
[----:B------:R-:W-:-:S04]  /*8a10*/  USHF.R.S32.HI UR4, URZ, 0x7, UR4 ;  /* 0x00000007ff047899 */ /* 0x000fc80008011404 */
[----:B------:R-:W-:-:S09]  /*8a20*/  UISETP.GE.AND UP0, UPT, UR21, UR4, UPT ;  /* 0x000000041500728c */ /* 0x000fd2000bf06270 */
[----:B------:R-:W-:Y:S05]  /*8a30*/  BRA.U !UP0, `(.L_x_821) ;  /* 0xffffff7908d87547 */ /* 0x000fea000b83ffff */
[----:B------:R-:W-:Y:S05]  /*8a40*/  EXIT ;  /* 0x000000000000794d */ /* 0x000fea0003800000 */
.L_x_822:
        /* <DEDUP_REMOVED lines=11> */
.L_x_1418:


//--------------------- .text._ZN5flash44flash_bwd_dq_dk_dv_loop_seqk_parallel_kernelI23Flash_bwd_kernel_traitsILi64ELi64ELi128ELi8ELi2ELi4ELi4ELb1ELb0EN7cutlass6half_tE19Flash_kernel_traitsILi64ELi64ELi128ELi8ES3_EELb0ELb1ELb0ELb1ELb0ELb0ELb1EEEvNS_16Flash_bwd_paramsE --------------------------
	.section	.text._ZN5flash44flash_bwd_dq_dk_dv_loop_seqk_parallel_kernelI23Flash_bwd_kernel_traitsILi64ELi64ELi128ELi8ELi2ELi4ELi4ELb1ELb0EN7cutlass6half_tE19Flash_kernel_traitsILi64ELi64ELi128ELi8ES3_EELb0ELb1ELb0ELb1ELb0ELb0ELb1EEEvNS_16Flash_bwd_paramsE,"ax",@progbits
	.align	128
        .global         _ZN5flash44flash_bwd_dq_dk_dv_loop_seqk_parallel_kernelI23Flash_bwd_kernel_traitsILi64ELi64ELi128ELi8ELi2ELi4ELi4ELb1ELb0EN7cutlass6half_tE19Flash_kernel_traitsILi64ELi64ELi128ELi8ES3_EELb0ELb1ELb0ELb1ELb0ELb0ELb1EEEvNS_16Flash_bwd_paramsE
        .type           _ZN5flash44flash_bwd_dq_dk_dv_loop_seqk_parallel_kernelI23Flash_bwd_kernel_traitsILi64ELi64ELi128ELi8ELi2ELi4ELi4ELb1ELb0EN7cutlass6half_tE19Flash_kernel_traitsILi64ELi64ELi128ELi8ES3_EELb0ELb1ELb0ELb1ELb0ELb0ELb1EEEvNS_16Flash_bwd_paramsE,@function
        .size           _ZN5flash44flash_bwd_dq_dk_dv_loop_seqk_parallel_kernelI23Flash_bwd_kernel_traitsILi64ELi64ELi128ELi8ELi2ELi4ELi4ELb1ELb0EN7cutlass6half_tE19Flash_kernel_traitsILi64ELi64ELi128ELi8ES3_EELb0ELb1ELb0ELb1ELb0ELb0ELb1EEEvNS_16Flash_bwd_paramsE,(.L_x_1419 - _ZN5flash44flash_bwd_dq_dk_dv_loop_seqk_parallel_kernelI23Flash_bwd_kernel_traitsILi64ELi64ELi128ELi8ELi2ELi4ELi4ELb1ELb0EN7cutlass6half_tE19Flash_kernel_traitsILi64ELi64ELi128ELi8ES3_EELb0ELb1ELb0ELb1ELb0ELb0ELb1EEEvNS_16Flash_bwd_paramsE)
        .other          _ZN5flash44flash_bwd_dq_dk_dv_loop_seqk_parallel_kernelI23Flash_bwd_kernel_traitsILi64ELi64ELi128ELi8ELi2ELi4ELi4ELb1ELb0EN7cutlass6half_tE19Flash_kernel_traitsILi64ELi64ELi128ELi8ES3_EELb0ELb1ELb0ELb1ELb0ELb0ELb1EEEvNS_16Flash_bwd_paramsE,@"STO_CUDA_ENTRY STV_DEFAULT"
_ZN5flash44flash_bwd_dq_dk_dv_loop_seqk_parallel_kernelI23Flash_bwd_kernel_traitsILi64ELi64ELi128ELi8ELi2ELi4ELi4ELb1ELb0EN7cutlass6half_tE19Flash_kernel_traitsILi64ELi64ELi128ELi8ES3_EELb0ELb1ELb0ELb1ELb0ELb0ELb1EEEvNS_16Flash_bwd_paramsE:
.text._ZN5flash44flash_bwd_dq_dk_dv_loop_seqk_parallel_kernelI23Flash_bwd_kernel_traitsILi64ELi64ELi128ELi8ELi2ELi4ELi4ELb1ELb0EN7cutlass6half_tE19Flash_kernel_traitsILi64ELi64ELi128ELi8ES3_EELb0ELb1ELb0ELb1ELb0ELb0ELb1EEEvNS_16Flash_bwd_paramsE:
        /* <DEDUP_REMOVED lines=9> */
[----:B------:R-:W1:Y:S01]  /*0090*/  LDCU.64 UR8, c[0x0][0x460] ;  /* 0x00008c00ff0877ac */ /* 0x000e620008000a00 */
[----:B------:R-:W2:Y:S01]  /*00a0*/  S2UR UR6, SR_CgaCtaId ;  /* 0x00000000000679c3 */ /* 0x000ea20000008800 */
[----:B------:R-:W3:Y:S01]  /*00b0*/  LDCU.64 UR14, c[0x0][0x468] ;  /* 0x00008d00ff0e77ac */ /* 0x000ee20008000a00 */
[----:B------:R-:W4:Y:S06]  /*00c0*/  LDCU.64 UR12, c[0x0][0x470] ;  /* 0x00008e00ff0c77ac */ /* 0x000f2c0008000a00 */
[----:B------:R-:W5:Y:S01]  /*00d0*/  S2UR UR4, SR_CgaCtaId ;  /* 0x00000000000479c3 */ /* 0x000f620000008800 */
[----:B------:R-:W-:Y:S01]  /*00e0*/  UMOV UR5, 0x400 ;  /* 0x0000040000057882 */ /* 0x000fe20000000000 */
[----:B------:R-:W2:Y:S06]  /*00f0*/  LDCU UR10, c[0x0][0x438] ;  /* 0x00008700ff0a77ac */ /* 0x000eac0008000800 */
[----:B------:R-:W2:Y:S01]  /*0100*/  S2UR UR30, SR_CTAID.Y ;  /* 0x00000000001e79c3 */ /* 0x000ea20000002600 */
[----:B-1----:R-:W-:-:S02]  /*0110*/  UISETP.NE.U32.AND UP1, UPT, UR8, URZ, UPT ;  /* 0x000000ff0800728c */ /* 0x002fc4000bf25070 */
[----:B------:R-:W-:Y:S01]  /*0120*/  UISETP.NE.U32.AND UP0, UPT, UR8, URZ, UPT ;  /* 0x000000ff0800728c */ /* 0x000fe2000bf05070 */
[----:B------:R-:W1:Y:S04]  /*0130*/  LDCU.U8 UR8, c[0x0][0x532] ;  /* 0x0000a640ff0877ac */ /* 0x000e680008000000 */
[----:B------:R-:W2:Y:S01]  /*0140*/  S2UR UR29, SR_CTAID.Z ;  /* 0x00000000001d79c3 */ /* 0x000ea20000002700 */
[----:B------:R-:W-:Y:S02]  /*0150*/  UISETP.NE.AND.EX UP4, UPT, UR9, URZ, UPT, UP0 ;  /* 0x000000ff0900728c */ /* 0x000fe4000bf85300 */
[----:B------:R-:W-:Y:S02]  /*0160*/  UISETP.NE.AND.EX UP5, UPT, UR9, URZ, UPT, UP1 ;  /* 0x000000ff0900728c */ /* 0x000fe4000bfa5310 */
[----:B---3--:R-:W-:-:S02]  /*0170*/  UISETP.EQ.U32.AND UP1, UPT, UR14, URZ, UPT ;  /* 0x000000ff0e00728c */ /* 0x008fc4000bf22070 */
[----:B----4-:R-:W-:Y:S01]  /*0180*/  UISETP.NE.U32.AND UP0, UPT, UR12, URZ, UPT ;  /* 0x000000ff0c00728c */ /* 0x010fe2000bf05070 */
[----:B------:R-:W3:Y:S01]  /*0190*/  S2UR UR28, SR_CTAID.X ;  /* 0x00000000001c79c3 */ /* 0x000ee20000002500 */
[----:B------:R-:W-:Y:S01]  /*01a0*/  UISETP.NE.U32.AND UP6, UPT, UR14, URZ, UPT ;  /* 0x000000ff0e00728c */ /* 0x000fe2000bfc5070 */
[----:B------:R-:W-:Y:S01]  /*01b0*/  UMOV UR9, 0x400 ;  /* 0x0000040000097882 */ /* 0x000fe20000000000 */
[----:B------:R-:W4:Y:S05]  /*01c0*/  LDCU.64 UR38, c[0x0][0x358] ;  /* 0x00006b00ff2677ac */ /* 0x000f2a0008000a00 */
[----:B------:R-:W3:Y:S01]  /*01d0*/  S2UR UR7, SR_CTAID.Y ;  /* 0x00000000000779c3 */ /* 0x000ee20000002600 */
[----:B-1----:R-:W-:Y:S01]  /*01e0*/  UISETP.NE.AND UP2, UPT, UR8, URZ, UPT ;  /* 0x000000ff0800728c */ /* 0x002fe2000bf45270 */
[----:B------:R-:W1:Y:S03]  /*01f0*/  LDCU.64 UR32, c[0x0][0x460] ;  /* 0x00008c00ff2077ac */ /* 0x000e660008000a00 */
[----:B------:R-:W-:-:S03]  /*0200*/  UISETP.EQ.OR.EX UP1, UPT, UR15, URZ, !UP2, UP1 ;  /* 0x000000ff0f00728c */ /* 0x000fc6000d722710 */
[----:B------:R-:W1:Y:S01]  /*0210*/  S2UR UR27, SR_CTAID.Z ;  /* 0x00000000001b79c3 */ /* 0x000e620000002700 */
[----:B------:R-:W1:Y:S01]  /*0220*/  LDCU UR26, c[0x0][0x438] ;  /* 0x00008700ff1a77ac */ /* 0x000e620008000800 */
[----:B--2---:R-:W-:Y:S02]  /*0230*/  ULEA UR6, UR6, UR9, 0x18 ;  /* 0x0000000906067291 */ /* 0x004fe4000f8ec0ff */
[----:B-----5:R-:W-:Y:S01]  /*0240*/  ULEA UR4, UR4, UR5, 0x18 ;  /* 0x0000000504047291 */ /* 0x020fe2000f8ec0ff */
[----:B------:R-:W2:Y:S01]  /*0250*/  @!UP4 LDCU UR31, c[0x0][0x434] ;  /* 0x00008680ff1fc7ac */ /* 0x000ea20008000800 */
[----:B------:R-:W-:Y:S02]  /*0260*/  UP2UR UR46, UPR, URZ, 0x4 ;  /* 0x00000004ff2e7883 */ /* 0x000fe40008000000 */
[----:B------:R-:W-:Y:S02]  /*0270*/  UISETP.NE.AND.EX UP3, UPT, UR13, URZ, UPT, UP0 ;  /* 0x000000ff0d00728c */ /* 0x000fe4000bf65300 */
[----:B------:R-:W-:-:S02]  /*0280*/  UISETP.NE.AND.EX UP6, UPT, UR15, URZ, UPT, UP6 ;  /* 0x000000ff0f00728c */ /* 0x000fc4000bfc5360 */
[----:B------:R-:W-:Y:S01]  /*0290*/  UP2UR UR47, UPR, URZ, 0x2 ;  /* 0x00000002ff2f7883 */ /* 0x000fe20008000000 */
[----:B------:R-:W-:Y:S01]  /*02a0*/  UMOV UR34, 0xffffe000 ;  /* 0xffffe00000227882 */ /* 0x000fe20000000000 */
[----:B------:R-:W-:Y:S01]  /*02b0*/  UMOV UR35, URZ ;  /* 0x000000ff00237c82 */ /* 0x000fe20008000000 */
[----:B----4-:R-:W-:-:S09]  /*02c0*/  UMOV UR36, URZ ;  /* 0x000000ff00247c82 */ /* 0x010fd20008000000 */
.L_x_902:
[----:B----4-:R-:W4:Y:S01]  /*02d0*/  LDCU.64 UR8, c[0x0][0x478] ;  /* 0x00008f00ff0877ac */ /* 0x010f220008000a00 */
[----:B------:R-:W-:Y:S02]  /*02e0*/  PLOP3.LUT P1, PT, PT, PT, UP3, 0x80, 0x8 ;  /* 0x000000000008781c */ /* 0x000fe40003f2f038 */
[----:B------:R-:W-:Y:S01]  /*02f0*/  PLOP3.LUT P4, PT, PT, PT, UP5, 0x80, 0x8 ;  /* 0x000000000008781c */ /* 0x000fe20003f8f058 */
[----:B------:R-:W-:Y:S01]  /*0300*/  USHF.L.U32 UR20, UR30, 0x2, URZ ;  /* 0x000000021e147899 */ /* 0x000fe200080006ff */
[----:B------:R-:W-:Y:S01]  /*0310*/  PLOP3.LUT P2, PT, PT, PT, UP4, 0x80, 0x8 ;  /* 0x000000000008781c */ /* 0x000fe20003f4f048 */
[----:B------:R-:W-:Y:S02]  /*0320*/  USHF.R.U32.HI UR16, URZ, 0x1e, UR30 ;  /* 0x0000001eff107899 */ /* 0x000fe4000801161e */
[----:B------:R-:W-:Y:S02]  /*0330*/  UIADD3 UR11, UP0, UPT, UR20, UR14, URZ ;  /* 0x0000000e140b7290 */ /* 0x000fe4000ff1e0ff */
[----:B------:R-:W-:-:S02]  /*0340*/  UISETP.NE.AND UP2, UPT, UR47, URZ, UPT ;  /* 0x000000ff2f00728c */ /* 0x000fc4000bf45270 */
[----:B------:R-:W-:Y:S02]  /*0350*/  UIADD3.X UR5, UPT, UPT, UR16, UR15, URZ, UP0, !UPT ;  /* 0x0000000f10057290 */ /* 0x000fe400087fe4ff */
[----:B------:R-:W-:-:S04]  /*0360*/  @UP3 UIADD3 UR18, UP0, UPT, UR20, UR12, URZ ;  /* 0x0000000c14123290 */ /* 0x000fc8000ff1e0ff */
[----:B------:R-:W-:Y:S02]  /*0370*/  @UP3 UIADD3.X UR19, UPT, UPT, UR16, UR13, URZ, UP0, !UPT ;  /* 0x0000000d10133290 */ /* 0x000fe400087fe4ff */
[----:B----4-:R-:W-:Y:S01]  /*0380*/  UISETP.NE.U32.AND UP0, UPT, UR8, URZ, UPT ;  /* 0x000000ff0800728c */ /* 0x010fe2000bf05070 */
[----:B---3--:R-:W-:-:S03]  /*0390*/  IMAD.U32 R4, RZ, RZ, UR18 ;  /* 0x00000012ff047e24 */ /* 0x008fc6000f8e00ff */
[----:B------:R-:W-:Y:S01]  /*03a0*/  UISETP.NE.AND.EX UP0, UPT, UR9, URZ, UPT, UP0 ;  /* 0x000000ff0900728c */ /* 0x000fe2000bf05300 */
[----:B------:R-:W-:-:S05]  /*03b0*/  IMAD.U32 R5, RZ, RZ, UR19 ;  /* 0x00000013ff057e24 */ /* 0x000fca000f8e00ff */
[----:B------:R-:W-:Y:S01]  /*03c0*/  PLOP3.LUT P0, PT, PT, PT, UP0, 0x80, 0x8 ;  /* 0x000000000008781c */ /* 0x000fe20003f0f008 */
[----:B------:R-:W4:Y:S04]  /*03d0*/  @P1 LDG.E R7, desc[UR38][R4.64] ;  /* 0x0000002604071981 */ /* 0x000f28000c1e1900 */
[----:B------:R-:W-:-:S04]  /*03e0*/  @UP0 UIADD3 UR20, UP1, UPT, UR20, UR8, URZ ;  /* 0x0000000814140290 */ /* 0x000fc8000ff3e0ff */
[----:B------:R-:W-:Y:S01]  /*03f0*/  @UP0 UIADD3.X UR21, UPT, UPT, UR16, UR9, URZ, UP1, !UPT ;  /* 0x0000000910150290 */ /* 0x000fe20008ffe4ff */
[----:B-----5:R-:W5:Y:S01]  /*0400*/  @!UP0 LDCU.64 UR8, c[0x0][0x488] ;  /* 0x00009100ff0887ac */ /* 0x020f620008000a00 */
[----:B------:R-:W-:Y:S01]  /*0410*/  IMAD.U32 R2, RZ, RZ, UR20 ;  /* 0x00000014ff027e24 */ /* 0x000fe2000f8e00ff */
[----:B------:R-:W1:Y:S03]  /*0420*/  @!UP0 LDCU UR16, c[0x0][0x43c] ;  /* 0x00008780ff1087ac */ /* 0x000e660008000800 */
[----:B------:R-:W-:Y:S01]  /*0430*/  IMAD.U32 R3, RZ, RZ, UR21 ;  /* 0x00000015ff037e24 */ /* 0x000fe2000f8e00ff */
[----:B------:R-:W-:-:S04]  /*0440*/  PLOP3.LUT P3, PT, PT, PT, UP2, 0x80, 0x8 ;  /* 0x000000000008781c */ /* 0x000fc80003f6f028 */
[----:B------:R2:W3:Y:S01]  /*0450*/  @P0 LDG.E R5, desc[UR38][R2.64] ;  /* 0x0000002602050981 */ /* 0x0004e2000c1e1900 */
[----:B-----5:R-:W-:-:S04]  /*0460*/  @!UP0 UISETP.NE.U32.AND UP1, UPT, UR8, URZ, UPT ;  /* 0x000000ff0800828c */ /* 0x020fc8000bf25070 */
[----:B------:R-:W-:-:S04]  /*0470*/  @!UP0 UISETP.NE.AND.EX UP1, UPT, UR9, URZ, UPT, UP1 ;  /* 0x000000ff0900828c */ /* 0x000fc8000bf25310 */
[----:B-1----:R-:W-:Y:S02]  /*0480*/  @!UP0 USEL UR8, UR16, URZ, UP1 ;  /* 0x000000ff10088287 */ /* 0x002fe40008800000 */
[----:B------:R-:W-:-:S06]  /*0490*/  UIMAD.WIDE.U32 UR16, UR30, 0x4, UR32 ;  /* 0x000000041e1078a5 */ /* 0x000fcc000f8e0020 */
[----:B--2---:R-:W-:Y:S02]  /*04a0*/  IMAD.U32 R2, RZ, RZ, UR16 ;  /* 0x00000010ff027e24 */ /* 0x004fe4000f8e00ff */
[----:B------:R-:W-:-:S05]  /*04b0*/  IMAD.U32 R3, RZ, RZ, UR17 ;  /* 0x00000011ff037e24 */ /* 0x000fca000f8e00ff */
[----:B------:R-:W2:Y:S04]  /*04c0*/  @P4 LDG.E R6, desc[UR38][R2.64] ;  /* 0x0000002602064981 */ /* 0x000ea8000c1e1900 */
[----:B------:R1:W5:Y:S02]  /*04d0*/  @P2 LDG.E R0, desc[UR38][R2.64+0x4] ;  /* 0x0000042602002981 */ /* 0x000364000c1e1900 */
[----:B-1----:R-:W-:Y:S02]  /*04e0*/  IMAD.U32 R2, RZ, RZ, UR11 ;  /* 0x0000000bff027e24 */ /* 0x002fe4000f8e00ff */
[----:B------:R-:W-:-:S05]  /*04f0*/  IMAD.U32 R3, RZ, RZ, UR5 ;  /* 0x00000005ff037e24 */ /* 0x000fca000f8e00ff */
[----:B------:R-:W5:Y:S01]  /*0500*/  @!P3 LDG.E R4, desc[UR38][R2.64] ;  /* 0x000000260204b981 */ /* 0x000f62000c1e1900 */
[----:B------:R-:W-:Y:S01]  /*0510*/  UMOV UR42, URZ ;  /* 0x000000ff002a7c82 */ /* 0x000fe20008000000 */
[----:B------:R-:W-:Y:S01]  /*0520*/  UMOV UR24, 0xffffffff ;  /* 0xffffffff00187882 */ /* 0x000fe20000000000 */
[----:B------:R-:W-:Y:S01]  /*0530*/  UMOV UR44, 0xffffffff ;  /* 0xffffffff002c7882 */ /* 0x000fe20000000000 */
[----:B------:R-:W-:Y:S01]  /*0540*/  USHF.L.U32 UR5, UR45, 0x7, URZ ;  /* 0x000000072d057899 */ /* 0x000fe200080006ff */
[----:B----4-:R-:W-:Y:S02]  /*0550*/  @P1 R2UR UR42, R7 ;  /* 0x00000000072a12ca */ /* 0x010fe400000e0000 */
[----:B---3--:R-:W-:-:S13]  /*0560*/  @P0 R2UR UR41, R5 ;  /* 0x00000000052902ca */ /* 0x008fda00000e0000 */
[----:B------:R-:W-:Y:S01]  /*0570*/  @UP0 UIADD3 UR41, UPT, UPT, UR41, -UR42, URZ ;  /* 0x8000002a29290290 */ /* 0x000fe2000fffe0ff */
[----:B--2---:R-:W-:Y:S02]  /*0580*/  @P4 R2UR UR24, R6 ;  /* 0x00000000061842ca */ /* 0x004fe400000e0000 */
[----:B-----5:R-:W-:Y:S02]  /*0590*/  @P2 R2UR UR9, R0 ;  /* 0x00000000000922ca */ /* 0x020fe400000e0000 */
[----:B------:R-:W-:Y:S01]  /*05a0*/  @!P3 R2UR UR44, R4 ;  /* 0x00000000042cb2ca */ /* 0x000fe200000e0000 */
[----:B------:R-:W-:-:S14]  /*05b0*/  BRA.U !UP6, `(.L_x_823) ;  /* 0x000000010e1c7547 */ /* 0x000fdc000b800000 */
[----:B------:R-:W-:-:S06]  /*05c0*/  UISETP.NE.AND UP1, UPT, UR46, URZ, UPT ;  /* 0x000000ff2e00728c */ /* 0x000fcc000bf25270 */
[----:B------:R-:W-:-:S13]  /*05d0*/  PLOP3.LUT P0, PT, PT, PT, UP1, 0x80, 0x8 ;  /* 0x000000000008781c */ /* 0x000fda0003f0f018 */
[----:B------:R-:W2:Y:S04]  /*05e0*/  @P0 LDG.E R0, desc[UR38][R2.64+0x4] ;  /* 0x0000042602000981 */ /* 0x000ea8000c1e1900 */
[----:B------:R-:W3:Y:S01]  /*05f0*/  @!P0 LDG.E R2, desc[UR38][R2.64] ;  /* 0x0000002602028981 */ /* 0x000ee2000c1e1900 */
[----:B--2---:R-:W-:-:S13]  /*0600*/  @P0 R2UR UR10, R0 ;  /* 0x00000000000a02ca */ /* 0x004fda00000e0000 */
[----:B------:R-:W-:-:S07]  /*0610*/  @UP1 UIADD3 UR10, UPT, UPT, UR10, -UR44, URZ ;  /* 0x8000002c0a0a1290 */ /* 0x000fce000fffe0ff */
[----:B---3--:R-:W-:-:S15]  /*0620*/  @!P0 R2UR UR10, R2 ;  /* 0x00000000020a82ca */ /* 0x008fde00000e0000 */
.L_x_823:
        /* <DEDUP_REMOVED lines=34> */
.L_x_825:
[----:B------:R-:W1:Y:S01]  /*0850*/  LDCU.64 UR18, c[0x0][0x3b8] ;  /* 0x00007700ff1277ac */ /* 0x000e620008000a00 */
[----:B------:R-:W-:-:S04]  /*0860*/  UIADD3 UR8, UPT, UPT, UR42, UR44, URZ ;  /* 0x0000002c2a087290 */ /* 0x000fc8000fffe0ff */
[----:B-1----:R-:W-:Y:S02]  /*0870*/  UIMAD.WIDE.U32 UR52, UR8, UR18, URZ ;  /* 0x00000012083472a5 */ /* 0x002fe4000f8e00ff */
[----:B------:R-:W-:-:S04]  /*0880*/  UIMAD UR8, UR8, UR19, URZ ;  /* 0x00000013080872a4 */ /* 0x000fc8000f8e02ff */
[----:B------:R-:W-:-:S06]  /*0890*/  UIADD3 UR8, UPT, UPT, UR53, UR8, URZ ;  /* 0x0000000835087290 */ /* 0x000fcc000fffe0ff */
[----:B------:R-:W-:Y:S02]  /*08a0*/  MOV R23, UR8 ;  /* 0x0000000800177c02 */ /* 0x000fe40008000f00 */
.L_x_826:
        /* <DEDUP_REMOVED lines=43> */
.L_x_827:
[----:B------:R-:W1:Y:S01]  /*0b60*/  LDCU.64 UR16, c[0x0][0x3c0] ;  /* 0x00007800ff1077ac */ /* 0x000e620008000a00 */
[----:B------:R-:W-:-:S04]  /*0b70*/  UIADD3 UR8, UPT, UPT, UR42, UR44, URZ ;  /* 0x0000002c2a087290 */ /* 0x000fc8000fffe0ff */
[----:B-1----:R-:W-:Y:S02]  /*0b80*/  UIMAD.WIDE.U32 UR54, UR8, UR16, URZ ;  /* 0x00000010083672a5 */ /* 0x002fe4000f8e00ff */
[----:B------:R-:W-:-:S04]  /*0b90*/  UIMAD UR8, UR8, UR17, URZ ;  /* 0x00000011080872a4 */ /* 0x000fc8000f8e02ff */
[----:B------:R-:W-:-:S06]  /*0ba0*/  UIADD3 UR8, UPT, UPT, UR55, UR8, URZ ;  /* 0x0000000837087290 */ /* 0x000fcc000fffe0ff */
[----:B------:R-:W-:-:S07]  /*0bb0*/  MOV R18, UR8 ;  /* 0x0000000800127c02 */ /* 0x000fce0008000f00 */
.L_x_828:
[----:B------:R-:W1:Y:S01]  /*0bc0*/  @!UP1 LDCU.64 UR10, c[0x0][0x588] ;  /* 0x0000b100ff0a97ac */ /* 0x000e620008000a00 */
[----:B------:R-:W2:Y:S01]  /*0bd0*/  @UP1 LDCU.64 UR8, c[0x0][0x590] ;  /* 0x0000b200ff0817ac */ /* 0x000ea20008000a00 */
[----:B------:R-:W3:Y:S01]  /*0be0*/  LDCU UR60, c[0x0][0x3e0] ;  /* 0x00007c00ff3c77ac */ /* 0x000ee20008000800 */
[----:B------:R-:W3:Y:S01]  /*0bf0*/  LDCU UR50, c[0x0][0x44c] ;  /* 0x00008980ff3277ac */ /* 0x000ee20008000800 */
[----:B-1----:R-:W-:-:S04]  /*0c00*/  @!UP1 UIMAD.WIDE.U32 UR62, UR30, UR10, URZ ;  /* 0x0000000a1e3e92a5 */ /* 0x002fc8000f8e00ff */
[----:B------:R-:W-:Y:S02]  /*0c10*/  @!UP1 UIMAD UR25, UR30, UR11, UR63 ;  /* 0x0000000b1e1992a4 */ /* 0x000fe4000f8e023f */
[----:B--2---:R-:W-:-:S04]  /*0c20*/  @UP1 UIMAD.WIDE.U32 UR10, UR24, UR8, URZ ;  /* 0x00000008180a12a5 */ /* 0x004fc8000f8e00ff */
[----:B------:R-:W-:Y:S02]  /*0c30*/  @UP1 UIMAD UR25, UR24, UR9, UR11 ;  /* 0x00000009181912a4 */ /* 0x000fe4000f8e020b */
[----:B---3--:R-:W-:Y:S01]  /*0c40*/  UIMAD.WIDE UR66, UR60, UR50, URZ ;  /* 0x000000323c4272a5 */ /* 0x008fe2000f8e02ff */
[----:B------:R-:W-:Y:S01]  /*0c50*/  @UP1 UMOV UR62, UR10 ;  /* 0x0000000a003e1c82 */ /* 0x000fe20008000000 */
[----:B------:R-:W-:Y:S10]  /*0c60*/  BRA.U UP1, `(.L_x_829) ;  /* 0x0000000101407547 */ /* 0x000ff4000b800000 */
[----:B------:R-:W1:Y:S01]  /*0c70*/  LDCU UR48, c[0x0][0x444] ;  /* 0x00008880ff3077ac */ /* 0x000e620008000800 */
[----:B------:R-:W-:Y:S02]  /*0c80*/  USHF.R.S32.HI UR9, URZ, 0x1f, UR60 ;  /* 0x0000001fff097899 */ /* 0x000fe4000801143c */
[----:B-1----:R-:W-:Y:S02]  /*0c90*/  USHF.R.S32.HI UR8, URZ, 0x1f, UR48 ;  /* 0x0000001fff087899 */ /* 0x002fe40008011430 */
[----:B------:R-:W-:Y:S02]  /*0ca0*/  UIMAD.WIDE.U32 UR48, UR30, UR48, URZ ;  /* 0x000000301e3072a5 */ /* 0x000fe4000f8e00ff */
[----:B------:R-:W-:Y:S02]  /*0cb0*/  UIMAD UR8, UR8, UR30, URZ ;  /* 0x0000001e080872a4 */ /* 0x000fe4000f8e02ff */
[----:B------:R-:W-:Y:S02]  /*0cc0*/  UIMAD.WIDE.U32 UR10, UR48, UR60, URZ ;  /* 0x0000003c300a72a5 */ /* 0x000fe4000f8e00ff */
[----:B------:R-:W-:-:S02]  /*0cd0*/  UIADD3 UR8, UPT, UPT, UR49, UR8, URZ ;  /* 0x0000000831087290 */ /* 0x000fc4000fffe0ff */
[----:B------:R-:W-:Y:S02]  /*0ce0*/  UIMAD.WIDE.U32 UR56, UR10, UR50, URZ ;  /* 0x000000320a3872a5 */ /* 0x000fe4000f8e00ff */
[----:B------:R-:W-:-:S04]  /*0cf0*/  UIMAD UR8, UR8, UR60, URZ ;  /* 0x0000003c080872a4 */ /* 0x000fc8000f8e02ff */
[----:B------:R-:W-:Y:S02]  /*0d00*/  UIMAD UR8, UR9, UR48, UR8 ;  /* 0x00000030090872a4 */ /* 0x000fe4000f8e0208 */
[----:B------:R-:W-:Y:S02]  /*0d10*/  USHF.R.S32.HI UR9, URZ, 0x1f, UR50 ;  /* 0x0000001fff097899 */ /* 0x000fe40008011432 */
[----:B------:R-:W-:-:S04]  /*0d20*/  UIADD3 UR8, UPT, UPT, UR11, UR8, URZ ;  /* 0x000000080b087290 */ /* 0x000fc8000fffe0ff */
[----:B------:R-:W-:-:S04]  /*0d30*/  UIMAD UR8, UR8, UR50, URZ ;  /* 0x00000032080872a4 */ /* 0x000fc8000f8e02ff */
[----:B------:R-:W-:-:S04]  /*0d40*/  UIMAD UR8, UR9, UR10, UR8 ;  /* 0x0000000a090872a4 */ /* 0x000fc8000f8e0208 */
[----:B------:R-:W-:Y:S01]  /*0d50*/  UIADD3 UR8, UPT, UPT, UR57, UR8, URZ ;  /* 0x0000000839087290 */ /* 0x000fe2000fffe0ff */
[----:B------:R-:W-:Y:S11]  /*0d60*/  BRA `(.L_x_830) ;  /* 0x00000000000c7947 */ /* 0x000ff60003800000 */
.L_x_829:
[----:B------:R-:W-:Y:S02]  /*0d70*/  UIMAD.WIDE.U32 UR56, UR66, UR24, URZ ;  /* 0x00000018423872a5 */ /* 0x000fe4000f8e00ff */
[----:B------:R-:W-:-:S04]  /*0d80*/  UIMAD UR8, UR67, UR24, URZ ;  /* 0x00000018430872a4 */ /* 0x000fc8000f8e02ff */
[----:B------:R-:W-:Y:S02]  /*0d90*/  UIADD3 UR8, UPT, UPT, UR57, UR8, URZ ;  /* 0x0000000839087290 */ /* 0x000fe4000fffe0ff */
.L_x_830:
        /* <DEDUP_REMOVED lines=20> */
.L_x_831:
[----:B------:R-:W1:Y:S01]  /*0ee0*/  LDCU UR58, c[0x0][0x434] ;  /* 0x00008680ff3a77ac */ /* 0x000e620008000800 */
[----:B------:R-:W-:-:S04]  /*0ef0*/  UIMAD UR10, UR30, UR60, UR29 ;  /* 0x0000003c1e0a72a4 */ /* 0x000fc8000f8e021d */
[----:B-1----:R-:W-:Y:S02]  /*0f00*/  UIMAD UR58, UR10, UR58, URZ ;  /* 0x0000003a0a3a72a4 */ /* 0x002fe4000f8e02ff */
.L_x_832:
        /* <DEDUP_REMOVED lines=11> */
.L_x_833:
[----:B------:R-:W1:Y:S01]  /*0fc0*/  LDCU UR57, c[0x0][0x444] ;  /* 0x00008880ff3977ac */ /* 0x000e620008000800 */
[----:B------:R-:W-:-:S04]  /*0fd0*/  UIMAD UR10, UR30, UR60, UR29 ;  /* 0x0000003c1e0a72a4 */ /* 0x000fc8000f8e021d */
[----:B-1----:R-:W-:-:S12]  /*0fe0*/  UIMAD UR57, UR10, UR57, URZ ;  /* 0x000000390a3972a4 */ /* 0x002fd8000f8e02ff */
.L_x_834:
[----:B------:R-:W-:Y:S01]  /*0ff0*/  USHF.R.S32.HI UR10, URZ, 0x1f, UR9 ;  /* 0x0000001fff0a7899 */ /* 0x000fe20008011409 */
[----:B------:R-:W1:Y:S01]  /*1000*/  S2R R25, SR_TID.X ;  /* 0x0000000000197919 */ /* 0x000e620000002100 */
[----:B------:R-:W-:Y:S01]  /*1010*/  UIADD3 UR56, UP1, UP0, UR64, UR56, UR9 ;  /* 0x0000003840387290 */ /* 0x000fe2000f83e009 */
[----:B------:R-:W2:Y:S01]  /*1020*/  LDC.64 R12, c[0x0][0x3b0] ;  /* 0x0000ec00ff0c7b82 */ /* 0x000ea20000000a00 */
[----:B------:R-:W3:Y:S01]  /*1030*/  LDCU UR9, c[0x0][0x508] ;  /* 0x0000a100ff0977ac */ /* 0x000ee20008000800 */
[----:B------:R-:W4:Y:S01]  /*1040*/  S2R R24, SR_TID.X ;  /* 0x0000000000187919 */ /* 0x000f220000002100 */
[----:B------:R-:W-:Y:S01]  /*1050*/  IMAD.MOV.U32 R11, RZ, RZ, RZ ;  /* 0x000000ffff0b7224 */ /* 0x000fe200078e00ff */
[----:B------:R-:W-:Y:S01]  /*1060*/  ISETP.NE.AND P3, PT, RZ, UR59, PT ;  /* 0x0000003bff007c0c */ /* 0x000fe2000bf65270 */
[----:B------:R-:W-:Y:S01]  /*1070*/  UIADD3 UR49, UPT, UPT, UR5, UR43, URZ ;  /* 0x0000002b05317290 */ /* 0x000fe2000fffe0ff */
[----:B------:R-:W-:Y:S01]  /*1080*/  BSSY.RECONVERGENT B1, `(.L_x_824) ;  /* 0x000077d000017945 */ /* 0x000fe20003800200 */
[----:B------:R-:W-:Y:S01]  /*1090*/  UIADD3.X UR55, UPT, UPT, UR55, UR8, UR10, UP1, UP0 ;  /* 0x0000000837377290 */ /* 0x000fe20008fe040a */
[----:B------:R-:W5:Y:S01]  /*10a0*/  LDC.64 R16, c[0x0][0x5f8] ;  /* 0x00017e00ff107b82 */ /* 0x000f620000000a00 */
[----:B------:R-:W-:Y:S01]  /*10b0*/  UIMAD UR50, UR60, UR50, URZ ;  /* 0x000000323c3272a4 */ /* 0x000fe2000f8e02ff */
[----:B------:R-:W5:Y:S03]  /*10c0*/  LDCU.64 UR60, c[0x0][0x5e8] ;  /* 0x0000bd00ff3c77ac */ /* 0x000f660008000a00 */
[----:B------:R-:W-:-:S02]  /*10d0*/  USHF.L.U32 UR59, UR50, 0x6, URZ ;  /* 0x00000006323b7899 */ /* 0x000fc400080006ff */
[----:B------:R-:W-:Y:S02]  /*10e0*/  ULEA UR57, UR53, UR57, 0x6 ;  /* 0x0000003935397291 */ /* 0x000fe4000f8e30ff */
[----:B---3--:R-:W-:Y:S02]  /*10f0*/  UIADD3 UR9, UPT, UPT, UR49, -UR9, -UR41 ;  /* 0x8000000931097290 */ /* 0x008fe4000fffe829 */
[----:B------:R-:W-:Y:S02]  /*1100*/  ULEA UR58, UR53, UR58, 0x6 ;  /* 0x0000003a353a7291 */ /* 0x000fe4000f8e30ff */
[----:B------:R-:W-:Y:S01]  /*1110*/  USHF.R.S32.HI UR8, URZ, 0x1f, UR9 ;  /* 0x0000001fff087899 */ /* 0x000fe20008011409 */
[----:B--2---:R-:W-:-:S03]  /*1120*/  SHF.L.U64.HI R21, R12, 0x5, R13 ;  /* 0x000000050c157819 */ /* 0x004fc6000001020d */
[----:B------:R-:W-:Y:S01]  /*1130*/  ULEA.HI UR8, UR8, UR9, URZ, 0x6 ;  /* 0x0000000908087291 */ /* 0x000fe2000f8f30ff */
[----:B-1----:R-:W-:-:S03]  /*1140*/  IMAD.SHL.U32 R29, R25, 0x8, RZ ;  /* 0x00000008191d7824 */ /* 0x002fc600078e00ff */
[----:B------:R-:W-:Y:S01]  /*1150*/  USHF.R.S32.HI UR48, URZ, 0x6, UR8 ;  /* 0x00000006ff307899 */ /* 0x000fe20008011408 */
[----:B------:R-:W-:Y:S02]  /*1160*/  SHF.R.U32.HI R9, RZ, 0x5, R25 ;  /* 0x00000005ff097819 */ /* 0x000fe40000011619 */
[----:B------:R-:W-:Y:S01]  /*1170*/  LOP3.LUT R8, R25, 0x1f, RZ, 0xc0, !PT ;  /* 0x0000001f19087812 */ /* 0x000fe200078ec0ff */
[----:B------:R-:W-:Y:S01]  /*1180*/  UISETP.LT.AND UP0, UPT, URZ, UR48, UPT ;  /* 0x00000030ff00728c */ /* 0x000fe2000bf01270 */
[----:B------:R-:W-:Y:S02]  /*1190*/  LOP3.LUT R10, R29, 0x38, RZ, 0xc0, !PT ;  /* 0x000000381d0a7812 */ /* 0x000fe400078ec0ff */
[----:B------:R-:W1:Y:S01]  /*11a0*/  LDCU.128 UR8, c[0x0][0x590] ;  /* 0x0000b200ff0877ac */ /* 0x000e620008000c00 */
[----:B------:R-:W-:Y:S01]  /*11b0*/  IMAD R8, R9, UR50, R8 ;  /* 0x0000003209087c24 */ /* 0x000fe2000f8e0208 */
[----:B------:R-:W-:Y:S01]  /*11c0*/  IADD3 R2, P0, PT, R10, UR62, RZ ;  /* 0x0000003e0a027c10 */ /* 0x000fe2000ff1e0ff */
[----:B------:R-:W-:Y:S01]  /*11d0*/  IMAD.WIDE.U32 R4, R12, UR21, R10 ;  /* 0x000000150c047c25 */ /* 0x000fe2000f8e000a */
[----:B----4-:R-:W-:Y:S01]  /*11e0*/  SHF.R.U32.HI R24, RZ, 0x3, R24 ;  /* 0x00000003ff187819 */ /* 0x010fe20000011618 */
[----:B------:R-:W-:Y:S01]  /*11f0*/  USEL UR48, URZ, UR48, !UP0 ;  /* 0x00000030ff307287 */ /* 0x000fe2000c000000 */
[C---:B------:R-:W-:Y:S01]  /*1200*/  LEA.HI R26, R25.reuse, 0x20, RZ, 0x1d ;  /* 0x00000020191a7811 */ /* 0x040fe200078fe8ff */
[----:B------:R-:W-:Y:S01]  /*1210*/  IMAD.X R3, RZ, RZ, UR25, P0 ;  /* 0x00000019ff037e24 */ /* 0x000fe200080e06ff */
[----:B------:R-:W-:Y:S01]  /*1220*/  IADD3 R4, P0, PT, R4, UR22, RZ ;  /* 0x0000001604047c10 */ /* 0x000fe2000ff1e0ff */
[----:B------:R-:W-:Y:S01]  /*1230*/  UISETP.GT.AND UP0, UPT, UR40, UR48, UPT ;  /* 0x000000302800728c */ /* 0x000fe2000bf04270 */
[----:B------:R-:W-:-:S02]  /*1240*/  LEA.HI R28, R25, 0x60, RZ, 0x1d ;  /* 0x00000060191c7811 */ /* 0x000fc400078fe8ff */
[----:B------:R-:W-:Y:S01]  /*1250*/  LEA.HI R27, R25, 0x40, RZ, 0x1d ;  /* 0x00000040191b7811 */ /* 0x000fe200078fe8ff */
[----:B-1----:R-:W-:Y:S01]  /*1260*/  UIMAD UR24, UR23, UR8, URZ ;  /* 0x00000008171872a4 */ /* 0x002fe2000f8e02ff */
[----:B------:R-:W-:Y:S01]  /*1270*/  IMAD.U32 R0, RZ, RZ, UR8 ;  /* 0x00000008ff007e24 */ /* 0x000fe2000f8e00ff */
[----:B------:R-:W-:Y:S02]  /*1280*/  MOV R6, UR11 ;  /* 0x0000000b00067c02 */ /* 0x000fe40008000f00 */
[----:B------:R-:W-:Y:S01]  /*1290*/  UIMAD UR24, UR21, UR9, UR24 ;  /* 0x00000009151872a4 */ /* 0x000fe2000f8e0218 */
[----:B------:R-:W-:-:S04]  /*12a0*/  IMAD.WIDE.U32 R2, R0, UR21, R2 ;  /* 0x0000001500027c25 */ /* 0x000fc8000f8e0002 */
[----:B------:R-:W-:Y:S01]  /*12b0*/  IMAD.U32 R0, RZ, RZ, UR10 ;  /* 0x0000000aff007e24 */ /* 0x000fe2000f8e00ff */
[----:B------:R-:W1:Y:S01]  /*12c0*/  LDCU.64 UR10, c[0x0][0x570] ;  /* 0x0000ae00ff0a77ac */ /* 0x000e620008000a00 */
[----:B------:R-:W-:-:S04]  /*12d0*/  VIADD R3, R3, UR24 ;  /* 0x0000001803037c36 */ /* 0x000fc80008000000 */
[----:B------:R-:W2:Y:S01]  /*12e0*/  LDCU.64 UR24, c[0x0][0x3c8] ;  /* 0x00007900ff1877ac */ /* 0x000ea20008000a00 */
[----:B------:R-:W-:-:S04]  /*12f0*/  IMAD.WIDE.U32 R2, R0, UR29, R2 ;  /* 0x0000001d00027c25 */ /* 0x000fc8000f8e0002 */
[----:B------:R-:W-:Y:S01]  /*1300*/  IMAD R0, R12, UR23, RZ ;  /* 0x000000170c007c24 */ /* 0x000fe2000f8e02ff */
[----:B------:R-:W3:Y:S01]  /*1310*/  LDCU.64 UR22, c[0x0][0x380] ;  /* 0x00007000ff1677ac */ /* 0x000ee20008000a00 */
[----:B------:R-:W-:Y:S02]  /*1320*/  IMAD R7, R6, UR29, R3 ;  /* 0x0000001d06077c24 */ /* 0x000fe4000f8e0203 */
[----:B------:R-:W-:Y:S02]  /*1330*/  IMAD R0, R13, UR21, R0 ;  /* 0x000000150d007c24 */ /* 0x000fe4000f8e0200 */
[----:B------:R-:W-:Y:S02]  /*1340*/  IMAD.MOV.U32 R6, RZ, RZ, R2 ;  /* 0x000000ffff067224 */ /* 0x000fe400078e0002 */
[----:B-----5:R-:W-:Y:S01]  /*1350*/  IMAD.WIDE.U32 R2, R16, UR28, RZ ;  /* 0x0000001c10027c25 */ /* 0x020fe2000f8e00ff */
[----:B------:R-:W-:Y:S01]  /*1360*/  IADD3.X R5, PT, PT, R5, UR20, R0, P0, !PT ;  /* 0x0000001405057c10 */ /* 0x000fe200087fe400 */
[----:B------:R-:W4:Y:S02]  /*1370*/  LDCU.64 UR20, c[0x0][0x550] ;  /* 0x0000aa00ff1477ac */ /* 0x000f240008000a00 */
[----:B------:R-:W-:Y:S01]  /*1380*/  IMAD R9, R17, UR28, R3 ;  /* 0x0000001c11097c24 */ /* 0x000fe2000f8e0203 */
[----:B------:R-:W-:Y:S01]  /*1390*/  SEL R2, R2, RZ, P3 ;  /* 0x000000ff02027207 */ /* 0x000fe20001800000 */
[----:B--2---:R-:W-:Y:S01]  /*13a0*/  IMAD.U32 R0, RZ, RZ, UR24 ;  /* 0x00000018ff007e24 */ /* 0x004fe2000f8e00ff */
[----:B------:R-:W-:Y:S01]  /*13b0*/  USHF.L.U64.HI UR24, UR8, 0x5, UR9 ;  /* 0x0000000508187899 */ /* 0x000fe20008010209 */
[----:B------:R-:W-:Y:S01]  /*13c0*/  IMAD.WIDE.U32 R6, R24, UR8, R6 ;  /* 0x0000000818067c25 */ /* 0x000fe2000f8e0006 */
[----:B------:R-:W-:-:S03]  /*13d0*/  IADD3 R14, P1, P0, R8, UR56, R2 ;  /* 0x00000038080e7c10 */ /* 0x000fc6000f83e002 */
[----:B------:R-:W-:Y:S01]  /*13e0*/  IMAD.WIDE.U32 R4, R0, UR29, R4 ;  /* 0x0000001d00047c25 */ /* 0x000fe2000f8e0004 */
[----:B------:R-:W-:Y:S01]  /*13f0*/  MOV R0, UR25 ;  /* 0x0000001900007c02 */ /* 0x000fe20008000f00 */
[----:B------:R-:W-:Y:S02]  /*1400*/  USHF.L.U32 UR25, UR8, 0x5, URZ ;  /* 0x0000000508197899 */ /* 0x000fe400080006ff */
[----:B------:R-:W-:Y:S02]  /*1410*/  IMAD.MOV.U32 R2, RZ, RZ, R4 ;  /* 0x000000ffff027224 */ /* 0x000fe400078e0004 */
[----:B------:R-:W-:Y:S01]  /*1420*/  IMAD R3, R0, UR29, R5 ;  /* 0x0000001d00037c24 */ /* 0x000fe2000f8e0205 */
[----:B------:R-:W-:Y:S01]  /*1430*/  SHF.R.S32.HI R5, RZ, 0x1f, R8 ;  /* 0x0000001fff057819 */ /* 0x000fe20000011408 */
[C---:B------:R-:W-:Y:S01]  /*1440*/  IMAD R8, R24.reuse, UR9, R7 ;  /* 0x0000000918087c24 */ /* 0x040fe2000f8e0207 */
[----:B------:R-:W-:Y:S01]  /*1450*/  SEL R0, R9, RZ, P3 ;  /* 0x000000ff09007207 */ /* 0x000fe20001800000 */
[----:B------:R-:W-:Y:S01]  /*1460*/  IMAD.WIDE.U32 R2, R24, R12, R2 ;  /* 0x0000000c18027225 */ /* 0x000fe200078e0002 */
[----:B------:R-:W2:Y:S02]  /*1470*/  LDCU.64 UR8, c[0x0][0x420] ;  /* 0x00008400ff0877ac */ /* 0x000ea40008000a00 */
[----:B------:R-:W-:Y:S01]  /*1480*/  IADD3.X R7, PT, PT, R5, UR55, R0, P1, P0 ;  /* 0x0000003705077c10 */ /* 0x000fe20008fe0400 */
[----:B------:R-:W-:Y:S01]  /*1490*/  IMAD.U32 R5, RZ, RZ, UR59 ;  /* 0x0000003bff057e24 */ /* 0x000fe2000f8e00ff */
[----:B----4-:R-:W-:Y:S01]  /*14a0*/  LEA R236, P1, R6, UR20, 0x1 ;  /* 0x0000001406ec7c11 */ /* 0x010fe2000f8208ff */
[----:B------:R-:W-:Y:S01]  /*14b0*/  IMAD R0, R24, R13, R3 ;  /* 0x0000000d18007224 */ /* 0x000fe200078e0203 */
[----:B------:R-:W-:Y:S01]  /*14c0*/  IADD3 R4, P0, PT, R14, UR59, RZ ;  /* 0x0000003b0e047c10 */ /* 0x000fe2000ff1e0ff */
[----:B------:R-:W-:Y:S01]  /*14d0*/  IMAD.SHL.U32 R13, R12, 0x20, RZ ;  /* 0x000000200c0d7824 */ /* 0x000fe200078e00ff */
[----:B------:R-:W-:-:S02]  /*14e0*/  LEA.HI.X R235, R6, UR21, R8, 0x1, P1 ;  /* 0x0000001506eb7c11 */ /* 0x000fc400088f0c08 */
[----:B------:R-:W-:Y:S02]  /*14f0*/  LEA.HI.X.SX32 R3, R5, R7, 0x1, P0 ;  /* 0x0000000705037211 */ /* 0x000fe400000f0eff */
[----:B---3--:R-:W-:Y:S02]  /*1500*/  LEA R234, P1, R2, UR22, 0x1 ;  /* 0x0000001602ea7c11 */ /* 0x008fe4000f8208ff */
[----:B-1----:R-:W-:Y:S02]  /*1510*/  LEA R204, P0, R4, UR10, 0x2 ;  /* 0x0000000a04cc7c11 */ /* 0x002fe4000f8010ff */
[----:B------:R-:W-:Y:S02]  /*1520*/  LEA.HI.X R233, R2, UR23, R0, 0x1, P1 ;  /* 0x0000001702e97c11 */ /* 0x000fe400088f0c00 */
[----:B------:R-:W-:Y:S01]  /*1530*/  LEA.HI.X R205, R4, UR11, R3, 0x2, P0 ;  /* 0x0000000b04cd7c11 */ /* 0x000fe200080f1403 */
[----:B------:R-:W-:Y:S01]  /*1540*/  UIMAD.WIDE UR10, UR57, 0x4, UR60 ;  /* 0x00000004390a78a5 */ /* 0x000fe2000f8e023c */
[C---:B------:R-:W-:Y:S01]  /*1550*/  IADD3 R16, P1, PT, R24.reuse, 0x60, RZ ;  /* 0x0000006018107810 */ /* 0x040fe20007f3e0ff */
[----:B--2---:R-:W-:Y:S01]  /*1560*/  UIMAD.WIDE UR22, UR58, 0x4, UR8 ;  /* 0x000000043a1678a5 */ /* 0x004fe2000f8e0208 */
[----:B------:R-:W-:-:S02]  /*1570*/  IADD3 R12, P0, PT, R24, 0x20, RZ ;  /* 0x00000020180c7810 */ /* 0x000fc40007f1e0ff */
[----:B------:R-:W-:Y:S01]  /*1580*/  IADD3 R14, P2, PT, R24, 0x40, RZ ;  /* 0x00000040180e7810 */ /* 0x000fe20007f5e0ff */
[----:B------:R-:W-:Y:S02]  /*1590*/  IMAD.X R20, RZ, RZ, RZ, P1 ;  /* 0x000000ffff147224 */ /* 0x000fe400008e06ff */
[----:B------:R-:W-:Y:S01]  /*15a0*/  IMAD.X R17, RZ, RZ, RZ, P0 ;  /* 0x000000ffff117224 */ /* 0x000fe200000e06ff */
[----:B------:R-:W-:Y:S01]  /*15b0*/  IADD3.X R19, PT, PT, RZ, RZ, RZ, P2, !PT ;  /* 0x000000ffff137210 */ /* 0x000fe200017fe4ff */
[----:B------:R-:W-:Y:S08]  /*15c0*/  BRA.U UP0, `(.L_x_835) ;  /* 0x0000000900787547 */ /* 0x000ff0000b800000 */
        /* <DEDUP_REMOVED lines=13> */
.L_x_836:
[----:B------:R-:W1:Y:S01]  /*16a0*/  LDCU.64 UR10, c[0x0][0x5c0] ;  /* 0x0000b800ff0a77ac */ /* 0x000e620008000a00 */
[----:B------:R-:W-:-:S04]  /*16b0*/  UIADD3 UR8, UPT, UPT, UR42, UR44, URZ ;  /* 0x0000002c2a087290 */ /* 0x000fc8000fffe0ff */
[----:B-1----:R-:W-:Y:S02]  /*16c0*/  UIMAD.WIDE.U32 UR20, UR8, UR10, URZ ;  /* 0x0000000a081472a5 */ /* 0x002fe4000f8e00ff */
[----:B------:R-:W-:-:S04]  /*16d0*/  UIMAD UR8, UR8, UR11, URZ ;  /* 0x0000000b080872a4 */ /* 0x000fc8000f8e02ff */
[----:B------:R-:W-:-:S06]  /*16e0*/  UIADD3 UR8, UPT, UPT, UR21, UR8, URZ ;  /* 0x0000000815087290 */ /* 0x000fcc000fffe0ff */
[----:B------:R-:W-:Y:S02]  /*16f0*/  MOV R0, UR8 ;  /* 0x0000000800007c02 */ /* 0x000fe40008000f00 */
.L_x_837:
        /* <DEDUP_REMOVED lines=13> */
.L_x_838:
[----:B------:R-:W1:Y:S01]  /*17d0*/  LDCU.64 UR8, c[0x0][0x5c8] ;  /* 0x0000b900ff0877ac */ /* 0x000e620008000a00 */
[----:B------:R-:W-:-:S04]  /*17e0*/  UIADD3 UR42, UPT, UPT, UR42, UR44, URZ ;  /* 0x0000002c2a2a7290 */ /* 0x000fc8000fffe0ff */
[----:B-1----:R-:W-:Y:S02]  /*17f0*/  UIMAD.WIDE.U32 UR18, UR42, UR8, URZ ;  /* 0x000000082a1272a5 */ /* 0x002fe4000f8e00ff */
[----:B------:R-:W-:-:S04]  /*1800*/  UIMAD UR42, UR42, UR9, URZ ;  /* 0x000000092a2a72a4 */ /* 0x000fc8000f8e02ff */
[----:B------:R-:W-:-:S06]  /*1810*/  UIADD3 UR42, UPT, UPT, UR19, UR42, URZ ;  /* 0x0000002a132a7290 */ /* 0x000fcc000fffe0ff */
[----:B------:R-:W-:-:S07]  /*1820*/  MOV R13, UR42 ;  /* 0x0000002a000d7c02 */ /* 0x000fce0008000f00 */
.L_x_839:
        /* <DEDUP_REMOVED lines=37> */
.L_x_841:
[----:B------:R-:W-:Y:S05]  /*1a80*/  BSYNC.RECONVERGENT B0 ;  /* 0x0000000000007941 */ /* 0x000fea0003800200 */
.L_x_840:
        /* <DEDUP_REMOVED lines=12> */
.L_x_843:
[----:B------:R-:W-:Y:S05]  /*1b50*/  BSYNC.RECONVERGENT B0 ;  /* 0x0000000000007941 */ /* 0x000fea0003800200 */
.L_x_842:
        /* <DEDUP_REMOVED lines=12> */
.L_x_845:
[----:B------:R-:W-:Y:S05]  /*1c20*/  BSYNC.RECONVERGENT B0 ;  /* 0x0000000000007941 */ /* 0x000fea0003800200 */
.L_x_844:
        /* <DEDUP_REMOVED lines=30> */
.L_x_847:
[----:B------:R-:W-:Y:S05]  /*1e10*/  BSYNC.RECONVERGENT B0 ;  /* 0x0000000000007941 */ /* 0x000fea0003800200 */
.L_x_846:
        /* <DEDUP_REMOVED lines=12> */
.L_x_849:
[----:B------:R-:W-:Y:S05]  /*1ee0*/  BSYNC.RECONVERGENT B0 ;  /* 0x0000000000007941 */ /* 0x000fea0003800200 */
.L_x_848:
        /* <DEDUP_REMOVED lines=12> */
.L_x_835:
[----:B------:R-:W1:Y:S01]  /*1fb0*/  LDCU.64 UR8, c[0x0][0x3d8] ;  /* 0x00007b00ff0877ac */ /* 0x000e620008000a00 */
[----:B------:R-:W-:Y:S01]  /*1fc0*/  IMAD.U32 R2, RZ, RZ, UR16 ;  /* 0x00000010ff027e24 */ /* 0x000fe2000f8e00ff */
[----:B------:R-:W-:Y:S01]  /*1fd0*/  LOP3.LUT R4, R29, 0x1f8, RZ, 0xc0, !PT ;  /* 0x000001f81d047812 */ /* 0x000fe200078ec0ff */
[----:B------:R-:W-:Y:S01]  /*1fe0*/  BSSY.RECONVERGENT B0, `(.L_x_851) ;  /* 0x0000026000007945 */ /* 0x000fe20003800200 */
[----:B------:R-:W-:Y:S01]  /*1ff0*/  UIADD3 UR21, UPT, UPT, -UR5, UR41, URZ ;  /* 0x0000002905157290 */ /* 0x000fe2000fffe1ff */
[----:B------:R-:W-:Y:S01]  /*2000*/  IMAD.WIDE.U32 R2, R2, UR5, R10 ;  /* 0x0000000502027c25 */ /* 0x000fe2000f8e000a */
[----:B------:R-:W-:Y:S01]  /*2010*/  UIMAD UR20, UR51, UR16, URZ ;  /* 0x00000010331472a4 */ /* 0x000fe2000f8e02ff */
[----:B------:R-:W-:-:S03]  /*2020*/  LOP3.LUT R4, R4, 0x38, R25, 0x78, !PT ;  /* 0x0000003804047812 */ /* 0x000fc600078e7819 */
[----:B------:R-:W-:Y:S01]  /*2030*/  UIMAD UR20, UR5, UR17, UR20 ;  /* 0x00000011051472a4 */ /* 0x000fe2000f8e0214 */
[----:B------:R-:W-:Y:S01]  /*2040*/  @P3 BAR.SYNC.DEFER_BLOCKING 0x0 ;  /* 0x0000000000003b1d */ /* 0x000fe20000010000 */
[----:B------:R-:W-:Y:S02]  /*2050*/  ISETP.GE.AND P6, PT, R24, UR21, PT ;  /* 0x0000001518007c0c */ /* 0x000fe4000bfc6270 */
[----:B------:R-:W-:Y:S01]  /*2060*/  IADD3 R2, P0, PT, R2, UR54, RZ ;  /* 0x0000003602027c10 */ /* 0x000fe2000ff1e0ff */
[----:B------:R-:W-:-:S03]  /*2070*/  ULOP3.LUT UR54, UR53, 0x80000001, URZ, 0xc0, !UPT ;  /* 0x8000000135367892 */ /* 0x000fc6000f8ec0ff */
[----:B------:R-:W-:Y:S01]  /*2080*/  IADD3.X R3, PT, PT, R18, UR20, R3, P0, !PT ;  /* 0x0000001412037c10 */ /* 0x000fe200087fe403 */
[----:B-1----:R-:W-:Y:S01]  /*2090*/  IMAD R0, R22, UR8, RZ ;  /* 0x0000000816007c24 */ /* 0x002fe2000f8e02ff */
[----:B------:R-:W-:-:S03]  /*20a0*/  UISETP.NE.AND UP0, UPT, UR54, 0x1, UPT ;  /* 0x000000013600788c */ /* 0x000fc6000bf05270 */
[C---:B------:R-:W-:Y:S01]  /*20b0*/  IMAD R5, R15.reuse, UR9, R0 ;  /* 0x000000090f057c24 */ /* 0x040fe2000f8e0200 */
[----:B------:R-:W-:Y:S01]  /*20c0*/  LOP3.LUT R0, R4, 0x1e00, R29, 0xf8, !PT ;  /* 0x00001e0004007812 */ /* 0x000fe200078ef81d */
[----:B------:R-:W-:Y:S01]  /*20d0*/  IMAD.WIDE.U32 R6, R15, UR8, R2 ;  /* 0x000000080f067c25 */ /* 0x000fe2000f8e0002 */
[----:B------:R-:W-:Y:S02]  /*20e0*/  USEL UR20, URZ, 0x2000, UP0 ;  /* 0x00002000ff147887 */ /* 0x000fe40008000000 */
[----:B------:R-:W-:Y:S01]  /*20f0*/  LEA R8, R0, UR6, 0x1 ;  /* 0x0000000600087c11 */ /* 0x000fe2000f8e08ff */
[----:B------:R-:W-:Y:S01]  /*2100*/  IMAD.IADD R9, R7, 0x1, R5 ;  /* 0x0000000107097824 */ /* 0x000fe200078e0205 */
[----:B------:R-:W-:Y:S08]  /*2110*/  @P6 BRA `(.L_x_852) ;  /* 0x0000000000446947 */ /* 0x000ff00003800000 */
        /* <DEDUP_REMOVED lines=15> */
.L_x_853:
[----:B------:R3:W-:Y:S01]  /*2210*/  STS.128 [R8+0xa000], RZ ;  /* 0x00a000ff08007388 */ /* 0x0007e20000000c00 */
[----:B------:R-:W-:Y:S05]  /*2220*/  BRA `(.L_x_854) ;  /* 0x0000000000047947 */ /* 0x000fea0003800000 */
.L_x_852:
[----:B------:R1:W-:Y:S02]  /*2230*/  STS.128 [R8+0xa000], RZ ;  /* 0x00a000ff08007388 */ /* 0x0003e40000000c00 */
.L_x_854:
[----:B------:R-:W-:Y:S05]  /*2240*/  BSYNC.RECONVERGENT B0 ;  /* 0x0000000000007941 */ /* 0x000fea0003800200 */
.L_x_851:
        /* <DEDUP_REMOVED lines=23> */
.L_x_856:
[----:B------:R-:W-:Y:S05]  /*23c0*/  BSYNC.RECONVERGENT B0 ;  /* 0x0000000000007941 */ /* 0x000fea0003800200 */
.L_x_855:
        /* <DEDUP_REMOVED lines=20> */
.L_x_858:
[----:B------:R-:W-:Y:S05]  /*2510*/  BSYNC.RECONVERGENT B0 ;  /* 0x0000000000007941 */ /* 0x000fea0003800200 */
.L_x_857:
        /* <DEDUP_REMOVED lines=12> */
[----:B--2---:R-:W-:-:S05]  /*25e0*/  IMAD.WIDE.U32 R4, R16, UR16, R2 ;  /* 0x0000001010047c25 */ /* 0x004fca000f8e0002 */
[----:B------:R-:W-:Y:S02]  /*25f0*/  IADD3 R0, PT, PT, R5, R0, RZ ;  /* 0x0000000005007210 */ /* 0x000fe40007ffe0ff */
[----:B-----5:R-:W-:-:S04]  /*2600*/  LEA R2, P0, R4, UR8, 0x1 ;  /* 0x0000000804027c11 */ /* 0x020fc8000f8008ff */
[----:B------:R-:W-:-:S05]  /*2610*/  LEA.HI.X R3, R4, UR9, R0, 0x1, P0 ;  /* 0x0000000904037c11 */ /* 0x000fca00080f0c00 */
[----:B------:R-:W-:Y:S01]  /*2620*/  @!PT LDS RZ, [RZ] ;  /* 0x00000000fffff984 */ /* 0x000fe20000000800 */
[----:B------:R-:W-:Y:S01]  /*2630*/  @!PT LDS RZ, [RZ] ;  /* 0x00000000fffff984 */ /* 0x000fe20000000800 */
[----:B------:R-:W-:Y:S01]  /*2640*/  @!PT LDS RZ, [RZ] ;  /* 0x00000000fffff984 */ /* 0x000fe20000000800 */
[----:B------:R2:W-:Y:S04]  /*2650*/  LDGSTS.E.BYPASS.LTC128B.128 [R8+0xd000], desc[UR38][R2.64] ;  /* 0x0d00000002087fae */ /* 0x0005e8000b981a26 */
.L_x_860:
[----:B------:R-:W-:Y:S05]  /*2660*/  BSYNC.RECONVERGENT B0 ;  /* 0x0000000000007941 */ /* 0x000fea0003800200 */
.L_x_859:
        /* <DEDUP_REMOVED lines=8> */
[----:B--2---:R-:W-:Y:S02]  /*26f0*/  MOV R2, R236 ;  /* 0x000000ec00027202 */ /* 0x004fe40000000f00 */
[----:B------:R-:W-:-:S05]  /*2700*/  MOV R3, R235 ;  /* 0x000000eb00037202 */ /* 0x000fca0000000f00 */
[----:B------:R-:W-:Y:S01]  /*2710*/  @!PT LDS RZ, [RZ] ;  /* 0x00000000fffff984 */ /* 0x000fe20000000800 */
[----:B------:R-:W-:Y:S01]  /*2720*/  @!PT LDS RZ, [RZ] ;  /* 0x00000000fffff984 */ /* 0x000fe20000000800 */
[----:B------:R-:W-:Y:S01]  /*2730*/  @!PT LDS RZ, [RZ] ;  /* 0x00000000fffff984 */ /* 0x000fe20000000800 */
[----:B------:R2:W-:Y:S01]  /*2740*/  LDGSTS.E.BYPASS.LTC128B.128 [R8+0x4000], desc[UR38][R2.64] ;  /* 0x0400000002087fae */ /* 0x0005e2000b981a26 */
[----:B------:R-:W-:Y:S05]  /*2750*/  BRA `(.L_x_864) ;  /* 0x00000000000c7947 */ /* 0x000fea0003800000 */
.L_x_863:
[----:B------:R1:W-:Y:S01]  /*2760*/  STS.128 [R8+0x4000], RZ ;  /* 0x004000ff08007388 */ /* 0x0003e20000000c00 */
[----:B------:R-:W-:Y:S05]  /*2770*/  BRA `(.L_x_864) ;  /* 0x0000000000047947 */ /* 0x000fea0003800000 */
.L_x_862:
[----:B------:R1:W-:Y:S02]  /*2780*/  STS.128 [R8+0x4000], RZ ;  /* 0x004000ff08007388 */ /* 0x0003e40000000c00 */
.L_x_864:
[----:B------:R-:W-:Y:S05]  /*2790*/  BSYNC.RECONVERGENT B0 ;  /* 0x0000000000007941 */ /* 0x000fea0003800200 */
.L_x_861:
        /* <DEDUP_REMOVED lines=8> */
[----:B--2---:R-:W-:Y:S01]  /*2820*/  IMAD.U32 R2, RZ, RZ, UR25 ;  /* 0x00000019ff027e24 */ /* 0x004fe2000f8e00ff */
        /* <DEDUP_REMOVED lines=8> */
.L_x_866:
[----:B------:R-:W-:Y:S05]  /*28b0*/  BSYNC.RECONVERGENT B0 ;  /* 0x0000000000007941 */ /* 0x000fea0003800200 */
.L_x_865:
[----:B------:R-:W-:Y:S01]  /*28c0*/  BSSY.RECONVERGENT B0, `(.L_x_867) ;  /* 0x0000010000007945 */ /* 0x000fe20003800200 */
[----:B------:R-:W-:-:S03]  /*28d0*/  IADD3 R210, PT, PT, R8, UR20, RZ ;  /* 0x0000001408d27c10 */ /* 0x000fc6000fffe0ff */
        /* <DEDUP_REMOVED lines=9> */
[----:B------:R2:W-:Y:S01]  /*2970*/  LDGSTS.E.BYPASS.LTC128B.128 [R210], desc[UR38][R2.64] ;  /* 0x0000000002d27fae */ /* 0x0005e2000b981a26 */
[----:B------:R-:W-:Y:S05]  /*2980*/  BRA `(.L_x_870) ;  /* 0x00000000000c7947 */ /* 0x000fea0003800000 */
.L_x_869:
[----:B------:R1:W-:Y:S01]  /*2990*/  STS.128 [R210], RZ ;  /* 0x000000ffd2007388 */ /* 0x0003e20000000c00 */
[----:B------:R-:W-:Y:S05]  /*29a0*/  BRA `(.L_x_870) ;  /* 0x0000000000047947 */ /* 0x000fea0003800000 */
.L_x_868:
[----:B------:R1:W-:Y:S02]  /*29b0*/  STS.128 [R210], RZ ;  /* 0x000000ffd2007388 */ /* 0x0003e40000000c00 */
.L_x_870:
[----:B------:R-:W-:Y:S05]  /*29c0*/  BSYNC.RECONVERGENT B0 ;  /* 0x0000000000007941 */ /* 0x000fea0003800200 */
.L_x_867:
[--C-:B------:R-:W-:Y:S01]  /*29d0*/  SHF.R.U32.HI R18, RZ, 0x1, R25.reuse ;  /* 0x00000001ff127819 */ /* 0x100fe20000011619 */
[----:B--2---:R-:W-:Y:S01]  /*29e0*/  IMAD.MOV.U32 R2, RZ, RZ, 0x4 ;  /* 0x00000004ff027424 */ /* 0x004fe200078e00ff */
[----:B------:R-:W-:Y:S01]  /*29f0*/  SHF.R.U32.HI R0, RZ, 0x2, R25 ;  /* 0x00000002ff007819 */ /* 0x000fe20000011619 */
[----:B------:R-:W-:Y:S01]  /*2a00*/  IMAD.MOV.U32 R245, RZ, RZ, 0x7f800000 ;  /* 0x7f800000fff57424 */ /* 0x000fe200078e00ff */
[----:B------:R-:W-:Y:S01]  /*2a10*/  LOP3.LUT R223, R18, 0x10, RZ, 0xc0, !PT ;  /* 0x0000001012df7812 */ /* 0x000fe200078ec0ff */
[----:B------:R-:W-:-:S03]  /*2a20*/  IMAD.MOV.U32 R244, RZ, RZ, 0x7f800000 ;  /* 0x7f800000fff47424 */ /* 0x000fc600078e00ff */
[----:B------:R-:W-:-:S04]  /*2a30*/  LOP3.LUT R223, R223, 0x7, R0, 0xf8, !PT ;  /* 0x00000007dfdf7812 */ /* 0x000fc800078ef800 */
[C---:B------:R-:W-:Y:S01]  /*2a40*/  ISETP.GE.AND P2, PT, R223.reuse, UR53, PT ;  /* 0x00000035df007c0c */ /* 0x040fe2000bf46270 */
[C---:B------:R-:W-:Y:S01]  /*2a50*/  VIADD R0, R223.reuse, 0x8 ;  /* 0x00000008df007836 */ /* 0x040fe20000000000 */
[C---:B------:R-:W-:Y:S01]  /*2a60*/  LOP3.LUT R4, R223.reuse, 0x20, RZ, 0xfc, !PT ;  /* 0x00000020df047812 */ /* 0x040fe200078efcff */
[----:B------:R-:W-:-:S03]  /*2a70*/  IMAD.WIDE.U32 R2, R223, R2, UR22 ;  /* 0x00000016df027e25 */ /* 0x000fc6000f8e0002 */
[----:B------:R-:W-:Y:S01]  /*2a80*/  ISETP.GE.AND P0, PT, R0, UR53, PT ;  /* 0x0000003500007c0c */ /* 0x000fe2000bf06270 */
[----:B------:R-:W-:-:S06]  /*2a90*/  VIADD R0, R223, 0x28 ;  /* 0x00000028df007836 */ /* 0x000fcc0000000000 */
[----:B------:R2:W5:Y:S01]  /*2aa0*/  @!P2 LDG.E R245, desc[UR38][R2.64] ;  /* 0x0000002602f5a981 */ /* 0x000562000c1e1900 */
[----:B------:R-:W-:-:S05]  /*2ab0*/  ISETP.GE.AND P2, PT, R4, UR53, PT ;  /* 0x0000003504007c0c */ /* 0x000fca000bf46270 */
[----:B------:R2:W5:Y:S01]  /*2ac0*/  @!P0 LDG.E R244, desc[UR38][R2.64+0x20] ;  /* 0x0000202602f48981 */ /* 0x000562000c1e1900 */
[----:B------:R-:W-:Y:S01]  /*2ad0*/  ISETP.GE.AND P0, PT, R0, UR53, PT ;  /* 0x0000003500007c0c */ /* 0x000fe2000bf06270 */
[----:B------:R-:W-:Y:S02]  /*2ae0*/  IMAD.MOV.U32 R243, RZ, RZ, 0x7f800000 ;  /* 0x7f800000fff37424 */ /* 0x000fe400078e00ff */
[----:B------:R-:W-:-:S04]  /*2af0*/  IMAD.MOV.U32 R242, RZ, RZ, 0x7f800000 ;  /* 0x7f800000fff27424 */ /* 0x000fc800078e00ff */
[----:B------:R2:W5:Y:S06]  /*2b00*/  @!P2 LDG.E R243, desc[UR38][R2.64+0x80] ;  /* 0x0000802602f3a981 */ /* 0x00056c000c1e1900 */
[----:B------:R2:W5:Y:S01]  /*2b10*/  @!P0 LDG.E R242, desc[UR38][R2.64+0xa0] ;  /* 0x0000a02602f28981 */ /* 0x000562000c1e1900 */
[----:B------:R-:W-:Y:S03]  /*2b20*/  BSSY.RECONVERGENT B0, `(.L_x_871) ;  /* 0x000000d000007945 */ /* 0x000fe60003800200 */
[----:B------:R2:W-:Y:S01]  /*2b30*/  @P1 STS.128 [R210+0x1000], RZ ;  /* 0x001000ffd2001388 */ /* 0x0005e20000000c00 */
[----:B------:R-:W-:Y:S05]  /*2b40*/  @P1 BRA `(.L_x_872) ;  /* 0x0000000000281947 */ /* 0x000fea0003800000 */
[----:B------:R-:W1:Y:S02]  /*2b50*/  LDCU UR8, c[0x0][0x440] ;  /* 0x00008800ff0877ac */ /* 0x000e640008000800 */
[----:B-1----:R-:W-:-:S13]  /*2b60*/  ISETP.GE.AND P0, PT, R10, UR8, PT ;  /* 0x000000080a007c0c */ /* 0x002fda000bf06270 */
[----:B------:R1:W-:Y:S01]  /*2b70*/  @P0 STS.128 [R210+0x1000], RZ ;  /* 0x001000ffd2000388 */ /* 0x0003e20000000c00 */
[----:B------:R-:W-:Y:S05]  /*2b80*/  @P0 BRA `(.L_x_872) ;  /* 0x0000000000180947 */ /* 0x000fea0003800000 */
[----:B--2---:R-:W-:-:S04]  /*2b90*/  LEA R2, P0, R13, R234, 0x1 ;  /* 0x000000ea0d027211 */ /* 0x004fc800078008ff */
[----:B------:R-:W-:-:S05]  /*2ba0*/  LEA.HI.X R3, R13, R233, R21, 0x1, P0 ;  /* 0x000000e90d037211 */ /* 0x000fca00000f0c15 */
[----:B------:R-:W-:Y:S01]  /*2bb0*/  @!PT LDS RZ, [RZ] ;  /* 0x00000000fffff984 */ /* 0x000fe20000000800 */
[----:B------:R-:W-:Y:S01]  /*2bc0*/  @!PT LDS RZ, [RZ] ;  /* 0x00000000fffff984 */ /* 0x000fe20000000800 */
[----:B------:R-:W-:Y:S01]  /*2bd0*/  @!PT LDS RZ, [RZ] ;  /* 0x00000000fffff984 */ /* 0x000fe20000000800 */
[----:B------:R2:W-:Y:S04]  /*2be0*/  LDGSTS.E.BYPASS.LTC128B.128 [R210+0x1000], desc[UR38][R2.64] ;  /* 0x0100000002d27fae */ /* 0x0005e8000b981a26 */
.L_x_872:
[----:B------:R-:W-:Y:S05]  /*2bf0*/  BSYNC.RECONVERGENT B0 ;  /* 0x0000000000007941 */ /* 0x000fea0003800200 */
.L_x_871:
[----:B------:R-:W3:Y:S01]  /*2c00*/  LDCU.64 UR8, c[0x0][0x3d0] ;  /* 0x00007a00ff0877ac */ /* 0x000ee20008000a00 */
[----:B--2---:R-:W-:Y:S01]  /*2c10*/  MOV R2, UR18 ;  /* 0x0000001200027c02 */ /* 0x004fe20008000f00 */
        /* <DEDUP_REMOVED lines=11> */
[----:B------:R-:W2:Y:S02]  /*2cd0*/  LDCU UR8, c[0x0][0x440] ;  /* 0x00008800ff0877ac */ /* 0x000ea40008000800 */
[----:B--2---:R-:W-:-:S13]  /*2ce0*/  ISETP.GE.AND P0, PT, R10, UR8, PT ;  /* 0x000000080a007c0c */ /* 0x004fda000bf06270 */
[----:B------:R-:W-:Y:S05]  /*2cf0*/  @P0 BRA `(.L_x_875) ;  /* 0x0000000000300947 */ /* 0x000fea0003800000 */
[----:B------:R-:W2:Y:S01]  /*2d00*/  LDCU.64 UR8, c[0x0][0x388] ;  /* 0x00007100ff0877ac */ /* 0x000ea20008000a00 */
[----:B------:R-:W-:Y:S02]  /*2d10*/  MOV R2, R6 ;  /* 0x0000000600027202 */ /* 0x000fe40000000f00 */
[----:B------:R-:W-:-:S03]  /*2d20*/  MOV R3, R9 ;  /* 0x0000000900037202 */ /* 0x000fc60000000f00 */
[----:B------:R-:W-:-:S04]  /*2d30*/  IMAD.WIDE.U32 R2, R24, UR18, R2 ;  /* 0x0000001218027c25 */ /* 0x000fc8000f8e0002 */
[----:B------:R-:W-:Y:S01]  /*2d40*/  IMAD R0, R24, UR19, R3 ;  /* 0x0000001318007c24 */ /* 0x000fe2000f8e0203 */
[----:B--2---:R-:W-:-:S04]  /*2d50*/  LEA R4, P0, R2, UR8, 0x1 ;  /* 0x0000000802047c11 */ /* 0x004fc8000f8008ff */
[----:B------:R-:W-:-:S05]  /*2d60*/  LEA.HI.X R5, R2, UR9, R0, 0x1, P0 ;  /* 0x0000000902057c11 */ /* 0x000fca00080f0c00 */
[----:B------:R-:W-:Y:S01]  /*2d70*/  @!PT LDS RZ, [RZ] ;  /* 0x00000000fffff984 */ /* 0x000fe20000000800 */
[----:B------:R-:W-:Y:S01]  /*2d80*/  @!PT LDS RZ, [RZ] ;  /* 0x00000000fffff984 */ /* 0x000fe20000000800 */
[----:B------:R-:W-:Y:S01]  /*2d90*/  @!PT LDS RZ, [RZ] ;  /* 0x00000000fffff984 */ /* 0x000fe20000000800 */
[----:B------:R2:W-:Y:S01]  /*2da0*/  LDGSTS.E.BYPASS.LTC128B.128 [R8+0x6000], desc[UR38][R4.64] ;  /* 0x0600000004087fae */ /* 0x0005e2000b981a26 */
[----:B------:R-:W-:Y:S05]  /*2db0*/  BRA `(.L_x_876) ;  /* 0x00000000000c7947 */ /* 0x000fea0003800000 */
.L_x_875:
[----:B------:R3:W-:Y:S01]  /*2dc0*/  STS.128 [R8+0x6000], RZ ;  /* 0x006000ff08007388 */ /* 0x0007e20000000c00 */
[----:B------:R-:W-:Y:S05]  /*2dd0*/  BRA `(.L_x_876) ;  /* 0x0000000000047947 */ /* 0x000fea0003800000 */
.L_x_874:
[----:B------:R2:W-:Y:S02]  /*2de0*/  STS.128 [R8+0x6000], RZ ;  /* 0x006000ff08007388 */ /* 0x0005e40000000c00 */
.L_x_876:
[----:B------:R-:W-:Y:S05]  /*2df0*/  BSYNC.RECONVERGENT B0 ;  /* 0x0000000000007941 */ /* 0x000fea0003800200 */
.L_x_873:
[----:B------:R1:W-:Y:S01]  /*2e00*/  @P5 STS.128 [R8+0x7000], RZ ;  /* 0x007000ff08005388 */ /* 0x0003e20000000c00 */
[----:B------:R-:W-:Y:S04]  /*2e10*/  BSSY.RECONVERGENT B0, `(.L_x_877) ;  /* 0x0000013000007945 */ /* 0x000fe80003800200 */
[----:B------:R-:W-:Y:S05]  /*2e20*/  @P5 BRA `(.L_x_878) ;  /* 0x0000000000445947 */ /* 0x000fea0003800000 */
[----:B------:R-:W4:Y:S02]  /*2e30*/  LDCU UR8, c[0x0][0x440] ;  /* 0x00008800ff0877ac */ /* 0x000f240008000800 */
[----:B----4-:R-:W-:-:S13]  /*2e40*/  ISETP.GE.AND P0, PT, R10, UR8, PT ;  /* 0x000000080a007c0c */ /* 0x010fda000bf06270 */
        /* <DEDUP_REMOVED lines=15> */
.L_x_878:
[----:B------:R-:W-:Y:S05]  /*2f40*/  BSYNC.RECONVERGENT B0 ;  /* 0x0000000000007941 */ /* 0x000fea0003800200 */
.L_x_877:
        /* <DEDUP_REMOVED lines=20> */
.L_x_880:
[----:B------:R-:W-:Y:S05]  /*3090*/  BSYNC.RECONVERGENT B0 ;  /* 0x0000000000007941 */ /* 0x000fea0003800200 */
.L_x_879:
[----:B------:R1:W-:Y:S01]  /*30a0*/  @P3 STS.128 [R8+0x9000], RZ ;  /* 0x009000ff08003388 */ /* 0x0003e20000000c00 */
[----:B------:R-:W-:Y:S04]  /*30b0*/  BSSY.RECONVERGENT B0, `(.L_x_881) ;  /* 0x0000013000007945 */ /* 0x000fe80003800200 */
[----:B------:R-:W-:Y:S05]  /*30c0*/  @P3 BRA `(.L_x_882) ;  /* 0x0000000000443947 */ /* 0x000fea0003800000 */
[----:B------:R-:W4:Y:S02]  /*30d0*/  LDCU UR8, c[0x0][0x440] ;  /* 0x00008800ff0877ac */ /* 0x000f240008000800 */
[----:B----4-:R-:W-:-:S13]  /*30e0*/  ISETP.GE.AND P0, PT, R10, UR8, PT ;  /* 0x000000080a007c0c */ /* 0x010fda000bf06270 */
[----:B------:R4:W-:Y:S01]  /*30f0*/  @P0 STS.128 [R8+0x9000], RZ ;  /* 0x009000ff08000388 */ /* 0x0009e20000000c00 */
[----:B------:R-:W-:Y:S05]  /*3100*/  @P0 BRA `(.L_x_882) ;  /* 0x0000000000340947 */ /* 0x000fea0003800000 */
[----:B------:R-:W1:Y:S01]  /*3110*/  LDCU.64 UR8, c[0x0][0x388] ;  /* 0x00007100ff0877ac */ /* 0x000e620008000a00 */
[----:B------:R-:W-:Y:S01]  /*3120*/  MOV R2, R6 ;  /* 0x0000000600027202 */ /* 0x000fe20000000f00 */
[----:B------:R-:W-:Y:S01]  /*3130*/  IMAD R0, R20, UR18, RZ ;  /* 0x0000001214007c24 */ /* 0x000fe2000f8e02ff */
[----:B------:R-:W-:-:S03]  /*3140*/  MOV R3, R9 ;  /* 0x0000000900037202 */ /* 0x000fc60000000f00 */
[C---:B------:R-:W-:Y:S02]  /*3150*/  IMAD R0, R16.reuse, UR19, R0 ;  /* 0x0000001310007c24 */ /* 0x040fe4000f8e0200 */
[----:B--2---:R-:W-:-:S05]  /*3160*/  IMAD.WIDE.U32 R4, R16, UR18, R2 ;  /* 0x0000001210047c25 */ /* 0x004fca000f8e0002 */
[----:B------:R-:W-:Y:S02]  /*3170*/  IADD3 R0, PT, PT, R5, R0, RZ ;  /* 0x0000000005007210 */ /* 0x000fe40007ffe0ff */
[----:B-1----:R-:W-:-:S04]  /*3180*/  LEA R2, P0, R4, UR8, 0x1 ;  /* 0x0000000804027c11 */ /* 0x002fc8000f8008ff */
[----:B------:R-:W-:-:S05]  /*3190*/  LEA.HI.X R3, R4, UR9, R0, 0x1, P0 ;  /* 0x0000000904037c11 */ /* 0x000fca00080f0c00 */
[----:B------:R-:W-:Y:S01]  /*31a0*/  @!PT LDS RZ, [RZ] ;  /* 0x00000000fffff984 */ /* 0x000fe20000000800 */
[----:B------:R-:W-:Y:S01]  /*31b0*/  @!PT LDS RZ, [RZ] ;  /* 0x00000000fffff984 */ /* 0x000fe20000000800 */
[----:B------:R-:W-:Y:S01]  /*31c0*/  @!PT LDS RZ, [RZ] ;  /* 0x00000000fffff984 */ /* 0x000fe20000000800 */
[----:B------:R1:W-:Y:S04]  /*31d0*/  LDGSTS.E.BYPASS.LTC128B.128 [R8+0x9000], desc[UR38][R2.64] ;  /* 0x0900000002087fae */ /* 0x0003e8000b981a26 */
.L_x_882:
[----:B------:R-:W-:Y:S05]  /*31e0*/  BSYNC.RECONVERGENT B0 ;  /* 0x0000000000007941 */ /* 0x000fea0003800200 */
.L_x_881:
[----:B------:R-:W2:Y:S01]  /*31f0*/  LDCU.64 UR8, c[0x0][0x538] ;  /* 0x0000a700ff0877ac */ /* 0x000ea20008000a00 */
[----:B------:R-:W0:Y:S01]  /*3200*/  LDGDEPBAR ;  /* 0x00000000000079af */ /* 0x000e220000000000 */
[----:B-1----:R-:W-:Y:S01]  /*3210*/  IMAD.U32 R2, RZ, RZ, UR29 ;  /* 0x0000001dff027e24 */ /* 0x002fe2000f8e00ff */
[----:B------:R-:W1:Y:S01]  /*3220*/  S2R R180, SR_TID.X ;  /* 0x0000000000b47919 */ /* 0x000e620000002100 */
[----:B------:R-:W-:Y:S02]  /*3230*/  IMAD.U32 R0, RZ, RZ, UR37 ;  /* 0x00000025ff007e24 */ /* 0x000fe4000f8e00ff */
[C---:B------:R-:W-:Y:S01]  /*3240*/  IMAD.SHL.U32 R172, R25.reuse, 0x40, RZ ;  /* 0x0000004019ac7824 */ /* 0x040fe200078e00ff */
[C---:B------:R-:W-:Y:S01]  /*3250*/  LOP3.LUT P2, RZ, R25.reuse, 0x2, RZ, 0xc0, !PT ;  /* 0x0000000219ff7812 */ /* 0x040fe2000784c0ff */
[C---:B------:R-:W-:Y:S01]  /*3260*/  IMAD.SHL.U32 R10, R25.reuse, 0x20, RZ ;  /* 0x00000020190a7824 */ /* 0x040fe200078e00ff */
[----:B------:R-:W1:Y:S01]  /*3270*/  LDC R246, c[0x0][0x44c] ;  /* 0x00011300fff67b82 */ /* 0x000e620000000800 */
[----:B--234-:R-:W-:Y:S01]  /*3280*/  IMAD.SHL.U32 R8, R25, 0x2, RZ ;  /* 0x0000000219087824 */ /* 0x01cfe200078e00ff */
[----:B------:R-:W2:Y:S01]  /*3290*/  LDCU UR17, c[0x0][0x590] ;  /* 0x0000b200ff1177ac */ /* 0x000ea20008000800 */
[----:B------:R-:W3:Y:S01]  /*32a0*/  LDCU UR16, c[0x0][0x50c] ;  /* 0x0000a180ff1077ac */ /* 0x000ee20008000800 */
[----:B------:R-:W-:-:S04]  /*32b0*/  ISETP.NE.U32.AND P0, PT, RZ, UR8, PT ;  /* 0x00000008ff007c0c */ /* 0x000fc8000bf05070 */
[----:B------:R-:W-:Y:S01]  /*32c0*/  ISETP.NE.AND.EX P0, PT, RZ, UR9, PT, P0 ;  /* 0x00000009ff007c0c */ /* 0x000fe2000bf05300 */
[----:B------:R-:W-:-:S12]  /*32d0*/  DEPBAR.LE SB0, 0x1 ;  /* 0x000080400000791a */ /* 0x000fd80000000000 */
[----:B------:R-:W4:Y:S01]  /*32e0*/  @P0 LDC.64 R4, c[0x0][0x540] ;  /* 0x00015000ff040b82 */ /* 0x000f220000000a00 */
[----:B------:R-:W-:Y:S02]  /*32f0*/  @P0 IMAD.MOV.U32 R3, RZ, RZ, RZ ;  /* 0x000000ffff030224 */ /* 0x000fe400078e00ff */
[C---:B-1----:R-:W-:Y:S02]  /*3300*/  IMAD.SHL.U32 R14, R180.reuse, 0x40, RZ ;  /* 0x00000040b40e7824 */ /* 0x042fe400078e00ff */
[----:B------:R-:W-:-:S03]  /*3310*/  IMAD.SHL.U32 R249, R180, 0x2, RZ ;  /* 0x00000002b4f97824 */ /* 0x000fc600078e00ff */
[----:B------:R-:W1:Y:S01]  /*3320*/  @P0 LDC R7, c[0x0][0x458] ;  /* 0x00011600ff070b82 */ /* 0x000e620000000800 */
[----:B----4-:R-:W-:-:S04]  /*3330*/  @P0 IMAD.WIDE.U32 R2, R4, UR30, R2 ;  /* 0x0000001e04020c25 */ /* 0x010fc8000f8e0002 */
[----:B------:R-:W-:Y:S01]  /*3340*/  @P0 IMAD R5, R5, UR30, R3 ;  /* 0x0000001e05050c24 */ /* 0x000fe2000f8e0203 */
[C---:B------:R-:W-:Y:S02]  /*3350*/  @P0 LEA R4, P1, R2.reuse, UR8, 0x2 ;  /* 0x0000000802040c11 */ /* 0x040fe4000f8210ff */
[----:B------:R-:W-:Y:S02]  /*3360*/  BAR.SYNC.DEFER_BLOCKING 0x0 ;  /* 0x0000000000007b1d */ /* 0x000fe40000010000 */
[----:B------:R-:W-:Y:S01]  /*3370*/  @P0 LEA.HI.X R5, R2, UR9, R5, 0x2, P1 ;  /* 0x0000000902050c11 */ /* 0x000fe200088f1405 */
[----:B------:R-:W-:Y:S01]  /*3380*/  IMAD.U32 R3, RZ, RZ, UR43 ;  /* 0x0000002bff037e24 */ /* 0x000fe2000f8e00ff */
[----:B------:R-:W-:Y:S02]  /*3390*/  IADD3 R2, PT, PT, R0, UR41, R223 ;  /* 0x0000002900027c10 */ /* 0x000fe4000fffe0df */
[----:B------:R-:W-:Y:S02]  /*33a0*/  LOP3.LUT R11, R14, 0x200, RZ, 0xc0, !PT ;  /* 0x000002000e0b7812 */ /* 0x000fe400078ec0ff */
[----:B------:R-:W-:Y:S01]  /*33b0*/  LOP3.LUT R12, R172, 0x200, RZ, 0xc0, !PT ;  /* 0x00000200ac0c7812 */ /* 0x000fe200078ec0ff */
[----:B------:R-:W-:Y:S01]  /*33c0*/  IMAD.MOV.U32 R128, RZ, RZ, 0x20 ;  /* 0x00000020ff807424 */ /* 0x000fe200078e00ff */
[----:B------:R-:W-:Y:S01]  /*33d0*/  LOP3.LUT R8, R8, 0x6, RZ, 0xc0, !PT ;  /* 0x0000000608087812 */ /* 0x000fe200078ec0ff */
[----:B-1----:R-:W1:Y:S01]  /*33e0*/  @P0 MUFU.RCP R7, R7 ;  /* 0x0000000700070308 */ /* 0x002e620000001000 */
[----:B------:R-:W-:Y:S01]  /*33f0*/  SHF.R.U32.HI R181, RZ, 0x1, R180 ;  /* 0x00000001ffb57819 */ /* 0x000fe200000116b4 */
[----:B------:R-:W-:-:S02]  /*3400*/  IMAD.MOV.U32 R116, RZ, RZ, 0x40 ;  /* 0x00000040ff747424 */ /* 0x000fc400078e00ff */
[----:B------:R-:W-:Y:S01]  /*3410*/  IMAD.MOV.U32 R248, RZ, RZ, 0x10 ;  /* 0x00000010fff87424 */ /* 0x000fe200078e00ff */
[----:B------:R-:W-:Y:S01]  /*3420*/  CS2R R94, SRZ ;  /* 0x00000000005e7805 */ /* 0x000fe2000001ff00 */
[----:B------:R-:W-:Y:S01]  /*3430*/  IMAD.SHL.U32 R241, R180, 0x8, RZ ;  /* 0x00000008b4f17824 */ /* 0x000fe200078e00ff */
[----:B------:R-:W-:Y:S01]  /*3440*/  CS2R R92, SRZ ;  /* 0x00000000005c7805 */ /* 0x000fe2000001ff00 */
[----:B------:R-:W-:Y:S01]  /*3450*/  IMAD.MOV.U32 R225, RZ, RZ, R210 ;  /* 0x000000ffffe17224 */ /* 0x000fe200078e00d2 */
[----:B------:R-:W-:Y:S01]  /*3460*/  CS2R R98, SRZ ;  /* 0x0000000000627805 */ /* 0x000fe2000001ff00 */
[----:B------:R-:W-:Y:S01]  /*3470*/  IMAD.MOV.U32 R252, RZ, RZ, 0x18 ;  /* 0x00000018fffc7424 */ /* 0x000fe200078e00ff */
[----:B------:R-:W-:Y:S01]  /*3480*/  CS2R R96, SRZ ;  /* 0x0000000000607805 */ /* 0x000fe2000001ff00 */
[----:B------:R4:W1:Y:S01]  /*3490*/  @P0 LDG.E R9, desc[UR38][R4.64] ;  /* 0x0000002604090981 */ /* 0x000862000c1e1900 */
[----:B------:R-:W-:Y:S01]  /*34a0*/  IADD3 R200, PT, PT, R2, -0x1f, -R3 ;  /* 0xffffffe102c87810 */ /* 0x000fe20007ffe803 */
[----:B------:R-:W-:Y:S01]  /*34b0*/  IMAD.SHL.U32 R3, R180, 0x20, RZ ;  /* 0x00000020b4037824 */ /* 0x000fe200078e00ff */
[----:B------:R-:W-:Y:S01]  /*34c0*/  SHF.R.U32.HI R2, RZ, 0x4, R25 ;  /* 0x00000004ff027819 */ /* 0x000fe20000011619 */
[----:B------:R-:W-:Y:S01]  /*34d0*/  IMAD.MOV.U32 R251, RZ, RZ, 0x8 ;  /* 0x00000008fffb7424 */ /* 0x000fe200078e00ff */
[----:B------:R-:W-:Y:S01]  /*34e0*/  LOP3.LUT P1, RZ, R25, 0x4, RZ, 0xc0, !PT ;  /* 0x0000000419ff7812 */ /* 0x000fe2000782c0ff */
[----:B------:R-:W-:Y:S01]  /*34f0*/  IMAD.MOV.U32 R250, RZ, RZ, 0x4 ;  /* 0x00000004fffa7424 */ /* 0x000fe200078e00ff */
[----:B------:R-:W-:-:S02]  /*3500*/  LOP3.LUT R2, R2, 0x8, RZ, 0xc0, !PT ;  /* 0x0000000802027812 */ /* 0x000fc400078ec0ff */
[----:B------:R-:W-:Y:S02]  /*3510*/  CS2R R90, SRZ ;  /* 0x00000000005a7805 */ /* 0x000fe4000001ff00 */
[----:B------:R-:W-:Y:S02]  /*3520*/  LOP3.LUT R6, R249, 0x7006, R3, 0xc8, !PT ;  /* 0x00007006f9067812 */ /* 0x000fe400078ec803 */
[----:B------:R-:W-:Y:S02]  /*3530*/  CS2R R88, SRZ ;  /* 0x0000000000587805 */ /* 0x000fe4000001ff00 */
[----:B------:R-:W-:Y:S02]  /*3540*/  LOP3.LUT R2, R2, 0x10, R25, 0xf8, !PT ;  /* 0x0000001002027812 */ /* 0x000fe400078ef819 */
[----:B------:R-:W-:Y:S02]  /*3550*/  CS2R R86, SRZ ;  /* 0x0000000000567805 */ /* 0x000fe4000001ff00 */
[----:B------:R-:W-:-:S02]  /*3560*/  LOP3.LUT R6, R6, 0x400, R3, 0xf8, !PT ;  /* 0x0000040006067812 */ /* 0x000fc400078ef803 */
[----:B------:R-:W-:Y:S02]  /*3570*/  CS2R R84, SRZ ;  /* 0x0000000000547805 */ /* 0x000fe4000001ff00 */
[----:B------:R-:W-:Y:S02]  /*3580*/  SEL R128, R128, 0xffffffe0, !P2 ;  /* 0xffffffe080807807 */ /* 0x000fe40005000000 */
[----:B------:R-:W-:Y:S02]  /*3590*/  CS2R R78, SRZ ;  /* 0x00000000004e7805 */ /* 0x000fe4000001ff00 */
[----:B------:R-:W-:Y:S02]  /*35a0*/  LOP3.LUT R8, R8, 0x1e0, R18, 0xf8, !PT ;  /* 0x000001e008087812 */ /* 0x000fe400078ef812 */
[----:B------:R-:W-:Y:S02]  /*35b0*/  CS2R R76, SRZ ;  /* 0x00000000004c7805 */ /* 0x000fe4000001ff00 */
[----:B------:R-:W-:-:S02]  /*35c0*/  SEL R116, R116, 0xffffffc0, !P1 ;  /* 0xffffffc074747807 */ /* 0x000fc40004800000 */
[----:B------:R-:W-:Y:S02]  /*35d0*/  CS2R R82, SRZ ;  /* 0x0000000000527805 */ /* 0x000fe4000001ff00 */
[----:B------:R-:W-:Y:S02]  /*35e0*/  CS2R R80, SRZ ;  /* 0x0000000000507805 */ /* 0x000fe4000001ff00 */
[----:B------:R-:W-:Y:S02]  /*35f0*/  CS2R R74, SRZ ;  /* 0x00000000004a7805 */ /* 0x000fe4000001ff00 */
[----:B------:R-:W-:Y:S02]  /*3600*/  CS2R R72, SRZ ;  /* 0x0000000000487805 */ /* 0x000fe4000001ff00 */
[----:B------:R-:W-:Y:S02]  /*3610*/  CS2R R70, SRZ ;  /* 0x0000000000467805 */ /* 0x000fe4000001ff00 */
[----:B----4-:R-:W-:-:S02]  /*3620*/  LOP3.LUT R4, R172, 0x1c0, RZ, 0xc0, !PT ;  /* 0x000001c0ac047812 */ /* 0x010fc400078ec0ff */
[----:B------:R-:W-:Y:S02]  /*3630*/  CS2R R68, SRZ ;  /* 0x0000000000447805 */ /* 0x000fe4000001ff00 */
[----:B------:R-:W-:Y:S02]  /*3640*/  CS2R R62, SRZ ;  /* 0x00000000003e7805 */ /* 0x000fe4000001ff00 */
[----:B------:R-:W-:Y:S02]  /*3650*/  CS2R R60, SRZ ;  /* 0x00000000003c7805 */ /* 0x000fe4000001ff00 */
[----:B------:R-:W-:Y:S02]  /*3660*/  LOP3.LUT R0, R4, 0x38, R29, 0xf8, !PT ;  /* 0x0000003804007812 */ /* 0x000fe400078ef81d */
[----:B------:R-:W-:Y:S02]  /*3670*/  CS2R R66, SRZ ;  /* 0x0000000000427805 */ /* 0x000fe4000001ff00 */
[----:B------:R-:W-:-:S02]  /*3680*/  CS2R R64, SRZ ;  /* 0x0000000000407805 */ /* 0x000fc4000001ff00 */
[----:B------:R-:W-:Y:S02]  /*3690*/  CS2R R58, SRZ ;  /* 0x00000000003a7805 */ /* 0x000fe4000001ff00 */
[----:B------:R-:W-:Y:S02]  /*36a0*/  LOP3.LUT R4, R0, 0x8, R18, 0x78, !PT ;  /* 0x0000000800047812 */ /* 0x000fe400078e7812 */
[----:B------:R-:W-:Y:S02]  /*36b0*/  CS2R R56, SRZ ;  /* 0x0000000000387805 */ /* 0x000fe4000001ff00 */
[----:B------:R-:W-:Y:S02]  /*36c0*/  LOP3.LUT R5, R2, R0, RZ, 0x3c, !PT ;  /* 0x0000000002057212 */ /* 0x000fe400078e3cff */
[----:B------:R-:W-:Y:S02]  /*36d0*/  CS2R R54, SRZ ;  /* 0x0000000000367805 */ /* 0x000fe4000001ff00 */
[----:B------:R-:W-:-:S02]  /*36e0*/  LOP3.LUT R0, R0, 0x8, R25, 0x78, !PT ;  /* 0x0000000800007812 */ /* 0x000fc400078e7819 */
[----:B------:R-:W-:Y:S02]  /*36f0*/  CS2R R52, SRZ ;  /* 0x0000000000347805 */ /* 0x000fe4000001ff00 */
[----:B------:R-:W-:Y:S01]  /*3700*/  LOP3.LUT R2, R11, 0x400, R3, 0xf8, !PT ;  /* 0x000004000b027812 */ /* 0x000fe200078ef803 */
[----:B------:R-:W-:Y:S01]  /*3710*/  IMAD.SHL.U32 R11, R180, 0x10, RZ ;  /* 0x00000010b40b7824 */ /* 0x000fe200078e00ff */
[--C-:B------:R-:W-:Y:S02]  /*3720*/  LOP3.LUT R0, R0, 0x7a00, R10.reuse, 0xf8, !PT ;  /* 0x00007a0000007812 */ /* 0x100fe400078ef80a */
[----:B------:R-:W-:Y:S02]  /*3730*/  CS2R R46, SRZ ;  /* 0x00000000002e7805 */ /* 0x000fe4000001ff00 */
[----:B------:R-:W-:Y:S02]  /*3740*/  LOP3.LUT R3, R12, 0x400, R10, 0xf8, !PT ;  /* 0x000004000c037812 */ /* 0x000fe400078ef80a */
[----:B------:R-:W-:-:S02]  /*3750*/  CS2R R44, SRZ ;  /* 0x00000000002c7805 */ /* 0x000fc4000001ff00 */
[----:B------:R-:W-:Y:S01]  /*3760*/  LEA R174, R0, UR6, 0x1 ;  /* 0x0000000600ae7c11 */ /* 0x000fe2000f8e08ff */
[----:B------:R-:W-:Y:S01]  /*3770*/  IMAD.MOV.U32 R0, RZ, RZ, RZ ;  /* 0x000000ffff007224 */ /* 0x000fe200078e00ff */
[----:B------:R-:W-:Y:S02]  /*3780*/  LOP3.LUT R173, R3, R4, RZ, 0xfc, !PT ;  /* 0x0000000403ad7212 */ /* 0x000fe400078efcff */
[----:B------:R-:W-:Y:S02]  /*3790*/  CS2R R50, SRZ ;  /* 0x0000000000327805 */ /* 0x000fe4000001ff00 */
[----:B------:R-:W-:Y:S01]  /*37a0*/  LOP3.LUT R10, R11, 0x1c0, RZ, 0xc0, !PT ;  /* 0x000001c00b0a7812 */ /* 0x000fe200078ec0ff */
[C---:B------:R-:W-:Y:S01]  /*37b0*/  VIADD R4, R174.reuse, 0xa000 ;  /* 0x0000a000ae047836 */ /* 0x040fe20000000000 */
[----:B------:R4:W1:Y:S01]  /*37c0*/  LDSM.16.M88.4 R140, [R174+0xa000] ;  /* 0x00a00000ae8c783b */ /* 0x0008620000000200 */
[----:B------:R-:W-:Y:S01]  /*37d0*/  VIADD R160, R174, 0xa040 ;  /* 0x0000a040aea07836 */ /* 0x000fe20000000000 */
[----:B------:R-:W-:Y:S01]  /*37e0*/  LOP3.LUT R3, R10, 0x38, R249, 0xf8, !PT ;  /* 0x000000380a037812 */ /* 0x000fe200078ef8f9 */
[----:B------:R-:W-:Y:S01]  /*37f0*/  @P1 VIADD R160, R4, 0xffffffc0 ;  /* 0xffffffc004a01836 */ /* 0x000fe20000000000 */
[----:B------:R4:W1:Y:S01]  /*3800*/  LDSM.16.M88.4 R144, [R174+0xa800] ;  /* 0x00a80000ae90783b */ /* 0x0008620000000200 */
[C---:B------:R-:W-:Y:S01]  /*3810*/  IMAD.IADD R175, R128.reuse, 0x1, R174 ;  /* 0x0000000180af7824 */ /* 0x040fe200078e02ae */
[----:B------:R-:W-:Y:S01]  /*3820*/  LOP3.LUT R3, R3, 0x20, R181, 0x78, !PT ;  /* 0x0000002003037812 */ /* 0x000fe200078e78b5 */
[----:B------:R-:W-:Y:S01]  /*3830*/  IMAD.IADD R168, R128, 0x1, R160 ;  /* 0x0000000180a87824 */ /* 0x000fe200078e02a0 */
[----:B------:R4:W1:Y:S01]  /*3840*/  LDSM.16.M88.4 R156, [R160] ;  /* 0x00000000a09c783b */ /* 0x0008620000000200 */
[----:B------:R-:W-:Y:S01]  /*3850*/  LOP3.LUT R172, R5, 0x200, R172, 0xf8, !PT ;  /* 0x0000020005ac7812 */ /* 0x000fe200078ef8ac */
[----:B------:R-:W-:Y:S01]  /*3860*/  IMAD.IADD R176, R174, 0x1, R116 ;  /* 0x00000001aeb07824 */ /* 0x000fe200078e0274 */
[----:B------:R-:W-:Y:S01]  /*3870*/  LOP3.LUT R247, R6, R3, RZ, 0xfc, !PT ;  /* 0x0000000306f77212 */ /* 0x000fe200078efcff */
[----:B------:R4:W1:Y:S01]  /*3880*/  LDSM.16.M88.4 R164, [R168] ;  /* 0x00000000a8a4783b */ /* 0x0008620000000200 */
[----:B------:R-:W-:Y:S01]  /*3890*/  VIADD R3, R8, UR5 ;  /* 0x0000000508037c36 */ /* 0x000fe20008000000 */
[----:B------:R-:W-:-:S02]  /*38a0*/  LEA R173, R173, UR6, 0x1 ;  /* 0x00000006adad7c11 */ /* 0x000fc4000f8e08ff */
[----:B------:R-:W-:Y:S01]  /*38b0*/  CS2R R48, SRZ ;  /* 0x0000000000307805 */ /* 0x000fe2000001ff00 */
[----:B------:R-:W1:Y:S01]  /*38c0*/  LDSM.16.M88.4 R160, [R160+0x800] ;  /* 0x00080000a0a0783b */ /* 0x000e620000000200 */
[C---:B------:R-:W-:Y:S01]  /*38d0*/  VIADD R6, R3.reuse, 0x1 ;  /* 0x0000000103067836 */ /* 0x040fe20000000000 */
[----:B------:R-:W-:Y:S01]  /*38e0*/  I2FP.F32.S32 R13, R3 ;  /* 0x00000003000d7245 */ /* 0x000fe20000201400 */
[C---:B------:R-:W-:Y:S01]  /*38f0*/  VIADD R5, R3.reuse, 0x8 ;  /* 0x0000000803057836 */ /* 0x040fe20000000000 */
[----:B------:R-:W1:Y:S01]  /*3900*/  LDSM.16.M88.4 R168, [R168+0x800] ;  /* 0x00080000a8a8783b */ /* 0x000e620000000200 */
[C---:B------:R-:W-:Y:S01]  /*3910*/  VIADD R4, R3.reuse, 0x9 ;  /* 0x0000000903047836 */ /* 0x040fe20000000000 */
[----:B------:R-:W-:Y:S01]  /*3920*/  I2FP.F32.S32 R11, R6 ;  /* 0x00000006000b7245 */ /* 0x000fe20000201400 */
[C---:B------:R-:W-:Y:S01]  /*3930*/  VIADD R8, R3.reuse, 0x10 ;  /* 0x0000001003087836 */ /* 0x040fe20000000000 */
[----:B------:R4:W1:Y:S01]  /*3940*/  LDSM.16.M88.4 R148, [R175+0xa000] ;  /* 0x00a00000af94783b */ /* 0x0008620000000200 */
[C---:B------:R-:W-:Y:S01]  /*3950*/  VIADD R10, R3.reuse, 0x11 ;  /* 0x00000011030a7836 */ /* 0x040fe20000000000 */
[----:B------:R-:W-:Y:S01]  /*3960*/  LEA R172, R172, UR6, 0x1 ;  /* 0x00000006acac7c11 */ /* 0x000fe2000f8e08ff */
[C---:B------:R-:W-:Y:S01]  /*3970*/  VIADD R12, R3.reuse, 0x18 ;  /* 0x00000018030c7836 */ /* 0x040fe20000000000 */
[----:B------:R4:W1:Y:S01]  /*3980*/  LDSM.16.M88.4 R152, [R175+0xa800] ;  /* 0x00a80000af98783b */ /* 0x0008620000000200 */
[----:B------:R-:W-:Y:S01]  /*3990*/  VIADD R3, R3, 0x19 ;  /* 0x0000001903037836 */ /* 0x000fe20000000000 */
[----:B------:R-:W-:-:S02]  /*39a0*/  I2FP.F32.S32 R6, R8 ;  /* 0x0000000800067245 */ /* 0x000fc40000201400 */
[----:B------:R-:W-:Y:S02]  /*39b0*/  CS2R R42, SRZ ;  /* 0x00000000002a7805 */ /* 0x000fe4000001ff00 */
[----:B------:R-:W-:Y:S02]  /*39c0*/  LOP3.LUT P1, RZ, R180, 0x4, RZ, 0xc0, !PT ;  /* 0x00000004b4ff7812 */ /* 0x000fe4000782c0ff */
[----:B------:R-:W-:Y:S02]  /*39d0*/  CS2R R40, SRZ ;  /* 0x0000000000287805 */ /* 0x000fe4000001ff00 */
[----:B------:R-:W-:Y:S02]  /*39e0*/  I2FP.F32.S32 R3, R3 ;  /* 0x0000000300037245 */ /* 0x000fe40000201400 */
[----:B------:R-:W-:Y:S02]  /*39f0*/  CS2R R38, SRZ ;  /* 0x0000000000267805 */ /* 0x000fe4000001ff00 */
[----:B------:R-:W-:-:S02]  /*3a00*/  CS2R R36, SRZ ;  /* 0x0000000000247805 */ /* 0x000fc4000001ff00 */
[C---:B------:R-:W-:Y:S01]  /*3a10*/  LOP3.LUT P2, RZ, R180.reuse, 0x2, RZ, 0xc0, !PT ;  /* 0x00000002b4ff7812 */ /* 0x040fe2000784c0ff */
[----:B------:R-:W-:Y:S01]  /*3a20*/  VIADD R173, R173, UR20 ;  /* 0x00000014adad7c36 */ /* 0x000fe20008000000 */
[----:B------:R-:W-:Y:S01]  /*3a30*/  LOP3.LUT P3, RZ, R180, 0x8, RZ, 0xc0, !PT ;  /* 0x00000008b4ff7812 */ /* 0x000fe2000786c0ff */
[----:B------:R-:W-:Y:S01]  /*3a40*/  VIADD R172, R172, UR20 ;  /* 0x00000014acac7c36 */ /* 0x000fe20008000000 */
[----:B------:R-:W-:Y:S01]  /*3a50*/  SEL R248, R248, 0xfffffff0, !P1 ;  /* 0xfffffff0f8f87807 */ /* 0x000fe20004800000 */
[----:B------:R-:W-:Y:S01]  /*3a60*/  IMAD.IADD R177, R128, 0x1, R176 ;  /* 0x0000000180b17824 */ /* 0x000fe200078e02b0 */
[----:B------:R-:W1:Y:S01]  /*3a70*/  LDCU UR8, c[0x0][0x440] ;  /* 0x00008800ff0877ac */ /* 0x000e620008000800 */
[----:B------:R-:W1:Y:S01]  /*3a80*/  LDCU UR9, c[0x0][0x3e0] ;  /* 0x00007c00ff0977ac */ /* 0x000e620008000800 */
[----:B------:R-:W1:Y:S01]  /*3a90*/  LDCU UR5, c[0x0][0x45c] ;  /* 0x00008b80ff0577ac */ /* 0x000e620008000800 */
[----:B--2---:R-:W-:Y:S02]  /*3aa0*/  USHF.L.U32 UR17, UR17, 0x6, URZ ;  /* 0x0000000611117899 */ /* 0x004fe400080006ff */
[----:B------:R-:W-:-:S02]  /*3ab0*/  UIADD3 UR49, UPT, UPT, UR49, 0x80, -UR41 ;  /* 0x0000008031317890 */ /* 0x000fc4000fffe829 */
[----:B------:R-:W-:Y:S01]  /*3ac0*/  USHF.L.U32 UR50, UR50, 0x3, URZ ;  /* 0x0000000332327899 */ /* 0x000fe200080006ff */
[----:B-1----:R-:W-:Y:S01]  /*3ad0*/  @P0 FMUL.FTZ R0, R9, R7 ;  /* 0x0000000709000220 */ /* 0x002fe20000410000 */
[----:B------:R-:W-:Y:S02]  /*3ae0*/  I2FP.F32.S32 R9, R5 ;  /* 0x0000000500097245 */ /* 0x000fe40000201400 */
[----:B------:R-:W-:Y:S01]  /*3af0*/  I2FP.F32.S32 R7, R4 ;  /* 0x0000000400077245 */ /* 0x000fe20000201400 */
[----:B------:R-:W-:Y:S01]  /*3b00*/  FMUL.FTZ R232, R11, R0 ;  /* 0x000000000be87220 */ /* 0x000fe20000410000 */
[----:B------:R-:W-:Y:S01]  /*3b10*/  I2FP.F32.S32 R5, R10 ;  /* 0x0000000a00057245 */ /* 0x000fe20000201400 */
[----:B------:R-:W-:Y:S01]  /*3b20*/  FMUL.FTZ R231, R9, R0 ;  /* 0x0000000009e77220 */ /* 0x000fe20000410000 */
[----:B------:R-:W-:Y:S01]  /*3b30*/  I2FP.F32.S32 R4, R12 ;  /* 0x0000000c00047245 */ /* 0x000fe20000201400 */
[-C--:B------:R-:W-:Y:S01]  /*3b40*/  FMUL.FTZ R230, R7, R0.reuse ;  /* 0x0000000007e67220 */ /* 0x080fe20000410000 */
[-C--:B------:R-:W-:Y:S01]  /*3b50*/  FMUL.FTZ R229, R6, R0.reuse ;  /* 0x0000000006e57220 */ /* 0x080fe20000410000 */
[-C--:B------:R-:W-:Y:S01]  /*3b60*/  FMUL.FTZ R228, R5, R0.reuse ;  /* 0x0000000005e47220 */ /* 0x080fe20000410000 */
[-C--:B------:R-:W-:Y:S01]  /*3b70*/  FMUL.FTZ R226, R13, R0.reuse ;  /* 0x000000000de27220 */ /* 0x080fe20000410000 */
[-C--:B------:R-:W-:Y:S01]  /*3b80*/  FMUL.FTZ R227, R4, R0.reuse ;  /* 0x0000000004e37220 */ /* 0x080fe20000410000 */
[----:B------:R-:W-:Y:S01]  /*3b90*/  FMUL.FTZ R224, R3, R0 ;  /* 0x0000000003e07220 */ /* 0x000fe20000410000 */
[----:B------:R-:W-:-:S04]  /*3ba0*/  LOP3.LUT R0, R14, 0x1c0, RZ, 0xc0, !PT ;  /* 0x000001c00e007812 */ /* 0x000fc800078ec0ff */
[----:B------:R-:W-:Y:S02]  /*3bb0*/  LOP3.LUT R0, R0, 0x38, R241, 0xf8, !PT ;  /* 0x0000003800007812 */ /* 0x000fe400078ef8f1 */
[----:B------:R-:W-:Y:S02]  /*3bc0*/  LOP3.LUT R241, R241, 0x38, RZ, 0xc0, !PT ;  /* 0x00000038f1f17812 */ /* 0x000fe400078ec0ff */
[----:B------:R-:W-:-:S04]  /*3bd0*/  LOP3.LUT R178, R0, 0x8, R181, 0x78, !PT ;  /* 0x0000000800b27812 */ /* 0x000fc800078e78b5 */
[----:B---34-:R-:W-:-:S07]  /*3be0*/  LOP3.LUT R179, R2, R178, RZ, 0xfc, !PT ;  /* 0x000000b202b37212 */ /* 0x018fce00078efcff */
.L_x_885:
[----:B------:R-:W0:Y:S01]  /*3bf0*/  LDGDEPBAR ;  /* 0x00000000000079af */ /* 0x000e220000000000 */
[C---:B------:R-:W-:Y:S01]  /*3c00*/  IADD3 R112, PT, PT, R128.reuse, R173, RZ ;  /* 0x000000ad80707210 */ /* 0x040fe20007ffe0ff */
[----:B------:R-:W-:Y:S01]  /*3c10*/  UIADD3 UR37, UPT, UPT, UR37, -0x40, URZ ;  /* 0xffffffc025257890 */ /* 0x000fe2000fffe0ff */
[----:B------:R-:W-:Y:S01]  /*3c20*/  IADD3 R0, PT, PT, R173, R116, RZ ;  /* 0x00000074ad007210 */ /* 0x000fe20007ffe0ff */
[----:B------:R-:W-:Y:S01]  /*3c30*/  USHF.L.U32 UR18, UR45, 0x7, URZ ;  /* 0x000000072d127899 */ /* 0x000fe200080006ff */
[----:B------:R-:W-:Y:S01]  /*3c40*/  MOV R3, 0x20 ;  /* 0x0000002000037802 */ /* 0x000fe20000000f00 */
[----:B------:R-:W-:Y:S01]  /*3c50*/  UISETP.GE.AND UP0, UPT, UR37, UR49, UPT ;  /* 0x000000312500728c */ /* 0x000fe2000bf06270 */
[----:B------:R-:W-:Y:S01]  /*3c60*/  IADD3 R2, PT, PT, R128, R0, RZ ;  /* 0x0000000080027210 */ /* 0x000fe20007ffe0ff */
[----:B------:R-:W-:Y:S01]  /*3c70*/  UIADD3 UR18, UPT, UPT, UR18, 0x80, URZ ;  /* 0x0000008012127890 */ /* 0x000fe2000fffe0ff */
[----:B-----5:R-:W-:Y:S01]  /*3c80*/  FSETP.NEU.FTZ.AND P4, PT, R244, -INF , PT ;  /* 0xff800000f400780b */ /* 0x020fe20003f9d000 */
[----:B------:R-:W-:Y:S01]  /*3c90*/  UIADD3 UR40, UPT, UPT, UR40, -0x1, URZ ;  /* 0xffffffff28287890 */ /* 0x000fe2000fffe0ff */
[----:B------:R-:W-:Y:S01]  /*3ca0*/  FSETP.NEU.FTZ.AND P5, PT, R245, -INF , PT ;  /* 0xff800000f500780b */ /* 0x000fe20003fbd000 */
[----:B------:R-:W-:Y:S06]  /*3cb0*/  UISETP.LT.AND UP0, UPT, UR18, UR41, UP0 ;  /* 0x000000291200728c */ /* 0x000fec0008701270 */
        /* <DEDUP_REMOVED lines=8> */
[----:B------:R-:W-:Y:S08]  /*3d40*/  LDSM.16.M88.4 R104, [R112] ;  /* 0x000000007068783b */ /* 0x000ff00000000200 */
[----:B------:R-:W4:Y:S01]  /*3d50*/  LDSM.16.M88.4 R108, [R175+0x6000] ;  /* 0x00600000af6c783b */ /* 0x000f220000000200 */
[-C--:B-1----:R-:W-:Y:S07]  /*3d60*/  HMMA.16816.F32 R4, R32, R16.reuse, RZ ;  /* 0x000000102004723c */ /* 0x082fee00000018ff */
[----:B------:R-:W1:Y:S01]  /*3d70*/  LDSM.16.M88.4 R112, [R112+0x1000] ;  /* 0x001000007070783b */ /* 0x000e620000000200 */
[C---:B--2---:R-:W-:Y:S07]  /*3d80*/  HMMA.16816.F32 R8, R28.reuse, R16, RZ ;  /* 0x000000101c08723c */ /* 0x044fee00000018ff */
[----:B------:R-:W2:Y:S01]  /*3d90*/  LDSM.16.M88.4 R116, [R175+0x6800] ;  /* 0x00680000af74783b */ /* 0x000ea20000000200 */
[-C--:B------:R-:W-:Y:S07]  /*3da0*/  HMMA.16816.F32 R12, R28, R18.reuse, RZ ;  /* 0x000000121c0c723c */ /* 0x080fee00000018ff */
[----:B------:R-:W-:Y:S01]  /*3db0*/  LDSM.16.M88.4 R120, [R0] ;  /* 0x000000000078783b */ /* 0x000fe20000000200 */
[C---:B------:R-:W-:Y:S07]  /*3dc0*/  HMMA.16816.F32 R16, R32.reuse, R18, RZ ;  /* 0x000000122010723c */ /* 0x040fee00000018ff */
[----:B------:R-:W2:Y:S01]  /*3dd0*/  LDSM.16.M88.4 R124, [R176+0x6000] ;  /* 0x00600000b07c783b */ /* 0x000ea20000000200 */
[-C--:B---3--:R-:W-:Y:S07]  /*3de0*/  HMMA.16816.F32 R20, R32, R100.reuse, RZ ;  /* 0x000000642014723c */ /* 0x088fee00000018ff */
[----:B------:R-:W-:Y:S01]  /*3df0*/  LDSM.16.M88.4 R128, [R176+0x6800] ;  /* 0x00680000b080783b */ /* 0x000fe20000000200 */
[C---:B------:R-:W-:Y:S07]  /*3e00*/  HMMA.16816.F32 R24, R28.reuse, R100, RZ ;  /* 0x000000641c18723c */ /* 0x040fee00000018ff */
[----:B------:R-:W-:Y:S01]  /*3e10*/  LDSM.16.M88.4 R132, [R2] ;  /* 0x000000000284783b */ /* 0x000fe20000000200 */
[-C--:B------:R-:W-:Y:S07]  /*3e20*/  HMMA.16816.F32 R28, R28, R102.reuse, RZ ;  /* 0x000000661c1c723c */ /* 0x080fee00000018ff */
[----:B------:R-:W-:Y:S01]  /*3e30*/  LDSM.16.M88.4 R136, [R177+0x6000] ;  /* 0x00600000b188783b */ /* 0x000fe20000000200 */
[----:B------:R-:W-:Y:S07]  /*3e40*/  HMMA.16816.F32 R32, R32, R102, RZ ;  /* 0x000000662020723c */ /* 0x000fee00000018ff */
[----:B------:R3:W2:Y:S01]  /*3e50*/  LDSM.16.M88.4 R100, [R0+0x1000] ;  /* 0x001000000064783b */ /* 0x0006a20000000200 */
[-C--:B----4-:R-:W-:Y:S08]  /*3e60*/  HMMA.16816.F32 R4, R104, R108.reuse, R4 ;  /* 0x0000006c6804723c */ /* 0x090ff00000001804 */
[C---:B-1----:R-:W-:Y:S01]  /*3e70*/  HMMA.16816.F32 R8, R112.reuse, R108, R8 ;  /* 0x0000006c7008723c */ /* 0x042fe20000001808 */
[----:B------:R-:W-:Y:S07]  /*3e80*/  MOV R109, 0x40 ;  /* 0x00000040006d7802 */ /* 0x000fee0000000f00 */
[-C--:B------:R-:W-:Y:S01]  /*3e90*/  HMMA.16816.F32 R12, R112, R110.reuse, R12 ;  /* 0x0000006e700c723c */ /* 0x080fe2000000180c */
[----:B---3--:R-:W-:Y:S07]  /*3ea0*/  MOV R0, UR45 ;  /* 0x0000002d00007c02 */ /* 0x008fee0008000f00 */
[C---:B------:R-:W-:Y:S04]  /*3eb0*/  HMMA.16816.F32 R16, R104.reuse, R110, R16 ;  /* 0x0000006e6810723c */ /* 0x040fe80000001810 */
[----:B------:R-:W-:Y:S04]  /*3ec0*/  LEA R110, R247, UR4, 0x1 ;  /* 0x00000004f76e7c11 */ /* 0x000fe8000f8e08ff */
[-C--:B--2---:R-:W-:Y:S03]  /*3ed0*/  HMMA.16816.F32 R20, R104, R116.reuse, R20 ;  /* 0x000000746814723c */ /* 0x084fe60000001814 */
[C---:B------:R-:W-:Y:S05]  /*3ee0*/  IADD3 R111, PT, PT, R110.reuse, 0xe020, RZ ;  /* 0x0000e0206e6f7810 */ /* 0x040fea0007ffe0ff */
[C---:B------:R-:W-:Y:S04]  /*3ef0*/  HMMA.16816.F32 R24, R112.reuse, R116, R24 ;  /* 0x000000747018723c */ /* 0x040fe80000001818 */
[----:B------:R-:W-:Y:S04]  /*3f00*/  SEL R116, R109, 0xffffffc0, !P1 ;  /* 0xffffffc06d747807 */ /* 0x000fe80004800000 */
[-C--:B------:R-:W-:Y:S03]  /*3f10*/  HMMA.16816.F32 R28, R112, R118.reuse, R28 ;  /* 0x00000076701c723c */ /* 0x080fe6000000181c */
[----:B------:R-:W-:Y:S05]  /*3f20*/  IADD3 R113, PT, PT, R110, R248, RZ ;  /* 0x000000f86e717210 */ /* 0x000fea0007ffe0ff */
[----:B------:R-:W-:Y:S01]  /*3f30*/  HMMA.16816.F32 R32, R104, R118, R32 ;  /* 0x000000766820723c */ /* 0x000fe20000001820 */
[----:B------:R1:W2:Y:S07]  /*3f40*/  LDSM.16.M88.4 R104, [R2+0x1000] ;  /* 0x001000000268783b */ /* 0x0002ae0000000200 */
[-C--:B------:R-:W-:Y:S08]  /*3f50*/  HMMA.16816.F32 R4, R120, R124.reuse, R4 ;  /* 0x0000007c7804723c */ /* 0x080ff00000001804 */
[C---:B------:R-:W-:Y:S08]  /*3f60*/  HMMA.16816.F32 R8, R100.reuse, R124, R8 ;  /* 0x0000007c6408723c */ /* 0x040ff00000001808 */
[-C--:B------:R-:W-:Y:S03]  /*3f70*/  HMMA.16816.F32 R12, R100, R126.reuse, R12 ;  /* 0x0000007e640c723c */ /* 0x080fe6000000180c */
[----:B-1----:R-:W-:Y:S04]  /*3f80*/  @!P0 LOP3.LUT R2, R249, 0x6, RZ, 0xc0, !PT ;  /* 0x00000006f9028812 */ /* 0x002fe800078ec0ff */
[----:B------:R-:W-:Y:S01]  /*3f90*/  @!P0 LOP3.LUT R2, R2, 0x1e0, R181, 0xf8, !PT ;  /* 0x000001e002028812 */ /* 0x000fe200078ef8b5 */
[C---:B------:R-:W-:Y:S04]  /*3fa0*/  HMMA.16816.F32 R16, R120.reuse, R126, R16 ;  /* 0x0000007e7810723c */ /* 0x040fe80000001810 */
[----:B------:R-:W-:Y:S04]  /*3fb0*/  @!P0 LEA R0, R0, R2, 0x7 ;  /* 0x0000000200008211 */ /* 0x000fe800078e38ff */
[-C--:B------:R-:W-:Y:S03]  /*3fc0*/  HMMA.16816.F32 R20, R120, R128.reuse, R20 ;  /* 0x000000807814723c */ /* 0x080fe60000001814 */
[----:B------:R-:W-:Y:S05]  /*3fd0*/  @!P0 IADD3 R2, PT, PT, R0, 0x1, RZ ;  /* 0x0000000100028810 */ /* 0x000fea0007ffe0ff */
[C---:B------:R-:W-:Y:S08]  /*3fe0*/  HMMA.16816.F32 R24, R100.reuse, R128, R24 ;  /* 0x000000806418723c */ /* 0x040ff00000001818 */
        /* <DEDUP_REMOVED lines=33> */
[----:B--2---:R-:W-:Y:S04]  /*4200*/  @!P0 VIADDMNMX R11, R200, -R3, UR41, PT ;  /* 0x00000029c80b8e46 */ /* 0x004fe8000b800903 */
[-C--:B------:R-:W-:Y:S05]  /*4210*/  @!P0 ISETP.GE.AND P4, PT, R0, R11.reuse, PT ;  /* 0x0000000b0000820c */ /* 0x080fea0003f86270 */
[----:B------:R2:W2:Y:S01]  /*4220*/  MUFU.TANH R202, R9 ;  /* 0x0000000900ca7308 */ /* 0x0004a20000002400 */
[----:B------:R-:W-:Y:S01]  /*4230*/  @!P0 ISETP.GE.AND P6, PT, R2, R11, PT ;  /* 0x0000000b0200820c */ /* 0x000fe20003fc6270 */
[----:B-1----:R-:W1:Y:S01]  /*4240*/  LDSM.16.M88.4 R4, [R177+0x6800] ;  /* 0x00680000b104783b */ /* 0x002e620000000200 */
[----:B---3--:R-:W-:Y:S07]  /*4250*/  FADD.FTZ R3, R232, R237 ;  /* 0x000000ede8037221 */ /* 0x008fee0000010000 */
[----:B------:R3:W1:Y:S01]  /*4260*/  MUFU.TANH R209, R10 ;  /* 0x0000000a00d17308 */ /* 0x0006620000002400 */
[----:B----4-:R-:W-:Y:S05]  /*4270*/  FADD.FTZ R12, R226, R108 ;  /* 0x0000006ce20c7221 */ /* 0x010fea0000010000 */
[----:B------:R-:W-:Y:S04]  /*4280*/  @!P0 FSEL R12, R12, -INF , !P4 ;  /* 0xff8000000c0c8808 */ /* 0x000fe80006000000 */
[----:B------:R4:W-:Y:S01]  /*4290*/  MUFU.TANH R199, R13 ;  /* 0x0000000d00c77308 */ /* 0x0009e20000002400 */
[----:B--2---:R-:W-:Y:S05]  /*42a0*/  FMUL.FTZ R9, R245, 1.4426950216293334961 ;  /* 0x3fb8aa3bf5097820 */ /* 0x004fea0000410000 */
[----:B------:R-:W-:Y:S04]  /*42b0*/  FSEL R9, R9, RZ, P5 ;  /* 0x000000ff09097208 */ /* 0x000fe80002800000 */
[----:B------:R2:W-:Y:S01]  /*42c0*/  MUFU.TANH R206, R15 ;  /* 0x0000000f00ce7308 */ /* 0x0005e20000002400 */
[----:B---3--:R-:W-:Y:S01]  /*42d0*/  @!P0 VIADDMNMX R10, R200, -R252, UR41, PT ;  /* 0x00000029c80a8e46 */ /* 0x008fe2000b8009fc */
[----:B------:R-:W-:Y:S03]  /*42e0*/  FFMA.FTZ R12, R12, UR5, -R9 ;  /* 0x000000050c0c7c23 */ /* 0x000fe60008010809 */
[-C--:B------:R-:W-:Y:S05]  /*42f0*/  @!P0 ISETP.GE.AND P4, PT, R2, R10.reuse, PT ;  /* 0x0000000a0200820c */ /* 0x080fea0003f86270 */
[----:B------:R3:W-:Y:S01]  /*4300*/  MUFU.EX2 R117, R12 ;  /* 0x0000000c00757308 */ /* 0x0007e20000000800 */
[----:B------:R-:W-:Y:S01]  /*4310*/  @!P0 ISETP.GE.AND P5, PT, R0, R10, PT ;  /* 0x0000000a0000820c */ /* 0x000fe20003fa6270 */
[----:B----4-:R-:W-:Y:S01]  /*4320*/  FADD.FTZ R13, R232, R202 ;  /* 0x000000cae80d7221 */ /* 0x010fe20000010000 */
[----:B------:R-:W-:Y:S07]  /*4330*/  @!P0 FSEL R3, R3, -INF , !P4 ;  /* 0xff80000003038808 */ /* 0x000fee0006000000 */
[----:B------:R4:W4:Y:S01]  /*4340*/  MUFU.TANH R207, R14 ;  /* 0x0000000e00cf7308 */ /* 0x0009220000002400 */
[----:B------:R-:W-:Y:S01]  /*4350*/  FSETP.NEU.FTZ.AND P4, PT, R242, -INF , PT ;  /* 0xff800000f200780b */ /* 0x000fe20003f9d000 */
[----:B------:R-:W-:Y:S01]  /*4360*/  FFMA.FTZ R3, R3, UR5, -R8 ;  /* 0x0000000503037c23 */ /* 0x000fe20008010808 */
[-C--:B-1----:R-:W-:Y:S07]  /*4370*/  HMMA.16816.F32 R20, R132, R4.reuse, R20 ;  /* 0x000000048414723c */ /* 0x082fee0000001814 */
[----:B------:R1:W-:Y:S01]  /*4380*/  MUFU.EX2 R240, R3 ;  /* 0x0000000300f07308 */ /* 0x0003e20000000800 */
[----:B--2---:R-:W-:Y:S01]  /*4390*/  FADD.FTZ R15, R226, R203 ;  /* 0x000000cbe20f7221 */ /* 0x004fe20000010000 */
[----:B---3--:R-:W-:Y:S08]  /*43a0*/  FMUL.FTZ R12, R242, 1.4426950216293334961 ;  /* 0x3fb8aa3bf20c7820 */ /* 0x008ff00000410000 */
[----:B------:R2:W-:Y:S01]  /*43b0*/  MUFU.TANH R190, R18 ;  /* 0x0000001200be7308 */ /* 0x0005e20000002400 */
[C---:B------:R-:W-:Y:S04]  /*43c0*/  HMMA.16816.F32 R24, R104.reuse, R4, R24 ;  /* 0x000000046818723c */ /* 0x040fe80000001818 */
[----:B------:R-:W-:Y:S01]  /*43d0*/  FADD.FTZ R4, R232, R112 ;  /* 0x00000070e8047221 */ /* 0x000fe20000010000 */
[C---:B------:R-:W-:Y:S04]  /*43e0*/  FADD.FTZ R5, R226.reuse, R238 ;  /* 0x000000eee2057221 */ /* 0x040fe80000010000 */
[----:B------:R3:W-:Y:S01]  /*43f0*/  MUFU.TANH R222, R16 ;  /* 0x0000001000de7308 */ /* 0x0007e20000002400 */
[----:B----4-:R-:W-:Y:S01]  /*4400*/  FADD.FTZ R14, R226, R209 ;  /* 0x000000d1e20e7221 */ /* 0x010fe20000010000 */
[-C--:B------:R-:W-:Y:S03]  /*4410*/  HMMA.16816.F32 R28, R104, R6.reuse, R28 ;  /* 0x00000006681c723c */ /* 0x080fe6000000181c */
[----:B------:R-:W-:Y:S01]  /*4420*/  @!P0 FSEL R4, R4, -INF , !P6 ;  /* 0xff80000004048808 */ /* 0x000fe20007000000 */
[----:B-1----:R-:W-:Y:S01]  /*4430*/  FMUL.FTZ R3, R243, 1.4426950216293334961 ;  /* 0x3fb8aa3bf3037820 */ /* 0x002fe20000410000 */
[----:B------:R-:W-:Y:S03]  /*4440*/  @!P0 FSEL R5, R5, -INF , !P5 ;  /* 0xff80000005058808 */ /* 0x000fe60006800000 */
[----:B------:R1:W-:Y:S01]  /*4450*/  MUFU.TANH R221, R17 ;  /* 0x0000001100dd7308 */ /* 0x0003e20000002400 */
[----:B------:R-:W-:Y:S01]  /*4460*/  FSETP.NEU.FTZ.AND P5, PT, R243, -INF , PT ;  /* 0xff800000f300780b */ /* 0x000fe20003fbd000 */
[----:B------:R-:W-:Y:S04]  /*4470*/  HMMA.16816.F32 R32, R132, R6, R32 ;  /* 0x000000068420723c */ /* 0x000fe80000001820 */
[----:B------:R-:W-:Y:S01]  /*4480*/  FFMA.FTZ R4, R4, UR5, -R9 ;  /* 0x0000000504047c23 */ /* 0x000fe20008010809 */
[----:B------:R-:W-:Y:S03]  /*4490*/  FFMA.FTZ R5, R5, UR5, -R8 ;  /* 0x0000000505057c23 */ /* 0x000fe60008010808 */
[----:B------:R-:W-:Y:S01]  /*44a0*/  MUFU.TANH R188, R19 ;  /* 0x0000001300bc7308 */ /* 0x000fe20000002400 */
[----:B------:R-:W-:Y:S01]  /*44b0*/  FSEL R3, R3, RZ, P5 ;  /* 0x000000ff03037208 */ /* 0x000fe20002800000 */
[C---:B--2---:R-:W-:Y:S01]  /*44c0*/  FADD.FTZ R18, R231.reuse, R207 ;  /* 0x000000cfe7127221 */ /* 0x044fe20000010000 */
[----:B---3--:R-:W-:Y:S01]  /*44d0*/  FADD.FTZ R16, R231, R201 ;  /* 0x000000c9e7107221 */ /* 0x008fe20000010000 */
[----:B------:R-:W-:Y:S01]  /*44e0*/  FMUL.FTZ R20, R20, UR16 ;  /* 0x0000001014147c20 */ /* 0x000fe20008410000 */
[----:B------:R-:W-:Y:S01]  /*44f0*/  FMUL.FTZ R21, R21, UR16 ;  /* 0x0000001015157c20 */ /* 0x000fe20008410000 */
[----:B------:R-:W-:Y:S01]  /*4500*/  FMUL.FTZ R23, R23, UR16 ;  /* 0x0000001017177c20 */ /* 0x000fe20008410000 */
[----:B------:R-:W-:Y:S03]  /*4510*/  FMUL.FTZ R24, R24, UR16 ;  /* 0x0000001018187c20 */ /* 0x000fe60008410000 */
[----:B------:R2:W3:Y:S01]  /*4520*/  MUFU.EX2 R115, R4 ;  /* 0x0000000400737308 */ /* 0x0004e20000000800 */
[----:B------:R-:W-:Y:S01]  /*4530*/  FMUL.FTZ R22, R22, UR16 ;  /* 0x0000001016167c20 */ /* 0x000fe20008410000 */
[----:B------:R-:W-:Y:S01]  /*4540*/  FMUL.FTZ R27, R27, UR16 ;  /* 0x000000101b1b7c20 */ /* 0x000fe20008410000 */
[----:B-1----:R-:W-:Y:S07]  /*4550*/  FADD.FTZ R17, R230, R206 ;  /* 0x000000cee6117221 */ /* 0x002fee0000010000 */
[----:B------:R1:W4:Y:S01]  /*4560*/  MUFU.EX2 R239, R5 ;  /* 0x0000000500ef7308 */ /* 0x0003220000000800 */
[----:B------:R-:W-:Y:S01]  /*4570*/  FMUL.FTZ R32, R32, UR16 ;  /* 0x0000001020207c20 */ /* 0x000fe20008410000 */
[----:B------:R-:W-:Y:S01]  /*4580*/  @!P0 IADD3 R7, PT, PT, R0, 0x10, RZ ;  /* 0x0000001000078810 */ /* 0x000fe20007ffe0ff */
[----:B------:R-:W-:Y:S07]  /*4590*/  FMUL.FTZ R26, R26, UR16 ;  /* 0x000000101a1a7c20 */ /* 0x000fee0008410000 */
[----:B------:R-:W3:Y:S01]  /*45a0*/  MUFU.TANH R220, R20 ;  /* 0x0000001400dc7308 */ /* 0x000ee20000002400 */
[----:B------:R-:W-:Y:S01]  /*45b0*/  @!P0 IADD3 R6, PT, PT, R0, 0x11, RZ ;  /* 0x0000001100068810 */ /* 0x000fe20007ffe0ff */
[----:B------:R-:W-:Y:S01]  /*45c0*/  FMUL.FTZ R29, R29, UR16 ;  /* 0x000000101d1d7c20 */ /* 0x000fe20008410000 */
[----:B------:R-:W-:Y:S01]  /*45d0*/  FMUL.FTZ R25, R25, UR16 ;  /* 0x0000001019197c20 */ /* 0x000fe20008410000 */
[----:B------:R-:W-:Y:S01]  /*45e0*/  FMUL.FTZ R34, R34, UR16 ;  /* 0x0000001022227c20 */ /* 0x000fe20008410000 */
[----:B------:R-:W-:Y:S01]  /*45f0*/  FMUL.FTZ R28, R28, UR16 ;  /* 0x000000101c1c7c20 */ /* 0x000fe20008410000 */
[C---:B--2---:R-:W-:Y:S01]  /*4600*/  @!P0 VIADDMNMX R4, R200.reuse, R251, UR41, PT ;  /* 0x00000029c8048e46 */ /* 0x044fe2000b8001fb */
[----:B------:R-:W-:Y:S03]  /*4610*/  FMUL.FTZ R33, R33, UR16 ;  /* 0x0000001021217c20 */ /* 0x000fe60008410000 */
[----:B------:R-:W-:Y:S01]  /*4620*/  MUFU.TANH R217, R21 ;  /* 0x0000001500d97308 */ /* 0x000fe20000002400 */
[----:B------:R-:W-:Y:S01]  /*4630*/  FMUL.FTZ R35, R35, UR16 ;  /* 0x0000001023237c20 */ /* 0x000fe20008410000 */
[----:B-1----:R-:W-:Y:S01]  /*4640*/  @!P0 VIMNMX R5, PT, PT, R200, UR41, PT ;  /* 0x00000029c8058c48 */ /* 0x002fe2000bfe0100 */
[----:B------:R-:W-:Y:S01]  /*4650*/  FMUL.FTZ R30, R30, UR16 ;  /* 0x000000101e1e7c20 */ /* 0x000fe20008410000 */
[CC--:B------:R-:W-:Y:S01]  /*4660*/  @!P0 ISETP.GE.AND P5, PT, R2.reuse, R4.reuse, PT ;  /* 0x000000040200820c */ /* 0x0c0fe20003fa6270 */
[----:B------:R-:W-:Y:S01]  /*4670*/  FMUL.FTZ R31, R31, UR16 ;  /* 0x000000101f1f7c20 */ /* 0x000fe20008410000 */
[-C--:B------:R-:W-:Y:S02]  /*4680*/  @!P0 ISETP.GE.AND P6, PT, R2, R5.reuse, PT ;  /* 0x000000050200820c */ /* 0x080fe40003fc6270 */
[----:B------:R-:W-:Y:S01]  /*4690*/  FSEL R2, R12, RZ, P4 ;  /* 0x000000ff0c027208 */ /* 0x000fe20002000000 */
[----:B------:R-:W-:Y:S01]  /*46a0*/  FADD.FTZ R12, R232, R208 ;  /* 0x000000d0e80c7221 */ /* 0x000fe20000010000 */
[----:B------:R-:W-:Y:S01]  /*46b0*/  @!P0 FSEL R13, R13, -INF , !P6 ;  /* 0xff8000000d0d8808 */ /* 0x000fe20007000000 */
[----:B------:R-:W1:Y:S01]  /*46c0*/  MUFU.TANH R183, R23 ;  /* 0x0000001700b77308 */ /* 0x000e620000002400 */
[-C--:B------:R-:W-:Y:S01]  /*46d0*/  @!P0 ISETP.GE.AND P4, PT, R0, R5.reuse, PT ;  /* 0x000000050000820c */ /* 0x080fe20003f86270 */
[----:B---3--:R-:W-:Y:S01]  /*46e0*/  FADD.FTZ R19, R229, R220 ;  /* 0x000000dce5137221 */ /* 0x008fe20000010000 */
[----:B------:R-:W-:Y:S01]  /*46f0*/  @!P0 FSEL R12, R12, -INF , !P5 ;  /* 0xff8000000c0c8808 */ /* 0x000fe20006800000 */
[--C-:B------:R-:W-:Y:S01]  /*4700*/  FFMA.FTZ R13, R13, UR5, -R3.reuse ;  /* 0x000000050d0d7c23 */ /* 0x100fe20008010803 */
[----:B------:R-:W-:Y:S02]  /*4710*/  @!P0 FSEL R15, R15, -INF , !P4 ;  /* 0xff8000000f0f8808 */ /* 0x000fe40006000000 */
[-C--:B------:R-:W-:Y:S01]  /*4720*/  @!P0 ISETP.GE.AND P4, PT, R0, R4.reuse, PT ;  /* 0x000000040000820c */ /* 0x080fe20003f86270 */
[--C-:B------:R-:W-:Y:S02]  /*4730*/  FFMA.FTZ R12, R12, UR5, -R2.reuse ;  /* 0x000000050c0c7c23 */ /* 0x100fe40008010802 */
[----:B------:R2:W-:Y:S01]  /*4740*/  MUFU.EX2 R139, R13 ;  /* 0x0000000d008b7308 */ /* 0x0005e20000000800 */
[----:B------:R-:W-:Y:S01]  /*4750*/  FFMA.FTZ R15, R15, UR5, -R3 ;  /* 0x000000050f0f7c23 */ /* 0x000fe20008010803 */
[----:B------:R-:W-:Y:S08]  /*4760*/  @!P0 FSEL R14, R14, -INF , !P4 ;  /* 0xff8000000e0e8808 */ /* 0x000ff00006000000 */
[----:B------:R3:W-:Y:S01]  /*4770*/  MUFU.EX2 R191, R12 ;  /* 0x0000000c00bf7308 */ /* 0x0007e20000000800 */
[----:B------:R-:W-:Y:S09]  /*4780*/  FFMA.FTZ R14, R14, UR5, -R2 ;  /* 0x000000050e0e7c23 */ /* 0x000ff20008010802 */
[----:B------:R4:W-:Y:S01]  /*4790*/  MUFU.EX2 R182, R15 ;  /* 0x0000000f00b67308 */ /* 0x0009e20000000800 */
[----:B-1----:R-:W-:Y:S09]  /*47a0*/  FADD.FTZ R20, R228, R183 ;  /* 0x000000b7e4147221 */ /* 0x002ff20000010000 */
[----:B------:R1:W-:Y:S01]  /*47b0*/  MUFU.EX2 R192, R14 ;  /* 0x0000000e00c07308 */ /* 0x0003e20000000800 */
[----:B--2---:R-:W-:Y:S09]  /*47c0*/  IADD3 R13, PT, PT, R110, 0xe000, RZ ;  /* 0x0000e0006e0d7810 */ /* 0x004ff20007ffe0ff */
[----:B------:R-:W2:Y:S01]  /*47d0*/  MUFU.TANH R194, R24 ;  /* 0x0000001800c27308 */ /* 0x000ea20000002400 */
[C---:B---3--:R-:W-:Y:S02]  /*47e0*/  @!P0 IADD3 R12, PT, PT, R0.reuse, 0x8, RZ ;  /* 0x00000008000c8810 */ /* 0x048fe40007ffe0ff */
[----:B------:R-:W-:Y:S02]  /*47f0*/  @P3 IADD3 R111, PT, PT, R13, -0x20, RZ ;  /* 0xffffffe00d6f3810 */ /* 0x000fe40007ffe0ff */
[----:B------:R-:W-:Y:S01]  /*4800*/  @!P0 IADD3 R13, PT, PT, R0, 0x9, RZ ;  /* 0x00000009000d8810 */ /* 0x000fe20007ffe0ff */
[----:B----4-:R-:W-:Y:S01]  /*4810*/  FADD.FTZ R15, R230, R199 ;  /* 0x000000c7e60f7221 */ /* 0x010fe20000010000 */
[-C--:B------:R-:W-:Y:S03]  /*4820*/  @!P0 ISETP.GE.AND P6, PT, R12, R4.reuse, PT ;  /* 0x000000040c00820c */ /* 0x080fe60003fc6270 */
[----:B------:R-:W3:Y:S01]  /*4830*/  MUFU.TANH R184, R22 ;  /* 0x0000001600b87308 */ /* 0x000ee20000002400 */
[-C--:B------:R-:W-:Y:S01]  /*4840*/  @!P0 ISETP.GE.AND P5, PT, R13, R5.reuse, PT ;  /* 0x000000050d00820c */ /* 0x080fe20003fa6270 */
[----:B-1----:R-:W-:Y:S01]  /*4850*/  FADD.FTZ R14, R231, R222 ;  /* 0x000000dee70e7221 */ /* 0x002fe20000010000 */
[----:B------:R-:W-:Y:S02]  /*4860*/  @!P0 FSEL R18, R18, -INF , !P6 ;  /* 0xff80000012128808 */ /* 0x000fe40007000000 */
[----:B------:R-:W-:Y:S02]  /*4870*/  @!P0 ISETP.GE.AND P4, PT, R12, R5, PT ;  /* 0x000000050c00820c */ /* 0x000fe40003f86270 */
[----:B------:R-:W-:Y:S01]  /*4880*/  @!P0 FSEL R15, R15, -INF , !P5 ;  /* 0xff8000000f0f8808 */ /* 0x000fe20006800000 */
[----:B------:R-:W-:Y:S01]  /*4890*/  FFMA.FTZ R18, R18, UR5, -R2 ;  /* 0x0000000512127c23 */ /* 0x000fe20008010802 */
[----:B------:R-:W-:Y:S01]  /*48a0*/  @!P0 FSEL R16, R16, -INF , !P4 ;  /* 0xff80000010108808 */ /* 0x000fe20006000000 */
[----:B------:R-:W1:Y:S01]  /*48b0*/  MUFU.TANH R197, R27 ;  /* 0x0000001b00c57308 */ /* 0x000e620000002400 */
[-C--:B------:R-:W-:Y:S01]  /*48c0*/  @!P0 ISETP.GE.AND P4, PT, R12, R11.reuse, PT ;  /* 0x0000000b0c00820c */ /* 0x080fe20003f86270 */
[--C-:B------:R-:W-:Y:S01]  /*48d0*/  FFMA.FTZ R15, R15, UR5, -R3.reuse ;  /* 0x000000050f0f7c23 */ /* 0x100fe20008010803 */
[----:B------:R-:W-:Y:S01]  /*48e0*/  @!P0 ISETP.GE.AND P6, PT, R13, R4, PT ;  /* 0x000000040d00820c */ /* 0x000fe20003fc6270 */
[----:B--2---:R-:W-:Y:S01]  /*48f0*/  FADD.FTZ R21, R229, R194 ;  /* 0x000000c2e5157221 */ /* 0x004fe20000010000 */
[----:B------:R-:W-:Y:S01]  /*4900*/  @!P0 FSEL R14, R14, -INF , !P4 ;  /* 0xff8000000e0e8808 */ /* 0x000fe20006000000 */
[----:B------:R-:W-:Y:S01]  /*4910*/  FFMA.FTZ R16, R16, UR5, -R3 ;  /* 0x0000000510107c23 */ /* 0x000fe20008010803 */
[----:B------:R-:W-:Y:S03]  /*4920*/  @!P0 FSEL R17, R17, -INF , !P6 ;  /* 0xff80000011118808 */ /* 0x000fe60007000000 */
[----:B------:R2:W-:Y:S01]  /*4930*/  MUFU.EX2 R186, R18 ;  /* 0x0000001200ba7308 */ /* 0x0005e20000000800 */
[-C--:B------:R-:W-:Y:S01]  /*4940*/  @!P0 ISETP.GE.AND P5, PT, R12, R10.reuse, PT ;  /* 0x0000000a0c00820c */ /* 0x080fe20003fa6270 */
[----:B------:R-:W-:Y:S01]  /*4950*/  FFMA.FTZ R14, R14, UR5, -R9 ;  /* 0x000000050e0e7c23 */ /* 0x000fe20008010809 */
[C---:B------:R-:W-:Y:S07]  /*4960*/  @!P0 ISETP.GE.AND P6, PT, R13.reuse, R11, PT ;  /* 0x0000000b0d00820c */ /* 0x040fee0003fc6270 */
[----:B------:R4:W-:Y:S01]  /*4970*/  MUFU.EX2 R135, R15 ;  /* 0x0000000f00877308 */ /* 0x0009e20000000800 */
[-C--:B------:R-:W-:Y:S01]  /*4980*/  @!P0 ISETP.GE.AND P4, PT, R13, R10.reuse, PT ;  /* 0x0000000a0d00820c */ /* 0x080fe20003f86270 */
[----:B------:R-:W-:Y:S01]  /*4990*/  FADD.FTZ R12, R230, R221 ;  /* 0x000000dde60c7221 */ /* 0x000fe20000010000 */
[----:B------:R-:W-:Y:S07]  /*49a0*/  FADD.FTZ R13, R231, R190 ;  /* 0x000000bee70d7221 */ /* 0x000fee0000010000 */
[----:B------:R1:W-:Y:S01]  /*49b0*/  MUFU.EX2 R219, R14 ;  /* 0x0000000e00db7308 */ /* 0x0003e20000000800 */
[----:B---3--:R-:W-:Y:S01]  /*49c0*/  FADD.FTZ R22, R229, R184 ;  /* 0x000000b8e5167221 */ /* 0x008fe20000010000 */
[----:B------:R-:W-:Y:S08]  /*49d0*/  IADD3 R114, PT, PT, R248, R111, RZ ;  /* 0x0000006ff8727210 */ /* 0x000ff00007ffe0ff */
[----:B------:R-:W-:Y:S01]  /*49e0*/  MUFU.TANH R211, R32 ;  /* 0x0000002000d37308 */ /* 0x000fe20000002400 */
[----:B------:R-:W-:Y:S01]  /*49f0*/  @!P0 FSEL R12, R12, -INF , !P6 ;  /* 0xff8000000c0c8808 */ /* 0x000fe20007000000 */
[----:B--2---:R-:W-:Y:S01]  /*4a00*/  FADD.FTZ R18, R228, R217 ;  /* 0x000000d9e4127221 */ /* 0x004fe20000010000 */
[----:B------:R-:W-:Y:S02]  /*4a10*/  @!P0 FSEL R13, R13, -INF , !P5 ;  /* 0xff8000000d0d8808 */ /* 0x000fe40006800000 */
[-C--:B------:R-:W-:Y:S01]  /*4a20*/  @!P0 ISETP.GE.AND P6, PT, R7, R11.reuse, PT ;  /* 0x0000000b0700820c */ /* 0x080fe20003fc6270 */
[----:B----4-:R-:W-:Y:S01]  /*4a30*/  FFMA.FTZ R15, R17, UR5, -R2 ;  /* 0x00000005110f7c23 */ /* 0x010fe20008010802 */
[----:B------:R-:W-:Y:S03]  /*4a40*/  @!P0 ISETP.GE.AND P5, PT, R6, R11, PT ;  /* 0x0000000b0600820c */ /* 0x000fe60003fa6270 */
[----:B------:R-:W2:Y:S01]  /*4a50*/  MUFU.TANH R198, R26 ;  /* 0x0000001a00c67308 */ /* 0x000ea20000002400 */
[----:B------:R-:W-:Y:S01]  /*4a60*/  FADD.FTZ R17, R230, R188 ;  /* 0x000000bce6117221 */ /* 0x000fe20000010000 */
[----:B------:R-:W-:Y:S01]  /*4a70*/  @!P0 FSEL R19, R19, -INF , !P6 ;  /* 0xff80000013138808 */ /* 0x000fe20007000000 */
[----:B------:R-:W-:Y:S01]  /*4a80*/  FFMA.FTZ R12, R12, UR5, -R9 ;  /* 0x000000050c0c7c23 */ /* 0x000fe20008010809 */
[----:B------:R-:W-:Y:S01]  /*4a90*/  @!P0 FSEL R18, R18, -INF , !P5 ;  /* 0xff80000012128808 */ /* 0x000fe20006800000 */
[----:B-1----:R-:W-:Y:S01]  /*4aa0*/  FADD.FTZ R14, R228, R197 ;  /* 0x000000c5e40e7221 */ /* 0x002fe20000010000 */
[-C--:B------:R-:W-:Y:S01]  /*4ab0*/  @!P0 ISETP.GE.AND P6, PT, R6, R10.reuse, PT ;  /* 0x0000000a0600820c */ /* 0x080fe20003fc6270 */
[--C-:B------:R-:W-:Y:S01]  /*4ac0*/  FFMA.FTZ R13, R13, UR5, -R8.reuse ;  /* 0x000000050d0d7c23 */ /* 0x100fe20008010808 */
[-C--:B------:R-:W-:Y:S02]  /*4ad0*/  @!P0 ISETP.GE.AND P5, PT, R7, R5.reuse, PT ;  /* 0x000000050700820c */ /* 0x080fe40003fa6270 */
[----:B------:R2:W-:Y:S01]  /*4ae0*/  MUFU.EX2 R185, R15 ;  /* 0x0000000f00b97308 */ /* 0x0005e20000000800 */
[----:B------:R-:W-:Y:S01]  /*4af0*/  @!P0 FSEL R17, R17, -INF , !P4 ;  /* 0xff80000011118808 */ /* 0x000fe20006000000 */
[--C-:B------:R-:W-:Y:S01]  /*4b00*/  FFMA.FTZ R19, R19, UR5, -R9.reuse ;  /* 0x0000000513137c23 */ /* 0x100fe20008010809 */
[----:B------:R-:W-:Y:S07]  /*4b10*/  @!P0 ISETP.GE.AND P4, PT, R7, R10, PT ;  /* 0x0000000a0700820c */ /* 0x000fee0003f86270 */
[----:B------:R-:W-:Y:S01]  /*4b20*/  MUFU.TANH R187, R29 ;  /* 0x0000001d00bb7308 */ /* 0x000fe20000002400 */
[----:B------:R-:W-:Y:S01]  /*4b30*/  @!P0 FSEL R20, R20, -INF , !P6 ;  /* 0xff80000014148808 */ /* 0x000fe20007000000 */
[--C-:B------:R-:W-:Y:S01]  /*4b40*/  FFMA.FTZ R17, R17, UR5, -R8.reuse ;  /* 0x0000000511117c23 */ /* 0x100fe20008010808 */
[----:B------:R-:W-:Y:S01]  /*4b50*/  @!P0 FSEL R21, R21, -INF , !P5 ;  /* 0xff80000015158808 */ /* 0x000fe20006800000 */
[----:B------:R-:W-:Y:S01]  /*4b60*/  FFMA.FTZ R18, R18, UR5, -R9 ;  /* 0x0000000512127c23 */ /* 0x000fe20008010809 */
[----:B------:R-:W-:Y:S01]  /*4b70*/  @!P0 ISETP.GE.AND P6, PT, R6, R5, PT ;  /* 0x000000050600820c */ /* 0x000fe20003fc6270 */
[----:B------:R-:W-:Y:S01]  /*4b80*/  FFMA.FTZ R20, R20, UR5, -R8 ;  /* 0x0000000514147c23 */ /* 0x000fe20008010808 */
[-C--:B------:R-:W-:Y:S03]  /*4b90*/  @!P0 ISETP.GE.AND P5, PT, R6, R4.reuse, PT ;  /* 0x000000040600820c */ /* 0x080fe60003fa6270 */
[----:B------:R-:W1:Y:S01]  /*4ba0*/  MUFU.TANH R193, R25 ;  /* 0x0000001900c17308 */ /* 0x000e620000002400 */
[----:B------:R-:W-:Y:S01]  /*4bb0*/  @!P0 IADD3 R6, PT, PT, R0, 0x18, RZ ;  /* 0x0000001800068810 */ /* 0x000fe20007ffe0ff */
[----:B--2---:R-:W-:Y:S01]  /*4bc0*/  FADD.FTZ R15, R229, R198 ;  /* 0x000000c6e50f7221 */ /* 0x004fe20000010000 */
[----:B------:R-:W-:Y:S01]  /*4bd0*/  @!P0 FSEL R22, R22, -INF , !P4 ;  /* 0xff80000016168808 */ /* 0x000fe20006000000 */
[----:B------:R-:W-:Y:S01]  /*4be0*/  FFMA.FTZ R21, R21, UR5, -R3 ;  /* 0x0000000515157c23 */ /* 0x000fe20008010803 */
[-C--:B------:R-:W-:Y:S01]  /*4bf0*/  @!P0 ISETP.GE.AND P4, PT, R7, R4.reuse, PT ;  /* 0x000000040700820c */ /* 0x080fe20003f86270 */
[----:B------:R-:W-:Y:S01]  /*4c00*/  FADD.FTZ R7, R227, R211 ;  /* 0x000000d3e3077221 */ /* 0x000fe20000010000 */
[----:B------:R-:W-:Y:S03]  /*4c10*/  @!P0 FSEL R14, R14, -INF , !P5 ;  /* 0xff8000000e0e8808 */ /* 0x000fe60006800000 */
[----:B------:R1:W-:Y:S01]  /*4c20*/  MUFU.EX2 R136, R16 ;  /* 0x0000001000887308 */ /* 0x0003e20000000800 */
[----:B------:R-:W-:Y:S01]  /*4c30*/  @!P0 ISETP.GE.AND P5, PT, R6, R11, PT ;  /* 0x0000000b0600820c */ /* 0x000fe20003fa6270 */
[----:B------:R-:W-:Y:S01]  /*4c40*/  FFMA.FTZ R22, R22, UR5, -R8 ;  /* 0x0000000516167c23 */ /* 0x000fe20008010808 */
[----:B------:R-:W-:Y:S07]  /*4c50*/  @!P0 IADD3 R0, PT, PT, R0, 0x19, RZ ;  /* 0x0000001900008810 */ /* 0x000fee0007ffe0ff */
[----:B------:R2:W3:Y:S01]  /*4c60*/  MUFU.EX2 R218, R12 ;  /* 0x0000000c00da7308 */ /* 0x0004e20000000800 */
[----:B------:R-:W-:Y:S01]  /*4c70*/  @!P0 FSEL R7, R7, -INF , !P5 ;  /* 0xff80000007078808 */ /* 0x000fe20006800000 */
[--C-:B------:R-:W-:Y:S01]  /*4c80*/  FFMA.FTZ R14, R14, UR5, -R2.reuse ;  /* 0x000000050e0e7c23 */ /* 0x100fe20008010802 */
[----:B------:R-:W-:Y:S07]  /*4c90*/  @!P0 FSEL R15, R15, -INF , !P4 ;  /* 0xff8000000f0f8808 */ /* 0x000fee0006000000 */
[----:B------:R-:W4:Y:S01]  /*4ca0*/  MUFU.TANH R130, R34 ;  /* 0x0000002200827308 */ /* 0x000f220000002400 */
[-C--:B------:R-:W-:Y:S01]  /*4cb0*/  @!P0 ISETP.GE.AND P4, PT, R0, R5.reuse, PT ;  /* 0x000000050000820c */ /* 0x080fe20003f86270 */
[----:B------:R-:W-:Y:S01]  /*4cc0*/  FFMA.FTZ R7, R7, UR5, -R9 ;  /* 0x0000000507077c23 */ /* 0x000fe20008010809 */
[----:B------:R-:W-:Y:S01]  /*4cd0*/  @!P0 ISETP.GE.AND P5, PT, R6, R4, PT ;  /* 0x000000040600820c */ /* 0x000fe20003fa6270 */
[----:B------:R-:W-:Y:S01]  /*4ce0*/  FFMA.FTZ R15, R15, UR5, -R2 ;  /* 0x000000050f0f7c23 */ /* 0x000fe20008010802 */
[----:B-1----:R-:W-:Y:S05]  /*4cf0*/  FADD.FTZ R16, R228, R193 ;  /* 0x000000c1e4107221 */ /* 0x002fea0000010000 */
[----:B------:R-:W1:Y:S01]  /*4d00*/  MUFU.TANH R189, R28 ;  /* 0x0000001c00bd7308 */ /* 0x000e620000002400 */
[----:B--2---:R-:W-:Y:S01]  /*4d10*/  FADD.FTZ R12, R224, R187 ;  /* 0x000000bbe00c7221 */ /* 0x004fe20000010000 */
[----:B------:R-:W-:Y:S02]  /*4d20*/  @!P0 FSEL R16, R16, -INF , !P6 ;  /* 0xff80000010108808 */ /* 0x000fe40007000000 */
[----:B------:R-:W-:Y:S02]  /*4d30*/  @!P0 ISETP.GE.AND P6, PT, R6, R5, PT ;  /* 0x000000050600820c */ /* 0x000fe40003fc6270 */
[----:B------:R-:W-:Y:S04]  /*4d40*/  @!P0 FSEL R12, R12, -INF , !P4 ;  /* 0xff8000000c0c8808 */ /* 0x000fe80006000000 */
[----:B------:R1:W-:Y:S01]  /*4d50*/  MUFU.EX2 R125, R13 ;  /* 0x0000000d007d7308 */ /* 0x0003e20000000800 */
[----:B------:R-:W-:Y:S01]  /*4d60*/  @!P0 ISETP.GE.AND P4, PT, R6, R10, PT ;  /* 0x0000000a0600820c */ /* 0x000fe20003f86270 */
[C---:B----4-:R-:W-:Y:S01]  /*4d70*/  FADD.FTZ R6, R227.reuse, R130 ;  /* 0x00000082e3067221 */ /* 0x050fe20000010000 */
[----:B------:R-:W-:Y:S07]  /*4d80*/  FFMA.FTZ R16, R16, UR5, -R3 ;  /* 0x0000000510107c23 */ /* 0x000fee0008010803 */
[----:B------:R-:W2:Y:S01]  /*4d90*/  MUFU.TANH R212, R33 ;  /* 0x0000002100d47308 */ /* 0x000ea20000002400 */
[----:B------:R-:W-:Y:S02]  /*4da0*/  @!P0 FSEL R6, R6, -INF , !P4 ;  /* 0xff80000006068808 */ /* 0x000fe40006000000 */
[C---:B------:R-:W-:Y:S07]  /*4db0*/  @!P0 ISETP.GE.AND P4, PT, R0.reuse, R4, PT ;  /* 0x000000040000820c */ /* 0x040fee0003f86270 */
[----:B------:R-:W4:Y:S01]  /*4dc0*/  MUFU.TANH R127, R35 ;  /* 0x00000023007f7308 */ /* 0x000f220000002400 */
[----:B-1----:R-:W-:Y:S05]  /*4dd0*/  FADD.FTZ R13, R227, R189 ;  /* 0x000000bde30d7221 */ /* 0x002fea0000010000 */
[----:B------:R-:W-:Y:S04]  /*4de0*/  @!P0 FSEL R13, R13, -INF , !P6 ;  /* 0xff8000000d0d8808 */ /* 0x000fe80007000000 */
[----:B------:R1:W-:Y:S01]  /*4df0*/  MUFU.EX2 R213, R7 ;  /* 0x0000000700d57308 */ /* 0x0003e20000000800 */
[----:B------:R-:W-:Y:S01]  /*4e00*/  @!P0 ISETP.GE.AND P6, PT, R0, R11, PT ;  /* 0x0000000b0000820c */ /* 0x000fe20003fc6270 */
[----:B--2---:R-:W-:Y:S01]  /*4e10*/  FADD.FTZ R5, R224, R212 ;  /* 0x000000d4e0057221 */ /* 0x004fe20000010000 */
[----:B------:R-:W-:Y:S07]  /*4e20*/  F2FP.F16.F32.PACK_AB R11, R115, R117 ;  /* 0x00000075730b723e */ /* 0x000fee00000000ff */
[----:B------:R-:W2:Y:S01]  /*4e30*/  MUFU.TANH R196, R30 ;  /* 0x0000001e00c47308 */ /* 0x000ea20000002400 */
[--C-:B------:R-:W-:Y:S01]  /*4e40*/  FFMA.FTZ R13, R13, UR5, -R3.reuse ;  /* 0x000000050d0d7c23 */ /* 0x100fe20008010803 */
[----:B------:R-:W-:Y:S01]  /*4e50*/  FFMA.FTZ R3, R12, UR5, -R3 ;  /* 0x000000050c037c23 */ /* 0x000fe20008010803 */
[----:B------:R-:W-:Y:S01]  /*4e60*/  @!P0 FSEL R5, R5, -INF , !P6 ;  /* 0xff80000005058808 */ /* 0x000fe20007000000 */
[----:B------:R-:W-:Y:S01]  /*4e70*/  STS [R110+0xe000], R11 ;  /* 0x00e0000b6e007388 */ /* 0x000fe20000000800 */
[----:B------:R-:W-:Y:S01]  /*4e80*/  @!P0 ISETP.GE.AND P6, PT, R0, R10, PT ;  /* 0x0000000a0000820c */ /* 0x000fe20003fc6270 */
[----:B----4-:R-:W-:Y:S01]  /*4e90*/  FADD.FTZ R4, R224, R127 ;  /* 0x0000007fe0047221 */ /* 0x010fe20000010000 */
[----:B------:R-:W-:Y:S03]  /*4ea0*/  F2FP.F16.F32.PACK_AB R10, R240, R239 ;  /* 0x000000eff00a723e */ /* 0x000fe600000000ff */
[----:B------:R-:W4:Y:S01]  /*4eb0*/  MUFU.EX2 R124, R17 ;  /* 0x00000011007c7308 */ /* 0x000f220000000800 */
[----:B------:R-:W-:Y:S01]  /*4ec0*/  FFMA.FTZ R9, R5, UR5, -R9 ;  /* 0x0000000505097c23 */ /* 0x000fe20008010809 */
[--C-:B-1----:R-:W-:Y:S01]  /*4ed0*/  FFMA.FTZ R7, R6, UR5, -R8.reuse ;  /* 0x0000000506077c23 */ /* 0x102fe20008010808 */
[----:B------:R-:W-:Y:S07]  /*4ee0*/  @!P0 FSEL R4, R4, -INF , !P6 ;  /* 0xff80000004048808 */ /* 0x000fee0007000000 */
[----:B------:R-:W1:Y:S01]  /*4ef0*/  MUFU.TANH R195, R31 ;  /* 0x0000001f00c37308 */ /* 0x000e620000002400 */
[----:B---3--:R-:W-:Y:S01]  /*4f00*/  F2FP.F16.F32.PACK_AB R6, R218, R219 ;  /* 0x000000dbda06723e */ /* 0x008fe200000000ff */
[----:B------:R-:W-:Y:S01]  /*4f10*/  STS [R110+0xe400], R10 ;  /* 0x00e4000a6e007388 */ /* 0x000fe20000000800 */
[----:B------:R-:W-:Y:S01]  /*4f20*/  FFMA.FTZ R8, R4, UR5, -R8 ;  /* 0x0000000504087c23 */ /* 0x000fe20008010808 */
[----:B--2---:R-:W-:Y:S02]  /*4f30*/  FADD.FTZ R5, R227, R196 ;  /* 0x000000c4e3057221 */ /* 0x004fe40000010000 */
[----:B------:R2:W-:Y:S04]  /*4f40*/  STS [R113+0xe000], R6 ;  /* 0x00e0000671007388 */ /* 0x0005e80000000800 */
[----:B------:R3:W-:Y:S01]  /*4f50*/  MUFU.EX2 R121, R7 ;  /* 0x0000000700797308 */ /* 0x0007e20000000800 */
[----:B----4-:R-:W-:Y:S02]  /*4f60*/  F2FP.F16.F32.PACK_AB R4, R124, R125 ;  /* 0x0000007d7c04723e */ /* 0x010fe400000000ff */
[----:B------:R-:W-:Y:S07]  /*4f70*/  @!P0 FSEL R5, R5, -INF , !P5 ;  /* 0xff80000005058808 */ /* 0x000fee0006800000 */
[----:B------:R-:W-:Y:S01]  /*4f80*/  MUFU.EX2 R216, R19 ;  /* 0x0000001300d87308 */ /* 0x000fe20000000800 */
[----:B------:R4:W-:Y:S09]  /*4f90*/  STS [R113+0xe400], R4 ;  /* 0x00e4000471007388 */ /* 0x0009f20000000800 */
[----:B------:R-:W4:Y:S01]  /*4fa0*/  MUFU.EX2 R215, R18 ;  /* 0x0000001200d77308 */ /* 0x000f220000000800 */
[----:B-1----:R-:W-:Y:S09]  /*4fb0*/  FADD.FTZ R0, R224, R195 ;  /* 0x000000c3e0007221 */ /* 0x002ff20000010000 */
[----:B------:R-:W-:Y:S01]  /*4fc0*/  MUFU.EX2 R123, R22 ;  /* 0x00000016007b7308 */ /* 0x000fe20000000800 */
[--C-:B---3--:R-:W-:Y:S01]  /*4fd0*/  FFMA.FTZ R7, R5, UR5, -R2.reuse ;  /* 0x0000000505077c23 */ /* 0x108fe20008010802 */
[----:B------:R-:W-:Y:S02]  /*4fe0*/  F2FP.F16.F32.PACK_AB R5, R191, R192 ;  /* 0x000000c0bf05723e */ /* 0x000fe400000000ff */
[----:B------:R-:W-:Y:S06]  /*4ff0*/  @!P0 FSEL R0, R0, -INF , !P4 ;  /* 0xff80000000008808 */ /* 0x000fec0006000000 */
[----:B------:R-:W1:Y:S01]  /*5000*/  MUFU.EX2 R122, R20 ;  /* 0x00000014007a7308 */ /* 0x000e620000000800 */
[----:B------:R3:W-:Y:S01]  /*5010*/  STS [R110+0xf400], R5 ;  /* 0x00f400056e007388 */ /* 0x0007e20000000800 */
[----:B------:R-:W-:Y:S08]  /*5020*/  FFMA.FTZ R2, R0, UR5, -R2 ;  /* 0x0000000500027c23 */ /* 0x000ff00008010802 */
[----:B------:R1:W-:Y:S01]  /*5030*/  MUFU.EX2 R126, R3 ;  /* 0x00000003007e7308 */ /* 0x0003e20000000800 */
[----:B--2---:R-:W-:Y:S02]  /*5040*/  F2FP.F16.F32.PACK_AB R6, R139, R182 ;  /* 0x000000b68b06723e */ /* 0x004fe400000000ff */
[----:B------:R-:W-:Y:S07]  /*5050*/  F2FP.F16.F32.PACK_AB R0, R135, R136 ;  /* 0x000000888700723e */ /* 0x000fee00000000ff */
[----:B------:R-:W2:Y:S01]  /*5060*/  MUFU.EX2 R214, R9 ;  /* 0x0000000900d67308 */ /* 0x000ea20000000800 */
[----:B------:R-:W-:Y:S09]  /*5070*/  STS [R110+0xf000], R6 ;  /* 0x00f000066e007388 */ /* 0x000ff20000000800 */
[----:B------:R2:W-:Y:S01]  /*5080*/  MUFU.EX2 R133, R2 ;  /* 0x0000000200857308 */ /* 0x0005e20000000800 */
[----:B----4-:R-:W-:Y:S01]  /*5090*/  F2FP.F16.F32.PACK_AB R4, R215, R216 ;  /* 0x000000d8d704723e */ /* 0x010fe200000000ff */
[----:B------:R4:W-:Y:S08]  /*50a0*/  STS [R113+0xf000], R0 ;  /* 0x00f0000071007388 */ /* 0x0009f00000000800 */
[----:B------:R-:W4:Y:S01]  /*50b0*/  MUFU.EX2 R119, R8 ;  /* 0x0000000800777308 */ /* 0x000f220000000800 */
[----:B-1----:R-:W-:Y:S09]  /*50c0*/  F2FP.F16.F32.PACK_AB R3, R122, R123 ;  /* 0x0000007b7a03723e */ /* 0x002ff200000000ff */
[----:B------:R-:W-:Y:S10]  /*50d0*/  MUFU.EX2 R132, R21 ;  /* 0x0000001500847308 */ /* 0x000ff40000000800 */
[----:B------:R-:W1:Y:S01]  /*50e0*/  MUFU.EX2 R131, R16 ;  /* 0x0000001000837308 */ /* 0x000e620000000800 */
[----:B---3--:R-:W-:Y:S02]  /*50f0*/  F2FP.F16.F32.PACK_AB R5, R185, R186 ;  /* 0x000000bab905723e */ /* 0x008fe400000000ff */
[----:B--2---:R-:W-:Y:S07]  /*5100*/  F2FP.F16.F32.PACK_AB R2, R214, R213 ;  /* 0x000000d5d602723e */ /* 0x004fee00000000ff */
[----:B------:R-:W-:Y:S01]  /*5110*/  MUFU.EX2 R138, R15 ;  /* 0x0000000f008a7308 */ /* 0x000fe20000000800 */
[----:B------:R1:W-:Y:S09]  /*5120*/  STS [R113+0xf400], R5 ;  /* 0x00f4000571007388 */ /* 0x0003f20000000800 */
[----:B------:R-:W2:Y:S01]  /*5130*/  MUFU.EX2 R137, R14 ;  /* 0x0000000e00897308 */ /* 0x000ea20000000800 */
[----:B------:R2:W-:Y:S09]  /*5140*/  STS [R111], R4 ;  /* 0x000000046f007388 */ /* 0x0005f20000000800 */
[----:B------:R-:W-:Y:S01]  /*5150*/  MUFU.EX2 R134, R7 ;  /* 0x0000000700867308 */ /* 0x000fe20000000800 */
[----:B------:R3:W-:Y:S01]  /*5160*/  STS [R111+0x400], R3 ;  /* 0x000400036f007388 */ /* 0x0007e20000000800 */
[----:B----4-:R-:W-:Y:S08]  /*5170*/  F2FP.F16.F32.PACK_AB R0, R119, R121 ;  /* 0x000000797700723e */ /* 0x010ff000000000ff */
[----:B------:R-:W3:Y:S01]  /*5180*/  MUFU.EX2 R129, R13 ;  /* 0x0000000d00817308 */ /* 0x000ee20000000800 */
[----:B------:R4:W-:Y:S04]  /*5190*/  STS [R114], R2 ;  /* 0x0000000272007388 */ /* 0x0009e80000000800 */
[----:B------:R4:W-:Y:S01]  /*51a0*/  STS [R114+0x400], R0 ;  /* 0x0004000072007388 */ /* 0x0009e20000000800 */
[----:B-1----:R-:W-:Y:S02]  /*51b0*/  F2FP.F16.F32.PACK_AB R5, R131, R132 ;  /* 0x000000848305723e */ /* 0x002fe400000000ff */
[----:B--2---:R-:W-:Y:S03]  /*51c0*/  F2FP.F16.F32.PACK_AB R4, R137, R138 ;  /* 0x0000008a8904723e */ /* 0x004fe600000000ff */
[----:B------:R-:W-:Y:S01]  /*51d0*/  STS [R111+0x1000], R5 ;  /* 0x001000056f007388 */ /* 0x000fe20000000800 */
[----:B---3--:R-:W-:Y:S03]  /*51e0*/  F2FP.F16.F32.PACK_AB R3, R126, R129 ;  /* 0x000000817e03723e */ /* 0x008fe600000000ff */
[----:B------:R-:W-:Y:S01]  /*51f0*/  STS [R111+0x1400], R4 ;  /* 0x001400046f007388 */ /* 0x000fe20000000800 */
[----:B----4-:R-:W-:Y:S03]  /*5200*/  F2FP.F16.F32.PACK_AB R2, R133, R134 ;  /* 0x000000868502723e */ /* 0x010fe600000000ff */
[----:B------:R1:W-:Y:S01]  /*5210*/  STS [R114+0x1000], R3 ;  /* 0x0010000372007388 */ /* 0x0003e20000000800 */
[----:B------:R-:W-:Y:S03]  /*5220*/  LEA R0, R179, UR4, 0x1 ;  /* 0x00000004b3007c11 */ /* 0x000fe6000f8e08ff */
[----:B------:R2:W-:Y:S01]  /*5230*/  STS [R114+0x1400], R2 ;  /* 0x0014000272007388 */ /* 0x0005e20000000800 */
[----:B------:R-:W-:Y:S03]  /*5240*/  IADD3 R104, PT, PT, R128, R0, RZ ;  /* 0x0000000080687210 */ /* 0x000fe60007ffe0ff */
[----:B------:R-:W3:Y:S08]  /*5250*/  LDSM.16.M88.4 R32, [R0+0x4000] ;  /* 0x004000000020783b */ /* 0x000ef00000000200 */
[----:B------:R4:W3:Y:S08]  /*5260*/  LDSM.16.M88.4 R28, [R0+0x5000] ;  /* 0x00500000001c783b */ /* 0x0008f00000000200 */
[----:B------:R-:W3:Y:S01]  /*5270*/  LDSM.16.M88.4 R100, [R104+0x4000] ;  /* 0x004000006864783b */ /* 0x000ee20000000200 */
[----:B-1----:R-:W-:Y:S02]  /*5280*/  MOV R3, UR11 ;  /* 0x0000000b00037c02 */ /* 0x002fe40008000f00 */
[----:B--2---:R-:W-:Y:S05]  /*5290*/  MOV R2, UR10 ;  /* 0x0000000a00027c02 */ /* 0x004fea0008000f00 */
[----:B------:R-:W1:Y:S01]  /*52a0*/  LDSM.16.M88.4 R104, [R104+0x5000] ;  /* 0x005000006868783b */ /* 0x000e620000000200 */
[C---:B------:R-:W-:Y:S04]  /*52b0*/  LEA R2, P0, R223.reuse, R2, 0x2 ;  /* 0x00000002df027211 */ /* 0x040fe800078010ff */
[----:B------:R-:W-:Y:S02]  /*52c0*/  LEA.HI.X R3, R223, R3, RZ, 0x2, P0 ;  /* 0x00000003df037211 */ /* 0x000fe400000f14ff */
[----:B----4-:R-:W-:Y:S03]  /*52d0*/  IADD3 R0, PT, PT, R0, R116, RZ ;  /* 0x0000007400007210 */ /* 0x010fe60007ffe0ff */
[----:B------:R-:W2:Y:S01]  /*52e0*/  LDG.E R109, desc[UR38][R2.64] ;  /* 0x00000026026d7981 */ /* 0x000ea2000c1e1900 */
[-C--:B---3--:R-:W-:Y:S08]  /*52f0*/  HMMA.16816.F32 R4, R32, R140.reuse, RZ ;  /* 0x0000008c2004723c */ /* 0x088ff000000018ff */
[C---:B------:R-:W-:Y:S08]  /*5300*/  HMMA.16816.F32 R8, R28.reuse, R140, RZ ;  /* 0x0000008c1c08723c */ /* 0x040ff000000018ff */
        /* <DEDUP_REMOVED lines=15> */
[----:B------:R1:W3:Y:S03]  /*5400*/  LDSM.16.M88.4 R100, [R0+0x4000] ;  /* 0x004000000064783b */ /* 0x0002e60000000200 */
[----:B-1----:R-:W-:Y:S04]  /*5410*/  IADD3 R0, PT, PT, R128, R0, RZ ;  /* 0x0000000080007210 */ /* 0x002fe80007ffe0ff */
[-C--:B---3--:R-:W-:Y:S08]  /*5420*/  HMMA.16816.F32 R4, R100, R156.reuse, R4 ;  /* 0x0000009c6404723c */ /* 0x088ff00000001804 */
[C---:B------:R-:W-:Y:S08]  /*5430*/  HMMA.16816.F32 R8, R104.reuse, R156, R8 ;  /* 0x0000009c6808723c */ /* 0x040ff00000001808 */
[-C--:B------:R-:W-:Y:S08]  /*5440*/  HMMA.16816.F32 R12, R104, R158.reuse, R12 ;  /* 0x0000009e680c723c */ /* 0x080ff0000000180c */
[C---:B------:R-:W-:Y:S08]  /*5450*/  HMMA.16816.F32 R16, R100.reuse, R158, R16 ;  /* 0x0000009e6410723c */ /* 0x040ff00000001810 */
[-C--:B------:R-:W-:Y:S08]  /*5460*/  HMMA.16816.F32 R20, R100, R160.reuse, R20 ;  /* 0x000000a06414723c */ /* 0x080ff00000001814 */
[C---:B------:R-:W-:Y:S08]  /*5470*/  HMMA.16816.F32 R24, R104.reuse, R160, R24 ;  /* 0x000000a06818723c */ /* 0x040ff00000001818 */
[-C--:B------:R-:W-:Y:S03]  /*5480*/  HMMA.16816.F32 R28, R104, R162.reuse, R28 ;  /* 0x000000a2681c723c */ /* 0x080fe6000000181c */
[----:B------:R-:W-:Y:S02]  /*5490*/  FFMA.FTZ R104, -R108, R108, 1 ;  /* 0x3f8000006c687423 */ /* 0x000fe4000001016c */
[----:B------:R-:W3:Y:S03]  /*54a0*/  LDG.E R108, desc[UR38][R2.64+0x20] ;  /* 0x00002026026c7981 */ /* 0x000ee6000c1e1900 */
[----:B------:R-:W-:Y:S01]  /*54b0*/  HMMA.16816.F32 R32, R100, R162, R32 ;  /* 0x000000a26420723c */ /* 0x000fe20000001820 */
[----:B------:R-:W1:Y:S07]  /*54c0*/  LDSM.16.M88.4 R100, [R0+0x4000] ;  /* 0x004000000064783b */ /* 0x000e6e0000000200 */
[-C--:B-1----:R-:W-:Y:S11]  /*54d0*/  HMMA.16816.F32 R4, R100, R164.reuse, R4 ;  /* 0x000000a46404723c */ /* 0x082ff60000001804 */
[----:B------:R-:W-:Y:S08]  /*54e0*/  @!UPT UIADD3 URZ, UPT, UPT, URZ, URZ, URZ ;  /* 0x000000fffffff290 */ /* 0x000ff0000fffe0ff */
[C---:B--2---:R-:W-:Y:S01]  /*54f0*/  FADD.FTZ R118, -R109.reuse, R4 ;  /* 0x000000046d767221 */ /* 0x044fe20000010100 */
[----:B------:R-:W-:Y:S01]  /*5500*/  FMUL.FTZ R4, R104, UR16 ;  /* 0x0000001068047c20 */ /* 0x000fe20008410000 */
[----:B------:R-:W-:Y:S01]  /*5510*/  FADD.FTZ R5, -R109, R5 ;  /* 0x000000056d057221 */ /* 0x000fe20000010100 */
[----:B------:R1:W2:Y:S01]  /*5520*/  LDSM.16.M88.4 R104, [R0+0x5000] ;  /* 0x005000000068783b */ /* 0x0002a20000000200 */
[----:B------:R-:W-:Y:S01]  /*5530*/  FMUL.FTZ R118, R117, R118 ;  /* 0x0000007675767220 */ /* 0x000fe20000410000 */
[----:B------:R-:W-:Y:S01]  /*5540*/  SHF.L.U32 R117, R180, 0x3, RZ ;  /* 0x00000003b4757819 */ /* 0x000fe200000006ff */
[----:B------:R-:W-:Y:S02]  /*5550*/  FMUL.FTZ R115, R115, R5 ;  /* 0x0000000573737220 */ /* 0x000fe40000410000 */
[----:B------:R-:W-:Y:S03]  /*5560*/  FMUL.FTZ R118, R4, R118 ;  /* 0x0000007604767220 */ /* 0x000fe60000410000 */
[----:B------:R-:W5:Y:S04]  /*5570*/  LDG.E R5, desc[UR38][R2.64+0x80] ;  /* 0x0000802602057981 */ /* 0x000f68000c1e1900 */
[----:B------:R4:W5:Y:S01]  /*5580*/  LDG.E R4, desc[UR38][R2.64+0xa0] ;  /* 0x0000a02602047981 */ /* 0x000962000c1e1900 */
[----:B-1----:R-:W-:Y:S01]  /*5590*/  FFMA.FTZ R0, -R112, R112, 1 ;  /* 0x3f80000070007423 */ /* 0x002fe20000010170 */
[----:B------:R-:W-:Y:S03]  /*55a0*/  SHF.L.U32 R112, R180, 0x6, RZ ;  /* 0x00000006b4707819 */ /* 0x000fe600000006ff */
[----:B------:R-:W-:Y:S04]  /*55b0*/  FMUL.FTZ R0, R0, UR16 ;  /* 0x0000001000007c20 */ /* 0x000fe80008410000 */
[----:B------:R-:W-:Y:S01]  /*55c0*/  FMUL.FTZ R115, R0, R115 ;  /* 0x0000007300737220 */ /* 0x000fe20000410000 */
[----:B------:R-:W-:Y:S04]  /*55d0*/  LOP3.LUT R0, R112, 0x1c0, RZ, 0xc0, !PT ;  /* 0x000001c070007812 */ /* 0x000fe800078ec0ff */
[----:B------:R-:W-:Y:S02]  /*55e0*/  LOP3.LUT R0, R0, 0x38, R117, 0xf8, !PT ;  /* 0x0000003800007812 */ /* 0x000fe400078ef875 */
[--C-:B----4-:R-:W-:Y:S01]  /*55f0*/  SHF.R.U32.HI R2, RZ, 0x4, R180.reuse ;  /* 0x00000004ff027819 */ /* 0x110fe200000116b4 */
[C---:B--2---:R-:W-:Y:S04]  /*5600*/  HMMA.16816.F32 R8, R104.reuse, R164, R8 ;  /* 0x000000a46808723c */ /* 0x044fe80000001808 */
[----:B------:R-:W-:Y:S04]  /*5610*/  LOP3.LUT R120, R2, 0x8, RZ, 0xc0, !PT ;  /* 0x0000000802787812 */ /* 0x000fe800078ec0ff */
[-C--:B------:R-:W-:Y:S03]  /*5620*/  HMMA.16816.F32 R12, R104, R166.reuse, R12 ;  /* 0x000000a6680c723c */ /* 0x080fe6000000180c */
[----:B------:R-:W-:Y:S04]  /*5630*/  LOP3.LUT R2, R120, 0x10, R180, 0xf8, !PT ;  /* 0x0000001078027812 */ /* 0x000fe800078ef8b4 */
[----:B------:R-:W-:Y:S01]  /*5640*/  LOP3.LUT R3, R2, R0, RZ, 0x3c, !PT ;  /* 0x0000000002037212 */ /* 0x000fe200078e3cff */
[C---:B------:R-:W-:Y:S04]  /*5650*/  HMMA.16816.F32 R16, R100.reuse, R166, R16 ;  /* 0x000000a66410723c */ /* 0x040fe80000001810 */
[----:B------:R-:W-:Y:S01]  /*5660*/  FFMA.FTZ R0, -R222, R222, 1 ;  /* 0x3f800000de007423 */ /* 0x000fe200000101de */
[----:B------:R-:W-:Y:S03]  /*5670*/  F2FP.F16.F32.PACK_AB R2, R115, R118 ;  /* 0x000000767302723e */ /* 0x000fe600000000ff */
[-C--:B------:R-:W-:Y:S03]  /*5680*/  HMMA.16816.F32 R20, R100, R168.reuse, R20 ;  /* 0x000000a86414723c */ /* 0x080fe60000001814 */
[----:B------:R-:W-:Y:S05]  /*5690*/  FMUL.FTZ R0, R0, UR16 ;  /* 0x0000001000007c20 */ /* 0x000fea0008410000 */
[C---:B------:R-:W-:Y:S04]  /*56a0*/  HMMA.16816.F32 R24, R104.reuse, R168, R24 ;  /* 0x000000a86818723c */ /* 0x040fe80000001818 */
[C---:B------:R-:W-:Y:S01]  /*56b0*/  FADD.FTZ R16, -R109.reuse, R16 ;  /* 0x000000106d107221 */ /* 0x040fe20000010100 */
[C---:B------:R-:W-:Y:S03]  /*56c0*/  FADD.FTZ R17, -R109.reuse, R17 ;  /* 0x000000116d117221 */ /* 0x040fe60000010100 */
[-C--:B------:R-:W-:Y:S03]  /*56d0*/  HMMA.16816.F32 R28, R104, R170.reuse, R28 ;  /* 0x000000aa681c723c */ /* 0x080fe6000000181c */
[----:B------:R-:W-:Y:S05]  /*56e0*/  FADD.FTZ R20, -R109, R20 ;  /* 0x000000146d147221 */ /* 0x000fea0000010100 */
[----:B------:R-:W-:Y:S04]  /*56f0*/  HMMA.16816.F32 R32, R100, R170, R32 ;  /* 0x000000aa6420723c */ /* 0x000fe80000001820 */
[----:B------:R-:W-:Y:S01]  /*5700*/  FMUL.FTZ R101, R216, R20 ;  /* 0x00000014d8657220 */ /* 0x000fe20000410000 */
[----:B------:R-:W-:Y:S01]  /*5710*/  FFMA.FTZ R20, -R221, R221, 1 ;  /* 0x3f800000dd147423 */ /* 0x000fe200000101dd */
[----:B------:R-:W-:Y:S01]  /*5720*/  FADD.FTZ R102, -R109, R21 ;  /* 0x000000156d667221 */ /* 0x000fe20000010100 */
[----:B------:R-:W-:Y:S01]  /*5730*/  FMUL.FTZ R21, R219, R16 ;  /* 0x00000010db157220 */ /* 0x000fe20000410000 */
[----:B------:R-:W-:Y:S01]  /*5740*/  FMUL.FTZ R100, R218, R17 ;  /* 0x00000011da647220 */ /* 0x000fe20000410000 */
[----:B------:R-:W-:Y:S01]  /*5750*/  FMUL.FTZ R20, R20, UR16 ;  /* 0x0000001014147c20 */ /* 0x000fe20008410000 */
[----:B------:R-:W-:Y:S01]  /*5760*/  FFMA.FTZ R17, -R220, R220, 1 ;  /* 0x3f800000dc117423 */ /* 0x000fe200000101dc */
[----:B------:R-:W-:Y:S01]  /*5770*/  FMUL.FTZ R0, R0, R21 ;  /* 0x0000001500007220 */ /* 0x000fe20000410000 */
[----:B------:R-:W-:Y:S01]  /*5780*/  FFMA.FTZ R21, -R211, R211, 1 ;  /* 0x3f800000d3157423 */ /* 0x000fe200000101d3 */
[----:B------:R-:W-:Y:S01]  /*5790*/  FMUL.FTZ R20, R20, R100 ;  /* 0x0000006414147220 */ /* 0x000fe20000410000 */
[----:B------:R-:W-:Y:S01]  /*57a0*/  FMUL.FTZ R17, R17, UR16 ;  /* 0x0000001011117c20 */ /* 0x000fe20008410000 */
[----:B------:R-:W-:Y:S01]  /*57b0*/  FFMA.FTZ R16, -R217, R217, 1 ;  /* 0x3f800000d9107423 */ /* 0x000fe200000101d9 */
[----:B------:R-:W-:Y:S02]  /*57c0*/  FMUL.FTZ R102, R215, R102 ;  /* 0x00000066d7667220 */ /* 0x000fe40000410000 */
[----:B------:R-:W-:Y:S01]  /*57d0*/  FMUL.FTZ R17, R17, R101 ;  /* 0x0000006511117220 */ /* 0x000fe20000410000 */
[----:B------:R-:W-:Y:S01]  /*57e0*/  FADD.FTZ R32, -R109, R32 ;  /* 0x000000206d207221 */ /* 0x000fe20000010100 */
[----:B------:R-:W-:Y:S01]  /*57f0*/  F2FP.F16.F32.PACK_AB R20, R20, R0 ;  /* 0x000000001414723e */ /* 0x000fe200000000ff */
[----:B------:R-:W-:Y:S01]  /*5800*/  FMUL.FTZ R0, R21, UR16 ;  /* 0x0000001015007c20 */ /* 0x000fe20008410000 */
[----:B------:R-:W-:Y:S01]  /*5810*/  FMUL.FTZ R16, R16, UR16 ;  /* 0x0000001010107c20 */ /* 0x000fe20008410000 */
[----:B------:R-:W-:Y:S01]  /*5820*/  FMUL.FTZ R101, R213, R32 ;  /* 0x00000020d5657220 */ /* 0x000fe20000410000 */
[----:B------:R-:W-:Y:S01]  /*5830*/  FADD.FTZ R100, -R109, R33 ;  /* 0x000000216d647221 */ /* 0x000fe20000010100 */
[----:B------:R-:W-:Y:S01]  /*5840*/  FFMA.FTZ R32, -R238, R238, 1 ;  /* 0x3f800000ee207423 */ /* 0x000fe200000101ee */
[----:B------:R-:W-:Y:S01]  /*5850*/  FFMA.FTZ R21, -R237, R237, 1 ;  /* 0x3f800000ed157423 */ /* 0x000fe200000101ed */
[----:B------:R-:W-:Y:S01]  /*5860*/  FMUL.FTZ R101, R0, R101 ;  /* 0x0000006500657220 */ /* 0x000fe20000410000 */
[----:B------:R-:W-:Y:S01]  /*5870*/  FFMA.FTZ R0, -R212, R212, 1 ;  /* 0x3f800000d4007423 */ /* 0x000fe200000101d4 */
[----:B------:R-:W-:Y:S01]  /*5880*/  FMUL.FTZ R16, R16, R102 ;  /* 0x0000006610107220 */ /* 0x000fe20000410000 */
[----:B------:R-:W-:Y:S01]  /*5890*/  FMUL.FTZ R100, R214, R100 ;  /* 0x00000064d6647220 */ /* 0x000fe20000410000 */
[----:B------:R-:W-:Y:S01]  /*58a0*/  FMUL.FTZ R32, R32, UR16 ;  /* 0x0000001020207c20 */ /* 0x000fe20008410000 */
[----:B------:R-:W-:Y:S01]  /*58b0*/  FMUL.FTZ R0, R0, UR16 ;  /* 0x0000001000007c20 */ /* 0x000fe20008410000 */
[----:B------:R-:W-:Y:S01]  /*58c0*/  FMUL.FTZ R21, R21, UR16 ;  /* 0x0000001015157c20 */ /* 0x000fe20008410000 */
[----:B------:R-:W-:Y:S02]  /*58d0*/  F2FP.F16.F32.PACK_AB R33, R16, R17 ;  /* 0x000000111021723e */ /* 0x000fe400000000ff */
[----:B------:R-:W-:Y:S01]  /*58e0*/  FMUL.FTZ R100, R0, R100 ;  /* 0x0000006400647220 */ /* 0x000fe20000410000 */
[C---:B---3--:R-:W-:Y:S01]  /*58f0*/  FADD.FTZ R6, -R108.reuse, R6 ;  /* 0x000000066c067221 */ /* 0x048fe20000010100 */
[C---:B------:R-:W-:Y:S01]  /*5900*/  FADD.FTZ R7, -R108.reuse, R7 ;  /* 0x000000076c077221 */ /* 0x040fe20000010100 */
[C---:B------:R-:W-:Y:S01]  /*5910*/  FADD.FTZ R18, -R108.reuse, R18 ;  /* 0x000000126c127221 */ /* 0x040fe20000010100 */
[----:B------:R-:W-:Y:S01]  /*5920*/  FADD.FTZ R19, -R108, R19 ;  /* 0x000000136c137221 */ /* 0x000fe20000010100 */
[----:B------:R-:W-:Y:S01]  /*5930*/  FMUL.FTZ R6, R239, R6 ;  /* 0x00000006ef067220 */ /* 0x000fe20000410000 */
[----:B------:R-:W-:Y:S03]  /*5940*/  FMUL.FTZ R7, R240, R7 ;  /* 0x00000007f0077220 */ /* 0x000fe60000410000 */
[----:B------:R-:W-:Y:S01]  /*5950*/  FMUL.FTZ R32, R32, R6 ;  /* 0x0000000620207220 */ /* 0x000fe20000410000 */
[----:B------:R-:W-:Y:S01]  /*5960*/  FMUL.FTZ R21, R21, R7 ;  /* 0x0000000715157220 */ /* 0x000fe20000410000 */
[----:B------:R-:W-:Y:S06]  /*5970*/  BRA.U !UP0, `(.L_x_883) ;  /* 0x0000000108847547 */ /* 0x000fec000b800000 */
[----:B------:R-:W1:Y:S01]  /*5980*/  LDC R16, c[0x0][0x3b0] ;  /* 0x0000ec00ff107b82 */ /* 0x000e620000000800 */
[----:B------:R-:W-:Y:S01]  /*5990*/  ISETP.GE.AND P0, PT, R241, UR8, PT ;  /* 0x00000008f1007c0c */ /* 0x000fe2000bf06270 */
[----:B------:R-:W-:Y:S01]  /*59a0*/  ULOP3.LUT UR18, UR40, 0x1, URZ, 0xc0, !UPT ;  /* 0x0000000128127892 */ /* 0x000fe2000f8ec0ff */
[----:B------:R-:W-:Y:S03]  /*59b0*/  IADD3 R6, P4, PT, RZ, -UR35, RZ ;  /* 0x80000023ff067c10 */ /* 0x000fe6000ff9e0ff */
[----:B------:R-:W-:Y:S04]  /*59c0*/  UISETP.NE.U32.AND UP1, UPT, UR18, 0x1, UPT ;  /* 0x000000011200788c */ /* 0x000fe8000bf25070 */
[----:B------:R-:W-:Y:S04]  /*59d0*/  USEL UR18, UR34, 0x2000, !UP1 ;  /* 0x0000200022127887 */ /* 0x000fe8000c800000 */
[----:B------:R-:W2:Y:S02]  /*59e0*/  @!P0 LDC R7, c[0x0][0x3b4] ;  /* 0x0000ed00ff078b82 */ /* 0x000ea40000000800 */
        /* <DEDUP_REMOVED lines=8> */
[----:B------:R-:W-:Y:S02]  /*5a70*/  LEA.HI.X.SX32 R233, R0, R233, 0x1, P5 ;  /* 0x000000e900e97211 */ /* 0x000fe400028f0eff */
[C---:B------:R-:W-:Y:S03]  /*5a80*/  @!P0 LEA R6, P5, R16.reuse, R234, 0x6 ;  /* 0x000000ea10068211 */ /* 0x040fe600078a30ff */
[----:B------:R-:W-:Y:S01]  /*5a90*/  @!P4 IMAD.MOV.U32 R17, RZ, RZ, R233 ;  /* 0x000000ffff11c224 */ /* 0x000fe200078e00e9 */
[----:B--2---:R-:W-:Y:S01]  /*5aa0*/  @!P0 LEA.HI.X R7, R16, R233, R7, 0x6, P5 ;  /* 0x000000e910078211 */ /* 0x004fe200028f3407 */
[----:B------:R-:W-:Y:S05]  /*5ab0*/  @!P4 IMAD.MOV.U32 R16, RZ, RZ, R234 ;  /* 0x000000ffff10c224 */ /* 0x000fea00078e00ea */
        /* <DEDUP_REMOVED lines=13> */
.L_x_883:
[----:B------:R2:W-:Y:S01]  /*5b90*/  STS [R110+0xa000], R2 ;  /* 0x00a000026e007388 */ /* 0x0005e20000000800 */
[----:B------:R-:W-:Y:S01]  /*5ba0*/  F2FP.F16.F32.PACK_AB R0, R21, R32 ;  /* 0x000000201500723e */ /* 0x000fe200000000ff */
[----:B-1----:R-:W-:Y:S01]  /*5bb0*/  FFMA.FTZ R6, -R190, R190, 1 ;  /* 0x3f800000be067423 */ /* 0x002fe200000101be */
[----:B------:R-:W-:Y:S01]  /*5bc0*/  FMUL.FTZ R16, R125, R18 ;  /* 0x000000127d107220 */ /* 0x000fe20000410000 */
[----:B------:R-:W-:Y:S01]  /*5bd0*/  FMUL.FTZ R7, R124, R19 ;  /* 0x000000137c077220 */ /* 0x000fe20000410000 */
[----:B------:R-:W-:Y:S01]  /*5be0*/  FADD.FTZ R22, -R108, R22 ;  /* 0x000000166c167221 */ /* 0x000fe20000010100 */
[----:B------:R1:W-:Y:S01]  /*5bf0*/  STS [R110+0xa400], R0 ;  /* 0x00a400006e007388 */ /* 0x0003e20000000800 */
[----:B------:R-:W-:Y:S01]  /*5c00*/  FMUL.FTZ R6, R6, UR16 ;  /* 0x0000001006067c20 */ /* 0x000fe20008410000 */
[----:B------:R-:W-:Y:S01]  /*5c10*/  FFMA.FTZ R17, -R184, R184, 1 ;  /* 0x3f800000b8117423 */ /* 0x000fe200000101b8 */
[----:B------:R-:W-:Y:S02]  /*5c20*/  FMUL.FTZ R22, R123, R22 ;  /* 0x000000167b167220 */ /* 0x000fe40000410000 */
[----:B------:R3:W-:Y:S01]  /*5c30*/  STS [R113+0xa000], R20 ;  /* 0x00a0001471007388 */ /* 0x0007e20000000800 */
[----:B------:R-:W-:Y:S01]  /*5c40*/  FMUL.FTZ R21, R6, R16 ;  /* 0x0000001006157220 */ /* 0x000fe20000410000 */
[----:B------:R-:W-:Y:S01]  /*5c50*/  FFMA.FTZ R6, -R127, R127, 1 ;  /* 0x3f8000007f067423 */ /* 0x000fe2000001017f */
[----:B------:R-:W-:Y:S01]  /*5c60*/  FMUL.FTZ R17, R17, UR16 ;  /* 0x0000001011117c20 */ /* 0x000fe20008410000 */
[----:B------:R-:W-:Y:S01]  /*5c70*/  FADD.FTZ R34, -R108, R34 ;  /* 0x000000226c227221 */ /* 0x000fe20000010100 */
[C---:B-----5:R-:W-:Y:S01]  /*5c80*/  FADD.FTZ R9, -R5.reuse, R9 ;  /* 0x0000000905097221 */ /* 0x060fe20000010100 */
[----:B------:R-:W-:Y:S01]  /*5c90*/  FMUL.FTZ R6, R6, UR16 ;  /* 0x0000001006067c20 */ /* 0x000fe20008410000 */
[----:B------:R-:W-:Y:S01]  /*5ca0*/  FADD.FTZ R8, -R5, R8 ;  /* 0x0000000805087221 */ /* 0x000fe20000010100 */
[----:B------:R-:W-:Y:S01]  /*5cb0*/  FMUL.FTZ R22, R17, R22 ;  /* 0x0000001611167220 */ /* 0x000fe20000410000 */
[----:B------:R-:W-:Y:S01]  /*5cc0*/  FMUL.FTZ R34, R121, R34 ;  /* 0x0000002279227220 */ /* 0x000fe20000410000 */
[C---:B------:R-:W-:Y:S01]  /*5cd0*/  FADD.FTZ R12, -R5.reuse, R12 ;  /* 0x0000000c050c7221 */ /* 0x040fe20000010100 */
[C---:B------:R-:W-:Y:S01]  /*5ce0*/  FADD.FTZ R25, -R5.reuse, R25 ;  /* 0x0000001905197221 */ /* 0x040fe20000010100 */
[C---:B------:R-:W-:Y:S01]  /*5cf0*/  FADD.FTZ R24, -R5.reuse, R24 ;  /* 0x0000001805187221 */ /* 0x040fe20000010100 */
[----:B------:R-:W-:Y:S01]  /*5d00*/  FADD.FTZ R28, -R5, R28 ;  /* 0x0000001c051c7221 */ /* 0x000fe20000010100 */
[----:B------:R-:W-:Y:S01]  /*5d10*/  FMUL.FTZ R12, R136, R12 ;  /* 0x0000000c880c7220 */ /* 0x000fe20000410000 */
[----:B--2---:R-:W-:Y:S01]  /*5d20*/  FFMA.FTZ R2, -R188, R188, 1 ;  /* 0x3f800000bc027423 */ /* 0x004fe200000101bc */
[----:B------:R-:W-:Y:S01]  /*5d30*/  FMUL.FTZ R24, R132, R24 ;  /* 0x0000001884187220 */ /* 0x000fe20000410000 */
[----:B------:R-:W-:Y:S01]  /*5d40*/  FMUL.FTZ R25, R131, R25 ;  /* 0x0000001983197220 */ /* 0x000fe20000410000 */
[----:B------:R-:W-:Y:S01]  /*5d50*/  FADD.FTZ R10, -R4, R10 ;  /* 0x0000000a040a7221 */ /* 0x000fe20000010100 */
[----:B------:R-:W-:Y:S01]  /*5d60*/  FMUL.FTZ R19, R2, UR16 ;  /* 0x0000001002137c20 */ /* 0x000fe20008410000 */
[----:B------:R-:W-:Y:S01]  /*5d70*/  FADD.FTZ R2, -R108, R35 ;  /* 0x000000236c027221 */ /* 0x000fe20000010100 */
[----:B-1----:R-:W-:Y:S01]  /*5d80*/  FADD.FTZ R0, -R5, R13 ;  /* 0x0000000d05007221 */ /* 0x002fe20000010100 */
[----:B------:R-:W-:Y:S01]  /*5d90*/  FMUL.FTZ R13, R139, R9 ;  /* 0x000000098b0d7220 */ /* 0x000fe20000410000 */
[----:B------:R-:W-:Y:S01]  /*5da0*/  FMUL.FTZ R19, R19, R7 ;  /* 0x0000000713137220 */ /* 0x000fe20000410000 */
[----:B------:R-:W-:Y:S01]  /*5db0*/  FFMA.FTZ R7, -R130, R130, 1 ;  /* 0x3f80000082077423 */ /* 0x000fe20000010182 */
[----:B------:R-:W-:Y:S01]  /*5dc0*/  FMUL.FTZ R2, R119, R2 ;  /* 0x0000000277027220 */ /* 0x000fe20000410000 */
[----:B------:R-:W-:Y:S01]  /*5dd0*/  FFMA.FTZ R9, -R203, R203, 1 ;  /* 0x3f800000cb097423 */ /* 0x000fe200000101cb */
[----:B------:R-:W-:Y:S01]  /*5de0*/  FMUL.FTZ R0, R135, R0 ;  /* 0x0000000087007220 */ /* 0x000fe20000410000 */
[----:B------:R-:W-:Y:S01]  /*5df0*/  FMUL.FTZ R7, R7, UR16 ;  /* 0x0000001007077c20 */ /* 0x000fe20008410000 */
[----:B------:R-:W-:Y:S01]  /*5e00*/  FMUL.FTZ R17, R6, R2 ;  /* 0x0000000206117220 */ /* 0x000fe20000410000 */
[----:B------:R-:W-:Y:S01]  /*5e10*/  F2FP.F16.F32.PACK_AB R2, R19, R21 ;  /* 0x000000151302723e */ /* 0x000fe200000000ff */
[----:B------:R-:W-:Y:S01]  /*5e20*/  FMUL.FTZ R19, R182, R8 ;  /* 0x00000008b6137220 */ /* 0x000fe20000410000 */
[----:B------:R-:W-:Y:S01]  /*5e30*/  FMUL.FTZ R34, R7, R34 ;  /* 0x0000002207227220 */ /* 0x000fe20000410000 */
[----:B------:R-:W-:Y:S01]  /*5e40*/  FFMA.FTZ R8, -R202, R202, 1 ;  /* 0x3f800000ca087423 */ /* 0x000fe200000101ca */
[----:B------:R-:W-:Y:S01]  /*5e50*/  FFMA.FTZ R7, -R201, R201, 1 ;  /* 0x3f800000c9077423 */ /* 0x000fe200000101c9 */
[----:B------:R-:W-:Y:S01]  /*5e60*/  FFMA.FTZ R6, -R199, R199, 1 ;  /* 0x3f800000c7067423 */ /* 0x000fe200000101c7 */
[----:B------:R-:W-:Y:S01]  /*5e70*/  FMUL.FTZ R9, R9, UR16 ;  /* 0x0000001009097c20 */ /* 0x000fe20008410000 */
[----:B------:R-:W-:Y:S01]  /*5e80*/  FMUL.FTZ R8, R8, UR16 ;  /* 0x0000001008087c20 */ /* 0x000fe20008410000 */
[----:B------:R-:W-:Y:S01]  /*5e90*/  FMUL.FTZ R7, R7, UR16 ;  /* 0x0000001007077c20 */ /* 0x000fe20008410000 */
[----:B------:R-:W-:Y:S01]  /*5ea0*/  FMUL.FTZ R6, R6, UR16 ;  /* 0x0000001006067c20 */ /* 0x000fe20008410000 */
[----:B---3--:R-:W-:Y:S01]  /*5eb0*/  FMUL.FTZ R20, R9, R19 ;  /* 0x0000001309147220 */ /* 0x008fe20000410000 */
[----:B------:R-:W-:Y:S01]  /*5ec0*/  FMUL.FTZ R19, R8, R13 ;  /* 0x0000000d08137220 */ /* 0x000fe20000410000 */
[----:B------:R-:W-:Y:S01]  /*5ed0*/  FMUL.FTZ R13, R7, R12 ;  /* 0x0000000c070d7220 */ /* 0x000fe20000410000 */
[----:B------:R-:W-:Y:S01]  /*5ee0*/  FMUL.FTZ R12, R6, R0 ;  /* 0x00000000060c7220 */ /* 0x000fe20000410000 */
[----:B------:R-:W-:Y:S01]  /*5ef0*/  FADD.FTZ R0, -R5, R29 ;  /* 0x0000001d05007221 */ /* 0x000fe20000010100 */
[----:B------:R-:W-:Y:S01]  /*5f00*/  FFMA.FTZ R5, -R187, R187, 1 ;  /* 0x3f800000bb057423 */ /* 0x000fe200000101bb */
[----:B------:R1:W-:Y:S01]  /*5f10*/  STS [R113+0xa400], R2 ;  /* 0x00a4000271007388 */ /* 0x0003e20000000800 */
[----:B------:R-:W-:Y:S01]  /*5f20*/  FFMA.FTZ R8, -R194, R194, 1 ;  /* 0x3f800000c2087423 */ /* 0x000fe200000101c2 */
[----:B------:R-:W-:Y:S01]  /*5f30*/  FMUL.FTZ R0, R126, R0 ;  /* 0x000000007e007220 */ /* 0x000fe20000410000 */
[----:B------:R-:W-:Y:S01]  /*5f40*/  FMUL.FTZ R5, R5, UR16 ;  /* 0x0000001005057c20 */ /* 0x000fe20008410000 */
[----:B------:R-:W-:Y:S01]  /*5f50*/  FFMA.FTZ R7, -R193, R193, 1 ;  /* 0x3f800000c1077423 */ /* 0x000fe200000101c1 */
[----:B------:R-:W-:Y:S01]  /*5f60*/  FMUL.FTZ R8, R8, UR16 ;  /* 0x0000001008087c20 */ /* 0x000fe20008410000 */
[----:B------:R-:W-:Y:S01]  /*5f70*/  FFMA.FTZ R6, -R189, R189, 1 ;  /* 0x3f800000bd067423 */ /* 0x000fe200000101bd */
[----:B------:R-:W-:Y:S01]  /*5f80*/  FMUL.FTZ R9, R5, R0 ;  /* 0x0000000005097220 */ /* 0x000fe20000410000 */
[----:B------:R-:W-:Y:S01]  /*5f90*/  F2FP.F16.F32.PACK_AB R0, R19, R20 ;  /* 0x000000141300723e */ /* 0x000fe200000000ff */
[----:B------:R-:W-:Y:S01]  /*5fa0*/  FMUL.FTZ R7, R7, UR16 ;  /* 0x0000001007077c20 */ /* 0x000fe20008410000 */
[----:B------:R-:W-:Y:S01]  /*5fb0*/  FMUL.FTZ R24, R8, R24 ;  /* 0x0000001808187220 */ /* 0x000fe20000410000 */
[----:B------:R-:W-:Y:S01]  /*5fc0*/  FMUL.FTZ R28, R129, R28 ;  /* 0x0000001c811c7220 */ /* 0x000fe20000410000 */
[----:B------:R-:W-:Y:S01]  /*5fd0*/  FMUL.FTZ R6, R6, UR16 ;  /* 0x0000001006067c20 */ /* 0x000fe20008410000 */
[----:B------:R2:W-:Y:S01]  /*5fe0*/  STS [R110+0xb000], R0 ;  /* 0x00b000006e007388 */ /* 0x0005e20000000800 */
[----:B------:R-:W-:Y:S01]  /*5ff0*/  FMUL.FTZ R8, R7, R25 ;  /* 0x0000001907087220 */ /* 0x000fe20000410000 */
[----:B------:R-:W-:Y:S01]  /*6000*/  F2FP.F16.F32.PACK_AB R7, R12, R13 ;  /* 0x0000000d0c07723e */ /* 0x000fe200000000ff */
[----:B------:R-:W-:Y:S01]  /*6010*/  FMUL.FTZ R12, R192, R10 ;  /* 0x0000000ac00c7220 */ /* 0x000fe20000410000 */
[----:B------:R-:W-:Y:S01]  /*6020*/  FFMA.FTZ R10, -R209, R209, 1 ;  /* 0x3f800000d10a7423 */ /* 0x000fe200000101d1 */
[----:B------:R-:W-:Y:S01]  /*6030*/  FADD.FTZ R14, -R4, R14 ;  /* 0x0000000e040e7221 */ /* 0x000fe20000010100 */
[----:B------:R-:W-:Y:S01]  /*6040*/  FFMA.FTZ R5, -R207, R207, 1 ;  /* 0x3f800000cf057423 */ /* 0x000fe200000101cf */
[----:B------:R-:W-:Y:S01]  /*6050*/  FMUL.FTZ R28, R6, R28 ;  /* 0x0000001c061c7220 */ /* 0x000fe20000410000 */
[----:B------:R-:W-:Y:S01]  /*6060*/  FMUL.FTZ R10, R10, UR16 ;  /* 0x000000100a0a7c20 */ /* 0x000fe20008410000 */
[----:B------:R-:W-:Y:S01]  /*6070*/  FADD.FTZ R11, -R4, R11 ;  /* 0x0000000b040b7221 */ /* 0x000fe20000010100 */
[----:B------:R-:W-:Y:S01]  /*6080*/  FFMA.FTZ R6, -R208, R208, 1 ;  /* 0x3f800000d0067423 */ /* 0x000fe200000101d0 */
[----:B------:R-:W-:Y:S01]  /*6090*/  FMUL.FTZ R14, R186, R14 ;  /* 0x0000000eba0e7220 */ /* 0x000fe20000410000 */
[----:B-1----:R-:W-:Y:S01]  /*60a0*/  FFMA.FTZ R2, -R206, R206, 1 ;  /* 0x3f800000ce027423 */ /* 0x002fe200000101ce */
[----:B------:R-:W-:Y:S01]  /*60b0*/  FMUL.FTZ R12, R10, R12 ;  /* 0x0000000c0a0c7220 */ /* 0x000fe20000410000 */
[----:B------:R-:W-:Y:S01]  /*60c0*/  FMUL.FTZ R5, R5, UR16 ;  /* 0x0000001005057c20 */ /* 0x000fe20008410000 */
[----:B------:R-:W-:Y:S01]  /*60d0*/  FADD.FTZ R27, -R4, R27 ;  /* 0x0000001b041b7221 */ /* 0x000fe20000010100 */
[----:B------:R-:W-:Y:S01]  /*60e0*/  FMUL.FTZ R2, R2, UR16 ;  /* 0x0000001002027c20 */ /* 0x000fe20008410000 */
[C---:B------:R-:W-:Y:S01]  /*60f0*/  FADD.FTZ R31, -R4.reuse, R31 ;  /* 0x0000001f041f7221 */ /* 0x040fe20000010100 */
[C---:B------:R-:W-:Y:S01]  /*6100*/  FADD.FTZ R26, -R4.reuse, R26 ;  /* 0x0000001a041a7221 */ /* 0x040fe20000010100 */
[----:B------:R-:W-:Y:S01]  /*6110*/  FADD.FTZ R30, -R4, R30 ;  /* 0x0000001e041e7221 */ /* 0x000fe20000010100 */
[----:B------:R-:W-:Y:S01]  /*6120*/  FMUL.FTZ R11, R191, R11 ;  /* 0x0000000bbf0b7220 */ /* 0x000fe20000410000 */
[----:B------:R-:W-:Y:S01]  /*6130*/  FMUL.FTZ R6, R6, UR16 ;  /* 0x0000001006067c20 */ /* 0x000fe20008410000 */
[----:B------:R-:W-:Y:S01]  /*6140*/  FMUL.FTZ R14, R5, R14 ;  /* 0x0000000e050e7220 */ /* 0x000fe20000410000 */
[----:B------:R-:W-:Y:S01]  /*6150*/  FMUL.FTZ R26, R138, R26 ;  /* 0x0000001a8a1a7220 */ /* 0x000fe20000410000 */
[----:B------:R-:W-:Y:S01]  /*6160*/  FMUL.FTZ R27, R137, R27 ;  /* 0x0000001b891b7220 */ /* 0x000fe20000410000 */
[----:B--2---:R-:W-:Y:S01]  /*6170*/  FADD.FTZ R0, -R4, R15 ;  /* 0x0000000f04007221 */ /* 0x004fe20000010100 */
[----:B------:R-:W-:Y:S01]  /*6180*/  FFMA.FTZ R4, -R197, R197, 1 ;  /* 0x3f800000c5047423 */ /* 0x000fe200000101c5 */
[----:B------:R-:W-:Y:S01]  /*6190*/  FMUL.FTZ R11, R6, R11 ;  /* 0x0000000b060b7220 */ /* 0x000fe20000410000 */
[----:B------:R-:W-:Y:S01]  /*61a0*/  FADD.FTZ R23, -R108, R23 ;  /* 0x000000176c177221 */ /* 0x000fe20000010100 */
[----:B------:R-:W-:Y:S01]  /*61b0*/  FMUL.FTZ R0, R185, R0 ;  /* 0x00000000b9007220 */ /* 0x000fe20000410000 */
[----:B------:R-:W-:Y:S01]  /*61c0*/  FMUL.FTZ R4, R4, UR16 ;  /* 0x0000001004047c20 */ /* 0x000fe20008410000 */
[----:B------:R-:W-:Y:S01]  /*61d0*/  FFMA.FTZ R16, -R183, R183, 1 ;  /* 0x3f800000b7107423 */ /* 0x000fe200000101b7 */
[----:B------:R-:W-:Y:S01]  /*61e0*/  FMUL.FTZ R23, R122, R23 ;  /* 0x000000177a177220 */ /* 0x000fe20000410000 */
[----:B------:R-:W-:Y:S01]  /*61f0*/  FMUL.FTZ R10, R2, R0 ;  /* 0x00000000020a7220 */ /* 0x000fe20000410000 */
[----:B------:R-:W-:Y:S01]  /*6200*/  FFMA.FTZ R0, -R198, R198, 1 ;  /* 0x3f800000c6007423 */ /* 0x000fe200000101c6 */
[----:B------:R-:W-:Y:S01]  /*6210*/  FFMA.FTZ R2, -R196, R196, 1 ;  /* 0x3f800000c4027423 */ /* 0x000fe200000101c4 */
[----:B------:R-:W-:Y:S01]  /*6220*/  FMUL.FTZ R16, R16, UR16 ;  /* 0x0000001010107c20 */ /* 0x000fe20008410000 */
[----:B------:R-:W-:Y:S01]  /*6230*/  FMUL.FTZ R30, R134, R30 ;  /* 0x0000001e861e7220 */ /* 0x000fe20000410000 */
[----:B------:R-:W-:Y:S01]  /*6240*/  FMUL.FTZ R5, R0, UR16 ;  /* 0x0000001000057c20 */ /* 0x000fe20008410000 */
[----:B------:R-:W-:Y:S01]  /*6250*/  FMUL.FTZ R2, R2, UR16 ;  /* 0x0000001002027c20 */ /* 0x000fe20008410000 */
[----:B------:R-:W-:Y:S01]  /*6260*/  FMUL.FTZ R16, R16, R23 ;  /* 0x0000001710107220 */ /* 0x000fe20000410000 */
[----:B------:R-:W-:Y:S01]  /*6270*/  FFMA.FTZ R0, -R195, R195, 1 ;  /* 0x3f800000c3007423 */ /* 0x000fe200000101c3 */
        /* <DEDUP_REMOVED lines=8> */
[----:B------:R-:W-:Y:S01]  /*6300*/  FMUL.FTZ R0, R0, UR16 ;  /* 0x0000001000007c20 */ /* 0x000fe20008410000 */
[----:B------:R-:W-:Y:S01]  /*6310*/  F2FP.F16.F32.PACK_AB R18, R100, R101 ;  /* 0x000000656412723e */ /* 0x000fe200000000ff */
[----:B------:R-:W-:Y:S02]  /*6320*/  IMAD R129, R246, UR9, RZ ;  /* 0x00000009f6817c24 */ /* 0x000fe4000f8e02ff */
[----:B------:R-:W-:Y:S01]  /*6330*/  STS [R113+0xb000], R7 ;  /* 0x00b0000771007388 */ /* 0x000fe20000000800 */
[----:B------:R-:W-:Y:S01]  /*6340*/  F2FP.F16.F32.PACK_AB R17, R17, R34 ;  /* 0x000000221111723e */ /* 0x000fe200000000ff */
[----:B------:R-:W-:Y:S01]  /*6350*/  FMUL.FTZ R6, R0, R31 ;  /* 0x0000001f00067220 */ /* 0x000fe20000410000 */
[----:B------:R-:W-:Y:S02]  /*6360*/  F2FP.F16.F32.PACK_AB R8, R8, R24 ;  /* 0x000000180808723e */ /* 0x000fe400000000ff */
[----:B------:R1:W-:Y:S01]  /*6370*/  STS [R113+0xb400], R2 ;  /* 0x00b4000271007388 */ /* 0x0003e20000000800 */
[----:B------:R-:W-:Y:S02]  /*6380*/  F2FP.F16.F32.PACK_AB R5, R5, R26 ;  /* 0x0000001a0505723e */ /* 0x000fe400000000ff */
[----:B------:R-:W-:Y:S02]  /*6390*/  F2FP.F16.F32.PACK_AB R9, R9, R28 ;  /* 0x0000001c0909723e */ /* 0x000fe400000000ff */
[----:B------:R-:W-:Y:S01]  /*63a0*/  STS [R111+-0x4000], R33 ;  /* 0xffc000216f007388 */ /* 0x000fe20000000800 */
[----:B------:R-:W-:Y:S02]  /*63b0*/  F2FP.F16.F32.PACK_AB R6, R6, R30 ;  /* 0x0000001e0606723e */ /* 0x000fe400000000ff */
[--C-:B------:R-:W-:Y:S02]  /*63c0*/  SHF.R.U32.HI R118, RZ, 0x1, R180.reuse ;  /* 0x00000001ff767819 */ /* 0x100fe400000116b4 */
[----:B------:R-:W-:Y:S01]  /*63d0*/  STS [R111+-0x3c00], R16 ;  /* 0xffc400106f007388 */ /* 0x000fe20000000800 */
[----:B------:R-:W-:Y:S02]  /*63e0*/  SHF.L.U32 R119, R180, 0x5, RZ ;  /* 0x00000005b4777819 */ /* 0x000fe400000006ff */
[----:B------:R-:W-:Y:S02]  /*63f0*/  LOP3.LUT R0, R118, 0x30, RZ, 0xc0, !PT ;  /* 0x0000003076007812 */ /* 0x000fe400078ec0ff */
[----:B------:R-:W-:Y:S02]  /*6400*/  STS [R114+-0x4000], R18 ;  /* 0xffc0001272007388 */ /* 0x000fe40000000800 */
[----:B------:R-:W-:Y:S03]  /*6410*/  LOP3.LUT R0, R0, 0x8, R180, 0xf8, !PT ;  /* 0x0000000800007812 */ /* 0x000fe600078ef8b4 */
[----:B------:R-:W-:Y:S01]  /*6420*/  STS [R114+-0x3c00], R17 ;  /* 0xffc4001172007388 */ /* 0x000fe20000000800 */
[--C-:B------:R-:W-:Y:S04]  /*6430*/  LOP3.LUT R0, R0, 0x1c0, R112.reuse, 0xf8, !PT ;  /* 0x000001c000007812 */ /* 0x100fe800078ef870 */
[----:B------:R-:W-:Y:S05]  /*6440*/  STS [R111+-0x3000], R8 ;  /* 0xffd000086f007388 */ /* 0x000fea0000000800 */
[----:B------:R-:W-:Y:S01]  /*6450*/  STS [R111+-0x2c00], R5 ;  /* 0xffd400056f007388 */ /* 0x000fe20000000800 */
[----:B-1----:R-:W-:Y:S02]  /*6460*/  LOP3.LUT R2, R0, 0x38, R117, 0x78, !PT ;  /* 0x0000003800027812 */ /* 0x002fe400078e7875 */
[----:B------:R-:W-:Y:S02]  /*6470*/  LOP3.LUT R0, R3, 0x200, R112, 0xf8, !PT ;  /* 0x0000020003007812 */ /* 0x000fe400078ef870 */
[----:B------:R-:W-:Y:S01]  /*6480*/  STS [R114+-0x3000], R9 ;  /* 0xffd0000972007388 */ /* 0x000fe20000000800 */
[----:B------:R-:W-:Y:S02]  /*6490*/  LOP3.LUT R2, R2, 0x200, R119, 0xf8, !PT ;  /* 0x0000020002027812 */ /* 0x000fe400078ef877 */
[----:B------:R-:W-:Y:S02]  /*64a0*/  LEA R0, R0, UR4, 0x1 ;  /* 0x0000000400007c11 */ /* 0x000fe4000f8e08ff */
[----:B------:R-:W-:Y:S01]  /*64b0*/  STS [R114+-0x2c00], R6 ;  /* 0xffd4000672007388 */ /* 0x000fe20000000800 */
[----:B------:R-:W-:Y:S02]  /*64c0*/  LEA R3, R2, UR4, 0x1 ;  /* 0x0000000402037c11 */ /* 0x000fe4000f8e08ff */
[----:B------:R-:W-:Y:S01]  /*64d0*/  IADD3 R2, PT, PT, R0, R116, RZ ;  /* 0x0000007400027210 */ /* 0x000fe20007ffe0ff */
        /* <DEDUP_REMOVED lines=59> */
[----:B------:R-:W-:Y:S06]  /*6890*/  BRA.U !UP0, `(.L_x_884) ;  /* 0x0000000108647547 */ /* 0x000fec000b800000 */
[----:B------:R-:W-:Y:S01]  /*68a0*/  IADD3 R5, P0, PT, RZ, -UR36, RZ ;  /* 0x80000024ff057c10 */ /* 0x000fe2000ff1e0ff */
[----:B------:R-:W-:Y:S01]  /*68b0*/  IMAD.U32 R7, RZ, RZ, UR25 ;  /* 0x00000019ff077e24 */ /* 0x000fe2000f8e00ff */
[C---:B------:R-:W-:Y:S01]  /*68c0*/  ISETP.GE.AND P4, PT, R241.reuse, UR8, PT ;  /* 0x00000008f1007c0c */ /* 0x040fe2000bf86270 */
[----:B------:R-:W-:Y:S01]  /*68d0*/  IMAD.U32 R6, RZ, RZ, UR24 ;  /* 0x00000018ff067e24 */ /* 0x000fe2000f8e00ff */
[----:B------:R-:W-:Y:S01]  /*68e0*/  ISETP.GE.AND P5, PT, R241, UR8, PT ;  /* 0x00000008f1007c0c */ /* 0x000fe2000bfa6270 */
[----:B------:R-:W-:Y:S05]  /*68f0*/  IMAD.X R4, RZ, RZ, ~UR17, P0 ;  /* 0x80000011ff047e24 */ /* 0x000fea00080e06ff */
[----:B------:R-:W-:Y:S04]  /*6900*/  SHF.R.S64 R5, R5, 0x1f, R4 ;  /* 0x0000001f05057819 */ /* 0x000fe80000001004 */
[----:B------:R-:W-:Y:S01]  /*6910*/  IADD3 R236, P0, PT, R5, R236, RZ ;  /* 0x000000ec05ec7210 */ /* 0x000fe20007f1e0ff */
[----:B------:R-:W-:Y:S03]  /*6920*/  IMAD.U32 R5, RZ, RZ, UR25 ;  /* 0x00000019ff057e24 */ /* 0x000fe6000f8e00ff */
[----:B------:R-:W-:Y:S02]  /*6930*/  LEA.HI.X.SX32 R235, R4, R235, 0x1, P0 ;  /* 0x000000eb04eb7211 */ /* 0x000fe400000f0eff */
        /* <DEDUP_REMOVED lines=15> */
.L_x_884:
[----:B------:R-:W-:Y:S01]  /*6a30*/  LOP3.LUT R112, R112, 0x200, RZ, 0xc0, !PT ;  /* 0x0000020070707812 */ /* 0x000fe200078ec0ff */
[----:B------:R-:W-:Y:S01]  /*6a40*/  LDSM.16.MT88.4 R8, [R0+0x6000] ;  /* 0x006000000008783b */ /* 0x000fe20000004200 */
[----:B------:R-:W-:Y:S01]  /*6a50*/  PLOP3.LUT P5, PT, PT, PT, UP0, 0x80, 0x8 ;  /* 0x000000000008781c */ /* 0x000fe20003faf008 */
[----:B------:R-:W-:Y:S01]  /*6a60*/  IMAD.U32 R124, RZ, RZ, UR50 ;  /* 0x00000032ff7c7e24 */ /* 0x000fe2000f8e00ff */
[----:B------:R-:W-:Y:S01]  /*6a70*/  LOP3.LUT R112, R112, 0xc00, R119, 0xf8, !PT ;  /* 0x00000c0070707812 */ /* 0x000fe200078ef877 */
[----:B------:R-:W-:Y:S01]  /*6a80*/  LDSM.16.MT88.4 R20, [R2+0x6000] ;  /* 0x006000000214783b */ /* 0x000fe20000004200 */
[----:B------:R-:W-:Y:S01]  /*6a90*/  VIADD R200, R200, 0xffffffc0 ;  /* 0xffffffc0c8c87836 */ /* 0x000fe20000000000 */
[----:B------:R-:W-:Y:S01]  /*6aa0*/  @UP0 UIADD3 UR20, UP1, UPT, UR22, -0x100, URZ ;  /* 0xffffff0016140890 */ /* 0x000fe2000ff3e0ff */
[----:B------:R-:W-:Y:S01]  /*6ab0*/  LOP3.LUT R112, R112, R178, RZ, 0xfc, !PT ;  /* 0x000000b270707212 */ /* 0x000fe200078efcff */
[----:B------:R-:W-:Y:S01]  /*6ac0*/  LDSM.16.MT88.4 R28, [R0+0x6800] ;  /* 0x00680000001c783b */ /* 0x000fe20000004200 */
[----:B------:R-:W-:Y:S01]  /*6ad0*/  LEA R124, P0, R124, R204, 0x2 ;  /* 0x000000cc7c7c7211 */ /* 0x000fe200078010ff */
[----:B------:R-:W-:Y:S01]  /*6ae0*/  @UP0 UIADD3.X UR19, UPT, UPT, UR23, -0x1, URZ, UP1, !UPT ;  /* 0xffffffff17130890 */ /* 0x000fe20008ffe4ff */
[----:B------:R-:W-:Y:S01]  /*6af0*/  LEA R112, R112, UR4, 0x1 ;  /* 0x0000000470707c11 */ /* 0x000fe2000f8e08ff */
[----:B------:R-:W-:Y:S01]  /*6b00*/  LDSM.16.MT88.4 R32, [R2+0x6800] ;  /* 0x006800000220783b */ /* 0x000fe20000004200 */
[----:B------:R-:W-:Y:S01]  /*6b10*/  @UP0 UIADD3 UR10, UP1, UPT, UR10, -0x100, URZ ;  /* 0xffffff000a0a0890 */ /* 0x000fe2000ff3e0ff */
[----:B------:R-:W-:Y:S01]  /*6b20*/  @P5 LOP3.LUT R118, R118, 0x10, RZ, 0xc0, !PT ;  /* 0x0000001076765812 */ /* 0x000fe200078ec0ff */
[----:B------:R-:W-:Y:S01]  /*6b30*/  ULOP3.LUT UR18, UR40, 0x1, URZ, 0xc0, !UPT ;  /* 0x0000000128127892 */ /* 0x000fe2000f8ec0ff */
[----:B------:R-:W1:Y:S01]  /*6b40*/  LDSM.16.M88.4 R16, [R112+0xa000] ;  /* 0x00a000007010783b */ /* 0x000e620000000200 */
[--C-:B------:R-:W-:Y:S01]  /*6b50*/  IMAD.IADD R114, R128, 0x1, R112.reuse ;  /* 0x0000000180727824 */ /* 0x100fe200078e0270 */
[----:B------:R-:W-:Y:S01]  /*6b60*/  @UP0 UIADD3.X UR11, UPT, UPT, UR11, -0x1, URZ, UP1, !UPT ;  /* 0xffffffff0b0b0890 */ /* 0x000fe20008ffe4ff */
[----:B------:R-:W-:Y:S01]  /*6b70*/  IMAD.IADD R113, R116, 0x1, R112 ;  /* 0x0000000174717824 */ /* 0x000fe200078e0270 */
[----:B------:R-:W-:Y:S01]  /*6b80*/  LDSM.16.MT88.4 R104, [R0+0x7000] ;  /* 0x007000000068783b */ /* 0x000fe20000004200 */
[----:B------:R-:W-:Y:S02]  /*6b90*/  UISETP.NE.U32.AND UP1, UPT, UR18, 0x1, UPT ;  /* 0x000000011200788c */ /* 0x000fe4000bf25070 */
[----:B------:R-:W-:Y:S01]  /*6ba0*/  IMAD.IADD R115, R128, 0x1, R113 ;  /* 0x0000000180737824 */ /* 0x000fe200078e0271 */
[----:B------:R-:W2:Y:S03]  /*6bb0*/  LDSM.16.M88.4 R24, [R114+0xa000] ;  /* 0x00a000007218783b */ /* 0x000ea60000000200 */
[----:B------:R-:W-:Y:S01]  /*6bc0*/  PLOP3.LUT P4, PT, PT, PT, UP1, 0x80, 0x8 ;  /* 0x000000000008781c */ /* 0x000fe20003f8f018 */
[----:B------:R-:W3:Y:S04]  /*6bd0*/  LDSM.16.M88.4 R100, [R113+0xa000] ;  /* 0x00a000007164783b */ /* 0x000ee80000000200 */
[----:B------:R-:W-:Y:S01]  /*6be0*/  LDSM.16.MT88.4 R108, [R0+0x7800] ;  /* 0x00780000006c783b */ /* 0x000fe20000004200 */
[C---:B-1----:R-:W-:Y:S08]  /*6bf0*/  HMMA.16816.F32 R4, R16.reuse, R8, RZ ;  /* 0x000000081004723c */ /* 0x042ff000000018ff */
[C---:B------:R-:W-:Y:S08]  /*6c00*/  HMMA.16816.F32 R8, R16.reuse, R10, RZ ;  /* 0x0000000a1008723c */ /* 0x040ff000000018ff */
[C---:B------:R-:W-:Y:S08]  /*6c10*/  HMMA.16816.F32 R12, R16.reuse, R20, RZ ;  /* 0x00000014100c723c */ /* 0x040ff000000018ff */
[----:B------:R-:W-:Y:S01]  /*6c20*/  HMMA.16816.F32 R16, R16, R22, RZ ;  /* 0x000000161010723c */ /* 0x000fe200000018ff */
[----:B------:R-:W1:Y:S07]  /*6c30*/  LDSM.16.MT88.4 R20, [R2+0x7000] ;  /* 0x007000000214783b */ /* 0x000e6e0000004200 */
[C---:B--2---:R-:W-:Y:S08]  /*6c40*/  HMMA.16816.F32 R4, R24.reuse, R28, R4 ;  /* 0x0000001c1804723c */ /* 0x044ff00000001804 */
[C---:B------:R-:W-:Y:S01]  /*6c50*/  HMMA.16816.F32 R8, R24.reuse, R30, R8 ;  /* 0x0000001e1808723c */ /* 0x040fe20000001808 */
[----:B------:R-:W2:Y:S07]  /*6c60*/  LDSM.16.M88.4 R28, [R115+0xa000] ;  /* 0x00a00000731c783b */ /* 0x000eae0000000200 */
[C---:B------:R-:W-:Y:S08]  /*6c70*/  HMMA.16816.F32 R12, R24.reuse, R32, R12 ;  /* 0x00000020180c723c */ /* 0x040ff0000000180c */
[----:B------:R-:W-:Y:S01]  /*6c80*/  HMMA.16816.F32 R16, R24, R34, R16 ;  /* 0x000000221810723c */ /* 0x000fe20000001810 */
[----:B------:R-:W4:Y:S04]  /*6c90*/  LDSM.16.MT88.4 R24, [R2+0x7800] ;  /* 0x007800000218783b */ /* 0x000f280000004200 */
[----:B------:R-:W-:Y:S03]  /*6ca0*/  LDSM.16.M88.4 R32, [R112+0xc000] ;  /* 0x00c000007020783b */ /* 0x000fe60000000200 */
[C---:B---3--:R-:W-:Y:S08]  /*6cb0*/  HMMA.16816.F32 R4, R100.reuse, R104, R4 ;  /* 0x000000686404723c */ /* 0x048ff00000001804 */
[C---:B------:R-:W-:Y:S01]  /*6cc0*/  HMMA.16816.F32 R8, R100.reuse, R106, R8 ;  /* 0x0000006a6408723c */ /* 0x040fe20000001808 */
[----:B------:R-:W3:Y:S07]  /*6cd0*/  LDSM.16.MT88.4 R104, [R0+0x8000] ;  /* 0x008000000068783b */ /* 0x000eee0000004200 */
[C---:B-1----:R-:W-:Y:S08]  /*6ce0*/  HMMA.16816.F32 R12, R100.reuse, R20, R12 ;  /* 0x00000014640c723c */ /* 0x042ff0000000180c */
[----:B------:R-:W-:Y:S01]  /*6cf0*/  HMMA.16816.F32 R16, R100, R22, R16 ;  /* 0x000000166410723c */ /* 0x000fe20000001810 */
[----:B------:R-:W1:Y:S04]  /*6d00*/  LDSM.16.MT88.4 R20, [R2+0x8000] ;  /* 0x008000000214783b */ /* 0x000e680000004200 */
[----:B------:R-:W-:Y:S03]  /*6d10*/  LDSM.16.M88.4 R100, [R114+0xc000] ;  /* 0x00c000007264783b */ /* 0x000fe60000000200 */
[C---:B--2---:R-:W-:Y:S08]  /*6d20*/  HMMA.16816.F32 R4, R28.reuse, R108, R4 ;  /* 0x0000006c1c04723c */ /* 0x044ff00000001804 */
[C---:B------:R-:W-:Y:S01]  /*6d30*/  HMMA.16816.F32 R8, R28.reuse, R110, R8 ;  /* 0x0000006e1c08723c */ /* 0x040fe20000001808 */
[----:B------:R-:W2:Y:S07]  /*6d40*/  LDSM.16.MT88.4 R108, [R0+0x8800] ;  /* 0x00880000006c783b */ /* 0x000eae0000004200 */
[C---:B----4-:R-:W-:Y:S08]  /*6d50*/  HMMA.16816.F32 R12, R28.reuse, R24, R12 ;  /* 0x000000181c0c723c */ /* 0x050ff0000000180c */
[----:B------:R-:W-:Y:S01]  /*6d60*/  HMMA.16816.F32 R16, R28, R26, R16 ;  /* 0x0000001a1c10723c */ /* 0x000fe20000001810 */
[----:B------:R-:W4:Y:S04]  /*6d70*/  LDSM.16.MT88.4 R24, [R2+0x8800] ;  /* 0x008800000218783b */ /* 0x000f280000004200 */
[----:B------:R-:W-:Y:S03]  /*6d80*/  LDSM.16.MT88.4 R28, [R0+0x9000] ;  /* 0x00900000001c783b */ /* 0x000fe60000004200 */
[C---:B---3--:R-:W-:Y:S08]  /*6d90*/  HMMA.16816.F32 R4, R32.reuse, R104, R4 ;  /* 0x000000682004723c */ /* 0x048ff00000001804 */
[C---:B------:R-:W-:Y:S08]  /*6da0*/  HMMA.16816.F32 R8, R32.reuse, R106, R8 ;  /* 0x0000006a2008723c */ /* 0x040ff00000001808 */
[C---:B-1----:R-:W-:Y:S01]  /*6db0*/  HMMA.16816.F32 R12, R32.reuse, R20, R12 ;  /* 0x00000014200c723c */ /* 0x042fe2000000180c */
[----:B------:R-:W-:Y:S05]  /*6dc0*/  IMAD.U32 R20, RZ, RZ, UR50 ;  /* 0x00000032ff147e24 */ /* 0x000fea000f8e00ff */
[----:B------:R-:W-:Y:S02]  /*6dd0*/  LEA.HI.X.SX32 R125, R20, R205, 0x2, P0 ;  /* 0x000000cd147d7211 */ /* 0x000fe400000f16ff */
[----:B------:R-:W-:Y:S01]  /*6de0*/  HMMA.16816.F32 R16, R32, R22, R16 ;  /* 0x000000162010723c */ /* 0x000fe20000001810 */
[----:B------:R1:W3:Y:S02]  /*6df0*/  LDSM.16.M88.4 R20, [R113+0xc000] ;  /* 0x00c000007114783b */ /* 0x0002e40000000200 */
[C---:B------:R-:W-:Y:S02]  /*6e00*/  LEA R122, P0, R129.reuse, R124, 0x5 ;  /* 0x0000007c817a7211 */ /* 0x040fe400078028ff */
[----:B------:R-:W3:Y:S02]  /*6e10*/  LDSM.16.MT88.4 R32, [R2+0x9000] ;  /* 0x009000000220783b */ /* 0x000ee40000004200 */
[C---:B------:R-:W-:Y:S01]  /*6e20*/  LEA.HI.X.SX32 R123, R129.reuse, R125, 0x5, P0 ;  /* 0x0000007d817b7211 */ /* 0x040fe200000f2eff */
[C---:B--2---:R-:W-:Y:S05]  /*6e30*/  HMMA.16816.F32 R4, R100.reuse, R108, R4 ;  /* 0x0000006c6404723c */ /* 0x044fea0000001804 */
[C---:B------:R-:W-:Y:S03]  /*6e40*/  LEA R112, P0, R129.reuse, R122, 0x5 ;  /* 0x0000007a81707211 */ /* 0x040fe600078028ff */
[C---:B------:R-:W-:Y:S08]  /*6e50*/  HMMA.16816.F32 R8, R100.reuse, R110, R8 ;  /* 0x0000006e6408723c */ /* 0x040ff00000001808 */
[C---:B----4-:R-:W-:Y:S03]  /*6e60*/  HMMA.16816.F32 R12, R100.reuse, R24, R12 ;  /* 0x00000018640c723c */ /* 0x050fe6000000180c */
[C---:B-1----:R-:W-:Y:S02]  /*6e70*/  LEA.HI.X.SX32 R113, R129.reuse, R123, 0x5, P0 ;  /* 0x0000007b81717211 */ /* 0x042fe400000f2eff */
[C---:B------:R-:W-:Y:S03]  /*6e80*/  LEA R110, P0, R129.reuse, R112, 0x5 ;  /* 0x00000070816e7211 */ /* 0x040fe600078028ff */
[----:B------:R-:W-:Y:S01]  /*6e90*/  HMMA.16816.F32 R16, R100, R26, R16 ;  /* 0x0000001a6410723c */ /* 0x000fe20000001810 */
[----:B------:R1:W-:Y:S02]  /*6ea0*/  LDSM.16.MT88.4 R100, [R0+0x9800] ;  /* 0x009800000064783b */ /* 0x0003e40000004200 */
[C---:B------:R-:W-:Y:S02]  /*6eb0*/  LEA.HI.X.SX32 R111, R129.reuse, R113, 0x5, P0 ;  /* 0x00000071816f7211 */ /* 0x040fe400000f2eff */
[----:B------:R2:W4:Y:S01]  /*6ec0*/  LDSM.16.M88.4 R24, [R115+0xc000] ;  /* 0x00c000007318783b */ /* 0x0005220000000200 */
[C---:B------:R-:W-:Y:S02]  /*6ed0*/  LEA R108, P0, R129.reuse, R110, 0x5 ;  /* 0x0000006e816c7211 */ /* 0x040fe400078028ff */
[C---:B---3--:R-:W-:Y:S05]  /*6ee0*/  HMMA.16816.F32 R4, R20.reuse, R28, R4 ;  /* 0x0000001c1404723c */ /* 0x048fea0000001804 */
[C---:B------:R-:W-:Y:S02]  /*6ef0*/  LEA.HI.X.SX32 R109, R129.reuse, R111, 0x5, P0 ;  /* 0x0000006f816d7211 */ /* 0x040fe400000f2eff */
[C---:B------:R-:W-:Y:S01]  /*6f00*/  LEA R106, P0, R129.reuse, R108, 0x5 ;  /* 0x0000006c816a7211 */ /* 0x040fe200078028ff */
[C---:B------:R-:W-:Y:S01]  /*6f10*/  HMMA.16816.F32 R8, R20.reuse, R30, R8 ;  /* 0x0000001e1408723c */ /* 0x040fe20000001808 */
[----:B------:R-:W3:Y:S02]  /*6f20*/  LDSM.16.MT88.4 R28, [R2+0x9800] ;  /* 0x00980000021c783b */ /* 0x000ee40000004200 */
[C---:B------:R-:W-:Y:S02]  /*6f30*/  LEA.HI.X.SX32 R107, R129.reuse, R109, 0x5, P0 ;  /* 0x0000006d816b7211 */ /* 0x040fe400000f2eff */
[C---:B------:R-:W-:Y:S02]  /*6f40*/  LEA R114, P0, R129.reuse, R106, 0x5 ;  /* 0x0000006a81727211 */ /* 0x040fe400078028ff */
[----:B-1----:R-:W-:Y:S01]  /*6f50*/  @P5 SHF.R.U32.HI R0, RZ, 0x2, R180 ;  /* 0x00000002ff005819 */ /* 0x002fe200000116b4 */
[C---:B------:R-:W-:Y:S03]  /*6f60*/  HMMA.16816.F32 R12, R20.reuse, R32, R12 ;  /* 0x00000020140c723c */ /* 0x040fe6000000180c */
[C---:B--2---:R-:W-:Y:S02]  /*6f70*/  LEA.HI.X.SX32 R115, R129.reuse, R107, 0x5, P0 ;  /* 0x0000006b81737211 */ /* 0x044fe400000f2eff */
[----:B------:R-:W-:Y:S01]  /*6f80*/  @P5 LOP3.LUT R223, R118, 0x7, R0, 0xf8, !PT ;  /* 0x0000000776df5812 */ /* 0x000fe200078ef800 */
[C---:B------:R-:W-:Y:S02]  /*6f90*/  VIADD R0, R172.reuse, 0xffffe000 ;  /* 0xffffe000ac007836 */ /* 0x040fe40000000000 */
[----:B------:R-:W-:Y:S03]  /*6fa0*/  HMMA.16816.F32 R16, R20, R34, R16 ;  /* 0x000000221410723c */ /* 0x000fe60000001810 */
[----:B------:R-:W-:Y:S04]  /*6fb0*/  IMAD.WIDE R126, R129, -0xc0, R114 ;  /* 0xffffff40817e7825 */ /* 0x000fe800078e0272 */
[----:B------:R-:W-:Y:S01]  /*6fc0*/  @P5 IMAD.WIDE.U32 R22, R223, R250, UR22 ;  /* 0x00000016df165e25 */ /* 0x000fe2000f8e00fa */
[C---:B------:R-:W-:Y:S01]  /*6fd0*/  LEA R104, P0, R129.reuse, R126, 0x5 ;  /* 0x0000007e81687211 */ /* 0x040fe200078028ff */
[----:B------:R-:W-:Y:S01]  /*6fe0*/  @UP0 UMOV UR22, UR20 ;  /* 0x0000001400160c82 */ /* 0x000fe20008000000 */
[----:B------:R-:W-:Y:S01]  /*6ff0*/  @UP0 UMOV UR23, UR19 ;  /* 0x0000001300170c82 */ /* 0x000fe20008000000 */
[----:B------:R-:W-:Y:S01]  /*7000*/  UISETP.GT.AND UP0, UPT, UR40, UR48, UPT ;  /* 0x000000302800728c */ /* 0x000fe2000bf04270 */
[C---:B----4-:R-:W-:Y:S01]  /*7010*/  HMMA.16816.F32 R4, R24.reuse, R100, R4 ;  /* 0x000000641804723c */ /* 0x050fe20000001804 */
[----:B------:R-:W5:Y:S04]  /*7020*/  @P5 LDG.E R245, desc[UR38][R22.64+-0x100] ;  /* 0xffff002616f55981 */ /* 0x000f68000c1e1900 */
[----:B------:R-:W5:Y:S01]  /*7030*/  @P5 LDG.E R244, desc[UR38][R22.64+-0xe0] ;  /* 0xffff202616f45981 */ /* 0x000f62000c1e1900 */
[C---:B------:R-:W-:Y:S01]  /*7040*/  LEA.HI.X.SX32 R105, R129.reuse, R127, 0x5, P0 ;  /* 0x0000007f81697211 */ /* 0x040fe200000f2eff */
[----:B------:R-:W-:Y:S01]  /*7050*/  @P4 VIADD R0, R172, 0x2000 ;  /* 0x00002000ac004836 */ /* 0x000fe20000000000 */
[C---:B------:R-:W-:Y:S01]  /*7060*/  HMMA.16816.F32 R8, R24.reuse, R102, R8 ;  /* 0x000000661808723c */ /* 0x040fe20000001808 */
[----:B------:R-:W5:Y:S02]  /*7070*/  @P5 LDG.E R243, desc[UR38][R22.64+-0x80] ;  /* 0xffff802616f35981 */ /* 0x000f64000c1e1900 */
[C---:B------:R-:W-:Y:S02]  /*7080*/  LEA R34, P0, R129.reuse, R104, 0x5 ;  /* 0x0000006881227211 */ /* 0x040fe400078028ff */
[----:B------:R1:W5:Y:S02]  /*7090*/  @P5 LDG.E R242, desc[UR38][R22.64+-0x60] ;  /* 0xffffa02616f25981 */ /* 0x000364000c1e1900 */
[C---:B------:R-:W-:Y:S01]  /*70a0*/  LEA.HI.X.SX32 R35, R129.reuse, R105, 0x5, P0 ;  /* 0x0000006981237211 */ /* 0x040fe200000f2eff */
[C---:B---3--:R-:W-:Y:S01]  /*70b0*/  HMMA.16816.F32 R12, R24.reuse, R28, R12 ;  /* 0x0000001c180c723c */ /* 0x048fe2000000180c */
[----:B------:R-:W-:Y:S02]  /*70c0*/  LDSM.16.MT88.4 R100, [R3+0xd000] ;  /* 0x00d000000364783b */ /* 0x000fe40000004200 */
[C---:B------:R-:W-:Y:S02]  /*70d0*/  LEA R32, P0, R129.reuse, R34, 0x5 ;  /* 0x0000002281207211 */ /* 0x040fe400078028ff */
[----:B------:R2:W-:Y:S02]  /*70e0*/  REDG.E.ADD.F32.FTZ.RN.STRONG.GPU desc[UR38][R204.64], R4 ;  /* 0x00000004cc0079a6 */ /* 0x0005e4000c12f326 */
[C---:B------:R-:W-:Y:S01]  /*70f0*/  LEA.HI.X.SX32 R33, R129.reuse, R35, 0x5, P0 ;  /* 0x0000002381217211 */ /* 0x040fe200000f2eff */
[----:B------:R-:W-:Y:S01]  /*7100*/  HMMA.16816.F32 R16, R24, R30, R16 ;  /* 0x0000001e1810723c */ /* 0x000fe20000001810 */
[----:B------:R3:W-:Y:S02]  /*7110*/  REDG.E.ADD.F32.FTZ.RN.STRONG.GPU desc[UR38][R124.64], R5 ;  /* 0x000000057c0079a6 */ /* 0x0007e4000c12f326 */
[C---:B------:R-:W-:Y:S02]  /*7120*/  LEA R20, P0, R129.reuse, R32, 0x5 ;  /* 0x0000002081147211 */ /* 0x040fe400078028ff */
[----:B------:R4:W-:Y:S02]  /*7130*/  REDG.E.ADD.F32.FTZ.RN.STRONG.GPU desc[UR38][R122.64], R6 ;  /* 0x000000067a0079a6 */ /* 0x0009e4000c12f326 */
[C---:B------:R-:W-:Y:S02]  /*7140*/  LEA.HI.X.SX32 R21, R129.reuse, R33, 0x5, P0 ;  /* 0x0000002181157211 */ /* 0x040fe400000f2eff */
[----:B------:R1:W-:Y:S04]  /*7150*/  REDG.E.ADD.F32.FTZ.RN.STRONG.GPU desc[UR38][R112.64], R7 ;  /* 0x00000007700079a6 */ /* 0x0003e8000c12f326 */
[----:B------:R-:W-:Y:S04]  /*7160*/  REDG.E.ADD.F32.FTZ.RN.STRONG.GPU desc[UR38][R110.64], R8 ;  /* 0x000000086e0079a6 */ /* 0x000fe8000c12f326 */
[----:B------:R-:W-:Y:S04]  /*7170*/  REDG.E.ADD.F32.FTZ.RN.STRONG.GPU desc[UR38][R108.64], R9 ;  /* 0x000000096c0079a6 */ /* 0x000fe8000c12f326 */
[----:B------:R-:W-:Y:S01]  /*7180*/  REDG.E.ADD.F32.FTZ.RN.STRONG.GPU desc[UR38][R106.64], R10 ;  /* 0x0000000a6a0079a6 */ /* 0x000fe2000c12f326 */
[C---:B--2---:R-:W-:Y:S03]  /*7190*/  LEA R4, P0, R129.reuse, R20, 0x5 ;  /* 0x0000001481047211 */ /* 0x044fe600078028ff */
[----:B------:R-:W-:Y:S01]  /*71a0*/  REDG.E.ADD.F32.FTZ.RN.STRONG.GPU desc[UR38][R114.64], R11 ;  /* 0x0000000b720079a6 */ /* 0x000fe2000c12f326 */
[C---:B---3--:R-:W-:Y:S03]  /*71b0*/  LEA.HI.X.SX32 R5, R129.reuse, R21, 0x5, P0 ;  /* 0x0000001581057211 */ /* 0x048fe600000f2eff */
[----:B------:R-:W-:Y:S01]  /*71c0*/  REDG.E.ADD.F32.FTZ.RN.STRONG.GPU desc[UR38][R204.64+0x80], R12 ;  /* 0x0000800ccc0079a6 */ /* 0x000fe2000c12f326 */
[C---:B----4-:R-:W-:Y:S03]  /*71d0*/  LEA R6, P0, R129.reuse, R4, 0x5 ;  /* 0x0000000481067211 */ /* 0x050fe600078028ff */
[----:B------:R-:W-:Y:S01]  /*71e0*/  REDG.E.ADD.F32.FTZ.RN.STRONG.GPU desc[UR38][R126.64+0x80], R13 ;  /* 0x0000800d7e0079a6 */ /* 0x000fe2000c12f326 */
[----:B-1----:R-:W-:Y:S03]  /*71f0*/  LEA.HI.X.SX32 R7, R129, R5, 0x5, P0 ;  /* 0x0000000581077211 */ /* 0x002fe600000f2eff */
[----:B------:R1:W-:Y:S04]  /*7200*/  REDG.E.ADD.F32.FTZ.RN.STRONG.GPU desc[UR38][R104.64+0x80], R14 ;  /* 0x0000800e680079a6 */ /* 0x0003e8000c12f326 */
[----:B------:R-:W-:Y:S04]  /*7210*/  REDG.E.ADD.F32.FTZ.RN.STRONG.GPU desc[UR38][R34.64+0x80], R15 ;  /* 0x0000800f220079a6 */ /* 0x000fe8000c12f326 */
[----:B------:R-:W-:Y:S04]  /*7220*/  REDG.E.ADD.F32.FTZ.RN.STRONG.GPU desc[UR38][R32.64+0x80], R16 ;  /* 0x00008010200079a6 */ /* 0x000fe8000c12f326 */
[----:B------:R-:W-:Y:S04]  /*7230*/  REDG.E.ADD.F32.FTZ.RN.STRONG.GPU desc[UR38][R20.64+0x80], R17 ;  /* 0x00008011140079a6 */ /* 0x000fe8000c12f326 */
[----:B------:R-:W-:Y:S04]  /*7240*/  REDG.E.ADD.F32.FTZ.RN.STRONG.GPU desc[UR38][R4.64+0x80], R18 ;  /* 0x00008012040079a6 */ /* 0x000fe8000c12f326 */
[----:B------:R-:W-:Y:S04]  /*7250*/  REDG.E.ADD.F32.FTZ.RN.STRONG.GPU desc[UR38][R6.64+0x80], R19 ;  /* 0x00008013060079a6 */ /* 0x000fe8000c12f326 */
[----:B------:R-:W-:Y:S01]  /*7260*/  LDSM.16.MT88.4 R4, [R3+0xa000] ;  /* 0x00a000000304783b */ /* 0x000fe20000004200 */
[----:B-1----:R-:W-:Y:S03]  /*7270*/  IMAD.IADD R104, R116, 0x1, R172 ;  /* 0x0000000174687824 */ /* 0x002fe600078e02ac */
[----:B------:R-:W1:Y:S04]  /*7280*/  LDSM.16.MT88.4 R8, [R172] ;  /* 0x00000000ac08783b */ /* 0x000e680000004200 */
[----:B------:R-:W2:Y:S04]  /*7290*/  LDSM.16.MT88.4 R20, [R3+0xc000] ;  /* 0x00c000000314783b */ /* 0x000ea80000004200 */
[----:B------:R-:W3:Y:S04]  /*72a0*/  LDSM.16.MT88.4 R24, [R104] ;  /* 0x000000006818783b */ /* 0x000ee80000004200 */
[----:B------:R-:W-:Y:S04]  /*72b0*/  LDSM.16.MT88.4 R28, [R3+0xa800] ;  /* 0x00a80000031c783b */ /* 0x000fe80000004200 */
[----:B------:R-:W4:Y:S04]  /*72c0*/  LDSM.16.MT88.4 R12, [R172+0x800] ;  /* 0x00080000ac0c783b */ /* 0x000f280000004200 */
[----:B------:R-:W4:Y:S04]  /*72d0*/  LDSM.16.MT88.4 R32, [R3+0xc800] ;  /* 0x00c800000320783b */ /* 0x000f280000004200 */
[----:B------:R-:W4:Y:S01]  /*72e0*/  LDSM.16.MT88.4 R16, [R104+0x800] ;  /* 0x000800006810783b */ /* 0x000f220000004200 */
[-C--:B-1----:R-:W-:Y:S08]  /*72f0*/  HMMA.16816.F32 R68, R4, R8.reuse, R68 ;  /* 0x000000080444723c */ /* 0x082ff00000001844 */
[C---:B--2---:R-:W-:Y:S08]  /*7300*/  HMMA.16816.F32 R72, R20.reuse, R8, R72 ;  /* 0x000000081448723c */ /* 0x044ff00000001848 */
[-C--:B------:R-:W-:Y:S08]  /*7310*/  HMMA.16816.F32 R76, R20, R10.reuse, R76 ;  /* 0x0000000a144c723c */ /* 0x080ff0000000184c */
[C---:B------:R-:W-:Y:S01]  /*7320*/  HMMA.16816.F32 R80, R4.reuse, R10, R80 ;  /* 0x0000000a0450723c */ /* 0x040fe20000001850 */
[----:B------:R-:W-:Y:S07]  /*7330*/  LDSM.16.MT88.4 R8, [R3+0xb000] ;  /* 0x00b000000308783b */ /* 0x000fee0000004200 */
[-C--:B---3--:R-:W-:Y:S08]  /*7340*/  HMMA.16816.F32 R84, R4, R24.reuse, R84 ;  /* 0x000000180454723c */ /* 0x088ff00000001854 */
[C---:B------:R-:W-:Y:S08]  /*7350*/  HMMA.16816.F32 R88, R20.reuse, R24, R88 ;  /* 0x000000181458723c */ /* 0x040ff00000001858 */
[-C--:B------:R-:W-:Y:S01]  /*7360*/  HMMA.16816.F32 R92, R20, R26.reuse, R92 ;  /* 0x0000001a145c723c */ /* 0x080fe2000000185c */
[----:B------:R-:W1:Y:S07]  /*7370*/  LDSM.16.MT88.4 R20, [R172+0x1000] ;  /* 0x00100000ac14783b */ /* 0x000e6e0000004200 */
[----:B------:R-:W-:Y:S01]  /*7380*/  HMMA.16816.F32 R96, R4, R26, R96 ;  /* 0x0000001a0460723c */ /* 0x000fe20000001860 */
[----:B------:R-:W2:Y:S04]  /*7390*/  LDSM.16.MT88.4 R4, [R104+0x1000] ;  /* 0x001000006804783b */ /* 0x000ea80000004200 */
[----:B------:R3:W-:Y:S03]  /*73a0*/  LDSM.16.MT88.4 R24, [R172+0x1800] ;  /* 0x00180000ac18783b */ /* 0x0007e60000004200 */
[-C--:B----4-:R-:W-:Y:S01]  /*73b0*/  HMMA.16816.F32 R68, R28, R12.reuse, R68 ;  /* 0x0000000c1c44723c */ /* 0x090fe20000001844 */
[----:B------:R-:W-:Y:S07]  /*73c0*/  LDSM.16.MT88.4 R104, [R104+0x1800] ;  /* 0x001800006868783b */ /* 0x000fee0000004200 */
[C---:B------:R-:W-:Y:S08]  /*73d0*/  HMMA.16816.F32 R72, R32.reuse, R12, R72 ;  /* 0x0000000c2048723c */ /* 0x040ff00000001848 */
[-C--:B------:R-:W-:Y:S03]  /*73e0*/  HMMA.16816.F32 R76, R32, R14.reuse, R76 ;  /* 0x0000000e204c723c */ /* 0x080fe6000000184c */
[----:B---3--:R-:W-:Y:S05]  /*73f0*/  IMAD.MOV.U32 R172, RZ, RZ, R0 ;  /* 0x000000ffffac7224 */ /* 0x008fea00078e0000 */
[C---:B------:R-:W-:Y:S01]  /*7400*/  HMMA.16816.F32 R80, R28.reuse, R14, R80 ;  /* 0x0000000e1c50723c */ /* 0x040fe20000001850 */
[----:B------:R-:W3:Y:S07]  /*7410*/  LDSM.16.MT88.4 R12, [R3+0xb800] ;  /* 0x00b80000030c783b */ /* 0x000eee0000004200 */
[-C--:B------:R-:W-:Y:S08]  /*7420*/  HMMA.16816.F32 R84, R28, R16.reuse, R84 ;  /* 0x000000101c54723c */ /* 0x080ff00000001854 */
[C---:B------:R-:W-:Y:S08]  /*7430*/  HMMA.16816.F32 R88, R32.reuse, R16, R88 ;  /* 0x000000102058723c */ /* 0x040ff00000001858 */
[-C--:B------:R-:W-:Y:S01]  /*7440*/  HMMA.16816.F32 R92, R32, R18.reuse, R92 ;  /* 0x00000012205c723c */ /* 0x080fe2000000185c */
[----:B------:R-:W4:Y:S07]  /*7450*/  LDSM.16.MT88.4 R32, [R3+0xd800] ;  /* 0x00d800000320783b */ /* 0x000f2e0000004200 */
        /* <DEDUP_REMOVED lines=148> */
.L_x_886:
[----:B------:R-:W2:Y:S01]  /*7da0*/  LDCU.64 UR10, c[0x0][0x5c0] ;  /* 0x0000b800ff0a77ac */ /* 0x000ea20008000a00 */
[----:B------:R-:W-:-:S04]  /*7db0*/  UIADD3 UR5, UPT, UPT, UR42, UR44, URZ ;  /* 0x0000002c2a057290 */ /* 0x000fc8000fffe0ff */
[----:B--2---:R-:W-:Y:S02]  /*7dc0*/  UIMAD.WIDE.U32 UR22, UR5, UR10, URZ ;  /* 0x0000000a051672a5 */ /* 0x004fe4000f8e00ff */
[----:B------:R-:W-:-:S04]  /*7dd0*/  UIMAD UR5, UR5, UR11, URZ ;  /* 0x0000000b050572a4 */ /* 0x000fc8000f8e02ff */
[----:B------:R-:W-:-:S06]  /*7de0*/  UIADD3 UR5, UPT, UPT, UR23, UR5, URZ ;  /* 0x0000000517057290 */ /* 0x000fcc000fffe0ff */
[----:B-1----:R-:W-:Y:S02]  /*7df0*/  MOV R0, UR5 ;  /* 0x0000000500007c02 */ /* 0x002fe40008000f00 */
.L_x_887:
        /* <DEDUP_REMOVED lines=12> */
.L_x_888:
[----:B------:R-:W1:Y:S01]  /*7ec0*/  LDCU.64 UR8, c[0x0][0x5c8] ;  /* 0x0000b900ff0877ac */ /* 0x000e620008000a00 */
[----:B------:R-:W-:-:S04]  /*7ed0*/  UIADD3 UR5, UPT, UPT, UR42, UR44, URZ ;  /* 0x0000002c2a057290 */ /* 0x000fc8000fffe0ff */
[----:B-1----:R-:W-:Y:S02]  /*7ee0*/  UIMAD.WIDE.U32 UR20, UR5, UR8, URZ ;  /* 0x00000008051472a5 */ /* 0x002fe4000f8e00ff */
[----:B------:R-:W-:-:S04]  /*7ef0*/  UIMAD UR5, UR5, UR9, URZ ;  /* 0x00000009050572a4 */ /* 0x000fc8000f8e02ff */
[----:B------:R-:W-:-:S06]  /*7f00*/  UIADD3 UR5, UPT, UPT, UR21, UR5, URZ ;  /* 0x0000000515057290 */ /* 0x000fcc000fffe0ff */
[----:B------:R-:W-:-:S07]  /*7f10*/  MOV R20, UR5 ;  /* 0x0000000500147c02 */ /* 0x000fce0008000f00 */
.L_x_889:
[----:B------:R-:W-:Y:S01]  /*7f20*/  BAR.SYNC.DEFER_BLOCKING 0x0 ;  /* 0x0000000000007b1d */ /* 0x000fe20000010000 */
[----:B------:R-:W-:Y:S01]  /*7f30*/  USHF.L.U32 UR5, UR45, 0x7, URZ ;  /* 0x000000072d057899 */ /* 0x000fe200080006ff */
[----:B------:R-:W-:Y:S01]  /*7f40*/  LEA.HI R6, R180, 0x20, RZ, 0x1d ;  /* 0x00000020b4067811 */ /* 0x000fe200078fe8ff */
[----:B------:R-:W-:Y:S02]  /*7f50*/  USHF.L.U32 UR17, UR45, 0x7, URZ ;  /* 0x000000072d117899 */ /* 0x000fe400080006ff */
[----:B------:R-:W-:-:S03]  /*7f60*/  USHF.R.S32.HI UR18, URZ, 0x1f, UR5 ;  /* 0x0000001fff127899 */ /* 0x000fc60008011405 */
[----:B------:R-:W1:Y:S01]  /*7f70*/  LDC.64 R4, c[0x0][0x5d8] ;  /* 0x00017600ff047b82 */ /* 0x000e620000000a00 */
[----:B------:R-:W2:Y:S01]  /*7f80*/  LDCU UR16, c[0x0][0x440] ;  /* 0x00008800ff1077ac */ /* 0x000ea20008000800 */
[----:B------:R-:W3:Y:S01]  /*7f90*/  S2R R36, SR_TID.X ;  /* 0x0000000000247919 */ /* 0x000ee20000002100 */
[----:B------:R-:W-:Y:S01]  /*7fa0*/  BSSY.RECONVERGENT B0, `(.L_x_890) ;  /* 0x0000025000007945 */ /* 0x000fe20003800200 */
[----:B------:R-:W-:Y:S02]  /*7fb0*/  UIMAD.WIDE.U32 UR24, UR5, UR10, URZ ;  /* 0x0000000a051872a5 */ /* 0x000fe4000f8e00ff */
[----:B------:R-:W-:Y:S02]  /*7fc0*/  UIADD3 UR41, UPT, UPT, -UR17, UR41, URZ ;  /* 0x0000002911297290 */ /* 0x000fe4000fffe1ff */
[----:B------:R-:W4:Y:S02]  /*7fd0*/  LDC.64 R34, c[0x0][0x5e0] ;  /* 0x00017800ff227b82 */ /* 0x000f240000000a00 */
[----:B------:R-:W-:-:S02]  /*7fe0*/  IMAD.U32 R2, RZ, RZ, UR24 ;  /* 0x00000018ff027e24 */ /* 0x000fc4000f8e00ff */
[----:B------:R-:W-:-:S03]  /*7ff0*/  IMAD.U32 R3, RZ, RZ, UR25 ;  /* 0x00000019ff037e24 */ /* 0x000fc6000f8e00ff */
[----:B------:R-:W-:Y:S01]  /*8000*/  LOP3.LUT R2, R2, 0x38, R117, 0xf8, !PT ;  /* 0x0000003802027812 */ /* 0x000fe200078ef875 */
[----:B------:R1:W4:Y:S01]  /*8010*/  LDS.128 R16, [R121+0x7000] ;  /* 0x0070000079107984 */ /* 0x0003220000000c00 */
[----:B--2---:R-:W-:Y:S01]  /*8020*/  ISETP.GE.AND P6, PT, R241, UR16, PT ;  /* 0x00000010f1007c0c */ /* 0x004fe2000bfc6270 */
[----:B------:R-:W-:Y:S01]  /*8030*/  UIMAD UR16, UR18, UR10, URZ ;  /* 0x0000000a121072a4 */ /* 0x000fe2000f8e02ff */
[----:B------:R-:W-:Y:S02]  /*8040*/  IADD3 R2, P0, PT, R2, UR22, RZ ;  /* 0x0000001602027c10 */ /* 0x000fe4000ff1e0ff */
[----:B------:R-:W-:Y:S01]  /*8050*/  ISETP.GE.OR P5, PT, R6, UR41, P6 ;  /* 0x0000002906007c0c */ /* 0x000fe2000b7a6670 */
[----:B------:R-:W-:Y:S01]  /*8060*/  UIMAD UR16, UR5, UR11, UR16 ;  /* 0x0000000b051072a4 */ /* 0x000fe2000f8e0210 */
[C---:B------:R-:W-:Y:S02]  /*8070*/  LEA.HI R6, R180.reuse, 0x40, RZ, 0x1d ;  /* 0x00000040b4067811 */ /* 0x040fe400078fe8ff */
[----:B------:R-:W-:-:S02]  /*8080*/  LEA.HI R180, R180, 0x60, RZ, 0x1d ;  /* 0x00000060b4b47811 */ /* 0x000fc400078fe8ff */
[----:B------:R-:W-:Y:S01]  /*8090*/  ISETP.GE.OR P4, PT, R6, UR41, P6 ;  /* 0x0000002906007c0c */ /* 0x000fe2000b786670 */
[----:B------:R-:W-:Y:S01]  /*80a0*/  IMAD.U32 R3, RZ, RZ, UR16 ;  /* 0x00000010ff037e24 */ /* 0x000fe2000f8e00ff */
[----:B------:R-:W-:Y:S02]  /*80b0*/  ISETP.GE.OR P3, PT, R180, UR41, P6 ;  /* 0x00000029b4007c0c */ /* 0x000fe4000b766670 */
[----:B---3--:R-:W-:Y:S02]  /*80c0*/  SHF.R.U32.HI R36, RZ, 0x3, R36 ;  /* 0x00000003ff247819 */ /* 0x008fe40000011624 */
[----:B------:R-:W-:Y:S02]  /*80d0*/  IADD3.X R3, PT, PT, R0, UR25, R3, P0, !PT ;  /* 0x0000001900037c10 */ /* 0x000fe400087fe403 */
[C---:B------:R-:W-:Y:S02]  /*80e0*/  ISETP.GE.OR P6, PT, R36.reuse, UR41, P6 ;  /* 0x0000002924007c0c */ /* 0x040fe4000b7c6670 */
[----:B------:R-:W-:Y:S01]  /*80f0*/  IADD3 R28, P2, PT, R36, 0x20, RZ ;  /* 0x00000020241c7810 */ /* 0x000fe20007f5e0ff */
[----:B-1----:R-:W-:Y:S01]  /*8100*/  IMAD.WIDE.U32 R6, R4, UR27, R2 ;  /* 0x0000001b04067c25 */ /* 0x002fe2000f8e0002 */
[----:B------:R-:W-:-:S02]  /*8110*/  IADD3 R29, P1, PT, R36, 0x40, RZ ;  /* 0x00000040241d7810 */ /* 0x000fc40007f3e0ff */
[----:B------:R-:W-:Y:S01]  /*8120*/  IADD3 R30, P0, PT, R36, 0x60, RZ ;  /* 0x00000060241e7810 */ /* 0x000fe20007f1e0ff */
[----:B------:R-:W-:Y:S02]  /*8130*/  IMAD.X R33, RZ, RZ, RZ, P2 ;  /* 0x000000ffff217224 */ /* 0x000fe400010e06ff */
[----:B------:R-:W-:-:S04]  /*8140*/  IMAD R12, R5, UR27, R7 ;  /* 0x0000001b050c7c24 */ /* 0x000fc8000f8e0207 */
[----:B------:R-:W-:Y:S06]  /*8150*/  @P6 BRA `(.L_x_891) ;  /* 0x0000000000246947 */ /* 0x000fec0003800000 */
        /* <DEDUP_REMOVED lines=9> */
.L_x_891:
[----:B------:R-:W-:Y:S05]  /*81f0*/  BSYNC.RECONVERGENT B0 ;  /* 0x0000000000007941 */ /* 0x000fea0003800200 */
.L_x_890:
        /* <DEDUP_REMOVED lines=12> */
.L_x_893:
[----:B------:R-:W-:Y:S05]  /*82c0*/  BSYNC.RECONVERGENT B0 ;  /* 0x0000000000007941 */ /* 0x000fea0003800200 */
.L_x_892:
[----:B-1----:R1:W3:Y:S01]  /*82d0*/  LDS.128 R8, [R121+0x8000] ;  /* 0x0080000079087984 */ /* 0x0022e20000000c00 */
        /* <DEDUP_REMOVED lines=13> */
.L_x_895:
[----:B------:R-:W-:Y:S05]  /*83b0*/  BSYNC.RECONVERGENT B0 ;  /* 0x0000000000007941 */ /* 0x000fea0003800200 */
.L_x_894:
[----:B--23--:R2:W3:Y:S01]  /*83c0*/  LDS.128 R8, [R121+0x9000] ;  /* 0x0090000079087984 */ /* 0x00c4e20000000c00 */
        /* <DEDUP_REMOVED lines=14> */
.L_x_897:
[----:B------:R-:W-:Y:S05]  /*84b0*/  BSYNC.RECONVERGENT B0 ;  /* 0x0000000000007941 */ /* 0x000fea0003800200 */
.L_x_896:
        /* <DEDUP_REMOVED lines=8> */
[----:B----4-:R-:W-:Y:S04]  /*8540*/  LDS.128 R16, [R121+0xb000] ;  /* 0x00b0000079107984 */ /* 0x010fe80000000c00 */
[----:B------:R-:W4:Y:S01]  /*8550*/  LDS.128 R12, [R121+0xa000] ;  /* 0x00a00000790c7984 */ /* 0x000f220000000c00 */
[----:B------:R-:W-:-:S04]  /*8560*/  IADD3 R2, P0, PT, R2, UR20, RZ ;  /* 0x0000001402027c10 */ /* 0x000fc8000ff1e0ff */
[----:B------:R-:W-:Y:S02]  /*8570*/  IADD3.X R3, PT, PT, R20, UR18, R3, P0, !PT ;  /* 0x0000001214037c10 */ /* 0x000fe400087fe403 */
[----:B------:R1:W2:Y:S01]  /*8580*/  LDS.128 R20, [R121+0xc000] ;  /* 0x00c0000079147984 */ /* 0x0002a20000000c00 */
[----:B---3--:R-:W-:-:S04]  /*8590*/  IMAD.WIDE.U32 R8, R34, UR27, R2 ;  /* 0x0000001b22087c25 */ /* 0x008fc8000f8e0002 */
[----:B------:R-:W-:Y:S01]  /*85a0*/  IMAD R7, R35, UR27, R9 ;  /* 0x0000001b23077c24 */ /* 0x000fe2000f8e0209 */
[----:B------:R-:W-:-:S05]  /*85b0*/  @!P6 MOV R6, R8 ;  /* 0x000000080006e202 */ /* 0x000fca0000000f00 */
[----:B------:R-:W-:-:S04]  /*85c0*/  @!P6 IMAD.WIDE.U32 R2, R36, UR8, R6 ;  /* 0x000000082402ec25 */ /* 0x000fc8000f8e0006 */
[----:B------:R-:W-:Y:S01]  /*85d0*/  @!P6 IMAD R0, R36, UR9, R3 ;  /* 0x000000092400ec24 */ /* 0x000fe2000f8e0203 */
[----:B-1----:R-:W-:-:S04]  /*85e0*/  @!P6 LEA R4, P0, R2, R4, 0x1 ;  /* 0x000000040204e211 */ /* 0x002fc800078008ff */
[----:B------:R-:W-:-:S05]  /*85f0*/  @!P6 LEA.HI.X R5, R2, R5, R0, 0x1, P0 ;  /* 0x000000050205e211 */ /* 0x000fca00000f0c00 */
[----:B----4-:R1:W-:Y:S01]  /*8600*/  @!P6 STG.E.128 desc[UR38][R4.64], R12 ;  /* 0x0000000c0400e986 */ /* 0x0103e2000c101d26 */
        /* <DEDUP_REMOVED lines=11> */
.L_x_899:
[----:B------:R-:W-:Y:S05]  /*86c0*/  BSYNC.RECONVERGENT B0 ;  /* 0x0000000000007941 */ /* 0x000fea0003800200 */
.L_x_898:
        /* <DEDUP_REMOVED lines=12> */
.L_x_901:
[----:B------:R-:W-:Y:S05]  /*8790*/  BSYNC.RECONVERGENT B0 ;  /* 0x0000000000007941 */ /* 0x000fea0003800200 */
.L_x_900:
        /* <DEDUP_REMOVED lines=11> */
.L_x_850:
[----:B------:R-:W-:Y:S05]  /*8850*/  BSYNC.RECONVERGENT B1 ;  /* 0x0000000000017941 */ /* 0x000fea0003800200 */
.L_x_824:
        /* <DEDUP_REMOVED lines=11> */
.L_x_903:
        /* <DEDUP_REMOVED lines=15> */
.L_x_1419:


//--------------------- .text._ZN5flash25flash_bwd_dot_do_o_kernelILb0E23Flash_bwd_kernel_traitsILi64ELi64ELi128ELi8ELi2ELi4ELi4ELb1ELb0EN7cutlass6half_tE19Flash_kernel_traitsILi64ELi64ELi128ELi8ES3_EEEEvNS_16Flash_bwd_paramsE --------------------------
	.section	.text._ZN5flash25flash_bwd_dot_do_o_kernelILb0E23Flash_bwd_kernel_traitsILi64ELi64ELi128ELi8ELi2ELi4ELi4ELb1ELb0EN7cutlass6half_tE19Flash_kernel_traitsILi64ELi64ELi128ELi8ES3_EEEEvNS_16Flash_bwd_paramsE,"ax",@progbits
	.align	128
        .global         _ZN5flash25flash_bwd_dot_do_o_kernelILb0E23Flash_bwd_kernel_traitsILi64ELi64ELi128ELi8ELi2ELi4ELi4ELb1ELb0EN7cutlass6half_tE19Flash_kernel_traitsILi64ELi64ELi128ELi8ES3_EEEEvNS_16Flash_bwd_paramsE
        .type           _ZN5flash25flash_bwd_dot_do_o_kernelILb0E23Flash_bwd_kernel_traitsILi64ELi64ELi128ELi8ELi2ELi4ELi4ELb1ELb0EN7cutlass6half_tE19Flash_kernel_traitsILi64ELi64ELi128ELi8ES3_EEEEvNS_16Flash_bwd_paramsE,@function
        .size           _ZN5flash25flash_bwd_dot_do_o_kernelILb0E23Flash_bwd_kernel_traitsILi64ELi64ELi128ELi8ELi2ELi4ELi4ELb1ELb0EN7cutlass6half_tE19Flash_kernel_traitsILi64ELi64ELi128ELi8ES3_EEEEvNS_16Flash_bwd_paramsE,(.L_x_1420 - _ZN5flash25flash_bwd_dot_do_o_kernelILb0E23Flash_bwd_kernel_traitsILi64ELi64ELi128ELi8ELi2ELi4ELi4ELb1ELb0EN7cutlass6half_tE19Flash_kernel_traitsILi64ELi64ELi128ELi8ES3_EEEEvNS_16Flash_bwd_paramsE)
        .other          _ZN5flash25flash_bwd_dot_do_o_kernelILb0E23Flash_bwd_kernel_traitsILi64ELi64ELi128ELi8ELi2ELi4ELi4ELb1ELb0EN7cutlass6half_tE19Flash_kernel_traitsILi64ELi64ELi128ELi8ES3_EEEEvNS_16Flash_bwd_paramsE,@"STO_CUDA_ENTRY STV_DEFAULT"
_ZN5flash25flash_bwd_dot_do_o_kernelILb0E23Flash_bwd_kernel_traitsILi64ELi64ELi128ELi8ELi2ELi4ELi4ELb1ELb0EN7cutlass6half_tE19Flash_kernel_traitsILi64ELi64ELi128ELi8ES3_EEEEvNS_16Flash_bwd_paramsE:
.text._ZN5flash25flash_bwd_dot_do_o_kernelILb0E23Flash_bwd_kernel_traitsILi64ELi64ELi128ELi8ELi2ELi4ELi4ELb1ELb0EN7cutlass6half_tE19Flash_kernel_traitsILi64ELi64ELi128ELi8ES3_EEEEvNS_16Flash_bwd_paramsE:
[----:B------:R-:W-:Y:S01]  /*0000*/  LDC R1, c[0x0][0x37c] ;  /* 0x0000df00ff017b82 */ /* 0x000fe20000000800 */
[----:B------:R-:W0:Y:S01]  /*0010*/  S2R R5, SR_CTAID.Y ;  /* 0x0000000000057919 */ /* 0x000e220000002600 */
[----:B------:R-:W1:Y:S06]  /*0020*/  LDCU.64 UR4, c[0x0][0x460] ;  /* 0x00008c00ff0477ac */ /* 0x000e6c0008000a00 */
[----:B------:R-:W0:Y:S01]  /*0030*/  LDC.64 R2, c[0x0][0x460] ;  /* 0x00011800ff027b82 */ /* 0x000e220000000a00 */
[----:B------:R-:W-:Y:S01]  /*0040*/  MOV R12, 0xffffffff ;  /* 0xffffffff000c7802 */ /* 0x000fe20000000f00 */
[----:B------:R-:W2:Y:S01]  /*0050*/  LDCU.64 UR6, c[0x0][0x358] ;  /* 0x00006b00ff0677ac */ /* 0x000ea20008000a00 */
[----:B-1----:R-:W-:-:S02]  /*0060*/  ISETP.NE.U32.AND P0, PT, RZ, UR4, PT ;  /* 0x00000004ff007c0c */ /* 0x002fc4000bf05070 */
[----:B------:R-:W-:Y:S02]  /*0070*/  ISETP.NE.U32.AND P1, PT, RZ, UR4, PT ;  /* 0x00000004ff007c0c */ /* 0x000fe4000bf25070 */
[----:B------:R-:W-:Y:S02]  /*0080*/  ISETP.NE.AND.EX P0, PT, RZ, UR5, PT, P0 ;  /* 0x00000005ff007c0c */ /* 0x000fe4000bf05300 */
[----:B------:R-:W-:Y:S01]  /*0090*/  ISETP.NE.AND.EX P1, PT, RZ, UR5, PT, P1 ;  /* 0x00000005ff007c0c */ /* 0x000fe2000bf25310 */
[----:B0-----:R-:W-:-:S10]  /*00a0*/  IMAD.WIDE.U32 R2, R5, 0x4, R2 ;  /* 0x0000000405027825 */ /* 0x001fd400078e0002 */
[----:B--2---:R-:W2:Y:S04]  /*00b0*/  @P0 LDG.E R12, desc[UR6][R2.64] ;  /* 0x00000006020c0981 */ /* 0x004ea8000c1e1900 */
[----:B------:R-:W2:Y:S01]  /*00c0*/  @P1 LDG.E R7, desc[UR6][R2.64+0x4] ;  /* 0x0000040602071981 */ /* 0x000ea2000c1e1900 */
[----:B------:R-:W0:Y:S08]  /*00d0*/  S2UR UR4, SR_CTAID.X ;  /* 0x00000000000479c3 */ /* 0x000e300000002500 */
[----:B------:R-:W1:Y:S01]  /*00e0*/  @!P1 LDC R4, c[0x0][0x434] ;  /* 0x00010d00ff049b82 */ /* 0x000e620000000800 */
[----:B0-----:R-:W-:Y:S01]  /*00f0*/  USHF.L.U32 UR4, UR4, 0x6, URZ ;  /* 0x0000000604047899 */ /* 0x001fe200080006ff */
[----:B--2---:R-:W-:-:S05]  /*0100*/  @P1 IADD3 R4, PT, PT, R7, -R12, RZ ;  /* 0x8000000c07041210 */ /* 0x004fca0007ffe0ff */
[----:B-1----:R-:W-:-:S13]  /*0110*/  ISETP.GT.AND P0, PT, R4, UR4, PT ;  /* 0x0000000404007c0c */ /* 0x002fda000bf04270 */
[----:B------:R-:W-:Y:S05]  /*0120*/  @!P0 EXIT ;  /* 0x000000000000894d */ /* 0x000fea0003800000 */
[----:B------:R-:W-:Y:S01]  /*0130*/  ISETP.NE.AND P0, PT, R12, -0x1, PT ;  /* 0xffffffff0c00780c */ /* 0x000fe20003f05270 */
[----:B------:R-:W0:Y:S01]  /*0140*/  LDCU.U8 UR8, c[0x0][0x548] ;  /* 0x0000a900ff0877ac */ /* 0x000e220008000000 */
[----:B------:R-:W1:Y:S01]  /*0150*/  S2R R0, SR_TID.X ;  /* 0x0000000000007919 */ /* 0x000e620000002100 */
[----:B------:R-:W2:Y:S10]  /*0160*/  S2UR UR5, SR_CTAID.Z ;  /* 0x00000000000579c3 */ /* 0x000eb40000002700 */
[----:B------:R-:W3:Y:S01]  /*0170*/  @!P0 LDC.64 R16, c[0x0][0x400] ;  /* 0x00010000ff108b82 */ /* 0x000ee20000000a00 */
[----:B0-----:R-:W-:-:S07]  /*0180*/  UISETP.NE.AND UP0, UPT, UR8, URZ, UPT ;  /* 0x000000ff0800728c */ /* 0x001fce000bf05270 */
[----:B------:R-:W0:Y:S08]  /*0190*/  @!P0 LDC.64 R2, c[0x0][0x588] ;  /* 0x00016200ff028b82 */ /* 0x000e300000000a00 */
[----:B------:R-:W4:Y:S08]  /*01a0*/  @P0 LDC.64 R6, c[0x0][0x590] ;  /* 0x00016400ff060b82 */ /* 0x000f300000000a00 */
[----:B------:R-:W5:Y:S01]  /*01b0*/  @P0 LDC.64 R8, c[0x0][0x408] ;  /* 0x00010200ff080b82 */ /* 0x000f620000000a00 */
[----:B---3--:R-:W-:-:S04]  /*01c0*/  @!P0 IMAD.WIDE.U32 R14, R5, R16, RZ ;  /* 0x00000010050e8225 */ /* 0x008fc800078e00ff */
[----:B0-----:R-:W-:-:S04]  /*01d0*/  @!P0 IMAD.WIDE.U32 R10, R5, R2, RZ ;  /* 0x00000002050a8225 */ /* 0x001fc800078e00ff */
[C---:B------:R-:W-:Y:S02]  /*01e0*/  @!P0 IMAD R2, R5.reuse, R17, R15 ;  /* 0x0000001105028224 */ /* 0x040fe400078e020f */
[----:B------:R-:W-:Y:S02]  /*01f0*/  @!P0 IMAD R3, R5, R3, R11 ;  /* 0x0000000305038224 */ /* 0x000fe400078e020b */
[----:B----4-:R-:W-:-:S04]  /*0200*/  @P0 IMAD.WIDE.U32 R16, R12, R6, RZ ;  /* 0x000000060c100225 */ /* 0x010fc800078e00ff */
[C---:B------:R-:W-:Y:S01]  /*0210*/  @P0 IMAD R3, R12.reuse, R7, R17 ;  /* 0x000000070c030224 */ /* 0x040fe200078e0211 */
[----:B------:R-:W-:Y:S01]  /*0220*/  @P0 MOV R10, R16 ;  /* 0x00000010000a0202 */ /* 0x000fe20000000f00 */
[----:B-----5:R-:W-:-:S04]  /*0230*/  @P0 IMAD.WIDE.U32 R18, R12, R8, RZ ;  /* 0x000000080c120225 */ /* 0x020fc800078e00ff */
[----:B------:R-:W-:Y:S01]  /*0240*/  @P0 IMAD R2, R12, R9, R19 ;  /* 0x000000090c020224 */ /* 0x000fe200078e0213 */
[----:B------:R-:W-:Y:S01]  /*0250*/  @P0 MOV R14, R18 ;  /* 0x00000012000e0202 */ /* 0x000fe20000000f00 */
[----:B-12---:R-:W-:Y:S06]  /*0260*/  BRA.U !UP0, `(.L_x_904) ;  /* 0x0000000108247547 */ /* 0x006fec000b800000 */
[----:B------:R-:W0:Y:S01]  /*0270*/  LDC R6, c[0x0][0x444] ;  /* 0x00011100ff067b82 */ /* 0x000e220000000800 */
[----:B------:R-:W-:-:S07]  /*0280*/  ISETP.NE.AND P0, PT, R12, -0x1, PT ;  /* 0xffffffff0c00780c */ /* 0x000fce0003f05270 */
[----:B------:R-:W1:Y:S08]  /*0290*/  LDC R24, c[0x0][0x430] ;  /* 0x00010c00ff187b82 */ /* 0x000e700000000800 */
[----:B------:R-:W1:Y:S01]  /*02a0*/  LDC R7, c[0x0][0x454] ;  /* 0x00011500ff077b82 */ /* 0x000e620000000800 */
[----:B0-----:R-:W-:-:S05]  /*02b0*/  @!P0 IMAD R12, R5, R6, RZ ;  /* 0x00000006050c8224 */ /* 0x001fca00078e02ff */
[----:B------:R-:W-:Y:S02]  /*02c0*/  LEA R5, R5, R12, 0x7 ;  /* 0x0000000c05057211 */ /* 0x000fe400078e38ff */
[----:B-1----:R-:W-:-:S05]  /*02d0*/  LEA R24, R24, R7, 0x7 ;  /* 0x0000000718187211 */ /* 0x002fca00078e38ff */
[----:B------:R-:W-:Y:S01]  /*02e0*/  IMAD R24, R24, UR5, R5 ;  /* 0x0000000518187c24 */ /* 0x000fe2000f8e0205 */
[----:B------:R-:W-:Y:S06]  /*02f0*/  BRA `(.L_x_905) ;  /* 0x0000000000107947 */ /* 0x000fec0003800000 */
.L_x_904:
[----:B------:R-:W0:Y:S08]  /*0300*/  LDC R6, c[0x0][0x3e0] ;  /* 0x0000f800ff067b82 */ /* 0x000e300000000800 */
[----:B------:R-:W1:Y:S01]  /*0310*/  LDC R24, c[0x0][0x444] ;  /* 0x00011100ff187b82 */ /* 0x000e620000000800 */
[----:B0-----:R-:W-:-:S04]  /*0320*/  IMAD R5, R5, R6, UR5 ;  /* 0x0000000505057e24 */ /* 0x001fc8000f8e0206 */
[----:B-1----:R-:W-:-:S07]  /*0330*/  IMAD R24, R5, R24, RZ ;  /* 0x0000001805187224 */ /* 0x002fce00078e02ff */
.L_x_905:
[----:B------:R-:W0:Y:S01]  /*0340*/  LDCU UR8, c[0x0][0x440] ;  /* 0x00008800ff0877ac */ /* 0x000e220008000800 */
[----:B------:R-:W1:Y:S01]  /*0350*/  LDC.64 R26, c[0x0][0x590] ;  /* 0x00016400ff1a7b82 */ /* 0x000e620000000a00 */
[----:B------:R-:W-:Y:S01]  /*0360*/  SHF.L.U32 R6, R0, 0x3, RZ ;  /* 0x0000000300067819 */ /* 0x000fe200000006ff */
[----:B------:R-:W-:Y:S01]  /*0370*/  HFMA2 R7, -RZ, RZ, 0, 0 ;  /* 0x00000000ff077431 */ /* 0x000fe200000001ff */
[----:B------:R-:W-:Y:S02]  /*0380*/  SHF.R.U32.HI R19, RZ, 0x3, R0 ;  /* 0x00000003ff137819 */ /* 0x000fe40000011600 */
[----:B------:R-:W-:Y:S02]  /*0390*/  LOP3.LUT R6, R6, 0x38, RZ, 0xc0, !PT ;  /* 0x0000003806067812 */ /* 0x000fe400078ec0ff */
[----:B------:R-:W-:Y:S01]  /*03a0*/  IADD3 R11, PT, PT, R4, -UR4, RZ ;  /* 0x80000004040b7c10 */ /* 0x000fe2000fffe0ff */
[----:B------:R-:W2:Y:S01]  /*03b0*/  LDC.64 R8, c[0x0][0x598] ;  /* 0x00016600ff087b82 */ /* 0x000ea20000000a00 */
[----:B------:R-:W-:-:S02]  /*03c0*/  IADD3 R4, PT, PT, R19, 0x20, RZ ;  /* 0x0000002013047810 */ /* 0x000fc40007ffe0ff */
[----:B0-----:R-:W-:Y:S01]  /*03d0*/  ISETP.GE.AND P0, PT, R6, UR8, PT ;  /* 0x0000000806007c0c */ /* 0x001fe2000bf06270 */
[----:B------:R-:W0:Y:S03]  /*03e0*/  LDCU.64 UR8, c[0x0][0x5e8] ;  /* 0x0000bd00ff0877ac */ /* 0x000e260008000a00 */
[-C--:B------:R-:W-:Y:S02]  /*03f0*/  ISETP.GE.OR P1, PT, R4, R11.reuse, P0 ;  /* 0x0000000b0400720c */ /* 0x080fe40000726670 */
[----:B------:R-:W3:Y:S01]  /*0400*/  LDC.64 R4, c[0x0][0x408] ;  /* 0x00010200ff047b82 */ /* 0x000ee20000000a00 */
[----:B-1----:R-:W-:Y:S01]  /*0410*/  IMAD.WIDE.U32 R12, R26, UR4, R6 ;  /* 0x000000041a0c7c25 */ /* 0x002fe2000f8e0006 */
[----:B------:R-:W-:-:S03]  /*0420*/  ISETP.GE.OR P0, PT, R19, R11, P0 ;  /* 0x0000000b1300720c */ /* 0x000fc60000706670 */
[----:B------:R-:W-:Y:S01]  /*0430*/  IMAD R16, R27, UR4, R13 ;  /* 0x000000041b107c24 */ /* 0x000fe2000f8e020d */
[----:B------:R-:W-:Y:S02]  /*0440*/  IADD3 R10, P2, PT, R10, R12, RZ ;  /* 0x0000000c0a0a7210 */ /* 0x000fe40007f5e0ff */
[----:B------:R-:W1:Y:S02]  /*0450*/  LDC.64 R12, c[0x0][0x410] ;  /* 0x00010400ff0c7b82 */ /* 0x000e640000000a00 */
[----:B------:R-:W-:Y:S02]  /*0460*/  IADD3.X R11, PT, PT, R3, R16, RZ, P2, !PT ;  /* 0x00000010030b7210 */ /* 0x000fe400017fe4ff */
[----:B------:R-:W-:Y:S01]  /*0470*/  @!P1 IADD3 R3, P2, PT, R19, 0x20, RZ ;  /* 0x0000002013039810 */ /* 0x000fe20007f5e0ff */
[----:B--2---:R-:W-:-:S03]  /*0480*/  IMAD.WIDE.U32 R10, R8, UR5, R10 ;  /* 0x00000005080a7c25 */ /* 0x004fc6000f8e000a */
[----:B------:R-:W2:Y:S01]  /*0490*/  @!P0 LDC.64 R16, c[0x0][0x550] ;  /* 0x00015400ff108b82 */ /* 0x000ea20000000a00 */
[----:B------:R-:W-:Y:S01]  /*04a0*/  @!P1 IADD3.X R15, PT, PT, RZ, RZ, RZ, P2, !PT ;  /* 0x000000ffff0f9210 */ /* 0x000fe200017fe4ff */
[----:B------:R-:W-:Y:S01]  /*04b0*/  IMAD R9, R9, UR5, R11 ;  /* 0x0000000509097c24 */ /* 0x000fe2000f8e020b */
[----:B------:R-:W-:-:S03]  /*04c0*/  @!P0 MOV R8, R10 ;  /* 0x0000000a00088202 */ /* 0x000fc60000000f00 */
[----:B------:R-:W-:Y:S02]  /*04d0*/  @!P1 IMAD R18, R15, R26, RZ ;  /* 0x0000001a0f129224 */ /* 0x000fe400078e02ff */
[----:B---3--:R-:W-:Y:S01]  /*04e0*/  IMAD.WIDE.U32 R6, R4, UR4, R6 ;  /* 0x0000000404067c25 */ /* 0x008fe2000f8e0006 */
[----:B------:R-:W-:Y:S01]  /*04f0*/  @!P1 MOV R11, R9 ;  /* 0x00000009000b9202 */ /* 0x000fe20000000f00 */
[----:B------:R-:W3:Y:S02]  /*0500*/  @!P1 LDC.64 R22, c[0x0][0x3f0] ;  /* 0x0000fc00ff169b82 */ /* 0x000ee40000000a00 */
[----:B------:R-:W-:Y:S01]  /*0510*/  IMAD R7, R5, UR4, R7 ;  /* 0x0000000405077c24 */ /* 0x000fe2000f8e0207 */
[----:B------:R-:W-:Y:S01]  /*0520*/  IADD3 R6, P2, PT, R14, R6, RZ ;  /* 0x000000060e067210 */ /* 0x000fe20007f5e0ff */
[C---:B------:R-:W-:Y:S02]  /*0530*/  @!P1 IMAD R15, R3.reuse, R27, R18 ;  /* 0x0000001b030f9224 */ /* 0x040fe400078e0212 */
[-C--:B------:R-:W-:Y:S01]  /*0540*/  @!P1 IMAD.WIDE.U32 R10, R3, R26.reuse, R10 ;  /* 0x0000001a030a9225 */ /* 0x080fe200078e000a */
[----:B------:R-:W-:Y:S01]  /*0550*/  IADD3.X R7, PT, PT, R2, R7, RZ, P2, !PT ;  /* 0x0000000702077210 */ /* 0x000fe200017fe4ff */
[----:B------:R-:W4:Y:S01]  /*0560*/  @!P0 LDC.64 R20, c[0x0][0x3f0] ;  /* 0x0000fc00ff148b82 */ /* 0x000f220000000a00 */
[C---:B------:R-:W-:Y:S01]  /*0570*/  @!P1 IADD3 R14, P2, PT, R19.reuse, 0x20, RZ ;  /* 0x00000020130e9810 */ /* 0x040fe20007f5e0ff */
[----:B------:R-:W-:Y:S01]  /*0580*/  @!P0 IMAD.WIDE.U32 R8, R19, R26, R8 ;  /* 0x0000001a13088225 */ /* 0x000fe200078e0008 */
[----:B------:R-:W-:-:S02]  /*0590*/  @!P1 IADD3 R15, PT, PT, R11, R15, RZ ;  /* 0x0000000f0b0f9210 */ /* 0x000fc40007ffe0ff */
[----:B------:R-:W-:Y:S01]  /*05a0*/  @!P1 IADD3.X R25, PT, PT, RZ, RZ, RZ, P2, !PT ;  /* 0x000000ffff199210 */ /* 0x000fe200017fe4ff */
[----:B-1----:R-:W-:Y:S01]  /*05b0*/  IMAD.WIDE.U32 R6, R12, UR5, R6 ;  /* 0x000000050c067c25 */ /* 0x002fe2000f8e0006 */
[C---:B--2---:R-:W-:Y:S01]  /*05c0*/  @!P0 LEA R16, P2, R8.reuse, R16, 0x1 ;  /* 0x0000001008108211 */ /* 0x044fe200078408ff */
[----:B------:R-:W1:Y:S02]  /*05d0*/  @!P1 LDC.64 R2, c[0x0][0x550] ;  /* 0x00015400ff029b82 */ /* 0x000e640000000a00 */
[----:B------:R-:W-:Y:S02]  /*05e0*/  @!P0 IMAD R27, R19, R27, R9 ;  /* 0x0000001b131b8224 */ /* 0x000fe400078e0209 */
[----:B------:R-:W-:Y:S01]  /*05f0*/  IMAD R7, R13, UR5, R7 ;  /* 0x000000050d077c24 */ /* 0x000fe2000f8e0207 */
[----:B------:R-:W2:Y:S01]  /*0600*/  LDCU UR5, c[0x0][0x4f4] ;  /* 0x00009e80ff0577ac */ /* 0x000ea20008000800 */
[-C--:B------:R-:W-:Y:S01]  /*0610*/  @!P1 IMAD R25, R25, R4.reuse, RZ ;  /* 0x0000000419199224 */ /* 0x080fe200078e02ff */
[----:B------:R-:W-:Y:S01]  /*0620*/  @!P0 LEA.HI.X R17, R8, R17, R27, 0x1, P2 ;  /* 0x0000001108118211 */ /* 0x000fe200010f0c1b */
[----:B------:R-:W-:-:S04]  /*0630*/  @!P0 IMAD.WIDE.U32 R12, R19, R4, R6 ;  /* 0x00000004130c8225 */ /* 0x000fc800078e0006 */
[C---:B------:R-:W-:Y:S02]  /*0640*/  @!P1 IMAD R25, R14.reuse, R5, R25 ;  /* 0x000000050e199224 */ /* 0x040fe400078e0219 */
[----:B------:R-:W-:-:S04]  /*0650*/  @!P1 IMAD.WIDE.U32 R8, R14, R4, R6 ;  /* 0x000000040e089225 */ /* 0x000fc800078e0006 */
[----:B------:R-:W-:Y:S01]  /*0660*/  HFMA2 R6, -RZ, RZ, 0, 0 ;  /* 0x00000000ff067431 */ /* 0x000fe200000001ff */
[----:B------:R-:W-:Y:S01]  /*0670*/  MOV R7, RZ ;  /* 0x000000ff00077202 */ /* 0x000fe20000000f00 */
[----:B------:R-:W-:Y:S01]  /*0680*/  @!P0 IMAD R19, R19, R5, R13 ;  /* 0x0000000513138224 */ /* 0x000fe200078e020d */
[----:B------:R-:W-:Y:S02]  /*0690*/  CS2R R4, SRZ ;  /* 0x0000000000047805 */ /* 0x000fe4000001ff00 */
[----:B------:R-:W-:Y:S02]  /*06a0*/  @!P1 IADD3 R25, PT, PT, R9, R25, RZ ;  /* 0x0000001909199210 */ /* 0x000fe40007ffe0ff */
[----:B---3--:R-:W-:Y:S02]  /*06b0*/  @!P1 LEA R22, P4, R8, R22, 0x1 ;  /* 0x0000001608169211 */ /* 0x008fe400078808ff */
[----:B-1----:R-:W-:Y:S01]  /*06c0*/  @!P1 LEA R2, P2, R10, R2, 0x1 ;  /* 0x000000020a029211 */ /* 0x002fe200078408ff */
[----:B------:R1:W3:Y:S01]  /*06d0*/  @!P0 LDG.E.128 R4, desc[UR6][R16.64] ;  /* 0x0000000610048981 */ /* 0x0002e2000c1e1d00 */
[----:B----4-:R-:W-:-:S02]  /*06e0*/  @!P0 LEA R20, P3, R12, R20, 0x1 ;  /* 0x000000140c148211 */ /* 0x010fc400078608ff */
[----:B------:R-:W-:Y:S02]  /*06f0*/  @!P1 LEA.HI.X R3, R10, R3, R15, 0x1, P2 ;  /* 0x000000030a039211 */ /* 0x000fe400010f0c0f */
[----:B------:R-:W-:Y:S02]  /*0700*/  CS2R R10, SRZ ;  /* 0x00000000000a7805 */ /* 0x000fe4000001ff00 */
[----:B------:R-:W-:Y:S02]  /*0710*/  @!P1 LEA.HI.X R23, R8, R23, R25, 0x1, P4 ;  /* 0x0000001708179211 */ /* 0x000fe400020f0c19 */
[----:B------:R-:W-:Y:S02]  /*0720*/  CS2R R8, SRZ ;  /* 0x0000000000087805 */ /* 0x000fe4000001ff00 */
[----:B------:R-:W-:Y:S02]  /*0730*/  @!P0 LEA.HI.X R21, R12, R21, R19, 0x1, P3 ;  /* 0x000000150c158211 */ /* 0x000fe400018f0c13 */
[----:B------:R-:W-:-:S02]  /*0740*/  CS2R R14, SRZ ;  /* 0x00000000000e7805 */ /* 0x000fc4000001ff00 */
[----:B------:R-:W-:Y:S02]  /*0750*/  CS2R R12, SRZ ;  /* 0x00000000000c7805 */ /* 0x000fe4000001ff00 */
[----:B------:R-:W-:Y:S02]  /*0760*/  CS2R R18, SRZ ;  /* 0x0000000000127805 */ /* 0x000fe4000001ff00 */
[----:B-1----:R-:W-:Y:S01]  /*0770*/  CS2R R16, SRZ ;  /* 0x0000000000107805 */ /* 0x002fe2000001ff00 */
[----:B------:R-:W4:Y:S04]  /*0780*/  @!P0 LDG.E.128 R8, desc[UR6][R20.64] ;  /* 0x0000000614088981 */ /* 0x000f28000c1e1d00 */
[----:B------:R-:W5:Y:S04]  /*0790*/  @!P1 LDG.E.128 R12, desc[UR6][R2.64] ;  /* 0x00000006020c9981 */ /* 0x000f68000c1e1d00 */
[----:B------:R-:W2:Y:S01]  /*07a0*/  @!P1 LDG.E.128 R16, desc[UR6][R22.64] ;  /* 0x0000000616109981 */ /* 0x000ea2000c1e1d00 */
[----:B------:R-:W-:-:S02]  /*07b0*/  IADD3 R24, PT, PT, R24, UR4, RZ ;  /* 0x0000000418187c10 */ /* 0x000fc4000fffe0ff */
[----:B------:R-:W-:Y:S01]  /*07c0*/  LOP3.LUT P0, RZ, R0, 0x7, RZ, 0xc0, !PT ;  /* 0x0000000700ff7812 */ /* 0x000fe2000780c0ff */
[--C-:B---3--:R-:W-:Y:S02]  /*07d0*/  HADD2.F32 R25, -RZ, R4.reuse.H1_H1 ;  /* 0x30000004ff197230 */ /* 0x108fe40000004100 */
[----:B------:R-:W-:Y:S02]  /*07e0*/  HADD2.F32 R28, -RZ, R4.H0_H0 ;  /* 0x20000004ff1c7230 */ /* 0x000fe40000004100 */
[----:B----4-:R-:W-:Y:S02]  /*07f0*/  HADD2.F32 R26, -RZ, R8.H1_H1 ;  /* 0x30000008ff1a7230 */ /* 0x010fe40000004100 */
[----:B-----5:R-:W-:Y:S02]  /*0800*/  HADD2.F32 R27, -RZ, R12.H1_H1 ;  /* 0x3000000cff1b7230 */ /* 0x020fe40000004100 */
[----:B--2---:R-:W-:Y:S02]  /*0810*/  HADD2.F32 R29, -RZ, R16.H1_H1 ;  /* 0x30000010ff1d7230 */ /* 0x004fe40000004100 */
[----:B------:R-:W-:Y:S01]  /*0820*/  FMUL.FTZ R25, R25, R26 ;  /* 0x0000001a19197220 */ /* 0x000fe20000410000 */
[----:B------:R-:W-:-:S02]  /*0830*/  HADD2.F32 R21, -RZ, R12.H0_H0 ;  /* 0x2000000cff157230 */ /* 0x000fc40000004100 */
[----:B------:R-:W-:Y:S02]  /*0840*/  HADD2.F32 R16, -RZ, R16.H0_H0 ;  /* 0x20000010ff107230 */ /* 0x000fe40000004100 */
[----:B------:R-:W-:Y:S01]  /*0850*/  FMUL.FTZ R26, R27, R29 ;  /* 0x0000001d1b1a7220 */ /* 0x000fe20000410000 */
[----:B------:R-:W-:Y:S02]  /*0860*/  HADD2.F32 R8, -RZ, R8.H0_H0 ;  /* 0x20000008ff087230 */ /* 0x000fe40000004100 */
[----:B------:R-:W-:Y:S02]  /*0870*/  HADD2.F32 R4, -RZ, R5.H0_H0 ;  /* 0x20000005ff047230 */ /* 0x000fe40000004100 */
[----:B------:R-:W-:Y:S01]  /*0880*/  FFMA.FTZ R26, R21, R16, R26 ;  /* 0x00000010151a7223 */ /* 0x000fe2000001001a */
[----:B------:R-:W-:Y:S02]  /*0890*/  HADD2.F32 R16, -RZ, R9.H0_H0 ;  /* 0x20000009ff107230 */ /* 0x000fe40000004100 */
[----:B------:R-:W-:Y:S01]  /*08a0*/  FFMA.FTZ R25, R28, R8, R25 ;  /* 0x000000081c197223 */ /* 0x000fe20000010019 */
[----:B------:R-:W-:-:S02]  /*08b0*/  HADD2.F32 R5, -RZ, R5.H1_H1 ;  /* 0x30000005ff057230 */ /* 0x000fc40000004100 */
[----:B------:R-:W-:Y:S02]  /*08c0*/  HADD2.F32 R12, -RZ, R9.H1_H1 ;  /* 0x30000009ff0c7230 */ /* 0x000fe40000004100 */
[----:B------:R-:W-:Y:S01]  /*08d0*/  FFMA.FTZ R4, R4, R16, R25 ;  /* 0x0000001004047223 */ /* 0x000fe20000010019 */
[----:B------:R-:W-:Y:S02]  /*08e0*/  HADD2.F32 R23, -RZ, R13.H0_H0 ;  /* 0x2000000dff177230 */ /* 0x000fe40000004100 */
[----:B------:R-:W-:Y:S02]  /*08f0*/  HADD2.F32 R20, -RZ, R17.H0_H0 ;  /* 0x20000011ff147230 */ /* 0x000fe40000004100 */
[----:B------:R-:W-:Y:S01]  /*0900*/  FFMA.FTZ R5, R5, R12, R4 ;  /* 0x0000000c05057223 */ /* 0x000fe20000010004 */
[----:B------:R-:W-:Y:S02]  /*0910*/  HADD2.F32 R2, -RZ, R6.H0_H0 ;  /* 0x20000006ff027230 */ /* 0x000fe40000004100 */
[----:B------:R-:W-:-:S02]  /*0920*/  HADD2.F32 R21, -RZ, R10.H0_H0 ;  /* 0x2000000aff157230 */ /* 0x000fc40000004100 */
[----:B------:R-:W-:Y:S01]  /*0930*/  FFMA.FTZ R26, R23, R20, R26 ;  /* 0x00000014171a7223 */ /* 0x000fe2000001001a */
[----:B------:R-:W-:Y:S02]  /*0940*/  HADD2.F32 R13, -RZ, R13.H1_H1 ;  /* 0x3000000dff0d7230 */ /* 0x000fe40000004100 */
[----:B------:R-:W-:Y:S02]  /*0950*/  HADD2.F32 R17, -RZ, R17.H1_H1 ;  /* 0x30000011ff117230 */ /* 0x000fe40000004100 */
[----:B------:R-:W-:Y:S02]  /*0960*/  HADD2.F32 R9, -RZ, R10.H1_H1 ;  /* 0x3000000aff097230 */ /* 0x000fe40000004100 */
[----:B------:R-:W-:Y:S01]  /*0970*/  FFMA.FTZ R5, R2, R21, R5 ;  /* 0x0000001502057223 */ /* 0x000fe20000010005 */
[----:B------:R-:W-:Y:S02]  /*0980*/  HADD2.F32 R6, -RZ, R6.H1_H1 ;  /* 0x30000006ff067230 */ /* 0x000fe40000004100 */
[----:B------:R-:W-:-:S02]  /*0990*/  HADD2.F32 R10, -RZ, R11.H0_H0 ;  /* 0x2000000bff0a7230 */ /* 0x000fc40000004100 */
[----:B------:R-:W-:Y:S02]  /*09a0*/  HADD2.F32 R8, -RZ, R11.H1_H1 ;  /* 0x3000000bff087230 */ /* 0x000fe40000004100 */
[----:B------:R-:W-:Y:S01]  /*09b0*/  FFMA.FTZ R26, R13, R17, R26 ;  /* 0x000000110d1a7223 */ /* 0x000fe2000001001a */
[----:B------:R-:W-:Y:S02]  /*09c0*/  HADD2.F32 R11, -RZ, R14.H0_H0 ;  /* 0x2000000eff0b7230 */ /* 0x000fe40000004100 */
[----:B------:R-:W-:Y:S02]  /*09d0*/  HADD2.F32 R4, -RZ, R18.H0_H0 ;  /* 0x20000012ff047230 */ /* 0x000fe40000004100 */
[----:B------:R-:W-:Y:S01]  /*09e0*/  FFMA.FTZ R6, R6, R9, R5 ;  /* 0x0000000906067223 */ /* 0x000fe20000010005 */
[----:B------:R-:W-:Y:S02]  /*09f0*/  HADD2.F32 R3, -RZ, R7.H0_H0 ;  /* 0x20000007ff037230 */ /* 0x000fe40000004100 */
[----:B------:R-:W-:-:S02]  /*0a00*/  HADD2.F32 R13, -RZ, R14.H1_H1 ;  /* 0x3000000eff0d7230 */ /* 0x000fc40000004100 */
[----:B------:R-:W-:Y:S01]  /*0a10*/  FFMA.FTZ R26, R11, R4, R26 ;  /* 0x000000040b1a7223 */ /* 0x000fe2000001001a */
[----:B------:R-:W-:Y:S02]  /*0a20*/  HADD2.F32 R18, -RZ, R18.H1_H1 ;  /* 0x30000012ff127230 */ /* 0x000fe40000004100 */
[----:B------:R-:W-:Y:S01]  /*0a30*/  FFMA.FTZ R6, R3, R10, R6 ;  /* 0x0000000a03067223 */ /* 0x000fe20000010006 */
[----:B------:R-:W-:Y:S02]  /*0a40*/  HADD2.F32 R7, -RZ, R7.H1_H1 ;  /* 0x30000007ff077230 */ /* 0x000fe40000004100 */
[----:B------:R-:W-:Y:S02]  /*0a50*/  HADD2.F32 R5, -RZ, R15.H0_H0 ;  /* 0x2000000fff057230 */ /* 0x000fe40000004100 */
[----:B------:R-:W-:Y:S01]  /*0a60*/  FFMA.FTZ R26, R13, R18, R26 ;  /* 0x000000120d1a7223 */ /* 0x000fe2000001001a */
[----:B------:R-:W-:Y:S02]  /*0a70*/  HADD2.F32 R2, -RZ, R19.H0_H0 ;  /* 0x20000013ff027230 */ /* 0x000fe40000004100 */
[----:B------:R-:W-:Y:S01]  /*0a80*/  FFMA.FTZ R6, R7, R8, R6 ;  /* 0x0000000807067223 */ /* 0x000fe20000010006 */
[----:B------:R-:W-:-:S02]  /*0a90*/  HADD2.F32 R15, -RZ, R15.H1_H1 ;  /* 0x3000000fff0f7230 */ /* 0x000fc40000004100 */
[----:B------:R-:W-:Y:S02]  /*0aa0*/  HADD2.F32 R19, -RZ, R19.H1_H1 ;  /* 0x30000013ff137230 */ /* 0x000fe40000004100 */
[----:B------:R-:W-:Y:S01]  /*0ab0*/  FFMA.FTZ R26, R5, R2, R26 ;  /* 0x00000002051a7223 */ /* 0x000fe2000001001a */
[----:B------:R-:W1:Y:S03]  /*0ac0*/  SHFL.BFLY PT, R3, R6, 0x4, 0x1f ;  /* 0x0c801f0006037f89 */ /* 0x000e6600000e0000 */
[----:B------:R-:W-:-:S05]  /*0ad0*/  FFMA.FTZ R26, R15, R19, R26 ;  /* 0x000000130f1a7223 */ /* 0x000fca000001001a */
[----:B------:R-:W2:Y:S01]  /*0ae0*/  SHFL.BFLY PT, R5, R26, 0x4, 0x1f ;  /* 0x0c801f001a057f89 */ /* 0x000ea200000e0000 */
[----:B-1----:R-:W-:-:S05]  /*0af0*/  FADD.FTZ R3, R6, R3 ;  /* 0x0000000306037221 */ /* 0x002fca0000010000 */
[----:B------:R-:W1:Y:S01]  /*0b00*/  SHFL.BFLY PT, R2, R3, 0x2, 0x1f ;  /* 0x0c401f0003027f89 */ /* 0x000e6200000e0000 */
[----:B--2---:R-:W-:Y:S01]  /*0b10*/  FADD.FTZ R7, R26, R5 ;  /* 0x000000051a077221 */ /* 0x004fe20000010000 */
[----:B------:R-:W2:Y:S04]  /*0b20*/  S2R R10, SR_TID.X ;  /* 0x00000000000a7919 */ /* 0x000ea80000002100 */
[----:B------:R-:W3:Y:S01]  /*0b30*/  SHFL.BFLY PT, R8, R7, 0x2, 0x1f ;  /* 0x0c401f0007087f89 */ /* 0x000ee200000e0000 */
[----:B-1----:R-:W-:-:S05]  /*0b40*/  FADD.FTZ R4, R3, R2 ;  /* 0x0000000203047221 */ /* 0x002fca0000010000 */
[----:B------:R-:W1:Y:S01]  /*0b50*/  SHFL.BFLY PT, R5, R4, 0x1, 0x1f ;  /* 0x0c201f0004057f89 */ /* 0x000e6200000e0000 */
[----:B---3--:R-:W-:-:S05]  /*0b60*/  FADD.FTZ R8, R7, R8 ;  /* 0x0000000807087221 */ /* 0x008fca0000010000 */
[----:B------:R-:W3:Y:S01]  /*0b70*/  SHFL.BFLY PT, R9, R8, 0x1, 0x1f ;  /* 0x0c201f0008097f89 */ /* 0x000ee200000e0000 */
[----:B--2---:R-:W-:Y:S02]  /*0b80*/  SHF.R.U32.HI R11, RZ, 0x3, R10 ;  /* 0x00000003ff0b7819 */ /* 0x004fe4000001160a */
[----:B------:R-:W-:Y:S02]  /*0b90*/  LOP3.LUT R10, R10, 0x7, RZ, 0xc0, !PT ;  /* 0x000000070a0a7812 */ /* 0x000fe400078ec0ff */
[----:B------:R-:W-:-:S04]  /*0ba0*/  IADD3 R0, P1, PT, R24, R11, RZ ;  /* 0x0000000b18007210 */ /* 0x000fc80007f3e0ff */
[----:B------:R-:W-:Y:S02]  /*0bb0*/  LEA.HI.X.SX32 R3, R24, RZ, 0x1, P1 ;  /* 0x000000ff18037211 */ /* 0x000fe400008f0eff */
[----:B------:R-:W-:Y:S02]  /*0bc0*/  ISETP.NE.AND P1, PT, R10, RZ, PT ;  /* 0x000000ff0a00720c */ /* 0x000fe40003f25270 */
[----:B0-----:R-:W-:Y:S01]  /*0bd0*/  LEA R2, P2, R0, UR8, 0x2 ;  /* 0x0000000800027c11 */ /* 0x001fe2000f8410ff */
[----:B-1----:R-:W-:-:S03]  /*0be0*/  FADD.FTZ R5, R4, R5 ;  /* 0x0000000504057221 */ /* 0x002fc60000010000 */
[----:B------:R-:W-:Y:S01]  /*0bf0*/  LEA.HI.X R3, R0, UR9, R3, 0x2, P2 ;  /* 0x0000000900037c11 */ /* 0x000fe200090f1403 */
[----:B------:R-:W-:Y:S01]  /*0c00*/  @!P0 FMUL.FTZ R5, R5, UR5 ;  /* 0x0000000505058c20 */ /* 0x000fe20008410000 */
[----:B---3--:R-:W-:-:S04]  /*0c10*/  FADD.FTZ R9, R8, R9 ;  /* 0x0000000908097221 */ /* 0x008fc80000010000 */
[----:B------:R0:W-:Y:S01]  /*0c20*/  @!P0 STG.E desc[UR6][R2.64], R5 ;  /* 0x0000000502008986 */ /* 0x0001e2000c101906 */
[----:B------:R-:W-:Y:S01]  /*0c30*/  FMUL.FTZ R9, R9, UR5 ;  /* 0x0000000509097c20 */ /* 0x000fe20008410000 */
[----:B------:R-:W-:Y:S06]  /*0c40*/  @P1 EXIT ;  /* 0x000000000000194d */ /* 0x000fec0003800000 */
[----:B------:R-:W-:Y:S01]  /*0c50*/  STG.E desc[UR6][R2.64+0x80], R9 ;  /* 0x0000800902007986 */ /* 0x000fe2000c101906 */
[----:B------:R-:W-:Y:S05]  /*0c60*/  EXIT ;  /* 0x000000000000794d */ /* 0x000fea0003800000 */
.L_x_906:
        /* <DEDUP_REMOVED lines=9> */
.L_x_1420:


//--------------------- .text._ZN5flash25flash_bwd_dot_do_o_kernelILb1E23Flash_bwd_kernel_traitsILi64ELi64ELi128ELi8ELi2ELi4ELi4ELb1ELb0EN7cutlass6half_tE19Flash_kernel_traitsILi64ELi64ELi128ELi8ES3_EEEEvNS_16Flash_bwd_paramsE --------------------------
	.section	.text._ZN5flash25flash_bwd_dot_do_o_kernelILb1E23Flash_bwd_kernel_traitsILi64ELi64ELi128ELi8ELi2ELi4ELi4ELb1ELb0EN7cutlass6half_tE19Flash_kernel_traitsILi64ELi64ELi128ELi8ES3_EEEEvNS_16Flash_bwd_paramsE,"ax",@progbits
	.align	128
        .global         _ZN5flash25flash_bwd_dot_do_o_kernelILb1E23Flash_bwd_kernel_traitsILi64ELi64ELi128ELi8ELi2ELi4ELi4ELb1ELb0EN7cutlass6half_tE19Flash_kernel_traitsILi64ELi64ELi128ELi8ES3_EEEEvNS_16Flash_bwd_paramsE
        .type           _ZN5flash25flash_bwd_dot_do_o_kernelILb1E23Flash_bwd_kernel_traitsILi64ELi64ELi128ELi8ELi2ELi4ELi4ELb1ELb0EN7cutlass6half_tE19Flash_kernel_traitsILi64ELi64ELi128ELi8ES3_EEEEvNS_16Flash_bwd_paramsE,@function
        .size           _ZN5flash25flash_bwd_dot_do_o_kernelILb1E23Flash_bwd_kernel_traitsILi64ELi64ELi128ELi8ELi2ELi4ELi4ELb1ELb0EN7cutlass6half_tE19Flash_kernel_traitsILi64ELi64ELi128ELi8ES3_EEEEvNS_16Flash_bwd_paramsE,(.L_x_1421 - _ZN5flash25flash_bwd_dot_do_o_kernelILb1E23Flash_bwd_kernel_traitsILi64ELi64ELi128ELi8ELi2ELi4ELi4ELb1ELb0EN7cutlass6half_tE19Flash_kernel_traitsILi64ELi64ELi128ELi8ES3_EEEEvNS_16Flash_bwd_paramsE)
        .other          _ZN5flash25flash_bwd_dot_do_o_kernelILb1E23Flash_bwd_kernel_traitsILi64ELi64ELi128ELi8ELi2ELi4ELi4ELb1ELb0EN7cutlass6half_tE19Flash_kernel_traitsILi64ELi64ELi128ELi8ES3_EEEEvNS_16Flash_bwd_paramsE,@"STO_CUDA_ENTRY STV_DEFAULT"
_ZN5flash25flash_bwd_dot_do_o_kernelILb1E23Flash_bwd_kernel_traitsILi64ELi64ELi128ELi8ELi2ELi4ELi4ELb1ELb0EN7cutlass6half_tE19Flash_kernel_traitsILi64ELi64ELi128ELi8ES3_EEEEvNS_16Flash_bwd_paramsE:
.text._ZN5flash25flash_bwd_dot_do_o_kernelILb1E23Flash_bwd_kernel_traitsILi64ELi64ELi128ELi8ELi2ELi4ELi4ELb1ELb0EN7cutlass6half_tE19Flash_kernel_traitsILi64ELi64ELi128ELi8ES3_EEEEvNS_16Flash_bwd_paramsE:
[----:B------:R-:W-:Y:S08]  /*0000*/  LDC R1, c[0x0][0x37c] ;  /* 0x0000df00ff017b82 */ /* 0x000ff00000000800 */
[----:B------:R-:W0:Y:S01]  /*0010*/  LDC.64 R4, c[0x0][0x460] ;  /* 0x00011800ff047b82 */ /* 0x000e220000000a00 */
[----:B------:R-:W1:Y:S01]  /*0020*/  S2R R7, SR_CTAID.Y ;  /* 0x0000000000077919 */ /* 0x000e620000002600 */
[----:B------:R-:W2:Y:S01]  /*0030*/  LDCU.64 UR4, c[0x0][0x358] ;  /* 0x00006b00ff0477ac */ /* 0x000ea20008000a00 */
[----:B------:R-:W-:-:S05]  /*0040*/  MOV R25, 0xffffffff ;  /* 0xffffffff00197802 */ /* 0x000fca0000000f00 */
[----:B------:R-:W1:Y:S01]  /*0050*/  LDC.64 R2, c[0x0][0x460] ;  /* 0x00011800ff027b82 */ /* 0x000e620000000a00 */
[C---:B0-----:R-:W-:Y:S02]  /*0060*/  ISETP.NE.U32.AND P0, PT, R4.reuse, RZ, PT ;  /* 0x000000ff0400720c */ /* 0x041fe40003f05070 */
[----:B------:R-:W-:Y:S02]  /*0070*/  ISETP.NE.U32.AND P1, PT, R4, RZ, PT ;  /* 0x000000ff0400720c */ /* 0x000fe40003f25070 */
[C---:B------:R-:W-:Y:S02]  /*0080*/  ISETP.NE.AND.EX P0, PT, R5.reuse, RZ, PT, P0 ;  /* 0x000000ff0500720c */ /* 0x040fe40003f05300 */
[----:B------:R-:W-:Y:S01]  /*0090*/  ISETP.NE.AND.EX P1, PT, R5, RZ, PT, P1 ;  /* 0x000000ff0500720c */ /* 0x000fe20003f25310 */
[----:B-1----:R-:W-:-:S10]  /*00a0*/  IMAD.WIDE.U32 R2, R7, 0x4, R2 ;  /* 0x0000000407027825 */ /* 0x002fd400078e0002 */
[----:B--2---:R-:W2:Y:S04]  /*00b0*/  @P0 LDG.E R25, desc[UR4][R2.64] ;  /* 0x0000000402190981 */ /* 0x004ea8000c1e1900 */
[----:B------:R-:W2:Y:S01]  /*00c0*/  @P1 LDG.E R0, desc[UR4][R2.64+0x4] ;  /* 0x0000040402001981 */ /* 0x000ea2000c1e1900 */
[----:B------:R-:W0:Y:S01]  /*00d0*/  @!P1 LDC R6, c[0x0][0x434] ;  /* 0x00010d00ff069b82 */ /* 0x000e220000000800 */
[----:B------:R-:W1:Y:S02]  /*00e0*/  S2R R21, SR_CTAID.X ;  /* 0x0000000000157919 */ /* 0x000e640000002500 */
[----:B-1----:R-:W-:Y:S02]  /*00f0*/  SHF.L.U32 R11, R21, 0x6, RZ ;  /* 0x00000006150b7819 */ /* 0x002fe400000006ff */
[----:B--2---:R-:W-:-:S04]  /*0100*/  @P1 IADD3 R6, PT, PT, R0, -R25, RZ ;  /* 0x8000001900061210 */ /* 0x004fc80007ffe0ff */
[----:B0-----:R-:W-:-:S13]  /*0110*/  ISETP.GT.AND P1, PT, R6, R11, PT ;  /* 0x0000000b0600720c */ /* 0x001fda0003f24270 */
[----:B------:R-:W-:Y:S05]  /*0120*/  @!P1 EXIT ;  /* 0x000000000000994d */ /* 0x000fea0003800000 */
[----:B------:R-:W-:Y:S01]  /*0130*/  ISETP.NE.AND P1, PT, R25, -0x1, PT ;  /* 0xffffffff1900780c */ /* 0x000fe20003f25270 */
[----:B------:R-:W0:Y:S01]  /*0140*/  LDC R3, c[0x0][0x3e0] ;  /* 0x0000f800ff037b82 */ /* 0x000e220000000800 */
[----:B------:R-:W0:Y:S01]  /*0150*/  LDCU UR7, c[0x0][0x44c] ;  /* 0x00008980ff0777ac */ /* 0x000e220008000800 */
[----:B------:R-:W1:Y:S10]  /*0160*/  S2R R20, SR_CTAID.Z ;  /* 0x0000000000147919 */ /* 0x000e740000002700 */
[----:B------:R-:W2:Y:S08]  /*0170*/  @!P1 LDC.64 R8, c[0x0][0x588] ;  /* 0x00016200ff089b82 */ /* 0x000eb00000000a00 */
[----:B------:R-:W3:Y:S08]  /*0180*/  @!P1 LDC.64 R18, c[0x0][0x400] ;  /* 0x00010000ff129b82 */ /* 0x000ef00000000a00 */
[----:B------:R-:W4:Y:S08]  /*0190*/  @P1 LDC.64 R4, c[0x0][0x590] ;  /* 0x00016400ff041b82 */ /* 0x000f300000000a00 */
[----:B------:R-:W5:Y:S01]  /*01a0*/  @P1 LDC.64 R12, c[0x0][0x408] ;  /* 0x00010200ff0c1b82 */ /* 0x000f620000000a00 */
[----:B--2---:R-:W-:-:S04]  /*01b0*/  @!P1 IMAD.WIDE.U32 R16, R7, R8, RZ ;  /* 0x0000000807109225 */ /* 0x004fc800078e00ff */
[C---:B------:R-:W-:Y:S01]  /*01c0*/  @!P1 IMAD R8, R7.reuse, R9, R17 ;  /* 0x0000000907089224 */ /* 0x040fe200078e0211 */
[----:B------:R-:W-:Y:S01]  /*01d0*/  @!P1 MOV R9, R16 ;  /* 0x0000001000099202 */ /* 0x000fe20000000f00 */
[----:B---3--:R-:W-:-:S04]  /*01e0*/  @!P1 IMAD.WIDE.U32 R14, R7, R18, RZ ;  /* 0x00000012070e9225 */ /* 0x008fc800078e00ff */
[----:B------:R-:W-:Y:S02]  /*01f0*/  @!P1 IMAD R10, R7, R19, R15 ;  /* 0x00000013070a9224 */ /* 0x000fe400078e020f */
[----:B----4-:R-:W-:-:S04]  /*0200*/  @P1 IMAD.WIDE.U32 R16, R25, R4, RZ ;  /* 0x0000000419101225 */ /* 0x010fc800078e00ff */
[----:B------:R-:W-:Y:S01]  /*0210*/  @P1 IMAD R8, R25, R5, R17 ;  /* 0x0000000519081224 */ /* 0x000fe200078e0211 */
[----:B------:R-:W-:Y:S01]  /*0220*/  @P1 MOV R9, R16 ;  /* 0x0000001000091202 */ /* 0x000fe20000000f00 */
[----:B0-----:R-:W-:-:S04]  /*0230*/  IMAD.WIDE R4, R3, UR7, RZ ;  /* 0x0000000703047c25 */ /* 0x001fc8000f8e02ff */
[----:B-----5:R-:W-:-:S04]  /*0240*/  @P1 IMAD.WIDE.U32 R18, R25, R12, RZ ;  /* 0x0000000c19121225 */ /* 0x020fc800078e00ff */
[----:B------:R-:W-:Y:S01]  /*0250*/  @P1 IMAD R10, R25, R13, R19 ;  /* 0x0000000d190a1224 */ /* 0x000fe200078e0213 */
[----:B------:R-:W-:Y:S01]  /*0260*/  @P1 MOV R14, R18 ;  /* 0x00000012000e1202 */ /* 0x000fe20000000f00 */
[----:B-1----:R-:W-:Y:S06]  /*0270*/  @P1 BRA `(.L_x_907) ;  /* 0x0000000000441947 */ /* 0x002fec0003800000 */
[----:B------:R-:W0:Y:S02]  /*0280*/  LDCU UR8, c[0x0][0x444] ;  /* 0x00008880ff0877ac */ /* 0x000e240008000800 */
[----:B0-----:R-:W-:Y:S02]  /*0290*/  USHF.R.S32.HI UR6, URZ, 0x1f, UR8 ;  /* 0x0000001fff067899 */ /* 0x001fe40008011408 */
[----:B------:R-:W-:-:S04]  /*02a0*/  IMAD.WIDE.U32 R12, R7, UR8, RZ ;  /* 0x00000008070c7c25 */ /* 0x000fc8000f8e00ff */
[----:B------:R-:W-:Y:S01]  /*02b0*/  IMAD R15, R7, UR6, RZ ;  /* 0x00000006070f7c24 */ /* 0x000fe2000f8e02ff */
[----:B------:R-:W-:Y:S01]  /*02c0*/  USHF.R.S32.HI UR6, URZ, 0x1f, UR7 ;  /* 0x0000001fff067899 */ /* 0x000fe20008011407 */
[----:B------:R-:W-:-:S03]  /*02d0*/  IMAD.WIDE.U32 R16, R12, R3, RZ ;  /* 0x000000030c107225 */ /* 0x000fc600078e00ff */
[----:B------:R-:W-:Y:S02]  /*02e0*/  IADD3 R0, PT, PT, R13, R15, RZ ;  /* 0x0000000f0d007210 */ /* 0x000fe40007ffe0ff */
[----:B------:R-:W-:-:S03]  /*02f0*/  SHF.R.S32.HI R13, RZ, 0x1f, R3 ;  /* 0x0000001fff0d7819 */ /* 0x000fc60000011403 */
[----:B------:R-:W-:-:S04]  /*0300*/  IMAD R0, R0, R3, RZ ;  /* 0x0000000300007224 */ /* 0x000fc800078e02ff */
[----:B------:R-:W-:-:S05]  /*0310*/  IMAD R13, R13, R12, R0 ;  /* 0x0000000c0d0d7224 */ /* 0x000fca00078e0200 */
[----:B------:R-:W-:Y:S01]  /*0320*/  IADD3 R0, PT, PT, R17, R13, RZ ;  /* 0x0000000d11007210 */ /* 0x000fe20007ffe0ff */
[----:B------:R-:W-:-:S04]  /*0330*/  IMAD.WIDE.U32 R12, R16, UR7, RZ ;  /* 0x00000007100c7c25 */ /* 0x000fc8000f8e00ff */
[----:B------:R-:W-:Y:S01]  /*0340*/  IMAD R15, R0, UR7, RZ ;  /* 0x00000007000f7c24 */ /* 0x000fe2000f8e02ff */
[----:B------:R-:W-:-:S03]  /*0350*/  MOV R2, R12 ;  /* 0x0000000c00027202 */ /* 0x000fc60000000f00 */
[----:B------:R-:W-:-:S05]  /*0360*/  IMAD R15, R16, UR6, R15 ;  /* 0x00000006100f7c24 */ /* 0x000fca000f8e020f */
[----:B------:R-:W-:Y:S01]  /*0370*/  IADD3 R0, PT, PT, R13, R15, RZ ;  /* 0x0000000f0d007210 */ /* 0x000fe20007ffe0ff */
[----:B------:R-:W-:Y:S06]  /*0380*/  BRA `(.L_x_908) ;  /* 0x0000000000107947 */ /* 0x000fec0003800000 */
.L_x_907:
[-C--:B------:R-:W-:Y:S02]  /*0390*/  IMAD R15, R5, R25.reuse, RZ ;  /* 0x00000019050f7224 */ /* 0x080fe400078e02ff */
[----:B------:R-:W-:-:S05]  /*03a0*/  IMAD.WIDE.U32 R12, R4, R25, RZ ;  /* 0x00000019040c7225 */ /* 0x000fca00078e00ff */
[----:B------:R-:W-:Y:S02]  /*03b0*/  IADD3 R0, PT, PT, R13, R15, RZ ;  /* 0x0000000f0d007210 */ /* 0x000fe40007ffe0ff */
[----:B------:R-:W-:-:S07]  /*03c0*/  MOV R2, R12 ;  /* 0x0000000c00027202 */ /* 0x000fce0000000f00 */
.L_x_908:
[----:B------:R-:W0:Y:S01]  /*03d0*/  LDCU.U8 UR6, c[0x0][0x548] ;  /* 0x0000a900ff0677ac */ /* 0x000e220008000000 */
[----:B------:R-:W-:-:S04]  /*03e0*/  SHF.L.U32 R12, R7, 0x7, RZ ;  /* 0x00000007070c7819 */ /* 0x000fc800000006ff */
[----:B------:R-:W-:-:S04]  /*03f0*/  SEL R16, R12, RZ, P0 ;  /* 0x000000ff0c107207 */ /* 0x000fc80000000000 */
[----:B------:R-:W-:-:S04]  /*0400*/  IADD3 R13, P0, PT, R11, R16, RZ ;  /* 0x000000100b0d7210 */ /* 0x000fc80007f1e0ff */
[----:B------:R-:W-:Y:S01]  /*0410*/  IADD3.X R15, PT, PT, RZ, RZ, RZ, P0, !PT ;  /* 0x000000ffff0f7210 */ /* 0x000fe200007fe4ff */
[----:B------:R-:W-:Y:S01]  /*0420*/  IMAD.WIDE.U32 R26, R13, R4, RZ ;  /* 0x000000040d1a7225 */ /* 0x000fe200078e00ff */
[----:B0-----:R-:W-:-:S03]  /*0430*/  UISETP.NE.AND UP0, UPT, UR6, URZ, UPT ;  /* 0x000000ff0600728c */ /* 0x001fc6000bf05270 */
[----:B------:R-:W-:-:S04]  /*0440*/  IMAD R15, R15, R4, RZ ;  /* 0x000000040f0f7224 */ /* 0x000fc800078e02ff */
[----:B------:R-:W-:-:S05]  /*0450*/  IMAD R15, R5, R13, R15 ;  /* 0x0000000d050f7224 */ /* 0x000fca00078e020f */
[----:B------:R-:W-:Y:S01]  /*0460*/  IADD3 R23, PT, PT, R27, R15, RZ ;  /* 0x0000000f1b177210 */ /* 0x000fe20007ffe0ff */
[----:B------:R-:W-:Y:S06]  /*0470*/  BRA.U !UP0, `(.L_x_909) ;  /* 0x0000000108247547 */ /* 0x000fec000b800000 */
[----:B------:R-:W0:Y:S01]  /*0480*/  LDC R16, c[0x0][0x444] ;  /* 0x00011100ff107b82 */ /* 0x000e220000000800 */
[----:B------:R-:W-:-:S07]  /*0490*/  ISETP.NE.AND P0, PT, R25, -0x1, PT ;  /* 0xffffffff1900780c */ /* 0x000fce0003f05270 */
[----:B------:R-:W1:Y:S08]  /*04a0*/  LDC R5, c[0x0][0x430] ;  /* 0x00010c00ff057b82 */ /* 0x000e700000000800 */
[----:B------:R-:W1:Y:S01]  /*04b0*/  LDC R4, c[0x0][0x454] ;  /* 0x00011500ff047b82 */ /* 0x000e620000000800 */
[----:B0-----:R-:W-:-:S05]  /*04c0*/  @!P0 IMAD R25, R7, R16, RZ ;  /* 0x0000001007198224 */ /* 0x001fca00078e02ff */
[----:B------:R-:W-:Y:S02]  /*04d0*/  IADD3 R12, PT, PT, R12, R25, RZ ;  /* 0x000000190c0c7210 */ /* 0x000fe40007ffe0ff */
[----:B-1----:R-:W-:-:S05]  /*04e0*/  LEA R5, R5, R4, 0x7 ;  /* 0x0000000405057211 */ /* 0x002fca00078e38ff */
[----:B------:R-:W-:Y:S01]  /*04f0*/  IMAD R22, R5, R20, R12 ;  /* 0x0000001405167224 */ /* 0x000fe200078e020c */
[----:B------:R-:W-:Y:S06]  /*0500*/  BRA `(.L_x_910) ;  /* 0x00000000000c7947 */ /* 0x000fec0003800000 */
.L_x_909:
[----:B------:R-:W0:Y:S01]  /*0510*/  LDC R22, c[0x0][0x444] ;  /* 0x00011100ff167b82 */ /* 0x000e220000000800 */
[----:B------:R-:W-:-:S04]  /*0520*/  IMAD R7, R7, R3, R20 ;  /* 0x0000000307077224 */ /* 0x000fc800078e0214 */
[----:B0-----:R-:W-:-:S07]  /*0530*/  IMAD R22, R7, R22, RZ ;  /* 0x0000001607167224 */ /* 0x001fce00078e02ff */
.L_x_910:
[----:B------:R-:W0:Y:S01]  /*0540*/  S2R R24, SR_TID.X ;  /* 0x0000000000187919 */ /* 0x000e220000002100 */
[----:B------:R-:W1:Y:S01]  /*0550*/  LDCU UR6, c[0x0][0x440] ;  /* 0x00008800ff0677ac */ /* 0x000e620008000800 */
[----:B------:R-:W-:Y:S01]  /*0560*/  IADD3 R15, PT, PT, -R11, R6, RZ ;  /* 0x000000060b0f7210 */ /* 0x000fe20007ffe1ff */
[----:B------:R-:W-:Y:S01]  /*0570*/  HFMA2 R5, -RZ, RZ, 0, 0 ;  /* 0x00000000ff057431 */ /* 0x000fe200000001ff */
[----:B------:R-:W2:Y:S01]  /*0580*/  LDCU.128 UR12, c[0x0][0x590] ;  /* 0x0000b200ff0c77ac */ /* 0x000ea20008000c00 */
[----:B------:R-:W3:Y:S01]  /*0590*/  LDCU.64 UR10, c[0x0][0x408] ;  /* 0x00008100ff0a77ac */ /* 0x000ee20008000a00 */
[----:B------:R-:W4:Y:S01]  /*05a0*/  LDCU.64 UR8, c[0x0][0x410] ;  /* 0x00008200ff0877ac */ /* 0x000f220008000a00 */
[----:B0-----:R-:W-:Y:S02]  /*05b0*/  SHF.L.U32 R4, R24, 0x3, RZ ;  /* 0x0000000318047819 */ /* 0x001fe400000006ff */
[----:B------:R-:W-:Y:S02]  /*05c0*/  SHF.R.U32.HI R16, RZ, 0x3, R24 ;  /* 0x00000003ff107819 */ /* 0x000fe40000011618 */
[----:B------:R-:W-:-:S04]  /*05d0*/  LOP3.LUT R4, R4, 0x38, RZ, 0xc0, !PT ;  /* 0x0000003804047812 */ /* 0x000fc800078ec0ff */
[----:B-1----:R-:W-:Y:S01]  /*05e0*/  ISETP.GE.AND P0, PT, R4, UR6, PT ;  /* 0x0000000604007c0c */ /* 0x002fe2000bf06270 */
[----:B--2---:R-:W-:-:S03]  /*05f0*/  IMAD.WIDE.U32 R6, R11, UR12, R4 ;  /* 0x0000000c0b067c25 */ /* 0x004fc6000f8e0004 */
[----:B------:R-:W-:Y:S01]  /*0600*/  ISETP.GE.OR P1, PT, R16, R15, P0 ;  /* 0x0000000f1000720c */ /* 0x000fe20000726670 */
[----:B------:R-:W-:Y:S01]  /*0610*/  IMAD R7, R11, UR13, R7 ;  /* 0x0000000d0b077c24 */ /* 0x000fe2000f8e0207 */
[----:B------:R-:W-:Y:S01]  /*0620*/  IADD3 R6, P2, PT, R9, R6, RZ ;  /* 0x0000000609067210 */ /* 0x000fe20007f5e0ff */
[----:B---3--:R-:W-:-:S03]  /*0630*/  IMAD.WIDE.U32 R4, R11, UR10, R4 ;  /* 0x0000000a0b047c25 */ /* 0x008fc6000f8e0004 */
[----:B------:R-:W-:Y:S01]  /*0640*/  IADD3.X R7, PT, PT, R8, R7, RZ, P2, !PT ;  /* 0x0000000708077210 */ /* 0x000fe200017fe4ff */
[----:B------:R-:W-:Y:S01]  /*0650*/  IMAD R11, R11, UR11, R5 ;  /* 0x0000000b0b0b7c24 */ /* 0x000fe2000f8e0205 */
[----:B------:R-:W-:Y:S02]  /*0660*/  IADD3 R8, PT, PT, R16, 0x20, RZ ;  /* 0x0000002010087810 */ /* 0x000fe40007ffe0ff */
[----:B------:R-:W-:Y:S01]  /*0670*/  IADD3 R14, P3, PT, R14, R4, RZ ;  /* 0x000000040e0e7210 */ /* 0x000fe20007f7e0ff */
[----:B------:R-:W-:Y:S01]  /*0680*/  IMAD.WIDE.U32 R6, R20, UR14, R6 ;  /* 0x0000000e14067c25 */ /* 0x000fe2000f8e0006 */
[----:B------:R-:W-:Y:S01]  /*0690*/  ISETP.GE.OR P0, PT, R8, R15, P0 ;  /* 0x0000000f0800720c */ /* 0x000fe20000706670 */
[----:B------:R-:W0:Y:S01]  /*06a0*/  @!P1 LDC.64 R12, c[0x0][0x550] ;  /* 0x00015400ff0c9b82 */ /* 0x000e220000000a00 */
[----:B------:R-:W-:Y:S01]  /*06b0*/  IADD3.X R15, PT, PT, R10, R11, RZ, P3, !PT ;  /* 0x0000000b0a0f7210 */ /* 0x000fe20001ffe4ff */
[----:B------:R-:W-:Y:S02]  /*06c0*/  IMAD R7, R20, UR15, R7 ;  /* 0x0000000f14077c24 */ /* 0x000fe4000f8e0207 */
[----:B------:R-:W-:-:S04]  /*06d0*/  @!P1 IMAD.WIDE.U32 R8, R16, UR12, R6 ;  /* 0x0000000c10089c25 */ /* 0x000fc8000f8e0006 */
[----:B------:R-:W1:Y:S01]  /*06e0*/  @!P1 LDC.64 R4, c[0x0][0x3f0] ;  /* 0x0000fc00ff049b82 */ /* 0x000e620000000a00 */
[----:B------:R-:W-:Y:S02]  /*06f0*/  @!P1 IMAD R9, R16, UR13, R9 ;  /* 0x0000000d10099c24 */ /* 0x000fe4000f8e0209 */
[----:B----4-:R-:W-:-:S05]  /*0700*/  IMAD.WIDE.U32 R14, R20, UR8, R14 ;  /* 0x00000008140e7c25 */ /* 0x010fca000f8e000e */
[----:B------:R-:W2:Y:S01]  /*0710*/  @!P0 LDC.64 R28, c[0x0][0x550] ;  /* 0x00015400ff1c8b82 */ /* 0x000ea20000000a00 */
[----:B------:R-:W-:Y:S01]  /*0720*/  IMAD R15, R20, UR9, R15 ;  /* 0x00000009140f7c24 */ /* 0x000fe2000f8e020f */
[----:B------:R-:W3:Y:S01]  /*0730*/  LDCU.64 UR8, c[0x0][0x570] ;  /* 0x0000ae00ff0877ac */ /* 0x000ee20008000a00 */
[----:B0-----:R-:W-:-:S04]  /*0740*/  @!P1 LEA R12, P2, R8, R12, 0x1 ;  /* 0x0000000c080c9211 */ /* 0x001fc800078408ff */
[----:B------:R-:W-:Y:S02]  /*0750*/  @!P1 LEA.HI.X R13, R8, R13, R9, 0x1, P2 ;  /* 0x0000000d080d9211 */ /* 0x000fe400010f0c09 */
[----:B------:R-:W-:-:S04]  /*0760*/  @!P0 IADD3 R8, P2, PT, R16, 0x20, RZ ;  /* 0x0000002010088810 */ /* 0x000fc80007f5e0ff */
[----:B------:R-:W-:-:S05]  /*0770*/  @!P0 IADD3.X R9, PT, PT, RZ, RZ, RZ, P2, !PT ;  /* 0x000000ffff098210 */ /* 0x000fca00017fe4ff */
[----:B------:R-:W-:-:S04]  /*0780*/  @!P0 IMAD R9, R9, UR12, RZ ;  /* 0x0000000c09098c24 */ /* 0x000fc8000f8e02ff */
[C---:B------:R-:W-:Y:S02]  /*0790*/  @!P0 IMAD R11, R8.reuse, UR13, R9 ;  /* 0x0000000d080b8c24 */ /* 0x040fe4000f8e0209 */
[----:B------:R-:W-:-:S04]  /*07a0*/  @!P0 IMAD.WIDE.U32 R8, R8, UR12, R6 ;  /* 0x0000000c08088c25 */ /* 0x000fc8000f8e0006 */
[----:B------:R-:W-:Y:S01]  /*07b0*/  @!P1 IMAD.WIDE.U32 R6, R16, UR10, R14 ;  /* 0x0000000a10069c25 */ /* 0x000fe2000f8e000e */
[----:B------:R-:W-:Y:S02]  /*07c0*/  @!P0 IADD3 R9, PT, PT, R9, R11, RZ ;  /* 0x0000000b09098210 */ /* 0x000fe40007ffe0ff */
[----:B--2---:R-:W-:Y:S01]  /*07d0*/  @!P0 LEA R28, P2, R8, R28, 0x1 ;  /* 0x0000001c081c8211 */ /* 0x004fe200078408ff */
[----:B------:R-:W-:-:S03]  /*07e0*/  @!P1 IMAD R7, R16, UR11, R7 ;  /* 0x0000000b10079c24 */ /* 0x000fc6000f8e0207 */
[----:B------:R-:W-:Y:S02]  /*07f0*/  @!P0 LEA.HI.X R29, R8, R29, R9, 0x1, P2 ;  /* 0x0000001d081d8211 */ /* 0x000fe400010f0c09 */
[C---:B-1----:R-:W-:Y:S02]  /*0800*/  @!P1 LEA R18, P2, R6.reuse, R4, 0x1 ;  /* 0x0000000406129211 */ /* 0x042fe400078408ff */
[----:B------:R-:W-:Y:S02]  /*0810*/  CS2R R8, SRZ ;  /* 0x0000000000087805 */ /* 0x000fe4000001ff00 */
[----:B------:R-:W-:Y:S02]  /*0820*/  MOV R4, RZ ;  /* 0x000000ff00047202 */ /* 0x000fe40000000f00 */
[----:B------:R-:W-:Y:S02]  /*0830*/  CS2R R10, SRZ ;  /* 0x00000000000a7805 */ /* 0x000fe4000001ff00 */
[----:B------:R-:W-:Y:S01]  /*0840*/  @!P1 LEA.HI.X R19, R6, R5, R7, 0x1, P2 ;  /* 0x0000000506139211 */ /* 0x000fe200010f0c07 */
[----:B------:R-:W-:Y:S01]  /*0850*/  HFMA2 R5, -RZ, RZ, 0, 0 ;  /* 0x00000000ff057431 */ /* 0x000fe200000001ff */
[----:B------:R-:W-:-:S03]  /*0860*/  CS2R R6, SRZ ;  /* 0x0000000000067805 */ /* 0x000fc6000001ff00 */
[----:B------:R-:W2:Y:S04]  /*0870*/  @!P1 LDG.E.128 R8, desc[UR4][R18.64] ;  /* 0x0000000412089981 */ /* 0x000ea8000c1e1d00 */
[----:B------:R0:W4:Y:S02]  /*0880*/  @!P1 LDG.E.128 R4, desc[UR4][R12.64] ;  /* 0x000000040c049981 */ /* 0x000124000c1e1d00 */
[----:B0-----:R-:W0:Y:S01]  /*0890*/  @!P0 LDC.64 R12, c[0x0][0x3f0] ;  /* 0x0000fc00ff0c8b82 */ /* 0x001e220000000a00 */
[----:B--2---:R-:W-:Y:S02]  /*08a0*/  HADD2.F32 R25, -RZ, R8.H1_H1 ;  /* 0x30000008ff197230 */ /* 0x004fe40000004100 */
[--C-:B----4-:R-:W-:Y:S02]  /*08b0*/  HADD2.F32 R17, -RZ, R4.reuse.H1_H1 ;  /* 0x30000004ff117230 */ /* 0x110fe40000004100 */
[----:B------:R-:W-:-:S03]  /*08c0*/  HADD2.F32 R4, -RZ, R4.H0_H0 ;  /* 0x20000004ff047230 */ /* 0x000fc60000004100 */
[----:B------:R-:W-:Y:S01]  /*08d0*/  FMUL.FTZ R25, R17, R25 ;  /* 0x0000001911197220 */ /* 0x000fe20000410000 */
[----:B------:R-:W-:-:S05]  /*08e0*/  HADD2.F32 R17, -RZ, R8.H0_H0 ;  /* 0x20000008ff117230 */ /* 0x000fca0000004100 */
[----:B------:R-:W-:Y:S01]  /*08f0*/  FFMA.FTZ R4, R4, R17, R25 ;  /* 0x0000001104047223 */ /* 0x000fe20000010019 */
[----:B------:R-:W-:-:S04]  /*0900*/  @!P0 IADD3 R25, P1, PT, R16, 0x20, RZ ;  /* 0x0000002010198810 */ /* 0x000fc80007f3e0ff */
[----:B------:R-:W-:-:S05]  /*0910*/  @!P0 IADD3.X R8, PT, PT, RZ, RZ, RZ, P1, !PT ;  /* 0x000000ffff088210 */ /* 0x000fca0000ffe4ff */
[----:B------:R-:W-:Y:S02]  /*0920*/  @!P0 IMAD R8, R8, UR10, RZ ;  /* 0x0000000a08088c24 */ /* 0x000fe4000f8e02ff */
[----:B------:R-:W-:Y:S02]  /*0930*/  HADD2.F32 R19, -RZ, R5.H0_H0 ;  /* 0x20000005ff137230 */ /* 0x000fe40000004100 */
[----:B------:R-:W-:Y:S02]  /*0940*/  @!P0 IMAD R17, R25, UR11, R8 ;  /* 0x0000000b19118c24 */ /* 0x000fe4000f8e0208 */
[--C-:B------:R-:W-:Y:S02]  /*0950*/  HADD2.F32 R8, -RZ, R9.reuse.H0_H0 ;  /* 0x20000009ff087230 */ /* 0x100fe40000004100 */
[----:B------:R-:W-:-:S03]  /*0960*/  HADD2.F32 R9, -RZ, R9.H1_H1 ;  /* 0x30000009ff097230 */ /* 0x000fc60000004100 */
[----:B------:R-:W-:Y:S01]  /*0970*/  FFMA.FTZ R19, R19, R8, R4 ;  /* 0x0000000813137223 */ /* 0x000fe20000010004 */
[----:B------:R-:W-:Y:S02]  /*0980*/  HADD2.F32 R8, -RZ, R5.H1_H1 ;  /* 0x30000005ff087230 */ /* 0x000fe40000004100 */
[----:B------:R-:W-:-:S04]  /*0990*/  @!P0 IMAD.WIDE.U32 R14, R25, UR10, R14 ;  /* 0x0000000a190e8c25 */ /* 0x000fc8000f8e000e */
[----:B------:R-:W-:Y:S02]  /*09a0*/  IMAD R3, R3, UR7, RZ ;  /* 0x0000000703037c24 */ /* 0x000fe4000f8e02ff */
[----:B------:R-:W-:Y:S01]  /*09b0*/  FFMA.FTZ R19, R8, R9, R19 ;  /* 0x0000000908137223 */ /* 0x000fe20000010013 */
[----:B------:R-:W-:Y:S01]  /*09c0*/  HADD2.F32 R8, -RZ, R6.H0_H0 ;  /* 0x20000006ff087230 */ /* 0x000fe20000004100 */
[----:B------:R-:W-:Y:S01]  /*09d0*/  @!P0 IADD3 R17, PT, PT, R15, R17, RZ ;  /* 0x000000110f118210 */ /* 0x000fe20007ffe0ff */
[----:B------:R-:W-:Y:S01]  /*09e0*/  HADD2.F32 R9, -RZ, R10.H0_H0 ;  /* 0x2000000aff097230 */ /* 0x000fe20000004100 */
[C---:B0-----:R-:W-:Y:S01]  /*09f0*/  @!P0 LEA R4, P1, R14.reuse, R12, 0x1 ;  /* 0x0000000c0e048211 */ /* 0x041fe200078208ff */
[----:B------:R-:W0:Y:S03]  /*0a00*/  LDCU UR10, c[0x0][0x4f4] ;  /* 0x00009e80ff0a77ac */ /* 0x000e260008000800 */
[----:B------:R-:W-:Y:S01]  /*0a10*/  @!P0 LEA.HI.X R5, R14, R13, R17, 0x1, P1 ;  /* 0x0000000d0e058211 */ /* 0x000fe200008f0c11 */
[----:B------:R-:W-:Y:S01]  /*0a20*/  FFMA.FTZ R8, R8, R9, R19 ;  /* 0x0000000908087223 */ /* 0x000fe20000010013 */
[----:B------:R-:W-:-:S02]  /*0a30*/  CS2R R12, SRZ ;  /* 0x00000000000c7805 */ /* 0x000fc4000001ff00 */
[----:B------:R-:W-:Y:S02]  /*0a40*/  CS2R R14, SRZ ;  /* 0x00000000000e7805 */ /* 0x000fe4000001ff00 */
[----:B------:R-:W-:Y:S02]  /*0a50*/  CS2R R16, SRZ ;  /* 0x0000000000107805 */ /* 0x000fe4000001ff00 */
[----:B------:R-:W-:Y:S02]  /*0a60*/  CS2R R18, SRZ ;  /* 0x0000000000127805 */ /* 0x000fe4000001ff00 */
[----:B------:R-:W2:Y:S04]  /*0a70*/  @!P0 LDG.E.128 R12, desc[UR4][R28.64] ;  /* 0x000000041c0c8981 */ /* 0x000ea8000c1e1d00 */
[----:B------:R1:W4:Y:S01]  /*0a80*/  @!P0 LDG.E.128 R16, desc[UR4][R4.64] ;  /* 0x0000000404108981 */ /* 0x000322000c1e1d00 */
[----:B------:R-:W-:-:S02]  /*0a90*/  HADD2.F32 R10, -RZ, R10.H1_H1 ;  /* 0x3000000aff0a7230 */ /* 0x000fc40000004100 */
[----:B-1----:R-:W-:Y:S01]  /*0aa0*/  HADD2.F32 R5, -RZ, R6.H1_H1 ;  /* 0x30000006ff057230 */ /* 0x002fe20000004100 */
[----:B------:R-:W-:Y:S01]  /*0ab0*/  LEA R22, R21, R22, 0x6 ;  /* 0x0000001615167211 */ /* 0x000fe200078e30ff */
[----:B--2---:R-:W-:Y:S02]  /*0ac0*/  HADD2.F32 R9, -RZ, R12.H1_H1 ;  /* 0x3000000cff097230 */ /* 0x004fe40000004100 */
[----:B----4-:R-:W-:Y:S02]  /*0ad0*/  HADD2.F32 R25, -RZ, R16.H1_H1 ;  /* 0x30000010ff197230 */ /* 0x010fe40000004100 */
[----:B------:R-:W-:Y:S02]  /*0ae0*/  HADD2.F32 R12, -RZ, R12.H0_H0 ;  /* 0x2000000cff0c7230 */ /* 0x000fe40000004100 */
[----:B------:R-:W-:Y:S02]  /*0af0*/  HADD2.F32 R16, -RZ, R16.H0_H0 ;  /* 0x20000010ff107230 */ /* 0x000fe40000004100 */
[----:B------:R-:W-:-:S04]  /*0b00*/  FMUL.FTZ R9, R9, R25 ;  /* 0x0000001909097220 */ /* 0x000fc80000410000 */
[----:B------:R-:W-:Y:S01]  /*0b10*/  FFMA.FTZ R9, R12, R16, R9 ;  /* 0x000000100c097223 */ /* 0x000fe20000010009 */
[----:B------:R-:W-:Y:S02]  /*0b20*/  HADD2.F32 R12, -RZ, R13.H0_H0 ;  /* 0x2000000dff0c7230 */ /* 0x000fe40000004100 */
[----:B------:R-:W-:Y:S02]  /*0b30*/  HADD2.F32 R16, -RZ, R17.H0_H0 ;  /* 0x20000011ff107230 */ /* 0x000fe40000004100 */
[----:B------:R-:W-:Y:S02]  /*0b40*/  HADD2.F32 R13, -RZ, R13.H1_H1 ;  /* 0x3000000dff0d7230 */ /* 0x000fe40000004100 */
[----:B------:R-:W-:Y:S02]  /*0b50*/  HADD2.F32 R4, -RZ, R17.H1_H1 ;  /* 0x30000011ff047230 */ /* 0x000fe40000004100 */
[----:B------:R-:W-:Y:S01]  /*0b60*/  FFMA.FTZ R12, R12, R16, R9 ;  /* 0x000000100c0c7223 */ /* 0x000fe20000010009 */
[----:B------:R-:W-:-:S02]  /*0b70*/  HADD2.F32 R17, -RZ, R14.H0_H0 ;  /* 0x2000000eff117230 */ /* 0x000fc40000004100 */
[----:B------:R-:W-:Y:S02]  /*0b80*/  HADD2.F32 R6, -RZ, R18.H0_H0 ;  /* 0x20000012ff067230 */ /* 0x000fe40000004100 */
[----:B------:R-:W-:Y:S01]  /*0b90*/  FFMA.FTZ R12, R13, R4, R12 ;  /* 0x000000040d0c7223 */ /* 0x000fe2000001000c */
[----:B------:R-:W-:Y:S02]  /*0ba0*/  HADD2.F32 R13, -RZ, R14.H1_H1 ;  /* 0x3000000eff0d7230 */ /* 0x000fe40000004100 */
[----:B------:R-:W-:Y:S02]  /*0bb0*/  HADD2.F32 R18, -RZ, R18.H1_H1 ;  /* 0x30000012ff127230 */ /* 0x000fe40000004100 */
[----:B------:R-:W-:Y:S01]  /*0bc0*/  FFMA.FTZ R12, R17, R6, R12 ;  /* 0x00000006110c7223 */ /* 0x000fe2000001000c */
[----:B------:R-:W-:Y:S01]  /*0bd0*/  FFMA.FTZ R9, R5, R10, R8 ;  /* 0x0000000a05097223 */ /* 0x000fe20000010008 */
[--C-:B------:R-:W-:Y:S02]  /*0be0*/  HADD2.F32 R5, -RZ, R11.reuse.H0_H0 ;  /* 0x2000000bff057230 */ /* 0x100fe40000004100 */
[----:B------:R-:W-:-:S02]  /*0bf0*/  HADD2.F32 R6, -RZ, R11.H1_H1 ;  /* 0x3000000bff067230 */ /* 0x000fc40000004100 */
[----:B------:R-:W-:Y:S01]  /*0c00*/  FFMA.FTZ R12, R13, R18, R12 ;  /* 0x000000120d0c7223 */ /* 0x000fe2000001000c */
[----:B------:R-:W-:Y:S02]  /*0c10*/  HADD2.F32 R4, -RZ, R7.H0_H0 ;  /* 0x20000007ff047230 */ /* 0x000fe40000004100 */
[----:B------:R-:W-:Y:S02]  /*0c20*/  HADD2.F32 R11, -RZ, R15.H0_H0 ;  /* 0x2000000fff0b7230 */ /* 0x000fe40000004100 */
[----:B------:R-:W-:Y:S02]  /*0c30*/  HADD2.F32 R8, -RZ, R19.H0_H0 ;  /* 0x20000013ff087230 */ /* 0x000fe40000004100 */
[----:B------:R-:W-:Y:S01]  /*0c40*/  FFMA.FTZ R4, R4, R5, R9 ;  /* 0x0000000504047223 */ /* 0x000fe20000010009 */
[----:B------:R-:W-:Y:S02]  /*0c50*/  HADD2.F32 R7, -RZ, R7.H1_H1 ;  /* 0x30000007ff077230 */ /* 0x000fe40000004100 */
[----:B------:R-:W-:-:S02]  /*0c60*/  HADD2.F32 R15, -RZ, R15.H1_H1 ;  /* 0x3000000fff0f7230 */ /* 0x000fc40000004100 */
[----:B------:R-:W-:Y:S01]  /*0c70*/  FFMA.FTZ R12, R11, R8, R12 ;  /* 0x000000080b0c7223 */ /* 0x000fe2000001000c */
[----:B------:R-:W-:Y:S02]  /*0c80*/  HADD2.F32 R19, -RZ, R19.H1_H1 ;  /* 0x30000013ff137230 */ /* 0x000fe40000004100 */
[----:B------:R-:W-:-:S03]  /*0c90*/  FFMA.FTZ R7, R7, R6, R4 ;  /* 0x0000000607077223 */ /* 0x000fc60000010004 */
[----:B------:R-:W-:Y:S02]  /*0ca0*/  FFMA.FTZ R12, R15, R19, R12 ;  /* 0x000000130f0c7223 */ /* 0x000fe4000001000c */
[----:B------:R-:W1:Y:S04]  /*0cb0*/  SHFL.BFLY PT, R4, R7, 0x4, 0x1f ;  /* 0x0c801f0007047f89 */ /* 0x000e6800000e0000 */
[----:B------:R-:W2:Y:S01]  /*0cc0*/  SHFL.BFLY PT, R5, R12, 0x4, 0x1f ;  /* 0x0c801f000c057f89 */ /* 0x000ea200000e0000 */
[----:B------:R-:W4:Y:S01]  /*0cd0*/  S2R R6, SR_TID.X ;  /* 0x0000000000067919 */ /* 0x000f220000002100 */
[----:B-1----:R-:W-:Y:S01]  /*0ce0*/  FADD.FTZ R8, R7, R4 ;  /* 0x0000000407087221 */ /* 0x002fe20000010000 */
[----:B--2---:R-:W-:-:S04]  /*0cf0*/  FADD.FTZ R10, R12, R5 ;  /* 0x000000050c0a7221 */ /* 0x004fc80000010000 */
[----:B------:R-:W1:Y:S04]  /*0d00*/  SHFL.BFLY PT, R11, R8, 0x2, 0x1f ;  /* 0x0c401f00080b7f89 */ /* 0x000e6800000e0000 */
[----:B------:R-:W2:Y:S01]  /*0d10*/  SHFL.BFLY PT, R13, R10, 0x2, 0x1f ;  /* 0x0c401f000a0d7f89 */ /* 0x000ea200000e0000 */
[----:B------:R-:W-:Y:S01]  /*0d20*/  IMAD R9, R20, UR7, RZ ;  /* 0x0000000714097c24 */ /* 0x000fe2000f8e02ff */
[----:B------:R-:W-:Y:S01]  /*0d30*/  SHF.L.U32 R5, R24, 0x2, RZ ;  /* 0x0000000218057819 */ /* 0x000fe200000006ff */
[----:B------:R-:W5:Y:S01]  /*0d40*/  LDCU.64 UR6, c[0x0][0x5e8] ;  /* 0x0000bd00ff0677ac */ /* 0x000f620008000a00 */
[----:B------:R-:W-:Y:S02]  /*0d50*/  SHF.R.U32.HI R4, RZ, 0x4, R24 ;  /* 0x00000004ff047819 */ /* 0x000fe40000011618 */
[----:B------:R-:W-:-:S02]  /*0d60*/  IADD3 R27, P0, P1, R26, R2, R9 ;  /* 0x000000021a1b7210 */ /* 0x000fc4000791e009 */
[----:B------:R-:W-:Y:S02]  /*0d70*/  LOP3.LUT R5, R5, 0x3c, RZ, 0xc0, !PT ;  /* 0x0000003c05057812 */ /* 0x000fe400078ec0ff */
[----:B------:R-:W-:-:S03]  /*0d80*/  SHF.R.S32.HI R9, RZ, 0x1f, R9 ;  /* 0x0000001fff097819 */ /* 0x000fc60000011409 */
[----:B------:R-:W-:Y:S02]  /*0d90*/  IMAD R4, R3, R4, R5 ;  /* 0x0000000403047224 */ /* 0x000fe400078e0205 */
[----:B-1----:R-:W-:Y:S01]  /*0da0*/  FADD.FTZ R7, R8, R11 ;  /* 0x0000000b08077221 */ /* 0x002fe20000010000 */
[----:B--2---:R-:W-:-:S04]  /*0db0*/  FADD.FTZ R2, R10, R13 ;  /* 0x0000000d0a027221 */ /* 0x004fc80000010000 */
[----:B------:R-:W1:Y:S04]  /*0dc0*/  SHFL.BFLY PT, R10, R7, 0x1, 0x1f ;  /* 0x0c201f00070a7f89 */ /* 0x000e6800000e0000 */
[----:B------:R-:W2:Y:S01]  /*0dd0*/  SHFL.BFLY PT, R11, R2, 0x1, 0x1f ;  /* 0x0c201f00020b7f89 */ /* 0x000ea200000e0000 */
[----:B------:R-:W-:Y:S02]  /*0de0*/  IADD3.X R9, PT, PT, R23, R0, R9, P0, P1 ;  /* 0x0000000017097210 */ /* 0x000fe400007e2409 */
[----:B------:R-:W-:-:S04]  /*0df0*/  IADD3 R5, P0, PT, R4, R27, RZ ;  /* 0x0000001b04057210 */ /* 0x000fc80007f1e0ff */
[----:B------:R-:W-:Y:S02]  /*0e00*/  LEA.HI.X.SX32 R8, R4, R9, 0x1, P0 ;  /* 0x0000000904087211 */ /* 0x000fe400000f0eff */
[----:B----4-:R-:W-:Y:S02]  /*0e10*/  SHF.R.U32.HI R9, RZ, 0x3, R6 ;  /* 0x00000003ff097819 */ /* 0x010fe40000011606 */
[----:B---3--:R-:W-:Y:S02]  /*0e20*/  LEA R4, P1, R5, UR8, 0x2 ;  /* 0x0000000805047c11 */ /* 0x008fe4000f8210ff */
[----:B------:R-:W-:Y:S02]  /*0e30*/  IADD3 R0, P2, PT, R9, R22, RZ ;  /* 0x0000001609007210 */ /* 0x000fe40007f5e0ff */
[----:B------:R-:W-:Y:S02]  /*0e40*/  LOP3.LUT P0, RZ, R24, 0x7, RZ, 0xc0, !PT ;  /* 0x0000000718ff7812 */ /* 0x000fe4000780c0ff */
[----:B------:R-:W-:-:S02]  /*0e50*/  LEA.HI.X R5, R5, UR9, R8, 0x2, P1 ;  /* 0x0000000905057c11 */ /* 0x000fc400088f1408 */
[----:B------:R-:W-:Y:S02]  /*0e60*/  SHF.L.U32 R9, R3, 0x2, RZ ;  /* 0x0000000203097819 */ /* 0x000fe400000006ff */
[----:B------:R-:W-:-:S03]  /*0e70*/  LOP3.LUT R12, R6, 0x7, RZ, 0xc0, !PT ;  /* 0x00000007060c7812 */ /* 0x000fc600078ec0ff */
[----:B------:R-:W-:Y:S01]  /*0e80*/  IMAD.WIDE R8, R9, 0x10, R4 ;  /* 0x0000001009087825 */ /* 0x000fe200078e0204 */
[----:B------:R-:W-:Y:S02]  /*0e90*/  ISETP.NE.AND P1, PT, R12, RZ, PT ;  /* 0x000000ff0c00720c */ /* 0x000fe40003f25270 */
[----:B------:R-:W-:Y:S01]  /*0ea0*/  LEA.HI.X.SX32 R13, R22, RZ, 0x1, P2 ;  /* 0x000000ff160d7211 */ /* 0x000fe200010f0eff */
[----:B-1----:R-:W-:Y:S01]  /*0eb0*/  FADD.FTZ R12, R7, R10 ;  /* 0x0000000a070c7221 */ /* 0x002fe20000010000 */
[----:B-----5:R-:W-:Y:S01]  /*0ec0*/  LEA R6, P2, R0, UR6, 0x2 ;  /* 0x0000000600067c11 */ /* 0x020fe2000f8410ff */
[----:B--2---:R-:W-:Y:S01]  /*0ed0*/  FADD.FTZ R2, R2, R11 ;  /* 0x0000000b02027221 */ /* 0x004fe20000010000 */
[C---:B------:R-:W-:Y:S02]  /*0ee0*/  IMAD.WIDE R10, R3.reuse, 0x40, R8 ;  /* 0x00000040030a7825 */ /* 0x040fe400078e0208 */
[----:B------:R-:W-:Y:S02]  /*0ef0*/  LEA.HI.X R7, R0, UR7, R13, 0x2, P2 ;  /* 0x0000000700077c11 */ /* 0x000fe400090f140d */
[----:B0-----:R-:W-:Y:S01]  /*0f00*/  @!P0 FMUL.FTZ R13, R12, UR10 ;  /* 0x0000000a0c0d8c20 */ /* 0x001fe20008410000 */
[----:B------:R-:W-:Y:S01]  /*0f10*/  FMUL.FTZ R15, R2, UR10 ;  /* 0x0000000a020f7c20 */ /* 0x000fe20008410000 */
[----:B------:R-:W-:-:S03]  /*0f20*/  IMAD.WIDE R2, R3, 0x40, R10 ;  /* 0x0000004003027825 */ /* 0x000fc600078e020a */
[----:B------:R-:W-:Y:S04]  /*0f30*/  @!P0 STG.E desc[UR4][R6.64], R13 ;  /* 0x0000000d06008986 */ /* 0x000fe8000c101904 */
[----:B------:R-:W-:Y:S04]  /*0f40*/  @!P1 STG.E desc[UR4][R6.64+0x80], R15 ;  /* 0x0000800f06009986 */ /* 0x000fe8000c101904 */
[----:B------:R-:W-:Y:S04]  /*0f50*/  STG.E.128 desc[UR4][R4.64], RZ ;  /* 0x000000ff04007986 */ /* 0x000fe8000c101d04 */
[----:B------:R-:W-:Y:S04]  /*0f60*/  STG.E.128 desc[UR4][R8.64], RZ ;  /* 0x000000ff08007986 */ /* 0x000fe8000c101d04 */
[----:B------:R-:W-:Y:S04]  /*0f70*/  STG.E.128 desc[UR4][R10.64], RZ ;  /* 0x000000ff0a007986 */ /* 0x000fe8000c101d04 */
[----:B------:R-:W-:Y:S01]  /*0f80*/  STG.E.128 desc[UR4][R2.64], RZ ;  /* 0x000000ff02007986 */ /* 0x000fe2000c101d04 */
[----:B------:R-:W-:Y:S05]  /*0f90*/  EXIT ;  /* 0x000000000000794d */ /* 0x000fea0003800000 */
.L_x_911:
        /* <DEDUP_REMOVED lines=14> */
.L_x_1421:


//--------------------- .text._ZN5flash27flash_bwd_convert_dq_kernelI23Flash_bwd_kernel_traitsILi64ELi128ELi128ELi8ELi4ELi4ELi4ELb0ELb0EN7cutlass6half_tE19Flash_kernel_traitsILi64ELi128ELi128ELi8ES3_EEEEvNS_16Flash_bwd_paramsEi --------------------------
	.section	.text._ZN5flash27flash_bwd_convert_dq_kernelI23Flash_bwd_kernel_traitsILi64ELi128ELi128ELi8ELi4ELi4ELi4ELb0ELb0EN7cutlass6half_tE19Flash_kernel_traitsILi64ELi128ELi128ELi8ES3_EEEEvNS_16Flash_bwd_paramsEi,"ax",@progbits
	.align	128
        .global         _ZN5flash27flash_bwd_convert_dq_kernelI23Flash_bwd_kernel_traitsILi64ELi128ELi128ELi8ELi4ELi4ELi4ELb0ELb0EN7cutlass6half_tE19Flash_kernel_traitsILi64ELi128ELi128ELi8ES3_EEEEvNS_16Flash_bwd_paramsEi
        .type           _ZN5flash27flash_bwd_convert_dq_kernelI23Flash_bwd_kernel_traitsILi64ELi128ELi128ELi8ELi4ELi4ELi4ELb0ELb0EN7cutlass6half_tE19Flash_kernel_traitsILi64ELi128ELi128ELi8ES3_EEEEvNS_16Flash_bwd_paramsEi,@function
        .size           _ZN5flash27flash_bwd_convert_dq_kernelI23Flash_bwd_kernel_traitsILi64ELi128ELi128ELi8ELi4ELi4ELi4ELb0ELb0EN7cutlass6half_tE19Flash_kernel_traitsILi64ELi128ELi128ELi8ES3_EEEEvNS_16Flash_bwd_paramsEi,(.L_x_1422 - _ZN5flash27flash_bwd_convert_dq_kernelI23Flash_bwd_kernel_traitsILi64ELi128ELi128ELi8ELi4ELi4ELi4ELb0ELb0EN7cutlass6half_tE19Flash_kernel_traitsILi64ELi128ELi128ELi8ES3_EEEEvNS_16Flash_bwd_paramsEi)
        .other          _ZN5flash27flash_bwd_convert_dq_kernelI23Flash_bwd_kernel_traitsILi64ELi128ELi128ELi8ELi4ELi4ELi4ELb0ELb0EN7cutlass6half_tE19Flash_kernel_traitsILi64ELi128ELi128ELi8ES3_EEEEvNS_16Flash_bwd_paramsEi,@"STO_CUDA_ENTRY STV_DEFAULT"
_ZN5flash27flash_bwd_convert_dq_kernelI23Flash_bwd_kernel_traitsILi64ELi128ELi128ELi8ELi4ELi4ELi4ELb0ELb0EN7cutlass6half_tE19Flash_kernel_traitsILi64ELi128ELi128ELi8ES3_EEEEvNS_16Flash_bwd_paramsEi:
.text._ZN5flash27flash_bwd_convert_dq_kernelI23Flash_bwd_kernel_traitsILi64ELi128ELi128ELi8ELi4ELi4ELi4ELb0ELb0EN7cutlass6half_tE19Flash_kernel_traitsILi64ELi128ELi128ELi8ES3_EEEEvNS_16Flash_bwd_paramsEi:
        /* <DEDUP_REMOVED lines=20> */
[----:B------:R-:W0:Y:S01]  /*0140*/  LDC R41, c[0x0][0x44c] ;  /* 0x00011300ff297b82 */ /* 0x000e220000000800 */
[----:B------:R-:W0:Y:S07]  /*0150*/  LDCU UR6, c[0x0][0x3e0] ;  /* 0x00007c00ff0677ac */ /* 0x000e2e0008000800 */
[----:B------:R-:W1:Y:S08]  /*0160*/  S2UR UR7, SR_CTAID.Z ;  /* 0x00000000000779c3 */ /* 0x000e700000002700 */
[----:B------:R-:W2:Y:S08]  /*0170*/  @!P1 LDC.64 R2, c[0x0][0x5a0] ;  /* 0x00016800ff029b82 */ /* 0x000eb00000000a00 */
[----:B------:R-:W3:Y:S01]  /*0180*/  @P1 LDC.64 R8, c[0x0][0x5b8] ;  /* 0x00016e00ff081b82 */ /* 0x000ee20000000a00 */
[----:B--2---:R-:W-:-:S04]  /*0190*/  @!P1 IMAD.WIDE.U32 R6, R13, R2, RZ ;  /* 0x000000020d069225 */ /* 0x004fc800078e00ff */
[----:B------:R-:W-:Y:S02]  /*01a0*/  @!P1 IMAD R5, R13, R3, R7 ;  /* 0x000000030d059224 */ /* 0x000fe400078e0207 */
[----:B---3--:R-:W-:-:S04]  /*01b0*/  @P1 IMAD.WIDE.U32 R2, R25, R8, RZ ;  /* 0x0000000819021225 */ /* 0x008fc800078e00ff */
[----:B------:R-:W-:Y:S01]  /*01c0*/  @P1 IMAD R5, R25, R9, R3 ;  /* 0x0000000919051224 */ /* 0x000fe200078e0203 */
[----:B------:R-:W-:Y:S01]  /*01d0*/  @P1 MOV R6, R2 ;  /* 0x0000000200061202 */ /* 0x000fe20000000f00 */
[----:B0-----:R-:W-:Y:S01]  /*01e0*/  IMAD.WIDE R2, R41, UR6, RZ ;  /* 0x0000000629027c25 */ /* 0x001fe2000f8e02ff */
[----:B-1----:R-:W-:Y:S06]  /*01f0*/  @P1 BRA `(.L_x_912) ;  /* 0x0000000000401947 */ /* 0x002fec0003800000 */
[----:B------:R-:W0:Y:S02]  /*0200*/  LDCU UR10, c[0x0][0x444] ;  /* 0x00008880ff0a77ac */ /* 0x000e240008000800 */
[----:B0-----:R-:W-:Y:S02]  /*0210*/  USHF.R.S32.HI UR5, URZ, 0x1f, UR10 ;  /* 0x0000001fff057899 */ /* 0x001fe4000801140a */
[----:B------:R-:W-:-:S04]  /*0220*/  IMAD.WIDE.U32 R8, R13, UR10, RZ ;  /* 0x0000000a0d087c25 */ /* 0x000fc8000f8e00ff */
[----:B------:R-:W-:Y:S01]  /*0230*/  IMAD R7, R13, UR5, RZ ;  /* 0x000000050d077c24 */ /* 0x000fe2000f8e02ff */
[----:B------:R-:W-:Y:S02]  /*0240*/  USHF.R.S32.HI UR5, URZ, 0x1f, UR6 ;  /* 0x0000001fff057899 */ /* 0x000fe40008011406 */
[----:B------:R-:W-:Y:S02]  /*0250*/  IMAD.WIDE.U32 R10, R8, UR6, RZ ;  /* 0x00000006080a7c25 */ /* 0x000fe4000f8e00ff */
[----:B------:R-:W-:Y:S02]  /*0260*/  IADD3 R0, PT, PT, R9, R7, RZ ;  /* 0x0000000709007210 */ /* 0x000fe40007ffe0ff */
[----:B------:R-:W-:-:S04]  /*0270*/  IMAD.WIDE.U32 R24, R10, R41, RZ ;  /* 0x000000290a187225 */ /* 0x000fc800078e00ff */
[----:B------:R-:W-:-:S04]  /*0280*/  IMAD R7, R0, UR6, RZ ;  /* 0x0000000600077c24 */ /* 0x000fc8000f8e02ff */
[----:B------:R-:W-:-:S05]  /*0290*/  IMAD R7, R8, UR5, R7 ;  /* 0x0000000508077c24 */ /* 0x000fca000f8e0207 */
[----:B------:R-:W-:Y:S02]  /*02a0*/  IADD3 R0, PT, PT, R11, R7, RZ ;  /* 0x000000070b007210 */ /* 0x000fe40007ffe0ff */
[----:B------:R-:W-:-:S03]  /*02b0*/  SHF.R.S32.HI R7, RZ, 0x1f, R41 ;  /* 0x0000001fff077819 */ /* 0x000fc60000011429 */
[----:B------:R-:W-:-:S04]  /*02c0*/  IMAD R0, R0, R41, RZ ;  /* 0x0000002900007224 */ /* 0x000fc800078e02ff */
[----:B------:R-:W-:-:S04]  /*02d0*/  IMAD R7, R7, R10, R0 ;  /* 0x0000000a07077224 */ /* 0x000fc800078e0200 */
[----:B------:R-:W-:Y:S01]  /*02e0*/  IMAD.IADD R22, R25, 0x1, R7 ;  /* 0x0000000119167824 */ /* 0x000fe200078e0207 */
[----:B------:R-:W-:Y:S06]  /*02f0*/  BRA `(.L_x_913) ;  /* 0x00000000000c7947 */ /* 0x000fec0003800000 */
.L_x_912:
[-C--:B------:R-:W-:Y:S02]  /*0300*/  IMAD R7, R3, R25.reuse, RZ ;  /* 0x0000001903077224 */ /* 0x080fe400078e02ff */
[----:B------:R-:W-:-:S05]  /*0310*/  IMAD.WIDE.U32 R24, R2, R25, RZ ;  /* 0x0000001902187225 */ /* 0x000fca00078e00ff */
[----:B------:R-:W-:-:S07]  /*0320*/  IADD3 R22, PT, PT, R25, R7, RZ ;  /* 0x0000000719167210 */ /* 0x000fce0007ffe0ff */
.L_x_913:
[----:B------:R-:W0:Y:S01]  /*0330*/  LDCU UR5, c[0x0][0x600] ;  /* 0x0000c000ff0577ac */ /* 0x000e220008000800 */
[----:B------:R-:W-:Y:S01]  /*0340*/  SHF.L.U32 R0, R13, 0x7, RZ ;  /* 0x000000070d007819 */ /* 0x000fe200000006ff */
[----:B------:R-:W1:Y:S01]  /*0350*/  S2R R25, SR_TID.X ;  /* 0x0000000000197919 */ /* 0x000e620000002100 */
[----:B------:R-:W-:Y:S01]  /*0360*/  HFMA2 R42, -RZ, RZ, 0, 0 ;  /* 0x00000000ff2a7431 */ /* 0x000fe200000001ff */
[----:B------:R-:W-:Y:S02]  /*0370*/  CS2R R28, SRZ ;  /* 0x00000000001c7805 */ /* 0x000fe4000001ff00 */
[----:B------:R-:W-:Y:S02]  /*0380*/  SEL R0, R0, RZ, P0 ;  /* 0x000000ff00007207 */ /* 0x000fe40000000000 */
[----:B------:R-:W-:Y:S02]  /*0390*/  CS2R R30, SRZ ;  /* 0x00000000001e7805 */ /* 0x000fe4000001ff00 */
[----:B------:R-:W-:-:S02]  /*03a0*/  CS2R R10, SRZ ;  /* 0x00000000000a7805 */ /* 0x000fc4000001ff00 */
[----:B------:R-:W-:Y:S02]  /*03b0*/  CS2R R12, SRZ ;  /* 0x00000000000c7805 */ /* 0x000fe4000001ff00 */
[----:B------:R-:W-:Y:S02]  /*03c0*/  IADD3 R7, P0, PT, R0, UR4, RZ ;  /* 0x0000000400077c10 */ /* 0x000fe4000ff1e0ff */
[----:B------:R-:W-:Y:S02]  /*03d0*/  CS2R R14, SRZ ;  /* 0x00000000000e7805 */ /* 0x000fe4000001ff00 */
[----:B------:R-:W-:Y:S02]  /*03e0*/  CS2R R16, SRZ ;  /* 0x0000000000107805 */ /* 0x000fe4000001ff00 */
[----:B------:R-:W-:Y:S02]  /*03f0*/  CS2R R18, SRZ ;  /* 0x0000000000127805 */ /* 0x000fe4000001ff00 */
[----:B------:R-:W-:Y:S01]  /*0400*/  IADD3.X R9, PT, PT, RZ, RZ, RZ, P0, !PT ;  /* 0x000000ffff097210 */ /* 0x000fe200007fe4ff */
[----:B------:R-:W-:Y:S01]  /*0410*/  IMAD.WIDE.U32 R20, R7, R2, RZ ;  /* 0x0000000207147225 */ /* 0x000fe200078e00ff */
[----:B------:R-:W-:-:S02]  /*0420*/  CS2R R26, SRZ ;  /* 0x00000000001a7805 */ /* 0x000fc4000001ff00 */
[----:B------:R-:W-:Y:S02]  /*0430*/  CS2R R32, SRZ ;  /* 0x0000000000207805 */ /* 0x000fe4000001ff00 */
[----:B------:R-:W-:Y:S01]  /*0440*/  CS2R R34, SRZ ;  /* 0x0000000000227805 */ /* 0x000fe2000001ff00 */
[----:B0-----:R-:W-:Y:S01]  /*0450*/  UISETP.GE.AND UP0, UPT, UR5, 0x1, UPT ;  /* 0x000000010500788c */ /* 0x001fe2000bf06270 */
[----:B------:R-:W-:Y:S01]  /*0460*/  IMAD R9, R9, R2, RZ ;  /* 0x0000000209097224 */ /* 0x000fe200078e02ff */
[----:B------:R-:W-:Y:S01]  /*0470*/  CS2R R36, SRZ ;  /* 0x0000000000247805 */ /* 0x000fe2000001ff00 */
[----:B------:R-:W-:Y:S01]  /*0480*/  IMAD.MOV.U32 R0, RZ, RZ, RZ ;  /* 0x000000ffff007224 */ /* 0x000fe200078e00ff */
[----:B------:R-:W-:Y:S01]  /*0490*/  CS2R R38, SRZ ;  /* 0x0000000000267805 */ /* 0x000fe2000001ff00 */
[----:B------:R-:W-:Y:S02]  /*04a0*/  IMAD R43, R3, R7, R9 ;  /* 0x00000007032b7224 */ /* 0x000fe400078e0209 */
[----:B------:R-:W-:Y:S01]  /*04b0*/  HFMA2 R7, -RZ, RZ, 0, 0 ;  /* 0x00000000ff077431 */ /* 0x000fe200000001ff */
[----:B------:R-:W-:-:S02]  /*04c0*/  CS2R R2, SRZ ;  /* 0x0000000000027805 */ /* 0x000fc4000001ff00 */
[----:B------:R-:W-:Y:S02]  /*04d0*/  CS2R R8, SRZ ;  /* 0x0000000000087805 */ /* 0x000fe4000001ff00 */
[----:B------:R-:W-:Y:S01]  /*04e0*/  MOV R40, RZ ;  /* 0x000000ff00287202 */ /* 0x000fe20000000f00 */
[----:B-1----:R-:W-:Y:S06]  /*04f0*/  BRA.U !UP0, `(.L_x_914) ;  /* 0x0000000508a87547 */ /* 0x002fec000b800000 */
[----:B------:R-:W-:Y:S01]  /*0500*/  IMAD R23, R41, UR7, RZ ;  /* 0x0000000729177c24 */ /* 0x000fe2000f8e02ff */
[----:B------:R-:W0:Y:S01]  /*0510*/  LDCU.64 UR10, c[0x0][0x570] ;  /* 0x0000ae00ff0a77ac */ /* 0x000e220008000a00 */
[----:B------:R-:W-:Y:S01]  /*0520*/  IADD3 R21, PT, PT, R21, R43, RZ ;  /* 0x0000002b15157210 */ /* 0x000fe20007ffe0ff */
[----:B------:R-:W-:Y:S01]  /*0530*/  IMAD R41, R41, UR6, RZ ;  /* 0x0000000629297c24 */ /* 0x000fe2000f8e02ff */
[----:B------:R-:W-:Y:S01]  /*0540*/  MOV R28, RZ ;  /* 0x000000ff001c7202 */ /* 0x000fe20000000f00 */
[----:B------:R-:W-:Y:S01]  /*0550*/  UIADD3 UR5, UPT, UPT, -UR5, URZ, URZ ;  /* 0x000000ff05057290 */ /* 0x000fe2000fffe1ff */
[----:B------:R-:W-:Y:S02]  /*0560*/  IADD3 R43, P0, P1, R23, R24, R20 ;  /* 0x00000018172b7210 */ /* 0x000fe4000791e014 */
[----:B------:R-:W-:Y:S02]  /*0570*/  SHF.R.U32.HI R20, RZ, 0x5, R25 ;  /* 0x00000005ff147819 */ /* 0x000fe40000011619 */
[----:B------:R-:W-:-:S02]  /*0580*/  LOP3.LUT R25, R25, 0x1f, RZ, 0xc0, !PT ;  /* 0x0000001f19197812 */ /* 0x000fc400078ec0ff */
[----:B------:R-:W-:-:S03]  /*0590*/  SHF.R.S32.HI R23, RZ, 0x1f, R23 ;  /* 0x0000001fff177819 */ /* 0x000fc60000011417 */
[----:B------:R-:W-:Y:S01]  /*05a0*/  IMAD R20, R20, R41, R25 ;  /* 0x0000002914147224 */ /* 0x000fe200078e0219 */
[----:B------:R-:W-:-:S04]  /*05b0*/  IADD3.X R21, PT, PT, R23, R22, R21, P0, P1 ;  /* 0x0000001617157210 */ /* 0x000fc800007e2415 */
[----:B------:R-:W-:-:S04]  /*05c0*/  IADD3 R25, P2, PT, R20, R43, RZ ;  /* 0x0000002b14197210 */ /* 0x000fc80007f5e0ff */
[C---:B0-----:R-:W-:Y:S02]  /*05d0*/  LEA R24, P0, R25.reuse, UR10, 0x2 ;  /* 0x0000000a19187c11 */ /* 0x041fe4000f8010ff */
[----:B------:R-:W-:Y:S02]  /*05e0*/  LEA.HI.X.SX32 R20, R20, R21, 0x1, P2 ;  /* 0x0000001514147211 */ /* 0x000fe400010f0eff */
[----:B------:R-:W-:Y:S02]  /*05f0*/  IADD3 R24, P1, PT, R24, 0x80, RZ ;  /* 0x0000008018187810 */ /* 0x000fe40007f3e0ff */
[----:B------:R-:W-:-:S05]  /*0600*/  LEA.HI.X R25, R25, UR11, R20, 0x2, P0 ;  /* 0x0000000b19197c11 */ /* 0x000fca00080f1414 */
[----:B------:R-:W-:-:S07]  /*0610*/  IMAD.X R25, RZ, RZ, R25, P1 ;  /* 0x000000ffff197224 */ /* 0x000fce00008e0619 */
.L_x_915:
[----:B------:R-:W-:Y:S02]  /*0620*/  SHF.L.U32 R23, R41, 0x3, RZ ;  /* 0x0000000329177819 */ /* 0x000fe400000006ff */
[----:B------:R-:W-:Y:S02]  /*0630*/  MOV R20, R24 ;  /* 0x0000001800147202 */ /* 0x000fe40000000f00 */
[----:B------:R-:W-:-:S03]  /*0640*/  MOV R21, R25 ;  /* 0x0000001900157202 */ /* 0x000fc60000000f00 */
[----:B------:R-:W-:-:S05]  /*0650*/  IMAD.WIDE R22, R23, 0x4, R20 ;  /* 0x0000000417167825 */ /* 0x000fca00078e0214 */
[----:B------:R-:W2:Y:S01]  /*0660*/  LDG.E R43, desc[UR8][R22.64+-0x80] ;  /* 0xffff8008162b7981 */ /* 0x000ea2000c1e1900 */
[----:B------:R-:W-:-:S05]  /*0670*/  IMAD.WIDE R24, R41, 0x20, R22 ;  /* 0x0000002029187825 */ /* 0x000fca00078e0216 */
[----:B------:R-:W3:Y:S04]  /*0680*/  LDG.E R45, desc[UR8][R24.64+-0x80] ;  /* 0xffff8008182d7981 */ /* 0x000ee8000c1e1900 */
[----:B------:R-:W4:Y:S04]  /*0690*/  LDG.E R23, desc[UR8][R22.64] ;  /* 0x0000000816177981 */ /* 0x000f28000c1e1900 */
[----:B------:R-:W5:Y:S01]  /*06a0*/  LDG.E R44, desc[UR8][R24.64] ;  /* 0x00000008182c7981 */ /* 0x000f62000c1e1900 */
[----:B--2---:R-:W-:Y:S01]  /*06b0*/  FADD.FTZ R40, R43, R40 ;  /* 0x000000282b287221 */ /* 0x004fe20000010000 */
[----:B----4-:R-:W-:Y:S01]  /*06c0*/  FADD.FTZ R26, R23, R26 ;  /* 0x0000001a171a7221 */ /* 0x010fe20000010000 */
[----:B------:R-:W-:-:S04]  /*06d0*/  IMAD.WIDE R22, R41, 0x20, R24 ;  /* 0x0000002029167825 */ /* 0x000fc800078e0218 */
[----:B---3--:R-:W-:Y:S01]  /*06e0*/  FADD.FTZ R39, R45, R39 ;  /* 0x000000272d277221 */ /* 0x008fe20000010000 */
[----:B-----5:R-:W-:Y:S01]  /*06f0*/  FADD.FTZ R19, R44, R19 ;  /* 0x000000132c137221 */ /* 0x020fe20000010000 */
[----:B------:R-:W2:Y:S01]  /*0700*/  LDG.E R43, desc[UR8][R22.64+-0x80] ;  /* 0xffff8008162b7981 */ /* 0x000ea2000c1e1900 */
[----:B------:R-:W-:-:S05]  /*0710*/  IMAD.WIDE R44, R41, 0x20, R22 ;  /* 0x00000020292c7825 */ /* 0x000fca00078e0216 */
[----:B------:R-:W3:Y:S04]  /*0720*/  LDG.E R24, desc[UR8][R44.64] ;  /* 0x000000082c187981 */ /* 0x000ee8000c1e1900 */
[----:B------:R-:W4:Y:S04]  /*0730*/  LDG.E R23, desc[UR8][R22.64] ;  /* 0x0000000816177981 */ /* 0x000f28000c1e1900 */
[----:B------:R-:W5:Y:S01]  /*0740*/  LDG.E R22, desc[UR8][R44.64+-0x80] ;  /* 0xffff80082c167981 */ /* 0x000f62000c1e1900 */
[----:B--2---:R-:W-:Y:S01]  /*0750*/  FADD.FTZ R38, R43, R38 ;  /* 0x000000262b267221 */ /* 0x004fe20000010000 */
[----:B----4-:R-:W-:Y:S01]  /*0760*/  FADD.FTZ R18, R23, R18 ;  /* 0x0000001217127221 */ /* 0x010fe20000010000 */
[----:B---3--:R-:W-:Y:S01]  /*0770*/  FADD.FTZ R17, R24, R17 ;  /* 0x0000001118117221 */ /* 0x008fe20000010000 */
[----:B-----5:R-:W-:Y:S01]  /*0780*/  FADD.FTZ R37, R22, R37 ;  /* 0x0000002516257221 */ /* 0x020fe20000010000 */
        /* <DEDUP_REMOVED lines=31> */
[----:B------:R0:W2:Y:S01]  /*0980*/  LDG.E R43, desc[UR8][R22.64+-0x80] ;  /* 0xffff8008162b7981 */ /* 0x0000a2000c1e1900 */
[----:B------:R-:W-:-:S03]  /*0990*/  IMAD.WIDE R44, R41, 0x20, R22 ;  /* 0x00000020292c7825 */ /* 0x000fc600078e0216 */
[----:B------:R-:W3:Y:S04]  /*09a0*/  LDG.E R25, desc[UR8][R22.64] ;  /* 0x0000000816197981 */ /* 0x000ee8000c1e1900 */
[----:B------:R-:W4:Y:S04]  /*09b0*/  LDG.E R24, desc[UR8][R44.64] ;  /* 0x000000082c187981 */ /* 0x000f28000c1e1900 */
[----:B------:R-:W5:Y:S01]  /*09c0*/  LDG.E R23, desc[UR8][R44.64+-0x80] ;  /* 0xffff80082c177981 */ /* 0x000f62000c1e1900 */
[----:B---3--:R-:W-:Y:S01]  /*09d0*/  FADD.FTZ R2, R25, R2 ;  /* 0x0000000219027221 */ /* 0x008fe20000010000 */
[----:B-----5:R-:W-:Y:S01]  /*09e0*/  FADD.FTZ R0, R23, R0 ;  /* 0x0000000017007221 */ /* 0x020fe20000010000 */
[----:B0-----:R-:W-:-:S04]  /*09f0*/  IMAD.WIDE R22, R41, 0x20, R44 ;  /* 0x0000002029167825 */ /* 0x001fc800078e022c */
[----:B----4-:R-:W-:Y:S01]  /*0a00*/  FADD.FTZ R29, R24, R29 ;  /* 0x0000001d181d7221 */ /* 0x010fe20000010000 */
[----:B------:R-:W3:Y:S01]  /*0a10*/  LDG.E R45, desc[UR8][R22.64+-0x80] ;  /* 0xffff8008162d7981 */ /* 0x000ee2000c1e1900 */
[----:B------:R-:W-:-:S03]  /*0a20*/  IMAD.WIDE R24, R41, 0x20, R22 ;  /* 0x0000002029187825 */ /* 0x000fc600078e0216 */
[----:B------:R-:W4:Y:S01]  /*0a30*/  LDG.E R23, desc[UR8][R22.64] ;  /* 0x0000000816177981 */ /* 0x000f22000c1e1900 */
[----:B--2---:R-:W-:-:S03]  /*0a40*/  FADD.FTZ R3, R43, R3 ;  /* 0x000000032b037221 */ /* 0x004fc60000010000 */
[----:B------:R-:W2:Y:S04]  /*0a50*/  LDG.E R43, desc[UR8][R24.64] ;  /* 0x00000008182b7981 */ /* 0x000ea8000c1e1900 */
[----:B------:R-:W5:Y:S01]  /*0a60*/  LDG.E R22, desc[UR8][R24.64+-0x80] ;  /* 0xffff800818167981 */ /* 0x000f62000c1e1900 */
[----:B---3--:R-:W-:Y:S01]  /*0a70*/  FADD.FTZ R8, R45, R8 ;  /* 0x000000082d087221 */ /* 0x008fe20000010000 */
[----:B------:R-:W-:Y:S02]  /*0a80*/  IMAD.WIDE R44, R41, 0x20, R24 ;  /* 0x00000020292c7825 */ /* 0x000fe400078e0218 */
[----:B------:R-:W3:Y:S02]  /*0a90*/  LDG.E R24, desc[UR8][R20.64+-0x80] ;  /* 0xffff800814187981 */ /* 0x000ee4000c1e1900 */
[----:B----4-:R-:W-:-:S02]  /*0aa0*/  FADD.FTZ R30, R23, R30 ;  /* 0x0000001e171e7221 */ /* 0x010fc40000010000 */
[----:B------:R-:W4:Y:S01]  /*0ab0*/  LDG.E R23, desc[UR8][R44.64+-0x80] ;  /* 0xffff80082c177981 */ /* 0x000f22000c1e1900 */
[----:B--2---:R-:W-:-:S03]  /*0ac0*/  FADD.FTZ R42, R43, R42 ;  /* 0x0000002a2b2a7221 */ /* 0x004fc60000010000 */
[----:B------:R-:W2:Y:S04]  /*0ad0*/  LDG.E R43, desc[UR8][R20.64] ;  /* 0x00000008142b7981 */ /* 0x000ea8000c1e1900 */
[----:B------:R-:W2:Y:S01]  /*0ae0*/  LDG.E R45, desc[UR8][R44.64] ;  /* 0x000000082c2d7981 */ /* 0x000ea2000c1e1900 */
[----:B-----5:R-:W-:Y:S01]  /*0af0*/  FADD.FTZ R9, R22, R9 ;  /* 0x0000000916097221 */ /* 0x020fe20000010000 */
[----:B------:R-:W-:-:S04]  /*0b00*/  UIADD3 UR5, UPT, UPT, UR5, 0x1, URZ ;  /* 0x0000000105057890 */ /* 0x000fc8000fffe0ff */
[----:B------:R-:W-:Y:S01]  /*0b10*/  UISETP.NE.AND UP0, UPT, UR5, URZ, UPT ;  /* 0x000000ff0500728c */ /* 0x000fe2000bf05270 */
[----:B----4-:R-:W-:Y:S02]  /*0b20*/  FADD.FTZ R10, R23, R10 ;  /* 0x0000000a170a7221 */ /* 0x010fe40000010000 */
[----:B------:R-:W0:Y:S01]  /*0b30*/  LDC.64 R22, c[0x0][0x5f8] ;  /* 0x00017e00ff167b82 */ /* 0x000e220000000a00 */
[----:B---3--:R-:W-:Y:S01]  /*0b40*/  FADD.FTZ R7, R24, R7 ;  /* 0x0000000718077221 */ /* 0x008fe20000010000 */
[----:B--2---:R-:W-:Y:S01]  /*0b50*/  FADD.FTZ R27, R43, R27 ;  /* 0x0000001b2b1b7221 */ /* 0x004fe20000010000 */
[----:B------:R-:W-:Y:S01]  /*0b60*/  FADD.FTZ R28, R45, R28 ;  /* 0x0000001c2d1c7221 */ /* 0x000fe20000010000 */
[----:B0-----:R-:W-:-:S04]  /*0b70*/  LEA R24, P0, R22, R20, 0x2 ;  /* 0x0000001416187211 */ /* 0x001fc800078010ff */
[----:B------:R-:W-:Y:S01]  /*0b80*/  LEA.HI.X R25, R22, R21, R23, 0x2, P0 ;  /* 0x0000001516197211 */ /* 0x000fe200000f1417 */
[----:B------:R-:W-:Y:S08]  /*0b90*/  BRA.U UP0, `(.L_x_915) ;  /* 0xfffffff900a07547 */ /* 0x000ff0000b83ffff */
.L_x_914:
[----:B------:R-:W0:Y:S01]  /*0ba0*/  S2R R20, SR_TID.X ;  /* 0x0000000000147919 */ /* 0x000e220000002100 */
[----:B------:R-:W1:Y:S01]  /*0bb0*/  S2UR UR6, SR_CgaCtaId ;  /* 0x00000000000679c3 */ /* 0x000e620000008800 */
[----:B------:R-:W2:Y:S01]  /*0bc0*/  LDCU UR10, c[0x0][0x500] ;  /* 0x0000a000ff0a77ac */ /* 0x000ea20008000800 */
[----:B------:R-:W-:Y:S01]  /*0bd0*/  BSSY.RECONVERGENT B0, `(.L_x_916) ;  /* 0x000007b000007945 */ /* 0x000fe20003800200 */
[----:B------:R-:W-:Y:S01]  /*0be0*/  UMOV UR5, 0x400 ;  /* 0x0000040000057882 */ /* 0x000fe20000000000 */
[----:B--2---:R-:W-:Y:S01]  /*0bf0*/  FMUL.FTZ R9, R9, UR10 ;  /* 0x0000000a09097c20 */ /* 0x004fe20008410000 */
[----:B------:R-:W-:Y:S01]  /*0c00*/  FMUL.FTZ R10, R10, UR10 ;  /* 0x0000000a0a0a7c20 */ /* 0x000fe20008410000 */
[----:B------:R-:W-:Y:S01]  /*0c10*/  FMUL.FTZ R19, R19, UR10 ;  /* 0x0000000a13137c20 */ /* 0x000fe20008410000 */
[----:B------:R-:W-:Y:S01]  /*0c20*/  FMUL.FTZ R18, R18, UR10 ;  /* 0x0000000a12127c20 */ /* 0x000fe20008410000 */
[----:B------:R-:W-:Y:S01]  /*0c30*/  FMUL.FTZ R33, R33, UR10 ;  /* 0x0000000a21217c20 */ /* 0x000fe20008410000 */
[----:B------:R-:W-:Y:S01]  /*0c40*/  FMUL.FTZ R32, R32, UR10 ;  /* 0x0000000a20207c20 */ /* 0x000fe20008410000 */
[----:B-1----:R-:W-:Y:S01]  /*0c50*/  ULEA UR5, UR6, UR5, 0x18 ;  /* 0x0000000506057291 */ /* 0x002fe2000f8ec0ff */
[----:B------:R-:W-:Y:S01]  /*0c60*/  F2FP.F16.F32.PACK_AB R9, R10, R9 ;  /* 0x000000090a09723e */ /* 0x000fe200000000ff */
[----:B------:R-:W-:Y:S01]  /*0c70*/  FMUL.FTZ R39, R39, UR10 ;  /* 0x0000000a27277c20 */ /* 0x000fe20008410000 */
[----:B------:R-:W-:Y:S01]  /*0c80*/  FMUL.FTZ R38, R38, UR10 ;  /* 0x0000000a26267c20 */ /* 0x000fe20008410000 */
[----:B------:R-:W-:Y:S01]  /*0c90*/  F2FP.F16.F32.PACK_AB R10, R18, R19 ;  /* 0x00000013120a723e */ /* 0x000fe200000000ff */
[----:B------:R-:W-:Y:S01]  /*0ca0*/  FMUL.FTZ R27, R27, UR10 ;  /* 0x0000000a1b1b7c20 */ /* 0x000fe20008410000 */
[C---:B0-----:R-:W-:Y:S01]  /*0cb0*/  SHF.L.U32 R22, R20.reuse, 0x4, RZ ;  /* 0x0000000414167819 */ /* 0x041fe200000006ff */
[C---:B------:R-:W-:Y:S01]  /*0cc0*/  IMAD.SHL.U32 R23, R20.reuse, 0x20, RZ ;  /* 0x0000002014177824 */ /* 0x040fe200078e00ff */
[----:B------:R-:W-:Y:S01]  /*0cd0*/  SHF.L.U32 R21, R20, 0x1, RZ ;  /* 0x0000000114157819 */ /* 0x000fe200000006ff */
[----:B------:R-:W-:Y:S01]  /*0ce0*/  FMUL.FTZ R26, R26, UR10 ;  /* 0x0000000a1a1a7c20 */ /* 0x000fe20008410000 */
[----:B------:R-:W-:Y:S01]  /*0cf0*/  LOP3.LUT R22, R22, 0x1c0, RZ, 0xc0, !PT ;  /* 0x000001c016167812 */ /* 0x000fe200078ec0ff */
[----:B------:R-:W-:Y:S01]  /*0d00*/  FMUL.FTZ R17, R17, UR10 ;  /* 0x0000000a11117c20 */ /* 0x000fe20008410000 */
[----:B------:R-:W-:Y:S01]  /*0d10*/  LOP3.LUT R24, R23, 0xc00, RZ, 0xc0, !PT ;  /* 0x00000c0017187812 */ /* 0x000fe200078ec0ff */
[----:B------:R-:W-:Y:S01]  /*0d20*/  FMUL.FTZ R16, R16, UR10 ;  /* 0x0000000a10107c20 */ /* 0x000fe20008410000 */
[--C-:B------:R-:W-:Y:S01]  /*0d30*/  LOP3.LUT R22, R22, 0x38, R21.reuse, 0xf8, !PT ;  /* 0x0000003816167812 */ /* 0x100fe200078ef815 */
[----:B------:R-:W-:Y:S01]  /*0d40*/  FMUL.FTZ R15, R15, UR10 ;  /* 0x0000000a0f0f7c20 */ /* 0x000fe20008410000 */
[----:B------:R-:W-:Y:S01]  /*0d50*/  SHF.R.U32.HI R23, RZ, 0x4, R20 ;  /* 0x00000004ff177819 */ /* 0x000fe20000011614 */
[----:B------:R-:W-:Y:S01]  /*0d60*/  FMUL.FTZ R7, R7, UR10 ;  /* 0x0000000a07077c20 */ /* 0x000fe20008410000 */
[----:B------:R-:W-:Y:S01]  /*0d70*/  LOP3.LUT R21, R24, 0x6, R21, 0xf8, !PT ;  /* 0x0000000618157812 */ /* 0x000fe200078ef815 */
[----:B------:R-:W-:Y:S01]  /*0d80*/  FMUL.FTZ R24, R3, UR10 ;  /* 0x0000000a03187c20 */ /* 0x000fe20008410000 */
[----:B------:R-:W-:Y:S01]  /*0d90*/  LOP3.LUT R22, R22, 0x8, R23, 0x78, !PT ;  /* 0x0000000816167812 */ /* 0x000fe200078e7817 */
[----:B------:R-:W-:Y:S01]  /*0da0*/  FMUL.FTZ R40, R40, UR10 ;  /* 0x0000000a28287c20 */ /* 0x000fe20008410000 */
[----:B------:R-:W-:Y:S01]  /*0db0*/  R2P PR, R20, 0x18 ;  /* 0x0000001814007804 */ /* 0x000fe20000000000 */
[----:B------:R-:W-:Y:S01]  /*0dc0*/  FMUL.FTZ R23, R31, UR10 ;  /* 0x0000000a1f177c20 */ /* 0x000fe20008410000 */
[----:B------:R-:W-:Y:S01]  /*0dd0*/  LOP3.LUT R22, R21, R22, RZ, 0xfc, !PT ;  /* 0x0000001615167212 */ /* 0x000fe200078efcff */
[----:B------:R-:W-:Y:S01]  /*0de0*/  FMUL.FTZ R37, R37, UR10 ;  /* 0x0000000a25257c20 */ /* 0x000fe20008410000 */
[----:B------:R-:W-:Y:S01]  /*0df0*/  F2FP.F16.F32.PACK_AB R3, R32, R33 ;  /* 0x000000212003723e */ /* 0x000fe200000000ff */
[----:B------:R-:W-:Y:S01]  /*0e00*/  FMUL.FTZ R32, R14, UR10 ;  /* 0x0000000a0e207c20 */ /* 0x000fe20008410000 */
[----:B------:R-:W-:Y:S01]  /*0e10*/  MOV R19, 0x20 ;  /* 0x0000002000137802 */ /* 0x000fe20000000f00 */
[----:B------:R-:W-:Y:S01]  /*0e20*/  FMUL.FTZ R36, R36, UR10 ;  /* 0x0000000a24247c20 */ /* 0x000fe20008410000 */
[----:B------:R-:W-:Y:S01]  /*0e30*/  LEA R22, R22, UR5, 0x1 ;  /* 0x0000000516167c11 */ /* 0x000fe2000f8e08ff */
[----:B------:R-:W-:Y:S01]  /*0e40*/  FMUL.FTZ R35, R35, UR10 ;  /* 0x0000000a23237c20 */ /* 0x000fe20008410000 */
[----:B------:R-:W-:Y:S01]  /*0e50*/  F2FP.F16.F32.PACK_AB R21, R38, R39 ;  /* 0x000000272615723e */ /* 0x000fe200000000ff */
[----:B------:R-:W-:Y:S01]  /*0e60*/  FMUL.FTZ R34, R34, UR10 ;  /* 0x0000000a22227c20 */ /* 0x000fe20008410000 */
[----:B------:R-:W-:Y:S01]  /*0e70*/  SEL R19, R19, 0xffffffe0, !P3 ;  /* 0xffffffe013137807 */ /* 0x000fe20005800000 */
        /* <DEDUP_REMOVED lines=8> */
[----:B------:R-:W-:Y:S01]  /*0f00*/  IADD3 R27, PT, PT, R22, 0x40, RZ ;  /* 0x00000040161b7810 */ /* 0x000fe20007ffe0ff */
[----:B------:R-:W-:Y:S01]  /*0f10*/  FMUL.FTZ R2, R2, UR10 ;  /* 0x0000000a02027c20 */ /* 0x000fe20008410000 */
[----:B------:R-:W-:Y:S01]  /*0f20*/  F2FP.F16.F32.PACK_AB R7, R40, R7 ;  /* 0x000000072807723e */ /* 0x000fe200000000ff */
[----:B------:R-:W-:Y:S01]  /*0f30*/  FMUL.FTZ R15, R28, UR10 ;  /* 0x0000000a1c0f7c20 */ /* 0x000fe20008410000 */
[----:B------:R-:W-:Y:S01]  /*0f40*/  @P4 IADD3 R27, PT, PT, R22, -0x40, RZ ;  /* 0xffffffc0161b4810 */ /* 0x000fe20007ffe0ff */
[----:B------:R-:W-:Y:S01]  /*0f50*/  FMUL.FTZ R29, R29, UR10 ;  /* 0x0000000a1d1d7c20 */ /* 0x000fe20008410000 */
[----:B------:R-:W-:Y:S01]  /*0f60*/  F2FP.F16.F32.PACK_AB R23, R24, R23 ;  /* 0x000000171817723e */ /* 0x000fe200000000ff */
[----:B------:R-:W-:Y:S01]  /*0f70*/  FMUL.FTZ R30, R30, UR10 ;  /* 0x0000000a1e1e7c20 */ /* 0x000fe20008410000 */
[----:B------:R-:W-:Y:S01]  /*0f80*/  IADD3 R28, PT, PT, R22, R19, RZ ;  /* 0x00000013161c7210 */ /* 0x000fe20007ffe0ff */
[----:B------:R-:W-:Y:S01]  /*0f90*/  FMUL.FTZ R42, R42, UR10 ;  /* 0x0000000a2a2a7c20 */ /* 0x000fe20008410000 */
[----:B------:R-:W-:Y:S01]  /*0fa0*/  F2FP.F16.F32.PACK_AB R0, R36, R37 ;  /* 0x000000252400723e */ /* 0x000fe200000000ff */
[----:B------:R0:W-:Y:S01]  /*0fb0*/  STS [R22+0x400], R21 ;  /* 0x0004001516007388 */ /* 0x0001e20000000800 */
[----:B------:R-:W-:-:S02]  /*0fc0*/  F2FP.F16.F32.PACK_AB R8, R34, R35 ;  /* 0x000000232208723e */ /* 0x000fc400000000ff */
[----:B------:R-:W-:Y:S01]  /*0fd0*/  F2FP.F16.F32.PACK_AB R24, R38, R25 ;  /* 0x000000192618723e */ /* 0x000fe200000000ff */
[----:B------:R-:W-:Y:S01]  /*0fe0*/  STS [R22], R7 ;  /* 0x0000000716007388 */ /* 0x000fe20000000800 */
[----:B------:R-:W-:Y:S02]  /*0ff0*/  F2FP.F16.F32.PACK_AB R18, R12, R13 ;  /* 0x0000000d0c12723e */ /* 0x000fe400000000ff */
[----:B------:R-:W-:Y:S01]  /*1000*/  F2FP.F16.F32.PACK_AB R26, R2, R11 ;  /* 0x0000000b021a723e */ /* 0x000fe200000000ff */
[----:B------:R1:W-:Y:S01]  /*1010*/  STS [R28], R3 ;  /* 0x000000031c007388 */ /* 0x0003e20000000800 */
[----:B------:R-:W-:Y:S01]  /*1020*/  F2FP.F16.F32.PACK_AB R29, R30, R29 ;  /* 0x0000001d1e1d723e */ /* 0x000fe200000000ff */
[----:B0-----:R-:W-:Y:S01]  /*1030*/  IMAD.IADD R21, R19, 0x1, R27 ;  /* 0x0000000113157824 */ /* 0x001fe200078e021b */
[----:B------:R-:W-:Y:S01]  /*1040*/  F2FP.F16.F32.PACK_AB R42, R15, R42 ;  /* 0x0000002a0f2a723e */ /* 0x000fe200000000ff */
[----:B------:R-:W-:Y:S01]  /*1050*/  STS [R28+0x400], R23 ;  /* 0x000400171c007388 */ /* 0x000fe20000000800 */
[----:B------:R-:W-:-:S03]  /*1060*/  SHF.L.U32 R25, R20, 0x3, RZ ;  /* 0x0000000314197819 */ /* 0x000fc600000006ff */
[----:B------:R0:W-:Y:S01]  /*1070*/  STS [R22+0x2000], R0 ;  /* 0x0020000016007388 */ /* 0x0001e20000000800 */
[C---:B------:R-:W-:Y:S01]  /*1080*/  LOP3.LUT R11, R25.reuse, 0x1f8, RZ, 0xc0, !PT ;  /* 0x000001f8190b7812 */ /* 0x040fe200078ec0ff */
[----:B-1----:R-:W1:Y:S01]  /*1090*/  LDC.64 R2, c[0x0][0x5b8] ;  /* 0x00016e00ff027b82 */ /* 0x002e620000000a00 */
[----:B------:R-:W-:Y:S01]  /*10a0*/  LOP3.LUT R7, R25, 0x38, RZ, 0xc0, !PT ;  /* 0x0000003819077812 */ /* 0x000fe200078ec0ff */
[----:B------:R1:W-:Y:S01]  /*10b0*/  STS [R22+0x2400], R8 ;  /* 0x0024000816007388 */ /* 0x0003e20000000800 */
[--C-:B------:R-:W-:Y:S02]  /*10c0*/  LOP3.LUT R12, R11, 0x38, R20.reuse, 0x78, !PT ;  /* 0x000000380b0c7812 */ /* 0x100fe400078e7814 */
[----:B------:R-:W-:Y:S01]  /*10d0*/  SHF.R.U32.HI R20, RZ, 0x3, R20 ;  /* 0x00000003ff147819 */ /* 0x000fe20000011614 */
[----:B------:R-:W-:Y:S01]  /*10e0*/  STS [R28+0x2000], R24 ;  /* 0x002000181c007388 */ /* 0x000fe20000000800 */
[----:B0-----:R-:W-:-:S03]  /*10f0*/  LOP3.LUT R0, R12, 0x1e00, R25, 0xf8, !PT ;  /* 0x00001e000c007812 */ /* 0x001fc600078ef819 */
[----:B------:R-:W-:Y:S01]  /*1100*/  STS [R28+0x2400], R9 ;  /* 0x002400091c007388 */ /* 0x000fe20000000800 */
[----:B------:R-:W-:Y:S01]  /*1110*/  LEA R0, R0, UR5, 0x1 ;  /* 0x0000000500007c11 */ /* 0x000fe2000f8e08ff */
[----:B------:R-:W0:Y:S02]  /*1120*/  LDCU UR5, c[0x0][0x440] ;  /* 0x00008800ff0577ac */ /* 0x000e240008000800 */
[----:B------:R-:W-:Y:S04]  /*1130*/  STS [R27], R14 ;  /* 0x0000000e1b007388 */ /* 0x000fe80000000800 */
[----:B------:R-:W-:Y:S04]  /*1140*/  STS [R27+0x400], R10 ;  /* 0x0004000a1b007388 */ /* 0x000fe80000000800 */
[----:B------:R2:W-:Y:S01]  /*1150*/  STS [R21], R18 ;  /* 0x0000001215007388 */ /* 0x0005e20000000800 */
[----:B-1----:R-:W-:-:S03]  /*1160*/  IMAD.WIDE.U32 R22, R2, UR4, RZ ;  /* 0x0000000402167c25 */ /* 0x002fc6000f8e00ff */
[----:B------:R-:W-:Y:S01]  /*1170*/  STS [R21+0x400], R26 ;  /* 0x0004001a15007388 */ /* 0x000fe20000000800 */
[----:B------:R-:W-:-:S03]  /*1180*/  LOP3.LUT R25, R22, 0x38, R25, 0xf8, !PT ;  /* 0x0000003816197812 */ /* 0x000fc600078ef819 */
[----:B------:R1:W-:Y:S01]  /*1190*/  STS [R27+0x2000], R16 ;  /* 0x002000101b007388 */ /* 0x0003e20000000800 */
[----:B0-----:R-:W-:Y:S01]  /*11a0*/  ISETP.GE.AND P0, PT, R7, UR5, PT ;  /* 0x0000000507007c0c */ /* 0x001fe2000bf06270 */
[----:B--2---:R-:W0:Y:S01]  /*11b0*/  LDC.64 R18, c[0x0][0x5d0] ;  /* 0x00017400ff127b82 */ /* 0x004e220000000a00 */
[----:B------:R-:W-:Y:S01]  /*11c0*/  IMAD R22, R3, UR4, R23 ;  /* 0x0000000403167c24 */ /* 0x000fe2000f8e0217 */
[----:B------:R2:W-:Y:S01]  /*11d0*/  STS [R27+0x2400], R17 ;  /* 0x002400111b007388 */ /* 0x0005e20000000800 */
[----:B------:R-:W-:-:S03]  /*11e0*/  IADD3 R7, PT, PT, R20, 0x20, RZ ;  /* 0x0000002014077810 */ /* 0x000fc60007ffe0ff */
[----:B------:R2:W-:Y:S01]  /*11f0*/  STS [R21+0x2000], R29 ;  /* 0x0020001d15007388 */ /* 0x0005e20000000800 */
[----:B-1----:R-:W-:-:S03]  /*1200*/  IADD3 R16, PT, PT, R4, -UR4, RZ ;  /* 0x8000000404107c10 */ /* 0x002fc6000fffe0ff */
[----:B------:R2:W-:Y:S01]  /*1210*/  STS [R21+0x2400], R42 ;  /* 0x0024002a15007388 */ /* 0x0005e20000000800 */
[----:B------:R-:W-:Y:S01]  /*1220*/  BAR.SYNC.DEFER_BLOCKING 0x0 ;  /* 0x0000000000007b1d */ /* 0x000fe20000010000 */
[----:B------:R-:W-:Y:S02]  /*1230*/  IADD3 R4, P1, PT, R6, R25, RZ ;  /* 0x0000001906047210 */ /* 0x000fe40007f3e0ff */
[C---:B------:R-:W-:Y:S02]  /*1240*/  ISETP.GE.OR P3, PT, R20.reuse, R16, P0 ;  /* 0x000000101400720c */ /* 0x040fe40000766670 */
[----:B------:R-:W-:Y:S02]  /*1250*/  IADD3.X R5, PT, PT, R5, R22, RZ, P1, !PT ;  /* 0x0000001605057210 */ /* 0x000fe40000ffe4ff */
[----:B------:R-:W-:Y:S02]  /*1260*/  IADD3 R6, PT, PT, R20, 0x40, RZ ;  /* 0x0000004014067810 */ /* 0x000fe40007ffe0ff */
[----:B------:R-:W-:Y:S01]  /*1270*/  ISETP.GE.OR P2, PT, R7, R16, P0 ;  /* 0x000000100700720c */ /* 0x000fe20000746670 */
[----:B0-----:R-:W-:Y:S01]  /*1280*/  IMAD.WIDE.U32 R4, R18, UR7, R4 ;  /* 0x0000000712047c25 */ /* 0x001fe2000f8e0004 */
[----:B------:R-:W-:-:S02]  /*1290*/  IADD3 R7, PT, PT, R20, 0x60, RZ ;  /* 0x0000006014077810 */ /* 0x000fc40007ffe0ff */
[-C--:B------:R-:W-:Y:S02]  /*12a0*/  ISETP.GE.OR P1, PT, R6, R16.reuse, P0 ;  /* 0x000000100600720c */ /* 0x080fe40000726670 */
[----:B------:R-:W-:Y:S01]  /*12b0*/  ISETP.GE.OR P0, PT, R7, R16, P0 ;  /* 0x000000100700720c */ /* 0x000fe20000706670 */
[----:B------:R-:W-:Y:S01]  /*12c0*/  IMAD R7, R19, UR7, R5 ;  /* 0x0000000713077c24 */ /* 0x000fe2000f8e0205 */
[----:B------:R2:W0:Y:S04]  /*12d0*/  LDS.128 R12, [R0+0x1000] ;  /* 0x00100000000c7984 */ /* 0x0004280000000c00 */
[----:B------:R2:W1:Y:S01]  /*12e0*/  LDS.128 R8, [R0+0x3000] ;  /* 0x0030000000087984 */ /* 0x0004620000000c00 */
[----:B------:R-:W-:Y:S06]  /*12f0*/  @P3 BRA `(.L_x_917) ;  /* 0x0000000000203947 */ /* 0x000fec0003800000 */
[----:B--2---:R-:W2:Y:S01]  /*1300*/  LDS.128 R16, [R0] ;  /* 0x0000000000107984 */ /* 0x004ea20000000c00 */
[----:B------:R-:W3:Y:S01]  /*1310*/  LDCU.64 UR4, c[0x0][0x558] ;  /* 0x0000ab00ff0477ac */ /* 0x000ee20008000a00 */
[----:B------:R-:W-:-:S04]  /*1320*/  IMAD.MOV.U32 R6, RZ, RZ, R4 ;  /* 0x000000ffff067224 */ /* 0x000fc800078e0004 */
[----:B------:R-:W-:-:S04]  /*1330*/  IMAD.WIDE.U32 R22, R20, R2, R6 ;  /* 0x0000000214167225 */ /* 0x000fc800078e0006 */
[----:B------:R-:W-:Y:S01]  /*1340*/  IMAD R21, R20, R3, R23 ;  /* 0x0000000314157224 */ /* 0x000fe200078e0217 */
[----:B---3--:R-:W-:-:S04]  /*1350*/  LEA R24, P3, R22, UR4, 0x1 ;  /* 0x0000000416187c11 */ /* 0x008fc8000f8608ff */
[----:B------:R-:W-:-:S05]  /*1360*/  LEA.HI.X R25, R22, UR5, R21, 0x1, P3 ;  /* 0x0000000516197c11 */ /* 0x000fca00098f0c15 */
[----:B--2---:R3:W-:Y:S04]  /*1370*/  STG.E.128 desc[UR8][R24.64], R16 ;  /* 0x0000001018007986 */ /* 0x0047e8000c101d08 */
.L_x_917:
[----:B------:R-:W-:Y:S05]  /*1380*/  BSYNC.RECONVERGENT B0 ;  /* 0x0000000000007941 */ /* 0x000fea0003800200 */
.L_x_916:
[----:B------:R-:W-:Y:S04]  /*1390*/  BSSY.RECONVERGENT B0, `(.L_x_918) ;  /* 0x000000e000007945 */ /* 0x000fe80003800200 */
[----:B------:R-:W-:Y:S05]  /*13a0*/  @P2 BRA `(.L_x_919) ;  /* 0x0000000000302947 */ /* 0x000fea0003800000 */
[----:B---3--:R-:W-:Y:S01]  /*13b0*/  IADD3 R19, P2, PT, R20, 0x20, RZ ;  /* 0x0000002014137810 */ /* 0x008fe20007f5e0ff */
[----:B------:R-:W3:Y:S01]  /*13c0*/  LDCU.64 UR4, c[0x0][0x558] ;  /* 0x0000ab00ff0477ac */ /* 0x000ee20008000a00 */
[----:B------:R-:W-:Y:S02]  /*13d0*/  MOV R16, R4 ;  /* 0x0000000400107202 */ /* 0x000fe40000000f00 */
[----:B--2---:R-:W-:-:S05]  /*13e0*/  IADD3.X R17, PT, PT, RZ, RZ, RZ, P2, !PT ;  /* 0x000000ffff117210 */ /* 0x004fca00017fe4ff */
[----:B------:R-:W-:Y:S01]  /*13f0*/  IMAD R18, R17, R2, RZ ;  /* 0x0000000211127224 */ /* 0x000fe200078e02ff */
[----:B------:R-:W-:-:S03]  /*1400*/  MOV R17, R7 ;  /* 0x0000000700117202 */ /* 0x000fc60000000f00 */
[----:B------:R-:W-:-:S04]  /*1410*/  IMAD.WIDE.U32 R16, R19, R2, R16 ;  /* 0x0000000213107225 */ /* 0x000fc800078e0010 */
[----:B------:R-:W-:Y:S01]  /*1420*/  IMAD R19, R19, R3, R18 ;  /* 0x0000000313137224 */ /* 0x000fe200078e0212 */
[----:B---3--:R-:W-:-:S04]  /*1430*/  LEA R18, P2, R16, UR4, 0x1 ;  /* 0x0000000410127c11 */ /* 0x008fc8000f8408ff */
[----:B------:R-:W-:-:S04]  /*1440*/  IADD3 R17, PT, PT, R17, R19, RZ ;  /* 0x0000001311117210 */ /* 0x000fc80007ffe0ff */
[----:B------:R-:W-:-:S05]  /*1450*/  LEA.HI.X R19, R16, UR5, R17, 0x1, P2 ;  /* 0x0000000510137c11 */ /* 0x000fca00090f0c11 */
[----:B0-----:R4:W-:Y:S02]  /*1460*/  STG.E.128 desc[UR8][R18.64], R12 ;  /* 0x0000000c12007986 */ /* 0x0019e4000c101d08 */
.L_x_919:
[----:B------:R-:W-:Y:S05]  /*1470*/  BSYNC.RECONVERGENT B0 ;  /* 0x0000000000007941 */ /* 0x000fea0003800200 */
.L_x_918:
[----:B0---4-:R0:W4:Y:S01]  /*1480*/  LDS.128 R12, [R0+0x2000] ;  /* 0x00200000000c7984 */ /* 0x0111220000000c00 */
[----:B------:R-:W-:Y:S04]  /*1490*/  BSSY.RECONVERGENT B0, `(.L_x_920) ;  /* 0x000000e000007945 */ /* 0x000fe80003800200 */
[----:B------:R-:W-:Y:S05]  /*14a0*/  @P1 BRA `(.L_x_921) ;  /* 0x0000000000301947 */ /* 0x000fea0003800000 */
[----:B---3--:R-:W-:Y:S01]  /*14b0*/  IADD3 R19, P1, PT, R20, 0x40, RZ ;  /* 0x0000004014137810 */ /* 0x008fe20007f3e0ff */
[----:B------:R-:W3:Y:S01]  /*14c0*/  LDCU.64 UR4, c[0x0][0x558] ;  /* 0x0000ab00ff0477ac */ /* 0x000ee20008000a00 */
[----:B------:R-:W-:Y:S02]  /*14d0*/  IMAD.MOV.U32 R16, RZ, RZ, R4 ;  /* 0x000000ffff107224 */ /* 0x000fe400078e0004 */
[----:B--2---:R-:W-:-:S05]  /*14e0*/  IADD3.X R17, PT, PT, RZ, RZ, RZ, P1, !PT ;  /* 0x000000ffff117210 */ /* 0x004fca0000ffe4ff */
[----:B0-----:R-:W-:Y:S01]  /*14f0*/  IMAD R0, R17, R2, RZ ;  /* 0x0000000211007224 */ /* 0x001fe200078e02ff */
[----:B------:R-:W-:-:S03]  /*1500*/  MOV R17, R7 ;  /* 0x0000000700117202 */ /* 0x000fc60000000f00 */
[----:B------:R-:W-:-:S04]  /*1510*/  IMAD.WIDE.U32 R16, R19, R2, R16 ;  /* 0x0000000213107225 */ /* 0x000fc800078e0010 */
[----:B------:R-:W-:Y:S01]  /*1520*/  IMAD R19, R19, R3, R0 ;  /* 0x0000000313137224 */ /* 0x000fe200078e0200 */
[----:B---3--:R-:W-:-:S04]  /*1530*/  LEA R18, P1, R16, UR4, 0x1 ;  /* 0x0000000410127c11 */ /* 0x008fc8000f8208ff */
[----:B------:R-:W-:-:S04]  /*1540*/  IADD3 R17, PT, PT, R17, R19, RZ ;  /* 0x0000001311117210 */ /* 0x000fc80007ffe0ff */
[----:B------:R-:W-:-:S05]  /*1550*/  LEA.HI.X R19, R16, UR5, R17, 0x1, P1 ;  /* 0x0000000510137c11 */ /* 0x000fca00088f0c11 */
[----:B----4-:R0:W-:Y:S02]  /*1560*/  STG.E.128 desc[UR8][R18.64], R12 ;  /* 0x0000000c12007986 */ /* 0x0101e4000c101d08 */
.L_x_921:
[----:B------:R-:W-:Y:S05]  /*1570*/  BSYNC.RECONVERGENT B0 ;  /* 0x0000000000007941 */ /* 0x000fea0003800200 */
.L_x_920:
[----:B------:R-:W-:Y:S05]  /*1580*/  @P0 EXIT ;  /* 0x000000000000094d */ /* 0x000fea0003800000 */
[----:B0---4-:R-:W-:Y:S01]  /*1590*/  IADD3 R13, P0, PT, R20, 0x60, RZ ;  /* 0x00000060140d7810 */ /* 0x011fe20007f1e0ff */
[----:B------:R-:W0:Y:S03]  /*15a0*/  LDCU.64 UR4, c[0x0][0x558] ;  /* 0x0000ab00ff0477ac */ /* 0x000e260008000a00 */
[----:B------:R-:W-:-:S05]  /*15b0*/  IADD3.X R5, PT, PT, RZ, RZ, RZ, P0, !PT ;  /* 0x000000ffff057210 */ /* 0x000fca00007fe4ff */
[----:B--2---:R-:W-:Y:S01]  /*15c0*/  IMAD R0, R5, R2, RZ ;  /* 0x0000000205007224 */ /* 0x004fe200078e02ff */
[----:B------:R-:W-:-:S03]  /*15d0*/  MOV R5, R7 ;  /* 0x0000000700057202 */ /* 0x000fc60000000f00 */
[C---:B------:R-:W-:Y:S02]  /*15e0*/  IMAD R3, R13.reuse, R3, R0 ;  /* 0x000000030d037224 */ /* 0x040fe400078e0200 */
[----:B------:R-:W-:-:S03]  /*15f0*/  IMAD.WIDE.U32 R4, R13, R2, R4 ;  /* 0x000000020d047225 */ /* 0x000fc600078e0004 */
[----:B0-----:R-:W-:Y:S02]  /*1600*/  LEA R2, P0, R4, UR4, 0x1 ;  /* 0x0000000404027c11 */ /* 0x001fe4000f8008ff */
[----:B------:R-:W-:-:S04]  /*1610*/  IADD3 R3, PT, PT, R5, R3, RZ ;  /* 0x0000000305037210 */ /* 0x000fc80007ffe0ff */
[----:B------:R-:W-:-:S05]  /*1620*/  LEA.HI.X R3, R4, UR5, R3, 0x1, P0 ;  /* 0x0000000504037c11 */ /* 0x000fca00080f0c03 */
[----:B-1----:R-:W-:Y:S01]  /*1630*/  STG.E.128 desc[UR8][R2.64], R8 ;  /* 0x0000000802007986 */ /* 0x002fe2000c101d08 */
[----:B------:R-:W-:Y:S05]  /*1640*/  EXIT ;  /* 0x000000000000794d */ /* 0x000fea0003800000 */
.L_x_922:
        /* <DEDUP_REMOVED lines=11> */
.L_x_1422:


//--------------------- .text._ZN5flash44flash_bwd_dq_dk_dv_loop_seqk_parallel_kernelI23Flash_bwd_kernel_traitsILi64ELi128ELi128ELi8ELi4ELi4ELi4ELb0ELb0EN7cutlass6half_tE19Flash_kernel_traitsILi64ELi128ELi128ELi8ES3_EELb1ELb1ELb0ELb0ELb0ELb0ELb0EEEvNS_16Flash_bwd_paramsE --------------------------
	.section	.text._ZN5flash44flash_bwd_dq_dk_dv_loop_seqk_parallel_kernelI23Flash_bwd_kernel_traitsILi64ELi128ELi128ELi8ELi4ELi4ELi4ELb0ELb0EN7cutlass6half_tE19Flash_kernel_traitsILi64ELi128ELi128ELi8ES3_EELb1ELb1ELb0ELb0ELb0ELb0ELb0EEEvNS_16Flash_bwd_paramsE,"ax",@progbits
	.align	128
        .global         _ZN5flash44flash_bwd_dq_dk_dv_loop_seqk_parallel_kernelI23Flash_bwd_kernel_traitsILi64ELi128ELi128ELi8ELi4ELi4ELi4ELb0ELb0EN7cutlass6half_tE19Flash_kernel_traitsILi64ELi128ELi128ELi8ES3_EELb1ELb1ELb0ELb0ELb0ELb0ELb0EEEvNS_16Flash_bwd_paramsE
        .type           _ZN5flash44flash_bwd_dq_dk_dv_loop_seqk_parallel_kernelI23Flash_bwd_kernel_traitsILi64ELi128ELi128ELi8ELi4ELi4ELi4ELb0ELb0EN7cutlass6half_tE19Flash_kernel_traitsILi64ELi128ELi128ELi8ES3_EELb1ELb1ELb0ELb0ELb0ELb0ELb0EEEvNS_16Flash_bwd_paramsE,@function
        .size           _ZN5flash44flash_bwd_dq_dk_dv_loop_seqk_parallel_kernelI23Flash_bwd_kernel_traitsILi64ELi128ELi128ELi8ELi4ELi4ELi4ELb0ELb0EN7cutlass6half_tE19Flash_kernel_traitsILi64ELi128ELi128ELi8ES3_EELb1ELb1ELb0ELb0ELb0ELb0ELb0EEEvNS_16Flash_bwd_paramsE,(.L_x_1423 - _ZN5flash44flash_bwd_dq_dk_dv_loop_seqk_parallel_kernelI23Flash_bwd_kernel_traitsILi64ELi128ELi128ELi8ELi4ELi4ELi4ELb0ELb0EN7cutlass6half_tE19Flash_kernel_traitsILi64ELi128ELi128ELi8ES3_EELb1ELb1ELb0ELb0ELb0ELb0ELb0EEEvNS_16Flash_bwd_paramsE)
        .other          _ZN5flash44flash_bwd_dq_dk_dv_loop_seqk_parallel_kernelI23Flash_bwd_kernel_traitsILi64ELi128ELi128ELi8ELi4ELi4ELi4ELb0ELb0EN7cutlass6half_tE19Flash_kernel_traitsILi64ELi128ELi128ELi8ES3_EELb1ELb1ELb0ELb0ELb0ELb0ELb0EEEvNS_16Flash_bwd_paramsE,@"STO_CUDA_ENTRY STV_DEFAULT"
_ZN5flash44flash_bwd_dq_dk_dv_loop_seqk_parallel_kernelI23Flash_bwd_kernel_traitsILi64ELi128ELi128ELi8ELi4ELi4ELi4ELb0ELb0EN7cutlass6half_tE19Flash_kernel_traitsILi64ELi128ELi128ELi8ES3_EELb1ELb1ELb0ELb0ELb0ELb0ELb0EEEvNS_16Flash_bwd_paramsE:
.text._ZN5flash44flash_bwd_dq_dk_dv_loop_seqk_parallel_kernelI23Flash_bwd_kernel_traitsILi64ELi128ELi128ELi8ELi4ELi4ELi4ELb0ELb0EN7cutlass6half_tE19Flash_kernel_traitsILi64ELi128ELi128ELi8ES3_EELb1ELb1ELb0ELb0ELb0ELb0ELb0EEEvNS_16Flash_bwd_paramsE:
        /* <DEDUP_REMOVED lines=11> */
[----:B------:R-:W2:Y:S01]  /*00b0*/  S2UR UR38, SR_CTAID.Y ;  /* 0x00000000002679c3 */ /* 0x000ea20000002600 */
[----:B------:R-:W2:Y:S01]  /*00c0*/  LDCU.64 UR40, c[0x0][0x468] ;  /* 0x00008d00ff2877ac */ /* 0x000ea20008000a00 */
[----:B------:R-:W3:Y:S06]  /*00d0*/  LDCU.64 UR4, c[0x0][0x468] ;  /* 0x00008d00ff0477ac */ /* 0x000eec0008000a00 */
[----:B------:R-:W4:Y:S01]  /*00e0*/  S2UR UR25, SR_CgaCtaId ;  /* 0x00000000001979c3 */ /* 0x000f220000008800 */
[----:B------:R-:W5:Y:S01]  /*00f0*/  LDCU.U8 UR9, c[0x0][0x532] ;  /* 0x0000a640ff0977ac */ /* 0x000f620008000000 */
[----:B------:R-:W3:Y:S06]  /*0100*/  LDCU UR8, c[0x0][0x438] ;  /* 0x00008700ff0877ac */ /* 0x000eec0008000800 */
[----:B------:R-:W4:Y:S01]  /*0110*/  S2UR UR24, SR_CTAID.Z ;  /* 0x00000000001879c3 */ /* 0x000f220000002700 */
[----:B-1----:R-:W-:-:S02]  /*0120*/  UISETP.NE.U32.AND UP0, UPT, UR6, URZ, UPT ;  /* 0x000000ff0600728c */ /* 0x002fc4000bf05070 */
[----:B------:R-:W-:Y:S02]  /*0130*/  UISETP.NE.U32.AND UP4, UPT, UR6, URZ, UPT ;  /* 0x000000ff0600728c */ /* 0x000fe4000bf85070 */
[----:B------:R-:W-:-:S03]  /*0140*/  UISETP.NE.AND.EX UP5, UPT, UR7, URZ, UPT, UP0 ;  /* 0x000000ff0700728c */ /* 0x000fc6000bfa5300 */
[----:B------:R-:W1:Y:S01]  /*0150*/  S2UR UR19, SR_CTAID.X ;  /* 0x00000000001379c3 */ /* 0x000e620000002500 */
[----:B------:R-:W-:Y:S01]  /*0160*/  UISETP.NE.AND.EX UP4, UPT, UR7, URZ, UPT, UP4 ;  /* 0x000000ff0700728c */ /* 0x000fe2000bf85340 */
[----:B------:R-:W4:Y:S01]  /*0170*/  LDCU.64 UR6, c[0x0][0x470] ;  /* 0x00008e00ff0677ac */ /* 0x000f220008000a00 */
[----:B--2---:R-:W-:-:S05]  /*0180*/  ULEA UR40, UP1, UR38, UR40, 0x2 ;  /* 0x0000002826287291 */ /* 0x004fca000f8210ff */
[----:B------:R-:W2:Y:S01]  /*0190*/  S2UR UR16, SR_CTAID.Y ;  /* 0x00000000001079c3 */ /* 0x000ea20000002600 */
[----:B---3--:R-:W-:Y:S02]  /*01a0*/  UISETP.NE.U32.AND UP0, UPT, UR4, URZ, UPT ;  /* 0x000000ff0400728c */ /* 0x008fe4000bf05070 */
[----:B------:R-:W-:Y:S02]  /*01b0*/  ULEA.HI.X UR41, UR38, UR41, URZ, 0x2, UP1 ;  /* 0x0000002926297291 */ /* 0x000fe400088f14ff */
[----:B-----5:R-:W-:Y:S02]  /*01c0*/  UISETP.NE.AND UP2, UPT, UR9, URZ, UPT ;  /* 0x000000ff0900728c */ /* 0x020fe4000bf45270 */
[----:B------:R-:W-:Y:S01]  /*01d0*/  UISETP.EQ.U32.AND UP1, UPT, UR4, URZ, UPT ;  /* 0x000000ff0400728c */ /* 0x000fe2000bf22070 */
[----:B------:R-:W3:Y:S01]  /*01e0*/  S2UR UR18, SR_CTAID.Z ;  /* 0x00000000001279c3 */ /* 0x000ee20000002700 */
[----:B------:R-:W-:Y:S02]  /*01f0*/  UISETP.NE.AND.EX UP6, UPT, UR5, URZ, UPT, UP0 ;  /* 0x000000ff0500728c */ /* 0x000fe4000bfc5300 */
[----:B------:R-:W-:-:S02]  /*0200*/  UISETP.EQ.OR.EX UP1, UPT, UR5, URZ, !UP2, UP1 ;  /* 0x000000ff0500728c */ /* 0x000fc4000d722710 */
[----:B----4-:R-:W-:Y:S01]  /*0210*/  UISETP.NE.U32.AND UP0, UPT, UR6, URZ, UPT ;  /* 0x000000ff0600728c */ /* 0x010fe2000bf05070 */
[----:B------:R-:W-:Y:S01]  /*0220*/  UMOV UR4, 0x400 ;  /* 0x0000040000047882 */ /* 0x000fe20000000000 */
[----:B------:R-:W4:Y:S01]  /*0230*/  LDCU.64 UR36, c[0x0][0x358] ;  /* 0x00006b00ff2477ac */ /* 0x000f220008000a00 */
[----:B------:R-:W1:Y:S01]  /*0240*/  LDCU.64 UR34, c[0x0][0x460] ;  /* 0x00008c00ff2277ac */ /* 0x000e620008000a00 */
[----:B------:R-:W-:Y:S01]  /*0250*/  UP2UR UR32, UPR, URZ, 0x4 ;  /* 0x00000004ff207883 */ /* 0x000fe20008000000 */
[----:B------:R-:W1:Y:S01]  /*0260*/  LDCU UR17, c[0x0][0x438] ;  /* 0x00008700ff1177ac */ /* 0x000e620008000800 */
[----:B------:R-:W1:Y:S01]  /*0270*/  @!UP4 LDCU UR20, c[0x0][0x434] ;  /* 0x00008680ff14c7ac */ /* 0x000e620008000800 */
[----:B------:R-:W-:Y:S02]  /*0280*/  UP2UR UR33, UPR, URZ, 0x2 ;  /* 0x00000002ff217883 */ /* 0x000fe40008000000 */
[----:B------:R-:W-:Y:S02]  /*0290*/  ULEA UR25, UR25, UR4, 0x18 ;  /* 0x0000000419197291 */ /* 0x000fe4000f8ec0ff */
[----:B------:R-:W-:Y:S01]  /*02a0*/  UISETP.NE.AND.EX UP3, UPT, UR7, URZ, UPT, UP0 ;  /* 0x000000ff0700728c */ /* 0x000fe2000bf65300 */
[----:B------:R-:W-:Y:S01]  /*02b0*/  UMOV UR21, 0xffffc000 ;  /* 0xffffc00000157882 */ /* 0x000fe20000000000 */
[----:B------:R-:W-:Y:S01]  /*02c0*/  UMOV UR22, URZ ;  /* 0x000000ff00167c82 */ /* 0x000fe20008000000 */
[----:B--2---:R-:W-:-:S08]  /*02d0*/  UMOV UR23, URZ ;  /* 0x000000ff00177c82 */ /* 0x004fd00008000000 */
.L_x_1010:
[----:B------:R-:W2:Y:S01]  /*02e0*/  LDCU.64 UR4, c[0x0][0x478] ;  /* 0x00008f00ff0477ac */ /* 0x000ea20008000a00 */
[----:B------:R-:W-:Y:S02]  /*02f0*/  PLOP3.LUT P1, PT, PT, PT, UP3, 0x80, 0x8 ;  /* 0x000000000008781c */ /* 0x000fe40003f2f038 */
[----:B------:R-:W-:Y:S01]  /*0300*/  PLOP3.LUT P4, PT, PT, PT, UP5, 0x80, 0x8 ;  /* 0x000000000008781c */ /* 0x000fe20003f8f058 */
[----:B------:R-:W-:Y:S01]  /*0310*/  @UP3 ULEA UR10, UP0, UR38, UR6, 0x2 ;  /* 0x00000006260a3291 */ /* 0x000fe2000f8010ff */
[----:B------:R-:W-:Y:S01]  /*0320*/  PLOP3.LUT P2, PT, PT, PT, UP4, 0x80, 0x8 ;  /* 0x000000000008781c */ /* 0x000fe20003f4f048 */
[----:B------:R-:W-:Y:S02]  /*0330*/  UISETP.NE.AND UP2, UPT, UR33, URZ, UPT ;  /* 0x000000ff2100728c */ /* 0x000fe4000bf45270 */
[----:B------:R-:W-:Y:S02]  /*0340*/  @UP3 ULEA.HI.X UR11, UR38, UR7, URZ, 0x2, UP0 ;  /* 0x00000007260b3291 */ /* 0x000fe400080f14ff */
[----:B-1-34-:R-:W-:-:S04]  /*0350*/  IMAD.U32 R4, RZ, RZ, UR10 ;  /* 0x0000000aff047e24 */ /* 0x01afc8000f8e00ff */
[----:B------:R-:W-:Y:S01]  /*0360*/  IMAD.U32 R5, RZ, RZ, UR11 ;  /* 0x0000000bff057e24 */ /* 0x000fe2000f8e00ff */
[----:B-1----:R-:W-:Y:S02]  /*0370*/  UIMAD.WIDE.U32 UR10, UR38, 0x4, UR34 ;  /* 0x00000004260a78a5 */ /* 0x002fe4000f8e0022 */
[----:B--2---:R-:W-:Y:S02]  /*0380*/  UISETP.NE.U32.AND UP0, UPT, UR4, URZ, UPT ;  /* 0x000000ff0400728c */ /* 0x004fe4000bf05070 */
[----:B----4-:R-:W2:Y:S02]  /*0390*/  @P1 LDG.E R6, desc[UR36][R4.64] ;  /* 0x0000002404061981 */ /* 0x010ea4000c1e1900 */
        /* <DEDUP_REMOVED lines=9> */
[----:B------:R5:W3:Y:S01]  /*0430*/  @P0 LDG.E R4, desc[UR36][R2.64] ;  /* 0x0000002402040981 */ /* 0x000ae2000c1e1900 */
[----:B------:R-:W-:Y:S01]  /*0440*/  UMOV UR29, URZ ;  /* 0x000000ff001d7c82 */ /* 0x000fe20008000000 */
[----:B------:R-:W-:Y:S01]  /*0450*/  UMOV UR43, 0xffffffff ;  /* 0xffffffff002b7882 */ /* 0x000fe20000000000 */
[----:B------:R-:W-:Y:S01]  /*0460*/  UMOV UR30, 0xffffffff ;  /* 0xffffffff001e7882 */ /* 0x000fe20000000000 */
[----:B----4-:R-:W-:-:S04]  /*0470*/  @!UP0 UISETP.NE.U32.AND UP1, UPT, UR4, URZ, UPT ;  /* 0x000000ff0400828c */ /* 0x010fc8000bf25070 */
[----:B------:R-:W-:Y:S02]  /*0480*/  @!UP0 UISETP.NE.AND.EX UP1, UPT, UR5, URZ, UPT, UP1 ;  /* 0x000000ff0500828c */ /* 0x000fe4000bf25310 */
[----:B------:R-:W-:Y:S02]  /*0490*/  USHF.L.U32 UR45, UR31, 0x7, URZ ;  /* 0x000000071f2d7899 */ /* 0x000fe400080006ff */
        /* <DEDUP_REMOVED lines=8> */
[----:B--2---:R-:W-:Y:S02]  /*0520*/  @P1 R2UR UR29, R6 ;  /* 0x00000000061d12ca */ /* 0x004fe400000e0000 */
[----:B---3--:R-:W-:-:S13]  /*0530*/  @P0 R2UR UR28, R4 ;  /* 0x00000000041c02ca */ /* 0x008fda00000e0000 */
        /* <DEDUP_REMOVED lines=14> */
.L_x_923:
        /* <DEDUP_REMOVED lines=34> */
.L_x_925:
[----:B------:R-:W1:Y:S01]  /*0840*/  LDCU.64 UR14, c[0x0][0x3b8] ;  /* 0x00007700ff0e77ac */ /* 0x000e620008000a00 */
[----:B------:R-:W-:-:S04]  /*0850*/  UIADD3 UR4, UPT, UPT, UR29, UR30, URZ ;  /* 0x0000001e1d047290 */ /* 0x000fc8000fffe0ff */
[----:B-1----:R-:W-:Y:S02]  /*0860*/  UIMAD.WIDE.U32 UR52, UR4, UR14, URZ ;  /* 0x0000000e043472a5 */ /* 0x002fe4000f8e00ff */
[----:B------:R-:W-:-:S04]  /*0870*/  UIMAD UR4, UR4, UR15, URZ ;  /* 0x0000000f040472a4 */ /* 0x000fc8000f8e02ff */
[----:B------:R-:W-:-:S06]  /*0880*/  UIADD3 UR4, UPT, UPT, UR53, UR4, URZ ;  /* 0x0000000435047290 */ /* 0x000fcc000fffe0ff */
[----:B------:R-:W-:Y:S02]  /*0890*/  MOV R20, UR4 ;  /* 0x0000000400147c02 */ /* 0x000fe40008000f00 */
.L_x_926:
        /* <DEDUP_REMOVED lines=44> */
.L_x_927:
[----:B------:R-:W1:Y:S01]  /*0b60*/  LDCU.64 UR12, c[0x0][0x3c0] ;  /* 0x00007800ff0c77ac */ /* 0x000e620008000a00 */
[----:B------:R-:W-:-:S04]  /*0b70*/  UIADD3 UR4, UPT, UPT, UR29, UR30, URZ ;  /* 0x0000001e1d047290 */ /* 0x000fc8000fffe0ff */
[----:B-1----:R-:W-:Y:S02]  /*0b80*/  UIMAD.WIDE.U32 UR8, UR4, UR12, URZ ;  /* 0x0000000c040872a5 */ /* 0x002fe4000f8e00ff */
[----:B------:R-:W-:-:S04]  /*0b90*/  UIMAD UR4, UR4, UR13, URZ ;  /* 0x0000000d040472a4 */ /* 0x000fc8000f8e02ff */
[----:B------:R-:W-:Y:S01]  /*0ba0*/  UIADD3 UR4, UPT, UPT, UR9, UR4, URZ ;  /* 0x0000000409047290 */ /* 0x000fe2000fffe0ff */
[----:B------:R-:W-:-:S05]  /*0bb0*/  UMOV UR48, UR8 ;  /* 0x0000000800307c82 */ /* 0x000fca0008000000 */
[----:B------:R-:W-:-:S07]  /*0bc0*/  MOV R25, UR4 ;  /* 0x0000000400197c02 */ /* 0x000fce0008000f00 */
.L_x_928:
        /* <DEDUP_REMOVED lines=28> */
.L_x_929:
[----:B------:R-:W-:Y:S02]  /*0d90*/  UIMAD.WIDE.U32 UR54, UR62, UR43, URZ ;  /* 0x0000002b3e3672a5 */ /* 0x000fe4000f8e00ff */
[----:B------:R-:W-:-:S04]  /*0da0*/  UIMAD UR4, UR63, UR43, URZ ;  /* 0x0000002b3f0472a4 */ /* 0x000fc8000f8e02ff */
[----:B------:R-:W-:Y:S02]  /*0db0*/  UIADD3 UR4, UPT, UPT, UR55, UR4, URZ ;  /* 0x0000000437047290 */ /* 0x000fe4000fffe0ff */
.L_x_930:
        /* <DEDUP_REMOVED lines=20> */
.L_x_931:
[----:B------:R-:W1:Y:S01]  /*0f00*/  LDCU UR51, c[0x0][0x434] ;  /* 0x00008680ff3377ac */ /* 0x000e620008000800 */
[----:B------:R-:W-:-:S04]  /*0f10*/  UIMAD UR44, UR38, UR42, UR24 ;  /* 0x0000002a262c72a4 */ /* 0x000fc8000f8e0218 */
[----:B-1----:R-:W-:Y:S02]  /*0f20*/  UIMAD UR51, UR44, UR51, URZ ;  /* 0x000000332c3372a4 */ /* 0x002fe4000f8e02ff */
.L_x_932:
        /* <DEDUP_REMOVED lines=11> */
.L_x_933:
[----:B------:R-:W1:Y:S01]  /*0fe0*/  LDCU UR55, c[0x0][0x444] ;  /* 0x00008880ff3777ac */ /* 0x000e620008000800 */
[----:B------:R-:W-:-:S04]  /*0ff0*/  UIMAD UR43, UR38, UR42, UR24 ;  /* 0x0000002a262b72a4 */ /* 0x000fc8000f8e0218 */
[----:B-1----:R-:W-:-:S12]  /*1000*/  UIMAD UR55, UR43, UR55, URZ ;  /* 0x000000372b3772a4 */ /* 0x002fd8000f8e02ff */
.L_x_934:
        /* <DEDUP_REMOVED lines=25> */
[----:B------:R-:W-:-:S02]  /*11a0*/  LOP3.LUT R33, R28, 0x1f, RZ, 0xc0, !PT ;  /* 0x0000001f1c217812 */ /* 0x000fc400078ec0ff */
[----:B------:R-:W-:Y:S01]  /*11b0*/  LOP3.LUT R10, R27, 0x38, RZ, 0xc0, !PT ;  /* 0x000000381b0a7812 */ /* 0x000fe200078ec0ff */
[----:B------:R-:W-:Y:S01]  /*11c0*/  UISETP.LT.AND UP0, UPT, URZ, UR43, UPT ;  /* 0x0000002bff00728c */ /* 0x000fe2000bf01270 */
[--C-:B------:R-:W-:Y:S01]  /*11d0*/  SHF.R.U32.HI R243, RZ, 0x5, R28.reuse ;  /* 0x00000005fff37819 */ /* 0x100fe2000001161c */
        /* <DEDUP_REMOVED lines=8> */
[----:B------:R-:W-:Y:S01]  /*1260*/  VIADD R30, R26, 0x20 ;  /* 0x000000201a1e7836 */ /* 0x000fe20000000000 */
[----:B-----5:R-:W-:Y:S01]  /*1270*/  UIMAD.WIDE UR50, UR51, 0x4, UR60 ;  /* 0x00000004333278a5 */ /* 0x020fe2000f8e023c */
[----:B------:R-:W-:-:S02]  /*1280*/  IADD3.X R5, PT, PT, R3, UR11, R0, P0, !PT ;  /* 0x0000000b03057c10 */ /* 0x000fc400087fe400 */
        /* <DEDUP_REMOVED lines=10> */
[----:B------:R-:W5:Y:S03]  /*1330*/  LDCU.64 UR10, c[0x0][0x380] ;  /* 0x00007000ff0a77ac */ /* 0x000f660008000a00 */
[----:B------:R-:W-:Y:S01]  /*1340*/  IMAD R7, R6, UR24, R5 ;  /* 0x0000001806077c24 */ /* 0x000fe2000f8e0205 */
[----:B------:R-:W-:Y:S01]  /*1350*/  MOV R6, R4 ;  /* 0x0000000400067202 */ /* 0x000fe20000000f00 */
[----:B------:R-:W-:-:S04]  /*1360*/  IMAD.WIDE.U32 R4, R8, UR19, RZ ;  /* 0x0000001308047c25 */ /* 0x000fc8000f8e00ff */
        /* <DEDUP_REMOVED lines=14> */
[----:B-----5:R-:W-:Y:S01]  /*1450*/  LEA R252, P1, R4, UR10, 0x1 ;  /* 0x0000000a04fc7c11 */ /* 0x020fe2000f8208ff */
[----:B------:R-:W-:Y:S01]  /*1460*/  IMAD.U32 R0, RZ, RZ, UR56 ;  /* 0x00000038ff007e24 */ /* 0x000fe2000f8e00ff */
[----:B------:R-:W-:Y:S01]  /*1470*/  IADD3 R5, P0, PT, R9, UR56, RZ ;  /* 0x0000003809057c10 */ /* 0x000fe2000ff1e0ff */
[----:B------:R-:W-:Y:S01]  /*1480*/  IMAD.WIDE.U32 R2, R26, R12, R2 ;  /* 0x0000000c1a027225 */ /* 0x000fe200078e0002 */
[----:B------:R-:W-:Y:S02]  /*1490*/  LEA.HI.X R251, R4, UR11, R6, 0x1, P1 ;  /* 0x0000000b04fb7c11 */ /* 0x000fe400088f0c06 */
[----:B------:R-:W-:Y:S01]  /*14a0*/  LEA.HI.X.SX32 R4, R0, R7, 0x1, P0 ;  /* 0x0000000700047211 */ /* 0x000fe200000f0eff */
[----:B------:R-:W-:Y:S01]  /*14b0*/  IMAD R0, R26, R13, R3 ;  /* 0x0000000d1a007224 */ /* 0x000fe200078e0203 */
[----:B-1----:R-:W-:Y:S01]  /*14c0*/  LEA R250, P1, R2, UR8, 0x1 ;  /* 0x0000000802fa7c11 */ /* 0x002fe2000f8208ff */
[----:B------:R-:W-:Y:S01]  /*14d0*/  IMAD.SHL.U32 R6, R14, 0x20, RZ ;  /* 0x000000200e067824 */ /* 0x000fe200078e00ff */
[C---:B----4-:R-:W-:Y:S01]  /*14e0*/  LEA R238, P0, R5.reuse, UR4, 0x2 ;  /* 0x0000000405ee7c11 */ /* 0x050fe2000f8010ff */
[----:B------:R-:W-:Y:S01]  /*14f0*/  IMAD.X R24, RZ, RZ, RZ, P2 ;  /* 0x000000ffff187224 */ /* 0x000fe200010e06ff */
[----:B------:R-:W-:Y:S01]  /*1500*/  LEA.HI.X R245, R2, UR9, R0, 0x1, P1 ;  /* 0x0000000902f57c11 */ /* 0x000fe200088f0c00 */
[----:B---3--:R-:W-:Y:S01]  /*1510*/  UIMAD.WIDE UR8, UR55, 0x4, UR58 ;  /* 0x00000004370878a5 */ /* 0x008fe2000f8e023a */
        /* <DEDUP_REMOVED lines=22> */
.L_x_936:
[----:B------:R-:W1:Y:S01]  /*1680*/  LDCU.64 UR8, c[0x0][0x5c0] ;  /* 0x0000b800ff0877ac */ /* 0x000e620008000a00 */
[----:B------:R-:W-:-:S04]  /*1690*/  UIADD3 UR4, UPT, UPT, UR29, UR30, URZ ;  /* 0x0000001e1d047290 */ /* 0x000fc8000fffe0ff */
[----:B-1----:R-:W-:Y:S02]  /*16a0*/  UIMAD.WIDE.U32 UR14, UR4, UR8, URZ ;  /* 0x00000008040e72a5 */ /* 0x002fe4000f8e00ff */
[----:B------:R-:W-:-:S04]  /*16b0*/  UIMAD UR4, UR4, UR9, URZ ;  /* 0x00000009040472a4 */ /* 0x000fc8000f8e02ff */
[----:B------:R-:W-:-:S06]  /*16c0*/  UIADD3 UR4, UPT, UPT, UR15, UR4, URZ ;  /* 0x000000040f047290 */ /* 0x000fcc000fffe0ff */
[----:B------:R-:W-:Y:S02]  /*16d0*/  MOV R0, UR4 ;  /* 0x0000000400007c02 */ /* 0x000fe40008000f00 */
.L_x_937:
        /* <DEDUP_REMOVED lines=13> */
.L_x_938:
[----:B------:R-:W1:Y:S01]  /*17b0*/  LDCU.64 UR4, c[0x0][0x5c8] ;  /* 0x0000b900ff0477ac */ /* 0x000e620008000a00 */
[----:B------:R-:W-:-:S04]  /*17c0*/  UIADD3 UR29, UPT, UPT, UR29, UR30, URZ ;  /* 0x0000001e1d1d7290 */ /* 0x000fc8000fffe0ff */
[----:B-1----:R-:W-:Y:S02]  /*17d0*/  UIMAD.WIDE.U32 UR12, UR29, UR4, URZ ;  /* 0x000000041d0c72a5 */ /* 0x002fe4000f8e00ff */
[----:B------:R-:W-:-:S04]  /*17e0*/  UIMAD UR29, UR29, UR5, URZ ;  /* 0x000000051d1d72a4 */ /* 0x000fc8000f8e02ff */
[----:B------:R-:W-:-:S06]  /*17f0*/  UIADD3 UR29, UPT, UPT, UR13, UR29, URZ ;  /* 0x0000001d0d1d7290 */ /* 0x000fcc000fffe0ff */
[----:B------:R-:W-:-:S07]  /*1800*/  MOV R12, UR29 ;  /* 0x0000001d000c7c02 */ /* 0x000fce0008000f00 */
.L_x_939:
        /* <DEDUP_REMOVED lines=37> */
.L_x_941:
[----:B------:R-:W-:Y:S05]  /*1a60*/  BSYNC.RECONVERGENT B0 ;  /* 0x0000000000007941 */ /* 0x000fea0003800200 */
.L_x_940:
        /* <DEDUP_REMOVED lines=12> */
.L_x_943:
[----:B------:R-:W-:Y:S05]  /*1b30*/  BSYNC.RECONVERGENT B0 ;  /* 0x0000000000007941 */ /* 0x000fea0003800200 */
.L_x_942:
        /* <DEDUP_REMOVED lines=12> */
.L_x_945:
[----:B------:R-:W-:Y:S05]  /*1c00*/  BSYNC.RECONVERGENT B0 ;  /* 0x0000000000007941 */ /* 0x000fea0003800200 */
.L_x_944:
        /* <DEDUP_REMOVED lines=30> */
.L_x_947:
[----:B------:R-:W-:Y:S05]  /*1df0*/  BSYNC.RECONVERGENT B0 ;  /* 0x0000000000007941 */ /* 0x000fea0003800200 */
.L_x_946:
        /* <DEDUP_REMOVED lines=12> */
.L_x_949:
[----:B------:R-:W-:Y:S05]  /*1ec0*/  BSYNC.RECONVERGENT B0 ;  /* 0x0000000000007941 */ /* 0x000fea0003800200 */
.L_x_948:
        /* <DEDUP_REMOVED lines=12> */
.L_x_935:
        /* <DEDUP_REMOVED lines=22> */
.L_x_953:
[----:B------:R3:W-:Y:S01]  /*20f0*/  STS.128 [R8+0x8000], RZ ;  /* 0x008000ff08007388 */ /* 0x0007e20000000c00 */
[----:B------:R-:W-:Y:S05]  /*2100*/  BRA `(.L_x_954) ;  /* 0x0000000000047947 */ /* 0x000fea0003800000 */
.L_x_952:
[----:B------:R1:W-:Y:S02]  /*2110*/  STS.128 [R8+0x8000], RZ ;  /* 0x008000ff08007388 */ /* 0x0003e40000000c00 */
.L_x_954:
[----:B------:R-:W-:Y:S05]  /*2120*/  BSYNC.RECONVERGENT B0 ;  /* 0x0000000000007941 */ /* 0x000fea0003800200 */
.L_x_951:
[----:B------:R-:W-:Y:S01]  /*2130*/  ISETP.GE.AND P6, PT, R30, UR47, PT ;  /* 0x0000002f1e007c0c */ /* 0x000fe2000bfc6270 */
[----:B------:R-:W-:Y:S01]  /*2140*/  BSSY.RECONVERGENT B0, `(.L_x_955) ;  /* 0x000000f000007945 */ /* 0x000fe20003800200 */
[C---:B--2---:R-:W-:Y:S02]  /*2150*/  LEA R2, P0, R4.reuse, R250, 0x1 ;  /* 0x000000fa04027211 */ /* 0x044fe400078008ff */
        /* <DEDUP_REMOVED lines=13> */
.L_x_956:
[----:B------:R-:W-:Y:S05]  /*2230*/  BSYNC.RECONVERGENT B0 ;  /* 0x0000000000007941 */ /* 0x000fea0003800200 */
.L_x_955:
        /* <DEDUP_REMOVED lines=13> */
.L_x_958:
[----:B------:R-:W-:Y:S05]  /*2310*/  BSYNC.RECONVERGENT B0 ;  /* 0x0000000000007941 */ /* 0x000fea0003800200 */
.L_x_957:
        /* <DEDUP_REMOVED lines=13> */
.L_x_960:
[----:B------:R-:W-:Y:S05]  /*23f0*/  BSYNC.RECONVERGENT B0 ;  /* 0x0000000000007941 */ /* 0x000fea0003800200 */
.L_x_959:
        /* <DEDUP_REMOVED lines=13> */
.L_x_963:
[----:B------:R1:W-:Y:S01]  /*24d0*/  STS.128 [R236], RZ ;  /* 0x000000ffec007388 */ /* 0x0003e20000000c00 */
[----:B------:R-:W-:Y:S05]  /*24e0*/  BRA `(.L_x_964) ;  /* 0x0000000000047947 */ /* 0x000fea0003800000 */
.L_x_962:
[----:B------:R1:W-:Y:S02]  /*24f0*/  STS.128 [R236], RZ ;  /* 0x000000ffec007388 */ /* 0x0003e40000000c00 */
.L_x_964:
[----:B------:R-:W-:Y:S05]  /*2500*/  BSYNC.RECONVERGENT B0 ;  /* 0x0000000000007941 */ /* 0x000fea0003800200 */
.L_x_961:
[--C-:B------:R-:W-:Y:S01]  /*2510*/  SHF.R.U32.HI R32, RZ, 0x1, R28.reuse ;  /* 0x00000001ff207819 */ /* 0x100fe2000001161c */
[----:B-1----:R-:W-:Y:S01]  /*2520*/  IMAD.MOV.U32 R4, RZ, RZ, 0x7f800000 ;  /* 0x7f800000ff047424 */ /* 0x002fe200078e00ff */
[----:B------:R-:W-:Y:S01]  /*2530*/  SHF.R.U32.HI R0, RZ, 0x2, R28 ;  /* 0x00000002ff007819 */ /* 0x000fe2000001161c */
[----:B------:R-:W-:Y:S01]  /*2540*/  IMAD.MOV.U32 R5, RZ, RZ, 0x7f800000 ;  /* 0x7f800000ff057424 */ /* 0x000fe200078e00ff */
[----:B------:R-:W-:Y:S01]  /*2550*/  LOP3.LUT R244, R32, 0x30, RZ, 0xc0, !PT ;  /* 0x0000003020f47812 */ /* 0x000fe200078ec0ff */
[----:B------:R-:W-:Y:S02]  /*2560*/  IMAD.MOV.U32 R9, RZ, RZ, 0x7f800000 ;  /* 0x7f800000ff097424 */ /* 0x000fe400078e00ff */
[----:B------:R-:W-:Y:S01]  /*2570*/  IMAD.MOV.U32 R12, RZ, RZ, 0x7f800000 ;  /* 0x7f800000ff0c7424 */ /* 0x000fe200078e00ff */
[----:B------:R-:W-:-:S04]  /*2580*/  LOP3.LUT R244, R244, 0x7, R0, 0xf8, !PT ;  /* 0x00000007f4f47812 */ /* 0x000fc800078ef800 */
[C---:B------:R-:W-:Y:S01]  /*2590*/  LOP3.LUT R2, R244.reuse, 0x40, RZ, 0xfc, !PT ;  /* 0x00000040f4027812 */ /* 0x040fe200078efcff */
[C---:B------:R-:W-:Y:S01]  /*25a0*/  VIADD R0, R244.reuse, 0x48 ;  /* 0x00000048f4007836 */ /* 0x040fe20000000000 */
[C---:B------:R-:W-:Y:S01]  /*25b0*/  ISETP.GE.AND P3, PT, R244.reuse, UR47, PT ;  /* 0x0000002ff4007c0c */ /* 0x040fe2000bf66270 */
[----:B------:R-:W-:Y:S01]  /*25c0*/  VIADD R3, R244, 0x8 ;  /* 0x00000008f4037836 */ /* 0x000fe20000000000 */
[----:B------:R-:W-:Y:S01]  /*25d0*/  ISETP.GE.AND P1, PT, R2, UR47, PT ;  /* 0x0000002f02007c0c */ /* 0x000fe2000bf26270 */
[----:B------:R-:W-:Y:S01]  /*25e0*/  IMAD.MOV.U32 R2, RZ, RZ, 0x4 ;  /* 0x00000004ff027424 */ /* 0x000fe200078e00ff */
[----:B------:R-:W-:Y:S02]  /*25f0*/  ISETP.GE.AND P0, PT, R0, UR47, PT ;  /* 0x0000002f00007c0c */ /* 0x000fe4000bf06270 */
[----:B------:R-:W-:Y:S01]  /*2600*/  ISETP.GE.AND P2, PT, R3, UR47, PT ;  /* 0x0000002f03007c0c */ /* 0x000fe2000bf46270 */
[----:B------:R-:W-:-:S06]  /*2610*/  IMAD.WIDE.U32 R2, R244, R2, UR50 ;  /* 0x00000032f4027e25 */ /* 0x000fcc000f8e0002 */
[----:B------:R-:W5:Y:S04]  /*2620*/  @!P3 LDG.E R12, desc[UR36][R2.64] ;  /* 0x00000024020cb981 */ /* 0x000f68000c1e1900 */
[----:B------:R-:W2:Y:S04]  /*2630*/  @!P0 LDG.E R4, desc[UR36][R2.64+0x120] ;  /* 0x0001202402048981 */ /* 0x000ea8000c1e1900 */
[----:B------:R-:W3:Y:S04]  /*2640*/  @!P1 LDG.E R5, desc[UR36][R2.64+0x100] ;  /* 0x0001002402059981 */ /* 0x000ee8000c1e1900 */
[----:B------:R1:W4:Y:S04]  /*2650*/  @!P2 LDG.E R9, desc[UR36][R2.64+0x20] ;  /* 0x000020240209a981 */ /* 0x000328000c1e1900 */
[----:B------:R2:W-:Y:S01]  /*2660*/  @P6 STS.128 [R236+0x1000], RZ ;  /* 0x001000ffec006388 */ /* 0x0005e20000000c00 */
[----:B------:R-:W-:Y:S01]  /*2670*/  BSSY.RECONVERGENT B0, `(.L_x_965) ;  /* 0x0000010000007945 */ /* 0x000fe20003800200 */
[----:B-1----:R-:W-:-:S04]  /*2680*/  LEA R2, P0, R6, R252, 0x1 ;  /* 0x000000fc06027211 */ /* 0x002fc800078008ff */
[----:B------:R-:W-:Y:S01]  /*2690*/  LEA.HI.X R3, R6, R251, R7, 0x1, P0 ;  /* 0x000000fb06037211 */ /* 0x000fe200000f0c07 */
[----:B--2---:R1:W-:Y:S04]  /*26a0*/  STL [R1], R4 ;  /* 0x0000000401007387 */ /* 0x0043e80000100800 */
[----:B---3--:R1:W-:Y:S04]  /*26b0*/  STL [R1+0x4], R5 ;  /* 0x0000040501007387 */ /* 0x0083e80000100800 */
[----:B----4-:R1:W-:Y:S04]  /*26c0*/  STL [R1+0x8], R9 ;  /* 0x0000080901007387 */ /* 0x0103e80000100800 */
[----:B-----5:R1:W-:Y:S01]  /*26d0*/  STL [R1+0xc], R12 ;  /* 0x00000c0c01007387 */ /* 0x0203e20000100800 */
[----:B------:R-:W-:Y:S05]  /*26e0*/  @P6 BRA `(.L_x_966) ;  /* 0x0000000000206947 */ /* 0x000fea0003800000 */
        /* <DEDUP_REMOVED lines=8> */
.L_x_966:
[----:B------:R-:W-:Y:S05]  /*2770*/  BSYNC.RECONVERGENT B0 ;  /* 0x0000000000007941 */ /* 0x000fea0003800200 */
.L_x_965:
        /* <DEDUP_REMOVED lines=13> */
.L_x_968:
[----:B------:R-:W-:Y:S05]  /*2850*/  BSYNC.RECONVERGENT B0 ;  /* 0x0000000000007941 */ /* 0x000fea0003800200 */
.L_x_967:
[----:B------:R1:W-:Y:S01]  /*2860*/  @P4 STS.128 [R236+0x3000], RZ ;  /* 0x003000ffec004388 */ /* 0x0003e20000000c00 */
[----:B------:R-:W-:Y:S04]  /*2870*/  BSSY.RECONVERGENT B0, `(.L_x_969) ;  /* 0x000000c000007945 */ /* 0x000fe80003800200 */
[----:B------:R-:W-:Y:S05]  /*2880*/  @P4 BRA `(.L_x_970) ;  /* 0x0000000000284947 */ /* 0x000fea0003800000 */
[----:B------:R-:W5:Y:S02]  /*2890*/  LDCU UR4, c[0x0][0x440] ;  /* 0x00008800ff0477ac */ /* 0x000f640008000800 */
[----:B-----5:R-:W-:-:S13]  /*28a0*/  ISETP.GE.AND P0, PT, R10, UR4, PT ;  /* 0x000000040a007c0c */ /* 0x020fda000bf06270 */
[----:B------:R1:W-:Y:S01]  /*28b0*/  @P0 STS.128 [R236+0x3000], RZ ;  /* 0x003000ffec000388 */ /* 0x0003e20000000c00 */
[----:B------:R-:W-:Y:S05]  /*28c0*/  @P0 BRA `(.L_x_970) ;  /* 0x0000000000180947 */ /* 0x000fea0003800000 */
[----:B---3--:R-:W-:-:S04]  /*28d0*/  LEA R2, P0, R14, R2, 0x7 ;  /* 0x000000020e027211 */ /* 0x008fc800078038ff */
[----:B------:R-:W-:-:S05]  /*28e0*/  LEA.HI.X R3, R14, R3, R15, 0x7, P0 ;  /* 0x000000030e037211 */ /* 0x000fca00000f3c0f */
[----:B------:R-:W-:Y:S01]  /*28f0*/  @!PT LDS RZ, [RZ] ;  /* 0x00000000fffff984 */ /* 0x000fe20000000800 */
[----:B------:R-:W-:Y:S01]  /*2900*/  @!PT LDS RZ, [RZ] ;  /* 0x00000000fffff984 */ /* 0x000fe20000000800 */
[----:B------:R-:W-:Y:S01]  /*2910*/  @!PT LDS RZ, [RZ] ;  /* 0x00000000fffff984 */ /* 0x000fe20000000800 */
[----:B------:R3:W-:Y:S04]  /*2920*/  LDGSTS.E.BYPASS.LTC128B.128 [R236+0x3000], desc[UR36][R2.64] ;  /* 0x0300000002ec7fae */ /* 0x0007e8000b981a24 */
.L_x_970:
[----:B------:R-:W-:Y:S05]  /*2930*/  BSYNC.RECONVERGENT B0 ;  /* 0x0000000000007941 */ /* 0x000fea0003800200 */
.L_x_969:
[----:B------:R-:W5:Y:S01]  /*2940*/  LDCU.64 UR4, c[0x0][0x3d0] ;  /* 0x00007a00ff0477ac */ /* 0x000f620008000a00 */
[----:B---3--:R-:W-:Y:S01]  /*2950*/  MOV R2, UR14 ;  /* 0x0000000e00027c02 */ /* 0x008fe20008000f00 */
        /* <DEDUP_REMOVED lines=8> */
[----:B-----5:R-:W-:-:S04]  /*29e0*/  IMAD R0, R21, UR4, RZ ;  /* 0x0000000415007c24 */ /* 0x020fc8000f8e02ff */
[C---:B------:R-:W-:Y:S02]  /*29f0*/  IMAD R0, R16.reuse, UR5, R0 ;  /* 0x0000000510007c24 */ /* 0x040fe4000f8e0200 */
[----:B------:R-:W-:-:S05]  /*2a00*/  IMAD.WIDE.U32 R6, R16, UR4, R2 ;  /* 0x0000000410067c25 */ /* 0x000fca000f8e0002 */
[----:B-1----:R-:W-:Y:S01]  /*2a10*/  IADD3 R9, PT, PT, R7, R0, RZ ;  /* 0x0000000007097210 */ /* 0x002fe20007ffe0ff */
        /* <DEDUP_REMOVED lines=16> */
.L_x_973:
[----:B------:R3:W-:Y:S01]  /*2b20*/  STS.128 [R8+0xc000], RZ ;  /* 0x00c000ff08007388 */ /* 0x0007e20000000c00 */
[----:B------:R-:W-:Y:S05]  /*2b30*/  BRA `(.L_x_974) ;  /* 0x0000000000047947 */ /* 0x000fea0003800000 */
.L_x_972:
[----:B------:R1:W-:Y:S02]  /*2b40*/  STS.128 [R8+0xc000], RZ ;  /* 0x00c000ff08007388 */ /* 0x0003e40000000c00 */
.L_x_974:
[----:B------:R-:W-:Y:S05]  /*2b50*/  BSYNC.RECONVERGENT B0 ;  /* 0x0000000000007941 */ /* 0x000fea0003800200 */
.L_x_971:
        /* <DEDUP_REMOVED lines=23> */
.L_x_976:
[----:B------:R-:W-:Y:S05]  /*2cd0*/  BSYNC.RECONVERGENT B0 ;  /* 0x0000000000007941 */ /* 0x000fea0003800200 */
.L_x_975:
[----:B------:R1:W-:Y:S01]  /*2ce0*/  @P2 STS.128 [R8+0xe000], RZ ;  /* 0x00e000ff08002388 */ /* 0x0003e20000000c00 */
[----:B------:R-:W-:Y:S04]  /*2cf0*/  BSSY.RECONVERGENT B0, `(.L_x_977) ;  /* 0x0000013000007945 */ /* 0x000fe80003800200 */
        /* <DEDUP_REMOVED lines=18> */
.L_x_978:
[----:B------:R-:W-:Y:S05]  /*2e20*/  BSYNC.RECONVERGENT B0 ;  /* 0x0000000000007941 */ /* 0x000fea0003800200 */
.L_x_977:
        /* <DEDUP_REMOVED lines=12> */
[----:B-1----:R-:W-:-:S05]  /*2ef0*/  IMAD.WIDE.U32 R4, R19, UR14, R2 ;  /* 0x0000000e13047c25 */ /* 0x002fca000f8e0002 */
[----:B------:R-:W-:Y:S02]  /*2f00*/  IADD3 R0, PT, PT, R5, R0, RZ ;  /* 0x0000000005007210 */ /* 0x000fe40007ffe0ff */
[----:B-----5:R-:W-:-:S04]  /*2f10*/  LEA R2, P0, R4, UR4, 0x1 ;  /* 0x0000000404027c11 */ /* 0x020fc8000f8008ff */
[----:B------:R-:W-:-:S05]  /*2f20*/  LEA.HI.X R3, R4, UR5, R0, 0x1, P0 ;  /* 0x0000000504037c11 */ /* 0x000fca00080f0c00 */
[----:B------:R-:W-:Y:S01]  /*2f30*/  @!PT LDS RZ, [RZ] ;  /* 0x00000000fffff984 */ /* 0x000fe20000000800 */
[----:B------:R-:W-:Y:S01]  /*2f40*/  @!PT LDS RZ, [RZ] ;  /* 0x00000000fffff984 */ /* 0x000fe20000000800 */
[----:B------:R-:W-:Y:S01]  /*2f50*/  @!PT LDS RZ, [RZ] ;  /* 0x00000000fffff984 */ /* 0x000fe20000000800 */
[----:B------:R1:W-:Y:S04]  /*2f60*/  LDGSTS.E.BYPASS.LTC128B.128 [R8+0xf000], desc[UR36][R2.64] ;  /* 0x0f00000002087fae */ /* 0x0003e8000b981a24 */
.L_x_980:
[----:B------:R-:W-:Y:S05]  /*2f70*/  BSYNC.RECONVERGENT B0 ;  /* 0x0000000000007941 */ /* 0x000fea0003800200 */
.L_x_979:
[----:B------:R-:W5:Y:S01]  /*2f80*/  LDCU.64 UR4, c[0x0][0x3d8] ;  /* 0x00007b00ff0477ac */ /* 0x000f620008000a00 */
[----:B-1----:R-:W-:Y:S01]  /*2f90*/  MOV R2, UR12 ;  /* 0x0000000c00027c02 */ /* 0x002fe20008000f00 */
[----:B------:R-:W-:Y:S01]  /*2fa0*/  BSSY.RECONVERGENT B0, `(.L_x_981) ;  /* 0x000001d000007945 */ /* 0x000fe20003800200 */
[----:B------:R-:W-:-:S03]  /*2fb0*/  UIMAD UR46, UR46, UR12, URZ ;  /* 0x0000000c2e2e72a4 */ /* 0x000fc6000f8e02ff */
[----:B------:R-:W-:Y:S01]  /*2fc0*/  IMAD.WIDE.U32 R2, R2, UR45, R10 ;  /* 0x0000002d02027c25 */ /* 0x000fe2000f8e000a */
[----:B------:R-:W-:Y:S02]  /*2fd0*/  UIMAD UR46, UR45, UR13, UR46 ;  /* 0x0000000d2d2e72a4 */ /* 0x000fe4000f8e022e */
[----:B------:R-:W-:-:S04]  /*2fe0*/  IADD3 R2, P0, PT, R2, UR48, RZ ;  /* 0x0000003002027c10 */ /* 0x000fc8000ff1e0ff */
[----:B------:R-:W-:Y:S01]  /*2ff0*/  IADD3.X R3, PT, PT, R25, UR46, R3, P0, !PT ;  /* 0x0000002e19037c10 */ /* 0x000fe200087fe403 */
[----:B-----5:R-:W-:Y:S02]  /*3000*/  IMAD R0, R21, UR4, RZ ;  /* 0x0000000415007c24 */ /* 0x020fe4000f8e02ff */
        /* <DEDUP_REMOVED lines=19> */
.L_x_983:
[----:B------:R1:W-:Y:S01]  /*3140*/  STS.128 [R8+0x10000], RZ ;  /* 0x010000ff08007388 */ /* 0x0003e20000000c00 */
[----:B------:R-:W-:Y:S05]  /*3150*/  BRA `(.L_x_984) ;  /* 0x0000000000047947 */ /* 0x000fea0003800000 */
.L_x_982:
[----:B------:R1:W-:Y:S02]  /*3160*/  STS.128 [R8+0x10000], RZ ;  /* 0x010000ff08007388 */ /* 0x0003e40000000c00 */
.L_x_984:
[----:B------:R-:W-:Y:S05]  /*3170*/  BSYNC.RECONVERGENT B0 ;  /* 0x0000000000007941 */ /* 0x000fea0003800200 */
.L_x_981:
[----:B------:R-:W2:Y:S02]  /*3180*/  LDC.64 R20, c[0x0][0x528] ;  /* 0x00014a00ff147b82 */ /* 0x000ea40000000a00 */
[----:B--2---:R2:W5:Y:S04]  /*3190*/  LDG.E.64 R14, desc[UR36][R20.64+0x8] ;  /* 0x00000824140e7981 */ /* 0x004568000c1e1b00 */
[----:B------:R-:W5:Y:S01]  /*31a0*/  LDG.E.64 R20, desc[UR36][R20.64] ;  /* 0x0000002414147981 */ /* 0x000f62000c1e1b00 */
[----:B------:R-:W-:Y:S01]  /*31b0*/  LOP3.LUT R243, R243, 0x3, RZ, 0xc0, !PT ;  /* 0x00000003f3f37812 */ /* 0x000fe200078ec0ff */
[----:B------:R-:W-:Y:S01]  /*31c0*/  IMAD.U32 R0, RZ, RZ, UR27 ;  /* 0x0000001bff007e24 */ /* 0x000fe2000f8e00ff */
[----:B------:R-:W-:Y:S01]  /*31d0*/  SHF.L.U32 R176, R28, 0x6, RZ ;  /* 0x000000061cb07819 */ /* 0x000fe200000006ff */
[----:B------:R-:W1:Y:S01]  /*31e0*/  S2R R183, SR_TID.X ;  /* 0x0000000000b77919 */ /* 0x000e620000002100 */
[----:B------:R-:W-:Y:S01]  /*31f0*/  BSSY.RECONVERGENT B0, `(.L_x_985) ;  /* 0x0000016000007945 */ /* 0x000fe20003800200 */
[----:B------:R-:W-:Y:S01]  /*3200*/  IMAD R243, R0, 0x8, R243 ;  /* 0x0000000800f37824 */ /* 0x000fe200078e02f3 */
[----:B------:R-:W-:Y:S01]  /*3210*/  LOP3.LUT R16, R176, 0x1c0, RZ, 0xc0, !PT ;  /* 0x000001c0b0107812 */ /* 0x000fe200078ec0ff */
[----:B------:R2:W-:Y:S01]  /*3220*/  @P3 STS.128 [R8+0x11000], RZ ;  /* 0x011000ff08003388 */ /* 0x0005e20000000c00 */
        /* <DEDUP_REMOVED lines=18> */
.L_x_986:
[----:B------:R-:W-:Y:S05]  /*3350*/  BSYNC.RECONVERGENT B0 ;  /* 0x0000000000007941 */ /* 0x000fea0003800200 */
.L_x_985:
[----:B------:R2:W-:Y:S01]  /*3360*/  @P2 STS.128 [R8+0x12000], RZ ;  /* 0x012000ff08002388 */ /* 0x0005e20000000c00 */
[--C-:B------:R-:W-:Y:S01]  /*3370*/  SHF.R.U32.HI R2, RZ, 0x4, R28.reuse ;  /* 0x00000004ff027819 */ /* 0x100fe2000001161c */
[----:B------:R-:W-:Y:S01]  /*3380*/  IMAD.U32 R0, RZ, RZ, UR26 ;  /* 0x0000001aff007e24 */ /* 0x000fe2000f8e00ff */
[--C-:B------:R-:W-:Y:S01]  /*3390*/  SHF.R.U32.HI R17, RZ, 0x6, R28.reuse ;  /* 0x00000006ff117819 */ /* 0x100fe2000001161c */
[----:B------:R-:W-:Y:S01]  /*33a0*/  IMAD.SHL.U32 R153, R28, 0x20, RZ ;  /* 0x000000201c997824 */ /* 0x000fe200078e00ff */
[----:B------:R-:W-:Y:S01]  /*33b0*/  LOP3.LUT R2, R2, 0x8, RZ, 0xc0, !PT ;  /* 0x0000000802027812 */ /* 0x000fe200078ec0ff */
[----:B------:R-:W-:Y:S01]  /*33c0*/  IMAD.U32 R12, RZ, RZ, UR39 ;  /* 0x00000027ff0c7e24 */ /* 0x000fe2000f8e00ff */
[----:B------:R-:W-:Y:S01]  /*33d0*/  LOP3.LUT R16, R16, 0x38, R27, 0xf8, !PT ;  /* 0x0000003810107812 */ /* 0x000fe200078ef81b */
[----:B------:R-:W-:Y:S01]  /*33e0*/  IMAD.U32 R9, RZ, RZ, UR31 ;  /* 0x0000001fff097e24 */ /* 0x000fe2000f8e00ff */
[----:B-1----:R-:W-:Y:S01]  /*33f0*/  LOP3.LUT R4, R176, 0x200, RZ, 0xc0, !PT ;  /* 0x00000200b0047812 */ /* 0x002fe200078ec0ff */
[----:B------:R-:W-:Y:S01]  /*3400*/  BSSY.RECONVERGENT B0, `(.L_x_987) ;  /* 0x000001d000007945 */ /* 0x000fe20003800200 */
[----:B------:R-:W-:-:S02]  /*3410*/  LOP3.LUT R2, R2, 0x10, R28, 0xf8, !PT ;  /* 0x0000001002027812 */ /* 0x000fc400078ef81c */
[----:B------:R-:W-:Y:S02]  /*3420*/  LOP3.LUT R17, R17, 0xe, RZ, 0xc0, !PT ;  /* 0x0000000e11117812 */ /* 0x000fe400078ec0ff */
[----:B------:R-:W-:Y:S02]  /*3430*/  IADD3 R5, PT, PT, R0, UR28, R244 ;  /* 0x0000001c00057c10 */ /* 0x000fe4000fffe0f4 */
[----:B------:R-:W-:Y:S01]  /*3440*/  LOP3.LUT R4, R4, 0xc00, R153, 0xf8, !PT ;  /* 0x00000c0004047812 */ /* 0x000fe200078ef899 */
[----:B------:R-:W-:Y:S01]  /*3450*/  IMAD R9, R9, 0x4, R17 ;  /* 0x0000000409097824 */ /* 0x000fe200078e0211 */
[----:B------:R-:W-:Y:S02]  /*3460*/  LOP3.LUT R3, R16, 0x8, R32, 0x78, !PT ;  /* 0x0000000810037812 */ /* 0x000fe400078e7820 */
[----:B------:R-:W-:Y:S02]  /*3470*/  LOP3.LUT R0, R2, R16, RZ, 0x3c, !PT ;  /* 0x0000001002007212 */ /* 0x000fe400078e3cff */
[----:B------:R-:W-:-:S02]  /*3480*/  IADD3 R237, PT, PT, R5, -0x3f, -R12 ;  /* 0xffffffc105ed7810 */ /* 0x000fc40007ffe80c */
[----:B------:R-:W-:Y:S02]  /*3490*/  LOP3.LUT R180, R4, R3, RZ, 0xfc, !PT ;  /* 0x0000000304b47212 */ /* 0x000fe400078efcff */
[----:B------:R-:W-:Y:S01]  /*34a0*/  LOP3.LUT R176, R0, 0x200, R176, 0xf8, !PT ;  /* 0x0000020000b07812 */ /* 0x000fe200078ef8b0 */
[----:B--2---:R-:W-:Y:S05]  /*34b0*/  @P2 BRA `(.L_x_988) ;  /* 0x0000000000442947 */ /* 0x004fea0003800000 */
        /* <DEDUP_REMOVED lines=17> */
.L_x_988:
[----:B------:R-:W-:Y:S05]  /*35d0*/  BSYNC.RECONVERGENT B0 ;  /* 0x0000000000007941 */ /* 0x000fea0003800200 */
.L_x_987:
[----:B------:R1:W-:Y:S01]  /*35e0*/  @P1 STS.128 [R8+0x13000], RZ ;  /* 0x013000ff08001388 */ /* 0x0003e20000000c00 */
[----:B------:R-:W-:Y:S01]  /*35f0*/  BSSY.RECONVERGENT B0, `(.L_x_989) ;  /* 0x0000016000007945 */ /* 0x000fe20003800200 */
[C---:B------:R-:W-:Y:S02]  /*3600*/  SHF.L.U32 R12, R183.reuse, 0x6, RZ ;  /* 0x00000006b70c7819 */ /* 0x040fe400000006ff */
[C---:B------:R-:W-:Y:S02]  /*3610*/  SHF.L.U32 R18, R183.reuse, 0x1, RZ ;  /* 0x00000001b7127819 */ /* 0x040fe400000006ff */
[----:B------:R-:W-:Y:S01]  /*3620*/  SHF.L.U32 R17, R183, 0x4, RZ ;  /* 0x00000004b7117819 */ /* 0x000fe200000006ff */
        /* <DEDUP_REMOVED lines=18> */
.L_x_990:
[----:B------:R-:W-:Y:S05]  /*3750*/  BSYNC.RECONVERGENT B0 ;  /* 0x0000000000007941 */ /* 0x000fea0003800200 */
.L_x_989:
[C---:B--2---:R-:W-:Y:S01]  /*3760*/  IMAD.SHL.U32 R4, R183.reuse, 0x20, RZ ;  /* 0x00000020b7047824 */ /* 0x044fe200078e00ff */
[----:B-1----:R-:W-:Y:S01]  /*3770*/  LOP3.LUT R2, R18, 0xe006, R12, 0xc8, !PT ;  /* 0x0000e00612027812 */ /* 0x002fe200078ec80c */
[----:B------:R-:W-:Y:S01]  /*3780*/  IMAD.SHL.U32 R182, R183, 0x8, RZ ;  /* 0x00000008b7b67824 */ /* 0x000fe200078e00ff */
[----:B------:R-:W-:Y:S01]  /*3790*/  LOP3.LUT R0, R17, 0x1c0, RZ, 0xc0, !PT ;  /* 0x000001c011007812 */ /* 0x000fe200078ec0ff */
[----:B------:R-:W-:Y:S01]  /*37a0*/  UIMAD UR5, UR38, UR42, UR24 ;  /* 0x0000002a260572a4 */ /* 0x000fe2000f8e0218 */
[----:B------:R-:W-:Y:S01]  /*37b0*/  LOP3.LUT R2, R2, 0xc00, R4, 0xf8, !PT ;  /* 0x00000c0002027812 */ /* 0x000fe200078ef804 */
[----:B------:R-:W1:Y:S01]  /*37c0*/  LDC R241, c[0x0][0x44c] ;  /* 0x00011300fff17b82 */ /* 0x000e620000000800 */
[----:B------:R-:W-:Y:S01]  /*37d0*/  LOP3.LUT R0, R0, 0x38, R18, 0xf8, !PT ;  /* 0x0000003800007812 */ /* 0x000fe200078ef812 */
[----:B------:R-:W-:Y:S01]  /*37e0*/  USHF.L.U32 UR5, UR5, 0x5, URZ ;  /* 0x0000000505057899 */ /* 0x000fe200080006ff */
[----:B------:R-:W-:Y:S01]  /*37f0*/  LOP3.LUT R5, R12, 0x1c0, RZ, 0xc0, !PT ;  /* 0x000001c00c057812 */ /* 0x000fe200078ec0ff */
[----:B------:R-:W0:Y:S01]  /*3800*/  LDGDEPBAR ;  /* 0x00000000000079af */ /* 0x000e220000000000 */
[----:B------:R-:W-:Y:S01]  /*3810*/  LOP3.LUT R2, R2, R0, RZ, 0xfc, !PT ;  /* 0x0000000002027212 */ /* 0x000fe200078efcff */
[----:B------:R-:W-:Y:S01]  /*3820*/  USHF.R.S32.HI UR4, URZ, 0x1f, UR5 ;  /* 0x0000001fff047899 */ /* 0x000fe20008011405 */
[----:B------:R-:W-:Y:S01]  /*3830*/  LOP3.LUT R3, R16, 0x8, R28, 0x78, !PT ;  /* 0x0000000810037812 */ /* 0x000fe200078e781c */
[----:B------:R-:W-:Y:S01]  /*3840*/  IMAD.MOV.U32 R157, RZ, RZ, 0x40 ;  /* 0x00000040ff9d7424 */ /* 0x000fe200078e00ff */
[----:B------:R-:W-:Y:S01]  /*3850*/  LOP3.LUT R0, R5, 0x38, R182, 0xf8, !PT ;  /* 0x0000003805007812 */ /* 0x000fe200078ef8b6 */
[----:B------:R2:W-:Y:S01]  /*3860*/  STL [R1+0x20], R2 ;  /* 0x0000200201007387 */ /* 0x0005e20000100800 */
[----:B------:R-:W-:Y:S01]  /*3870*/  LOP3.LUT R153, R3, 0x7200, R153, 0xf8, !PT ;  /* 0x0000720003997812 */ /* 0x000fe200078ef899 */
[----:B------:R-:W-:Y:S01]  /*3880*/  IMAD.MOV.U32 R179, RZ, RZ, 0x20 ;  /* 0x00000020ffb37424 */ /* 0x000fe200078e00ff */
[--C-:B------:R-:W-:Y:S01]  /*3890*/  SHF.R.U32.HI R6, RZ, 0x1, R183.reuse ;  /* 0x00000001ff067819 */ /* 0x100fe200000116b7 */
[----:B------:R-:W-:Y:S01]  /*38a0*/  IMAD.MOV.U32 R240, RZ, RZ, R236 ;  /* 0x000000fffff07224 */ /* 0x000fe200078e00ec */
[----:B------:R-:W-:-:S02]  /*38b0*/  LOP3.LUT R3, R0, 0x8, R183, 0x78, !PT ;  /* 0x0000000800037812 */ /* 0x000fc400078e78b7 */
[----:B------:R-:W-:Y:S02]  /*38c0*/  CS2R R126, SRZ ;  /* 0x00000000007e7805 */ /* 0x000fe4000001ff00 */
[----:B------:R-:W-:Y:S02]  /*38d0*/  LOP3.LUT R0, R0, 0x8, R6, 0x78, !PT ;  /* 0x0000000800007812 */ /* 0x000fe400078e7806 */
[----:B------:R-:W-:Y:S02]  /*38e0*/  CS2R R124, SRZ ;  /* 0x00000000007c7805 */ /* 0x000fe4000001ff00 */
[----:B-----5:R-:W-:Y:S02]  /*38f0*/  R2UR UR42, R21 ;  /* 0x00000000152a72ca */ /* 0x020fe400000e0000 */
[----:B------:R-:W-:Y:S02]  /*3900*/  CS2R R130, SRZ ;  /* 0x0000000000827805 */ /* 0x000fe4000001ff00 */
[----:B------:R-:W-:-:S02]  /*3910*/  R2UR UR15, R20 ;  /* 0x00000000140f72ca */ /* 0x000fc400000e0000 */
[----:B------:R-:W-:Y:S02]  /*3920*/  CS2R R128, SRZ ;  /* 0x0000000000807805 */ /* 0x000fe4000001ff00 */
[----:B------:R-:W-:Y:S02]  /*3930*/  LEA R153, R153, UR25, 0x1 ;  /* 0x0000001999997c11 */ /* 0x000fe4000f8e08ff */
[----:B------:R-:W-:Y:S02]  /*3940*/  CS2R R122, SRZ ;  /* 0x00000000007a7805 */ /* 0x000fe4000001ff00 */
[----:B------:R-:W-:Y:S02]  /*3950*/  LEA R180, R180, UR25, 0x1 ;  /* 0x00000019b4b47c11 */ /* 0x000fe4000f8e08ff */
[----:B------:R-:W-:Y:S02]  /*3960*/  CS2R R120, SRZ ;  /* 0x0000000000787805 */ /* 0x000fe4000001ff00 */
[----:B------:R-:W-:-:S02]  /*3970*/  LEA R176, R176, UR25, 0x1 ;  /* 0x00000019b0b07c11 */ /* 0x000fc4000f8e08ff */
[----:B------:R-:W-:Y:S02]  /*3980*/  CS2R R118, SRZ ;  /* 0x0000000000767805 */ /* 0x000fe4000001ff00 */
[----:B------:R-:W-:Y:S02]  /*3990*/  CS2R R116, SRZ ;  /* 0x0000000000747805 */ /* 0x000fe4000001ff00 */
[----:B------:R-:W-:Y:S02]  /*39a0*/  CS2R R110, SRZ ;  /* 0x00000000006e7805 */ /* 0x000fe4000001ff00 */
[----:B------:R-:W-:Y:S02]  /*39b0*/  CS2R R108, SRZ ;  /* 0x00000000006c7805 */ /* 0x000fe4000001ff00 */
[----:B------:R-:W-:Y:S02]  /*39c0*/  CS2R R114, SRZ ;  /* 0x0000000000727805 */ /* 0x000fe4000001ff00 */
[----:B------:R-:W-:-:S02]  /*39d0*/  CS2R R112, SRZ ;  /* 0x0000000000707805 */ /* 0x000fc4000001ff00 */
[----:B------:R-:W-:Y:S02]  /*39e0*/  CS2R R106, SRZ ;  /* 0x00000000006a7805 */ /* 0x000fe4000001ff00 */
[----:B--2---:R-:W-:Y:S02]  /*39f0*/  LOP3.LUT R2, R12, 0x200, RZ, 0xc0, !PT ;  /* 0x000002000c027812 */ /* 0x004fe400078ec0ff */
[----:B------:R-:W-:Y:S02]  /*3a00*/  CS2R R104, SRZ ;  /* 0x0000000000687805 */ /* 0x000fe4000001ff00 */
[----:B------:R-:W-:Y:S02]  /*3a10*/  CS2R R102, SRZ ;  /* 0x0000000000667805 */ /* 0x000fe4000001ff00 */
[----:B------:R-:W-:Y:S02]  /*3a20*/  CS2R R100, SRZ ;  /* 0x0000000000647805 */ /* 0x000fe4000001ff00 */
[----:B------:R-:W-:-:S02]  /*3a30*/  LOP3.LUT R2, R2, 0xc00, R4, 0xf8, !PT ;  /* 0x00000c0002027812 */ /* 0x000fc400078ef804 */
[----:B------:R-:W-:Y:S02]  /*3a40*/  CS2R R94, SRZ ;  /* 0x00000000005e7805 */ /* 0x000fe4000001ff00 */
[----:B------:R-:W-:Y:S02]  /*3a50*/  LOP3.LUT R4, R3, 0x7200, R4, 0xf8, !PT ;  /* 0x0000720003047812 */ /* 0x000fe400078ef804 */
[----:B------:R-:W-:Y:S02]  /*3a60*/  CS2R R92, SRZ ;  /* 0x00000000005c7805 */ /* 0x000fe4000001ff00 */
[----:B------:R-:W-:Y:S02]  /*3a70*/  IADD3 R3, P3, P0, R14, UR5, R33 ;  /* 0x000000050e037c10 */ /* 0x000fe4000f87e021 */
[----:B------:R-:W-:Y:S02]  /*3a80*/  CS2R R98, SRZ ;  /* 0x0000000000627805 */ /* 0x000fe4000001ff00 */
[----:B------:R-:W-:Y:S01]  /*3a90*/  LOP3.LUT R181, R2, R0, RZ, 0xfc, !PT ;  /* 0x0000000002b57212 */ /* 0x000fe200078efcff */
[----:B------:R-:W-:Y:S01]  /*3aa0*/  STL [R1+0x1c], R4 ;  /* 0x00001c0401007387 */ /* 0x000fe20000100800 */
[----:B------:R-:W-:Y:S01]  /*3ab0*/  IADD3.X R0, PT, PT, R15, UR4, RZ, P3, P0 ;  /* 0x000000040f007c10 */ /* 0x000fe20009fe04ff */
[----:B------:R-:W-:Y:S01]  /*3ac0*/  IMAD.MOV.U32 R2, RZ, RZ, 0x20 ;  /* 0x00000020ff027424 */ /* 0x000fe200078e00ff */
[----:B------:R-:W-:-:S02]  /*3ad0*/  R2P PR, R28, 0x6 ;  /* 0x000000061c007804 */ /* 0x000fc40000000000 */
[----:B------:R-:W-:Y:S02]  /*3ae0*/  CS2R R96, SRZ ;  /* 0x0000000000607805 */ /* 0x000fe4000001ff00 */
[C---:B------:R-:W-:Y:S01]  /*3af0*/  LOP3.LUT P0, RZ, R183.reuse, 0x4, RZ, 0xc0, !PT ;  /* 0x00000004b7ff7812 */ /* 0x040fe2000780c0ff */
[----:B------:R2:W-:Y:S01]  /*3b00*/  STL [R1+0x18], R0 ;  /* 0x0000180001007387 */ /* 0x0005e20000100800 */
[----:B------:R-:W-:Y:S02]  /*3b10*/  LOP3.LUT P5, RZ, R183, 0x8, RZ, 0xc0, !PT ;  /* 0x00000008b7ff7812 */ /* 0x000fe400078ac0ff */
[----:B------:R-:W-:Y:S02]  /*3b20*/  CS2R R90, SRZ ;  /* 0x00000000005a7805 */ /* 0x000fe4000001ff00 */
[----:B------:R-:W-:Y:S02]  /*3b30*/  SEL R157, R157, 0xffffffc0, !P2 ;  /* 0xffffffc09d9d7807 */ /* 0x000fe40005000000 */
[----:B------:R-:W-:-:S02]  /*3b40*/  CS2R R88, SRZ ;  /* 0x0000000000587805 */ /* 0x000fc4000001ff00 */
[----:B------:R-:W-:Y:S02]  /*3b50*/  SEL R179, R179, 0xffffffe0, !P1 ;  /* 0xffffffe0b3b37807 */ /* 0x000fe40004800000 */
[----:B------:R-:W-:Y:S02]  /*3b60*/  CS2R R86, SRZ ;  /* 0x0000000000567805 */ /* 0x000fe4000001ff00 */
[----:B------:R-:W-:Y:S01]  /*3b70*/  CS2R R84, SRZ ;  /* 0x0000000000547805 */ /* 0x000fe2000001ff00 */
[----:B------:R-:W-:Y:S01]  /*3b80*/  IMAD.IADD R177, R157, 0x1, R153 ;  /* 0x000000019db17824 */ /* 0x000fe200078e0299 */
        /* <DEDUP_REMOVED lines=8> */
[----:B------:R-:W-:Y:S01]  /*3c10*/  LOP3.LUT P3, RZ, R183, 0x2, RZ, 0xc0, !PT ;  /* 0x00000002b7ff7812 */ /* 0x000fe2000786c0ff */
[----:B------:R-:W-:Y:S01]  /*3c20*/  VIADD R243, R243, 0xfffffff8 ;  /* 0xfffffff8f3f37836 */ /* 0x000fe20000000000 */
[----:B------:R-:W-:Y:S01]  /*3c30*/  LOP3.LUT P4, RZ, R183, 0x10, RZ, 0xc0, !PT ;  /* 0x00000010b7ff7812 */ /* 0x000fe2000788c0ff */
[----:B------:R-:W-:Y:S01]  /*3c40*/  VIADD R180, R180, UR10 ;  /* 0x0000000ab4b47c36 */ /* 0x000fe20008000000 */
[----:B------:R-:W-:Y:S01]  /*3c50*/  LOP3.LUT R242, R182, 0x38, RZ, 0xc0, !PT ;  /* 0x00000038b6f27812 */ /* 0x000fe200078ec0ff */
[----:B------:R-:W-:Y:S01]  /*3c60*/  VIADD R176, R176, UR10 ;  /* 0x0000000ab0b07c36 */ /* 0x000fe20008000000 */
[----:B------:R-:W-:Y:S01]  /*3c70*/  UIADD3 UR38, UPT, UPT, UR42, -0x4498517b, URZ ;  /* 0xbb67ae852a267890 */ /* 0x000fe2000fffe0ff */
[C---:B------:R-:W-:Y:S01]  /*3c80*/  IMAD.IADD R156, R179.reuse, 0x1, R153 ;  /* 0x00000001b39c7824 */ /* 0x040fe200078e0299 */
[----:B------:R-:W-:Y:S01]  /*3c90*/  UIADD3 UR48, UPT, UPT, UR42, 0x76cf5d0a, URZ ;  /* 0x76cf5d0a2a307890 */ /* 0x000fe2000fffe0ff */
[----:B--2---:R-:W-:Y:S01]  /*3ca0*/  IMAD.MOV.U32 R0, RZ, RZ, 0x10 ;  /* 0x00000010ff007424 */ /* 0x004fe200078e00ff */
[----:B------:R-:W-:Y:S01]  /*3cb0*/  UIADD3 UR47, UPT, UPT, UR42, 0x32370b8f, URZ ;  /* 0x32370b8f2a2f7890 */ /* 0x000fe2000fffe0ff */
[----:B------:R-:W-:Y:S01]  /*3cc0*/  IMAD.IADD R178, R179, 0x1, R177 ;  /* 0x00000001b3b27824 */ /* 0x000fe200078e02b1 */
[----:B------:R-:W-:-:S02]  /*3cd0*/  UIADD3 UR46, UPT, UPT, UR42, -0x126145ec, URZ ;  /* 0xed9eba142a2e7890 */ /* 0x000fc4000fffe0ff */
[----:B------:R-:W-:Y:S01]  /*3ce0*/  SEL R4, R0, 0xfffffff0, !P0 ;  /* 0xfffffff000047807 */ /* 0x000fe20004000000 */
[----:B------:R-:W-:Y:S01]  /*3cf0*/  IMAD.WIDE.U32 R4, R3, -0x2daee0ad, RZ ;  /* 0xd2511f5303047825 */ /* 0x000fe200078e00ff */
[----:B------:R-:W-:Y:S01]  /*3d00*/  SEL R0, R2, 0xffffffe0, !P5 ;  /* 0xffffffe002007807 */ /* 0x000fe20006800000 */
[----:B------:R-:W-:Y:S02]  /*3d10*/  UIADD3 UR45, UPT, UPT, UR42, -0x56f99767, URZ ;  /* 0xa90668992a2d7890 */ /* 0x000fe4000fffe0ff */
[----:B------:R-:W-:Y:S01]  /*3d20*/  VIADD R2, R9, 0x1 ;  /* 0x0000000109027836 */ /* 0x000fe20000000000 */
[----:B------:R-:W2:Y:S01]  /*3d30*/  LDCU UR11, c[0x0][0x440] ;  /* 0x00008800ff0b77ac */ /* 0x000ea20008000800 */
[----:B------:R4:W-:Y:S03]  /*3d40*/  STL [R1+0x24], R0 ;  /* 0x0000240001007387 */ /* 0x0009e60000100800 */
[----:B------:R-:W-:Y:S01]  /*3d50*/  LOP3.LUT R2, R2, UR42, RZ, 0x3c, !PT ;  /* 0x0000002a02027c12 */ /* 0x000fe2000f8e3cff */
[----:B------:R1:W-:Y:S01]  /*3d60*/  STL.64 [R1+0x10], R4 ;  /* 0x0000100401007387 */ /* 0x0003e20000100a00 */
[----:B------:R-:W1:Y:S02]  /*3d70*/  LDCU UR12, c[0x0][0x3e0] ;  /* 0x00007c00ff0c77ac */ /* 0x000e640008000800 */
[----:B------:R-:W-:Y:S01]  /*3d80*/  LOP3.LUT R246, R5, R2, RZ, 0x3c, !PT ;  /* 0x0000000205f67212 */ /* 0x000fe200078e3cff */
[----:B------:R-:W1:Y:S04]  /*3d90*/  LDCU UR14, c[0x0][0x45c] ;  /* 0x00008b80ff0e77ac */ /* 0x000e680008000800 */
[----:B------:R-:W-:Y:S01]  /*3da0*/  IMAD.WIDE.U32 R246, R246, -0x326172a9, RZ ;  /* 0xcd9e8d57f6f67825 */ /* 0x000fe200078e00ff */
[----:B------:R-:W1:Y:S01]  /*3db0*/  LDCU.U8 UR13, c[0x0][0x4f8] ;  /* 0x00009f00ff0d77ac */ /* 0x000e620008000000 */
[----:B------:R-:W-:Y:S01]  /*3dc0*/  UIADD3 UR44, UPT, UPT, UR44, 0x80, -UR28 ;  /* 0x000000802c2c7890 */ /* 0x000fe2000fffe81c */
[----:B----4-:R-:W-:Y:S01]  /*3dd0*/  LOP3.LUT R0, R9, UR42, RZ, 0x3c, !PT ;  /* 0x0000002a09007c12 */ /* 0x010fe2000f8e3cff */
[----:B------:R-:W-:-:S03]  /*3de0*/  UIADD3 UR42, UPT, UPT, UR42, 0x646e171e, URZ ;  /* 0x646e171e2a2a7890 */ /* 0x000fc6000fffe0ff */
[----:B------:R-:W-:-:S05]  /*3df0*/  LOP3.LUT R0, R5, R0, RZ, 0x3c, !PT ;  /* 0x0000000005007212 */ /* 0x000fca00078e3cff */
[----:B-12---:R-:W-:-:S07]  /*3e00*/  IMAD.WIDE.U32 R248, R0, -0x326172a9, RZ ;  /* 0xcd9e8d5700f87825 */ /* 0x006fce00078e00ff */
.L_x_993:
[----:B------:R-:W0:Y:S01]  /*3e10*/  LDGDEPBAR ;  /* 0x00000000000079af */ /* 0x000e220000000000 */
[C---:B------:R-:W-:Y:S01]  /*3e20*/  IMAD.IADD R144, R180.reuse, 0x1, R179 ;  /* 0x00000001b4907824 */ /* 0x040fe200078e02b3 */
[----:B------:R-:W-:Y:S01]  /*3e30*/  UIADD3 UR39, UPT, UPT, UR15, -0x61c88647, URZ ;  /* 0x9e3779b90f277890 */ /* 0x000fe2000fffe0ff */
[----:B------:R-:W-:Y:S05]  /*3e40*/  IMAD.IADD R0, R180, 0x1, R157 ;  /* 0x00000001b4007824 */ /* 0x000fea00078e029d */
[----:B------:R-:W2:Y:S01]  /*3e50*/  LDL R187, [R1+0x18] ;  /* 0x0000180001bb7983 */ /* 0x000ea20000100800 */
[----:B------:R-:W-:Y:S01]  /*3e60*/  IMAD.WIDE.U32 R2, R243, -0x326172a9, RZ ;  /* 0xcd9e8d57f3027825 */ /* 0x000fe200078e00ff */
[----:B------:R-:W-:Y:S01]  /*3e70*/  USHF.L.U32 UR10, UR31, 0x7, URZ ;  /* 0x000000071f0a7899 */ /* 0x000fe200080006ff */
[----:B------:R-:W1:Y:S01]  /*3e80*/  S2UR UR4, SR_CgaCtaId ;  /* 0x00000000000479c3 */ /* 0x000e620000008800 */
[----:B------:R-:W4:Y:S01]  /*3e90*/  LDL.64 R184, [R1+0x10] ;  /* 0x0000100001b87983 */ /* 0x000f220000100a00 */
[----:B------:R-:W-:Y:S02]  /*3ea0*/  UIADD3 UR26, UPT, UPT, UR26, -0x80, URZ ;  /* 0xffffff801a1a7890 */ /* 0x000fe4000fffe0ff */
[----:B------:R-:W-:Y:S02]  /*3eb0*/  UIADD3 UR10, UPT, UPT, UR10, 0x80, URZ ;  /* 0x000000800a0a7890 */ /* 0x000fe4000fffe0ff */
[----:B------:R-:W-:Y:S01]  /*3ec0*/  UISETP.GE.AND UP0, UPT, UR26, UR44, UPT ;  /* 0x0000002c1a00728c */ /* 0x000fe2000bf06270 */
[----:B------:R-:W4:Y:S01]  /*3ed0*/  LDL R186, [R1+0x20] ;  /* 0x0000200001ba7983 */ /* 0x000f220000100800 */
[----:B------:R-:W-:Y:S01]  /*3ee0*/  UMOV UR5, 0x400 ;  /* 0x0000040000057882 */ /* 0x000fe20000000000 */
[----:B------:R-:W-:Y:S02]  /*3ef0*/  UIADD3 UR27, UPT, UPT, UR27, -0x1, URZ ;  /* 0xffffffff1b1b7890 */ /* 0x000fe4000fffe0ff */
[----:B------:R-:W-:Y:S02]  /*3f00*/  UISETP.LT.AND UP0, UPT, UR10, UR28, UP0 ;  /* 0x0000001c0a00728c */ /* 0x000fe40008701270 */
[----:B------:R-:W-:Y:S04]  /*3f10*/  UIADD3 UR10, UPT, UPT, UR15, -0x255992d5, URZ ;  /* 0xdaa66d2b0f0a7890 */ /* 0x000fe8000fffe0ff */
[----:B------:R-:W-:Y:S01]  /*3f20*/  PLOP3.LUT P2, PT, PT, PT, UP0, 0x80, 0x8 ;  /* 0x000000000008781c */ /* 0x000fe20003f4f008 */
[----:B------:R-:W-:Y:S01]  /*3f30*/  UISETP.GT.AND UP0, UPT, UR27, UR43, UPT ;  /* 0x0000002b1b00728c */ /* 0x000fe2000bf04270 */
[----:B------:R-:W-:Y:S04]  /*3f40*/  DEPBAR.LE SB0, 0x0 ;  /* 0x000080000000791a */ /* 0x000fe80000000000 */
[----:B------:R-:W-:Y:S01]  /*3f50*/  BAR.SYNC.DEFER_BLOCKING 0x0 ;  /* 0x0000000000007b1d */ /* 0x000fe20000010000 */
[----:B-1----:R-:W-:Y:S05]  /*3f60*/  ULEA UR4, UR4, UR5, 0x18 ;  /* 0x0000000504047291 */ /* 0x002fea000f8ec0ff */
[----:B------:R-:W-:Y:S08]  /*3f70*/  LDSM.16.M88.4 R64, [R180] ;  /* 0x00000000b440783b */ /* 0x000ff00000000200 */
[----:B------:R-:W1:Y:S08]  /*3f80*/  LDSM.16.M88.4 R16, [R153+0xc000] ;  /* 0x00c000009910783b */ /* 0x000e700000000200 */
[----:B------:R-:W3:Y:S08]  /*3f90*/  LDSM.16.M88.4 R60, [R180+0x2000] ;  /* 0x00200000b43c783b */ /* 0x000ef00000000200 */
[----:B------:R-:W3:Y:S08]  /*3fa0*/  LDSM.16.M88.4 R32, [R153+0xc800] ;  /* 0x00c800009920783b */ /* 0x000ef00000000200 */
[----:B------:R-:W3:Y:S08]  /*3fb0*/  LDSM.16.M88.4 R48, [R153+0xd000] ;  /* 0x00d000009930783b */ /* 0x000ef00000000200 */
[----:B------:R-:W3:Y:S01]  /*3fc0*/  LDSM.16.M88.4 R132, [R153+0xd800] ;  /* 0x00d800009984783b */ /* 0x000ee20000000200 */
[-C--:B-1----:R-:W-:Y:S07]  /*3fd0*/  HMMA.16816.F32 R4, R64, R16.reuse, RZ ;  /* 0x000000104004723c */ /* 0x082fee00000018ff */
[----:B------:R-:W-:Y:S01]  /*3fe0*/  LDSM.16.M88.4 R136, [R144] ;  /* 0x000000009088783b */ /* 0x000fe20000000200 */
[C---:B---3--:R-:W-:Y:S07]  /*3ff0*/  HMMA.16816.F32 R8, R60.reuse, R16, RZ ;  /* 0x000000103c08723c */ /* 0x048fee00000018ff */
[----:B------:R-:W1:Y:S01]  /*4000*/  LDSM.16.M88.4 R140, [R156+0xc000] ;  /* 0x00c000009c8c783b */ /* 0x000e620000000200 */
[-C--:B------:R-:W-:Y:S07]  /*4010*/  HMMA.16816.F32 R12, R60, R18.reuse, RZ ;  /* 0x000000123c0c723c */ /* 0x080fee00000018ff */
[----:B------:R-:W3:Y:S01]  /*4020*/  LDSM.16.M88.4 R144, [R144+0x2000] ;  /* 0x002000009090783b */ /* 0x000ee20000000200 */
[C---:B------:R-:W-:Y:S07]  /*4030*/  HMMA.16816.F32 R16, R64.reuse, R18, RZ ;  /* 0x000000124010723c */ /* 0x040fee00000018ff */
[----:B------:R-:W3:Y:S01]  /*4040*/  LDSM.16.M88.4 R148, [R156+0xc800] ;  /* 0x00c800009c94783b */ /* 0x000ee20000000200 */
[-C--:B------:R-:W-:Y:S07]  /*4050*/  HMMA.16816.F32 R20, R64, R32.reuse, RZ ;  /* 0x000000204014723c */ /* 0x080fee00000018ff */
[----:B------:R-:W3:Y:S01]  /*4060*/  LDSM.16.M88.4 R152, [R156+0xd000] ;  /* 0x00d000009c98783b */ /* 0x000ee20000000200 */
[C---:B------:R-:W-:Y:S07]  /*4070*/  HMMA.16816.F32 R24, R60.reuse, R32, RZ ;  /* 0x000000203c18723c */ /* 0x040fee00000018ff */
[----:B------:R-:W-:Y:S01]  /*4080*/  LDSM.16.M88.4 R160, [R177+0xc000] ;  /* 0x00c00000b1a0783b */ /* 0x000fe20000000200 */
[-C--:B------:R-:W-:Y:S07]  /*4090*/  HMMA.16816.F32 R28, R60, R34.reuse, RZ ;  /* 0x000000223c1c723c */ /* 0x080fee00000018ff */
[----:B------:R-:W-:Y:S01]  /*40a0*/  LDSM.16.M88.4 R164, [R0+0x2000] ;  /* 0x0020000000a4783b */ /* 0x000fe20000000200 */
[C---:B------:R-:W-:Y:S07]  /*40b0*/  HMMA.16816.F32 R32, R64.reuse, R34, RZ ;  /* 0x000000224020723c */ /* 0x040fee00000018ff */
[----:B------:R-:W-:Y:S01]  /*40c0*/  LDSM.16.M88.4 R168, [R177+0xc800] ;  /* 0x00c80000b1a8783b */ /* 0x000fe20000000200 */
[-C--:B------:R-:W-:Y:S07]  /*40d0*/  HMMA.16816.F32 R36, R64, R48.reuse, RZ ;  /* 0x000000304024723c */ /* 0x080fee00000018ff */
[----:B------:R-:W-:Y:S01]  /*40e0*/  LDSM.16.M88.4 R172, [R177+0xd000] ;  /* 0x00d00000b1ac783b */ /* 0x000fe20000000200 */
        /* <DEDUP_REMOVED lines=8> */
[-C--:B-1----:R-:W-:Y:S01]  /*4170*/  HMMA.16816.F32 R4, R136, R140.reuse, R4 ;  /* 0x0000008c8804723c */ /* 0x082fe20000001804 */
[----:B------:R-:W1:Y:S07]  /*4180*/  LDSM.16.M88.4 R156, [R0] ;  /* 0x00000000009c783b */ /* 0x000e6e0000000200 */
[C---:B---3--:R-:W-:Y:S08]  /*4190*/  HMMA.16816.F32 R8, R144.reuse, R140, R8 ;  /* 0x0000008c9008723c */ /* 0x048ff00000001808 */
[-C--:B------:R-:W-:Y:S08]  /*41a0*/  HMMA.16816.F32 R12, R144, R142.reuse, R12 ;  /* 0x0000008e900c723c */ /* 0x080ff0000000180c */
[C---:B------:R-:W-:Y:S01]  /*41b0*/  HMMA.16816.F32 R16, R136.reuse, R142, R16 ;  /* 0x0000008e8810723c */ /* 0x040fe20000001810 */
[----:B------:R3:W4:Y:S07]  /*41c0*/  LDSM.16.M88.4 R140, [R177+0xd800] ;  /* 0x00d80000b18c783b */ /* 0x00072e0000000200 */
[-C--:B------:R-:W-:Y:S08]  /*41d0*/  HMMA.16816.F32 R20, R136, R148.reuse, R20 ;  /* 0x000000948814723c */ /* 0x080ff00000001814 */
[C---:B------:R-:W-:Y:S04]  /*41e0*/  HMMA.16816.F32 R24, R144.reuse, R148, R24 ;  /* 0x000000949018723c */ /* 0x040fe80000001818 */
[C---:B------:R-:W-:Y:S04]  /*41f0*/  LOP3.LUT R148, R2.reuse, UR39, R247, 0x96, !PT ;  /* 0x0000002702947c12 */ /* 0x040fe8000f8e96f7 */
[-C--:B------:R-:W-:Y:S01]  /*4200*/  HMMA.16816.F32 R28, R144, R150.reuse, R28 ;  /* 0x00000096901c723c */ /* 0x080fe2000000181c */
[----:B---3--:R-:W-:Y:S07]  /*4210*/  IMAD.MOV.U32 R177, RZ, RZ, 0x38 ;  /* 0x00000038ffb17424 */ /* 0x008fee00078e00ff */
[C---:B------:R-:W-:Y:S04]  /*4220*/  HMMA.16816.F32 R32, R136.reuse, R150, R32 ;  /* 0x000000968820723c */ /* 0x040fe80000001820 */
[----:B------:R-:W-:Y:S04]  /*4230*/  LOP3.LUT R150, R2, UR39, R249, 0x96, !PT ;  /* 0x0000002702967c12 */ /* 0x000fe8000f8e96f9 */
[-C--:B------:R-:W-:Y:S03]  /*4240*/  HMMA.16816.F32 R36, R136, R152.reuse, R36 ;  /* 0x000000988824723c */ /* 0x080fe60000001824 */
[----:B------:R-:W-:Y:S05]  /*4250*/  IMAD.WIDE.U32 R150, R150, -0x2daee0ad, RZ ;  /* 0xd2511f5396967825 */ /* 0x000fea00078e00ff */
[C---:B------:R-:W-:Y:S04]  /*4260*/  HMMA.16816.F32 R40, R144.reuse, R152, R40 ;  /* 0x000000989028723c */ /* 0x040fe80000001828 */
[----:B--2---:R-:W-:Y:S04]  /*4270*/  LOP3.LUT R149, R187, UR15, R3, 0x96, !PT ;  /* 0x0000000fbb957c12 */ /* 0x004fe8000f8e9603 */
[-C--:B------:R-:W-:Y:S08]  /*4280*/  HMMA.16816.F32 R44, R144, R154.reuse, R44 ;  /* 0x0000009a902c723c */ /* 0x080ff0000000182c */
[C---:B------:R-:W-:Y:S08]  /*4290*/  HMMA.16816.F32 R48, R136.reuse, R154, R48 ;  /* 0x0000009a8830723c */ /* 0x040ff00000001830 */
[-C--:B------:R-:W-:Y:S08]  /*42a0*/  HMMA.16816.F32 R52, R136, R132.reuse, R52 ;  /* 0x000000848834723c */ /* 0x080ff00000001834 */
[C---:B------:R-:W-:Y:S08]  /*42b0*/  HMMA.16816.F32 R56, R144.reuse, R132, R56 ;  /* 0x000000849038723c */ /* 0x040ff00000001838 */
[-C--:B------:R-:W-:Y:S03]  /*42c0*/  HMMA.16816.F32 R60, R144, R134.reuse, R60 ;  /* 0x00000086903c723c */ /* 0x080fe6000000183c */
[----:B------:R-:W-:Y:S02]  /*42d0*/  IMAD.IADD R144, R179, 0x1, R0 ;  /* 0x00000001b3907824 */ /* 0x000fe400078e0200 */
[----:B------:R-:W-:Y:S02]  /*42e0*/  VIADD R0, R243, 0x4 ;  /* 0x00000004f3007836 */ /* 0x000fe40000000000 */
[----:B------:R-:W-:Y:S01]  /*42f0*/  IMAD.MOV.U32 R179, RZ, RZ, 0x40 ;  /* 0x00000040ffb37424 */ /* 0x000fe200078e00ff */
[----:B------:R-:W-:Y:S01]  /*4300*/  HMMA.16816.F32 R64, R136, R134, R64 ;  /* 0x000000868840723c */ /* 0x000fe20000001840 */
[----:B------:R-:W-:Y:S03]  /*4310*/  LDSM.16.M88.4 R132, [R144] ;  /* 0x000000009084783b */ /* 0x000fe60000000200 */
[----:B------:R-:W-:Y:S04]  /*4320*/  IMAD.WIDE.U32 R2, R0, -0x326172a9, RZ ;  /* 0xcd9e8d5700027825 */ /* 0x000fe800078e00ff */
[-C--:B-1----:R-:W-:Y:S01]  /*4330*/  HMMA.16816.F32 R4, R156, R160.reuse, R4 ;  /* 0x000000a09c04723c */ /* 0x082fe20000001804 */
[----:B------:R-:W1:Y:S04]  /*4340*/  LDSM.16.M88.4 R136, [R178+0xc000] ;  /* 0x00c00000b288783b */ /* 0x000e680000000200 */
[----:B------:R-:W-:Y:S02]  /*4350*/  LOP3.LUT R3, R187, UR15, R3, 0x96, !PT ;  /* 0x0000000fbb037c12 */ /* 0x000fe4000f8e9603 */
[C---:B------:R-:W-:Y:S01]  /*4360*/  LOP3.LUT R0, R2.reuse, UR39, R249, 0x96, !PT ;  /* 0x0000002702007c12 */ /* 0x040fe2000f8e96f9 */
[C---:B------:R-:W-:Y:S01]  /*4370*/  HMMA.16816.F32 R8, R164.reuse, R160, R8 ;  /* 0x000000a0a408723c */ /* 0x040fe20000001808 */
[----:B------:R-:W2:Y:S03]  /*4380*/  LDSM.16.M88.4 R144, [R144+0x2000] ;  /* 0x002000009090783b */ /* 0x000ea60000000200 */
[----:B------:R-:W-:Y:S01]  /*4390*/  LOP3.LUT R2, R2, UR39, R247, 0x96, !PT ;  /* 0x0000002702027c12 */ /* 0x000fe2000f8e96f7 */
[----:B------:R-:W-:Y:S01]  /*43a0*/  IMAD.WIDE.U32 R160, R149, -0x2daee0ad, RZ ;  /* 0xd2511f5395a07825 */ /* 0x000fe200078e00ff */
[----:B------:R-:W-:Y:S02]  /*43b0*/  UIADD3 UR39, UPT, UPT, UR15, 0x3c6ef372, URZ ;  /* 0x3c6ef3720f277890 */ /* 0x000fe4000fffe0ff */
[-C--:B------:R-:W-:Y:S03]  /*43c0*/  HMMA.16816.F32 R12, R164, R162.reuse, R12 ;  /* 0x000000a2a40c723c */ /* 0x080fe6000000180c */
[----:B----4-:R-:W-:Y:S01]  /*43d0*/  LOP3.LUT R152, R184, UR38, R161, 0x96, !PT ;  /* 0x00000026b8987c12 */ /* 0x010fe2000f8e96a1 */
[----:B------:R-:W-:Y:S01]  /*43e0*/  IMAD.WIDE.U32 R148, R148, -0x2daee0ad, RZ ;  /* 0xd2511f5394947825 */ /* 0x000fe200078e00ff */
[C---:B------:R-:W-:Y:S03]  /*43f0*/  LOP3.LUT R151, R160.reuse, UR48, R151, 0x96, !PT ;  /* 0x00000030a0977c12 */ /* 0x040fe6000f8e9697 */
[C---:B------:R-:W-:Y:S04]  /*4400*/  HMMA.16816.F32 R16, R156.reuse, R162, R16 ;  /* 0x000000a29c10723c */ /* 0x040fe80000001810 */
[----:B------:R-:W-:Y:S02]  /*4410*/  LOP3.LUT R160, R160, UR48, R149, 0x96, !PT ;  /* 0x00000030a0a07c12 */ /* 0x000fe4000f8e9695 */
[----:B------:R-:W-:Y:S02]  /*4420*/  LEA R163, R186, UR4, 0x1 ;  /* 0x00000004baa37c11 */ /* 0x000fe4000f8e08ff */
[-C--:B------:R-:W-:Y:S03]  /*4430*/  HMMA.16816.F32 R20, R156, R168.reuse, R20 ;  /* 0x000000a89c14723c */ /* 0x080fe60000001814 */
[----:B------:R-:W-:Y:S04]  /*4440*/  IMAD.WIDE.U32 R160, R160, -0x326172a9, RZ ;  /* 0xcd9e8d57a0a07825 */ /* 0x000fe800078e00ff */
[C---:B------:R-:W-:Y:S01]  /*4450*/  VIADD R162, R163.reuse, 0x1c040 ;  /* 0x0001c040a3a27836 */ /* 0x040fe20000000000 */
[C---:B------:R-:W-:Y:S04]  /*4460*/  HMMA.16816.F32 R24, R164.reuse, R168, R24 ;  /* 0x000000a8a418723c */ /* 0x040fe80000001818 */
[----:B------:R-:W-:Y:S04]  /*4470*/  IMAD.WIDE.U32 R168, R0, -0x2daee0ad, RZ ;  /* 0xd2511f5300a87825 */ /* 0x000fe800078e00ff */
[-C--:B------:R-:W-:Y:S03]  /*4480*/  HMMA.16816.F32 R28, R164, R170.reuse, R28 ;  /* 0x000000aaa41c723c */ /* 0x080fe6000000181c */
[----:B------:R-:W-:Y:S04]  /*4490*/  VIADD R0, R163, 0x1c000 ;  /* 0x0001c000a3007836 */ /* 0x000fe80000000000 */
[----:B------:R-:W-:Y:S01]  /*44a0*/  @P4 VIADD R162, R0, 0xffffffc0 ;  /* 0xffffffc000a24836 */ /* 0x000fe20000000000 */
[C---:B------:R-:W-:Y:S04]  /*44b0*/  HMMA.16816.F32 R32, R156.reuse, R170, R32 ;  /* 0x000000aa9c20723c */ /* 0x040fe80000001820 */
[----:B------:R-:W-:Y:S04]  /*44c0*/  IMAD.WIDE.U32 R170, R2, -0x2daee0ad, RZ ;  /* 0xd2511f5302aa7825 */ /* 0x000fe800078e00ff */
[-C--:B------:R-:W-:Y:S01]  /*44d0*/  HMMA.16816.F32 R36, R156, R172.reuse, R36 ;  /* 0x000000ac9c24723c */ /* 0x080fe20000001824 */
[----:B------:R-:W-:Y:S07]  /*44e0*/  IMAD.U32 R2, RZ, RZ, UR31 ;  /* 0x0000001fff027e24 */ /* 0x000fee000f8e00ff */
[C---:B------:R-:W-:Y:S08]  /*44f0*/  HMMA.16816.F32 R40, R164.reuse, R172, R40 ;  /* 0x000000aca428723c */ /* 0x040ff00000001828 */
[-C--:B------:R-:W-:Y:S08]  /*4500*/  HMMA.16816.F32 R44, R164, R174.reuse, R44 ;  /* 0x000000aea42c723c */ /* 0x080ff0000000182c */
[C---:B------:R-:W-:Y:S08]  /*4510*/  HMMA.16816.F32 R48, R156.reuse, R174, R48 ;  /* 0x000000ae9c30723c */ /* 0x040ff00000001830 */
[-C--:B------:R-:W-:Y:S08]  /*4520*/  HMMA.16816.F32 R52, R156, R140.reuse, R52 ;  /* 0x0000008c9c34723c */ /* 0x080ff00000001834 */
[C---:B------:R-:W-:Y:S08]  /*4530*/  HMMA.16816.F32 R56, R164.reuse, R140, R56 ;  /* 0x0000008ca438723c */ /* 0x040ff00000001838 */
[-C--:B------:R-:W-:Y:S03]  /*4540*/  HMMA.16816.F32 R60, R164, R142.reuse, R60 ;  /* 0x0000008ea43c723c */ /* 0x080fe6000000183c */
[----:B------:R-:W-:Y:S04]  /*4550*/  IMAD.WIDE.U32 R166, R3, -0x2daee0ad, RZ ;  /* 0xd2511f5303a67825 */ /* 0x000fe800078e00ff */
[----:B------:R-:W-:Y:S01]  /*4560*/  IMAD.WIDE.U32 R164, R151, -0x326172a9, RZ ;  /* 0xcd9e8d5797a47825 */ /* 0x000fe200078e00ff */
[----:B------:R-:W-:Y:S01]  /*4570*/  LOP3.LUT R154, R166, UR48, R169, 0x96, !PT ;  /* 0x00000030a69a7c12 */ /* 0x000fe2000f8e96a9 */
[----:B------:R-:W-:Y:S01]  /*4580*/  HMMA.16816.F32 R64, R156, R142, R64 ;  /* 0x0000008e9c40723c */ /* 0x000fe20000001840 */
[----:B------:R-:W3:Y:S03]  /*4590*/  LDSM.16.M88.4 R140, [R178+0xc800] ;  /* 0x00c80000b28c783b */ /* 0x000ee60000000200 */
[----:B------:R-:W-:Y:S01]  /*45a0*/  LOP3.LUT R153, R184, UR38, R167, 0x96, !PT ;  /* 0x00000026b8997c12 */ /* 0x000fe2000f8e96a7 */
[----:B------:R-:W-:Y:S01]  /*45b0*/  IMAD.WIDE.U32 R156, R152, -0x326172a9, RZ ;  /* 0xcd9e8d57989c7825 */ /* 0x000fe200078e00ff */
[----:B------:R-:W-:Y:S02]  /*45c0*/  LOP3.LUT R166, R166, UR48, R171, 0x96, !PT ;  /* 0x00000030a6a67c12 */ /* 0x000fe4000f8e96ab */
[-C--:B-1----:R-:W-:Y:S05]  /*45d0*/  HMMA.16816.F32 R4, R132, R136.reuse, R4 ;  /* 0x000000888404723c */ /* 0x082fea0000001804 */
[----:B------:R-:W-:Y:S01]  /*45e0*/  LOP3.LUT R152, R248, UR39, R157, 0x96, !PT ;  /* 0x00000027f8987c12 */ /* 0x000fe2000f8e969d */
[----:B------:R-:W-:Y:S01]  /*45f0*/  IMAD.WIDE.U32 R158, R166, -0x326172a9, RZ ;  /* 0xcd9e8d57a69e7825 */ /* 0x000fe200078e00ff */
[----:B------:R-:W-:Y:S01]  /*4600*/  LOP3.LUT R151, R156, UR10, R165, 0x96, !PT ;  /* 0x0000000a9c977c12 */ /* 0x000fe2000f8e96a5 */
[C---:B--2---:R-:W-:Y:S04]  /*4610*/  HMMA.16816.F32 R8, R144.reuse, R136, R8 ;  /* 0x000000889008723c */ /* 0x044fe80000001808 */
[----:B------:R-:W-:Y:S01]  /*4620*/  LOP3.LUT R149, R246, UR39, R157, 0x96, !PT ;  /* 0x00000027f6957c12 */ /* 0x000fe2000f8e969d */
[----:B------:R-:W-:Y:S01]  /*4630*/  IMAD.WIDE.U32 R136, R153, -0x326172a9, RZ ;  /* 0xcd9e8d5799887825 */ /* 0x000fe200078e00ff */
[----:B------:R-:W-:Y:S02]  /*4640*/  LOP3.LUT R3, R156, UR10, R161, 0x96, !PT ;  /* 0x0000000a9c037c12 */ /* 0x000fe4000f8e96a1 */
[-C--:B------:R-:W-:Y:S03]  /*4650*/  HMMA.16816.F32 R12, R144, R138.reuse, R12 ;  /* 0x0000008a900c723c */ /* 0x080fe6000000180c */
[----:B------:R-:W-:Y:S01]  /*4660*/  LOP3.LUT R153, R136, UR10, R159, 0x96, !PT ;  /* 0x0000000a88997c12 */ /* 0x000fe2000f8e969f */
[----:B------:R-:W-:Y:S01]  /*4670*/  IMAD.WIDE.U32 R174, R152, -0x2daee0ad, RZ ;  /* 0xd2511f5398ae7825 */ /* 0x000fe200078e00ff */
[----:B------:R-:W-:Y:S03]  /*4680*/  LOP3.LUT R161, R248, UR39, R137, 0x96, !PT ;  /* 0x00000027f8a17c12 */ /* 0x000fe6000f8e9689 */
[----:B------:R-:W-:Y:S01]  /*4690*/  IMAD.WIDE.U32 R156, R151, -0x2daee0ad, RZ ;  /* 0xd2511f53979c7825 */ /* 0x000fe200078e00ff */
[----:B------:R-:W-:Y:S01]  /*46a0*/  LOP3.LUT R159, R150, UR47, R175, 0x96, !PT ;  /* 0x0000002f969f7c12 */ /* 0x000fe2000f8e96af */
[C---:B------:R-:W-:Y:S01]  /*46b0*/  HMMA.16816.F32 R16, R132.reuse, R138, R16 ;  /* 0x0000008a8410723c */ /* 0x040fe20000001810 */
[----:B------:R-:W2:Y:S03]  /*46c0*/  LDL R175, [R1+0xc] ;  /* 0x00000c0001af7983 */ /* 0x000ea60000100800 */
[----:B------:R-:W-:Y:S01]  /*46d0*/  LOP3.LUT R165, R174, UR46, R157, 0x96, !PT ;  /* 0x0000002eaea57c12 */ /* 0x000fe2000f8e969d */
[----:B------:R-:W-:Y:S01]  /*46e0*/  IMAD.WIDE.U32 R172, R149, -0x2daee0ad, RZ ;  /* 0xd2511f5395ac7825 */ /* 0x000fe200078e00ff */
[----:B------:R-:W-:Y:S01]  /*46f0*/  @!P2 VIADDMNMX R149, R237, -R179, UR28, PT ;  /* 0x0000001ced95ae46 */ /* 0x000fe2000b8009b3 */
[----:B------:R-:W4:Y:S01]  /*4700*/  LDL R174, [R1+0x8] ;  /* 0x0000080001ae7983 */ /* 0x000f220000100800 */
[-C--:B---3--:R-:W-:Y:S03]  /*4710*/  HMMA.16816.F32 R20, R132, R140.reuse, R20 ;  /* 0x0000008c8414723c */ /* 0x088fe60000001814 */
[----:B------:R-:W-:Y:S01]  /*4720*/  LOP3.LUT R157, R148, UR47, R173, 0x96, !PT ;  /* 0x0000002f949d7c12 */ /* 0x000fe2000f8e96ad */
[----:B------:R-:W-:Y:S01]  /*4730*/  IMAD.WIDE.U32 R166, R3, -0x2daee0ad, RZ ;  /* 0xd2511f5303a67825 */ /* 0x000fe200078e00ff */
[C---:B------:R-:W-:Y:S01]  /*4740*/  @!P2 VIADDMNMX R148, R237.reuse, -R177, UR28, PT ;  /* 0x0000001ced94ae46 */ /* 0x040fe2000b8009b1 */
[----:B------:R-:W3:Y:S01]  /*4750*/  LDL R173, [R1+0x4] ;  /* 0x0000040001ad7983 */ /* 0x000ee20000100800 */
[----:B------:R-:W-:Y:S01]  /*4760*/  @!P2 VIMNMX R3, PT, PT, R237, UR28, PT ;  /* 0x0000001ced03ac48 */ /* 0x000fe2000bfe0100 */
[----:B------:R-:W-:Y:S01]  /*4770*/  IMAD.MOV.U32 R177, RZ, RZ, 0x8 ;  /* 0x00000008ffb17424 */ /* 0x000fe200078e00ff */
[----:B------:R-:W-:Y:S01]  /*4780*/  LOP3.LUT R167, R172, UR46, R167, 0x96, !PT ;  /* 0x0000002eaca77c12 */ /* 0x000fe2000f8e96a7 */
[----:B------:R-:W-:Y:S01]  /*4790*/  IMAD.SHL.U32 R184, R183, 0x2, RZ ;  /* 0x00000002b7b87824 */ /* 0x000fe200078e00ff */
[----:B------:R-:W3:Y:S01]  /*47a0*/  LDL R172, [R1] ;  /* 0x0000000001ac7983 */ /* 0x000ee20000100800 */
[----:B------:R-:W-:Y:S01]  /*47b0*/  IMAD.WIDE.U32 R154, R154, -0x326172a9, RZ ;  /* 0xcd9e8d579a9a7825 */ /* 0x000fe200078e00ff */
[C---:B------:R-:W-:Y:S04]  /*47c0*/  HMMA.16816.F32 R24, R144.reuse, R140, R24 ;  /* 0x0000008c9018723c */ /* 0x040fe80000001818 */
[----:B------:R-:W-:Y:S02]  /*47d0*/  @!P2 LOP3.LUT R0, R184, 0x6, RZ, 0xc0, !PT ;  /* 0x00000006b800a812 */ /* 0x000fe400078ec0ff */
[----:B------:R-:W-:Y:S02]  /*47e0*/  SHF.R.U32.HI R184, RZ, 0x1, R183 ;  /* 0x00000001ffb87819 */ /* 0x000fe400000116b7 */
[----:B------:R-:W-:Y:S01]  /*47f0*/  LOP3.LUT R152, R136, UR10, R155, 0x96, !PT ;  /* 0x0000000a88987c12 */ /* 0x000fe2000f8e969b */
[-C--:B------:R-:W-:Y:S01]  /*4800*/  HMMA.16816.F32 R28, R144, R142.reuse, R28 ;  /* 0x0000008e901c723c */ /* 0x080fe2000000181c */
[----:B------:R-:W-:Y:S02]  /*4810*/  UIADD3 UR10, UPT, UPT, UR15, 0x1715609d, URZ ;  /* 0x1715609d0f0a7890 */ /* 0x000fe4000fffe0ff */
[----:B------:R-:W-:Y:S01]  /*4820*/  LOP3.LUT R155, R246, UR39, R137, 0x96, !PT ;  /* 0x00000027f69b7c12 */ /* 0x000fe2000f8e9689 */
[----:B------:R-:W-:Y:S01]  /*4830*/  UIADD3 UR39, UPT, UPT, UR15, 0x78dde6e4, URZ ;  /* 0x78dde6e40f277890 */ /* 0x000fe2000fffe0ff */
[----:B------:R-:W-:Y:S01]  /*4840*/  @!P2 LOP3.LUT R0, R0, 0x1c0, R184, 0xf8, !PT ;  /* 0x000001c00000a812 */ /* 0x000fe200078ef8b8 */
[----:B------:R-:W1:Y:S02]  /*4850*/  LDSM.16.M88.4 R136, [R178+0xd000] ;  /* 0x00d00000b288783b */ /* 0x000e640000000200 */
[C---:B------:R-:W-:Y:S04]  /*4860*/  HMMA.16816.F32 R32, R132.reuse, R142, R32 ;  /* 0x0000008e8420723c */ /* 0x040fe80000001820 */
[----:B------:R-:W-:Y:S01]  /*4870*/  @!P2 IMAD R0, R2, 0x80, R0 ;  /* 0x000000800200a824 */ /* 0x000fe200078e0200 */
[----:B------:R-:W-:Y:S02]  /*4880*/  @!P2 VIADDMNMX R2, R237, R177, UR28, PT ;  /* 0x0000001ced02ae46 */ /* 0x000fe4000b8001b1 */
[----:B------:R-:W3:Y:S01]  /*4890*/  LDL R177, [R1+0x24] ;  /* 0x0000240001b17983 */ /* 0x000ee20000100800 */
[C---:B------:R-:W-:Y:S01]  /*48a0*/  @!P2 VIADD R150, R0.reuse, 0x1 ;  /* 0x000000010096a836 */ /* 0x040fe20000000000 */
[CC--:B------:R-:W-:Y:S01]  /*48b0*/  @!P2 ISETP.GE.AND P5, PT, R0.reuse, R149.reuse, PT ;  /* 0x000000950000a20c */ /* 0x0c0fe20003fa6270 */
[C---:B------:R-:W-:Y:S01]  /*48c0*/  @!P2 VIADD R141, R0.reuse, 0x8 ;  /* 0x00000008008da836 */ /* 0x040fe20000000000 */
[CC--:B------:R-:W-:Y:S01]  /*48d0*/  @!P2 ISETP.GE.AND P1, PT, R0.reuse, R148.reuse, PT ;  /* 0x000000940000a20c */ /* 0x0c0fe20003f26270 */
[----:B------:R-:W-:Y:S01]  /*48e0*/  @!P2 VIADD R140, R0, 0x9 ;  /* 0x00000009008ca836 */ /* 0x000fe20000000000 */
[----:B------:R-:W-:Y:S01]  /*48f0*/  @!P2 ISETP.GE.AND P6, PT, R150, R149, PT ;  /* 0x000000959600a20c */ /* 0x000fe20003fc6270 */
[----:B------:R-:W-:Y:S01]  /*4900*/  @!P2 VIADD R151, R0, 0x10 ;  /* 0x000000100097a836 */ /* 0x000fe20000000000 */
[----:B------:R-:W-:Y:S02]  /*4910*/  @!P2 FSEL R4, R4, -INF , !P5 ;  /* 0xff8000000404a808 */ /* 0x000fe40006800000 */
[----:B------:R-:W-:Y:S02]  /*4920*/  @!P2 FSEL R6, R6, -INF , !P1 ;  /* 0xff8000000606a808 */ /* 0x000fe40004800000 */
[C---:B------:R-:W-:Y:S02]  /*4930*/  @!P2 ISETP.GE.AND P5, PT, R150.reuse, R148, PT ;  /* 0x000000949600a20c */ /* 0x040fe40003fa6270 */
[----:B------:R-:W-:Y:S02]  /*4940*/  @!P2 FSEL R5, R5, -INF , !P6 ;  /* 0xff8000000505a808 */ /* 0x000fe40007000000 */
[-C--:B------:R-:W-:Y:S02]  /*4950*/  @!P2 ISETP.GE.AND P1, PT, R150, R3.reuse, PT ;  /* 0x000000039600a20c */ /* 0x080fe40003f26270 */
[-C--:B------:R-:W-:Y:S02]  /*4960*/  @!P2 ISETP.GE.AND P6, PT, R0, R3.reuse, PT ;  /* 0x000000030000a20c */ /* 0x080fe40003fc6270 */
[----:B------:R-:W-:Y:S02]  /*4970*/  @!P2 FSEL R7, R7, -INF , !P5 ;  /* 0xff8000000707a808 */ /* 0x000fe40006800000 */
[----:B------:R-:W-:Y:S02]  /*4980*/  @!P2 FSEL R9, R9, -INF , !P1 ;  /* 0xff8000000909a808 */ /* 0x000fe40004800000 */
[-C--:B------:R-:W-:Y:S01]  /*4990*/  @!P2 ISETP.GE.AND P5, PT, R150, R2.reuse, PT ;  /* 0x000000029600a20c */ /* 0x080fe20003fa6270 */
[----:B------:R-:W-:Y:S01]  /*49a0*/  @!P2 VIADD R150, R0, 0x11 ;  /* 0x000000110096a836 */ /* 0x000fe20000000000 */
[----:B------:R-:W-:Y:S02]  /*49b0*/  @!P2 FSEL R8, R8, -INF , !P6 ;  /* 0xff8000000808a808 */ /* 0x000fe40007000000 */
[-C--:B------:R-:W-:Y:S02]  /*49c0*/  @!P2 ISETP.GE.AND P1, PT, R141, R3.reuse, PT ;  /* 0x000000038d00a20c */ /* 0x080fe40003f26270 */
[-C--:B------:R-:W-:Y:S01]  /*49d0*/  @!P2 ISETP.GE.AND P6, PT, R0, R2.reuse, PT ;  /* 0x000000020000a20c */ /* 0x080fe20003fc6270 */
[-C--:B-1----:R-:W-:Y:S03]  /*49e0*/  HMMA.16816.F32 R36, R132, R136.reuse, R36 ;  /* 0x000000888424723c */ /* 0x082fe60000001824 */
[----:B------:R-:W-:Y:S02]  /*49f0*/  @!P2 FSEL R11, R11, -INF , !P5 ;  /* 0xff8000000b0ba808 */ /* 0x000fe40006800000 */
[----:B------:R-:W-:Y:S02]  /*4a00*/  @!P2 FSEL R12, R12, -INF , !P1 ;  /* 0xff8000000c0ca808 */ /* 0x000fe40004800000 */
[----:B------:R-:W-:Y:S01]  /*4a10*/  @!P2 FSEL R10, R10, -INF , !P6 ;  /* 0xff8000000a0aa808 */ /* 0x000fe20007000000 */
[C---:B------:R-:W-:Y:S04]  /*4a20*/  HMMA.16816.F32 R40, R144.reuse, R136, R40 ;  /* 0x000000889028723c */ /* 0x040fe80000001828 */
[-C--:B------:R-:W-:Y:S01]  /*4a30*/  @!P2 ISETP.GE.AND P5, PT, R141, R2.reuse, PT ;  /* 0x000000028d00a20c */ /* 0x080fe20003fa6270 */
[----:B------:R-:W-:Y:S01]  /*4a40*/  @!P2 VIADD R136, R0, 0x19 ;  /* 0x000000190088a836 */ /* 0x000fe20000000000 */
[----:B------:R-:W-:Y:S01]  /*4a50*/  @!P2 ISETP.GE.AND P1, PT, R140, R2, PT ;  /* 0x000000028c00a20c */ /* 0x000fe20003f26270 */
[----:B------:R-:W-:Y:S01]  /*4a60*/  @!P2 VIADD R137, R0, 0x20 ;  /* 0x000000200089a836 */ /* 0x000fe20000000000 */
[----:B------:R-:W-:Y:S01]  /*4a70*/  @!P2 ISETP.GE.AND P6, PT, R140, R3, PT ;  /* 0x000000038c00a20c */ /* 0x000fe20003fc6270 */
[-C--:B------:R-:W-:Y:S03]  /*4a80*/  HMMA.16816.F32 R44, R144, R138.reuse, R44 ;  /* 0x0000008a902c723c */ /* 0x080fe6000000182c */
[----:B------:R-:W-:Y:S02]  /*4a90*/  @!P2 FSEL R14, R14, -INF , !P5 ;  /* 0xff8000000e0ea808 */ /* 0x000fe40006800000 */
[----:B------:R-:W-:Y:S02]  /*4aa0*/  @!P2 FSEL R15, R15, -INF , !P1 ;  /* 0xff8000000f0fa808 */ /* 0x000fe40004800000 */
[----:B------:R-:W-:Y:S01]  /*4ab0*/  @!P2 FSEL R13, R13, -INF , !P6 ;  /* 0xff8000000d0da808 */ /* 0x000fe20007000000 */
[C---:B------:R-:W-:Y:S04]  /*4ac0*/  HMMA.16816.F32 R48, R132.reuse, R138, R48 ;  /* 0x0000008a8430723c */ /* 0x040fe80000001830 */
[CC--:B------:R-:W-:Y:S02]  /*4ad0*/  @!P2 ISETP.GE.AND P5, PT, R141.reuse, R148.reuse, PT ;  /* 0x000000948d00a20c */ /* 0x0c0fe40003fa6270 */
[-C--:B------:R-:W-:Y:S02]  /*4ae0*/  @!P2 ISETP.GE.AND P1, PT, R140, R149.reuse, PT ;  /* 0x000000958c00a20c */ /* 0x080fe40003f26270 */
[-C--:B------:R-:W-:Y:S02]  /*4af0*/  @!P2 ISETP.GE.AND P6, PT, R141, R149.reuse, PT ;  /* 0x000000958d00a20c */ /* 0x080fe40003fc6270 */
[----:B------:R-:W-:Y:S02]  /*4b00*/  @!P2 FSEL R17, R17, -INF , !P1 ;  /* 0xff8000001111a808 */ /* 0x000fe40004800000 */
[----:B------:R-:W-:Y:S02]  /*4b10*/  @!P2 FSEL R18, R18, -INF , !P5 ;  /* 0xff8000001212a808 */ /* 0x000fe40006800000 */
[----:B------:R-:W-:Y:S02]  /*4b20*/  @!P2 FSEL R16, R16, -INF , !P6 ;  /* 0xff8000001010a808 */ /* 0x000fe40007000000 */
[-C--:B------:R-:W-:Y:S02]  /*4b30*/  @!P2 ISETP.GE.AND P1, PT, R151, R149.reuse, PT ;  /* 0x000000959700a20c */ /* 0x080fe40003f26270 */
[----:B------:R-:W-:Y:S02]  /*4b40*/  @!P2 ISETP.GE.AND P5, PT, R150, R149, PT ;  /* 0x000000959600a20c */ /* 0x000fe40003fa6270 */
[-C--:B------:R-:W-:Y:S02]  /*4b50*/  @!P2 ISETP.GE.AND P6, PT, R140, R148.reuse, PT ;  /* 0x000000948c00a20c */ /* 0x080fe40003fc6270 */
[----:B------:R-:W-:Y:S01]  /*4b60*/  @!P2 FSEL R20, R20, -INF , !P1 ;  /* 0xff8000001414a808 */ /* 0x000fe20004800000 */
[----:B------:R-:W1:Y:S01]  /*4b70*/  LDSM.16.M88.4 R140, [R178+0xd800] ;  /* 0x00d80000b28c783b */ /* 0x000e620000000200 */
[----:B------:R-:W-:Y:S02]  /*4b80*/  @!P2 FSEL R21, R21, -INF , !P5 ;  /* 0xff8000001515a808 */ /* 0x000fe40006800000 */
[----:B------:R-:W-:Y:S02]  /*4b90*/  @!P2 FSEL R19, R19, -INF , !P6 ;  /* 0xff8000001313a808 */ /* 0x000fe40007000000 */
[-C--:B------:R-:W-:Y:S02]  /*4ba0*/  @!P2 ISETP.GE.AND P1, PT, R150, R148.reuse, PT ;  /* 0x000000949600a20c */ /* 0x080fe40003f26270 */
[CC--:B------:R-:W-:Y:S02]  /*4bb0*/  @!P2 ISETP.GE.AND P5, PT, R151.reuse, R3.reuse, PT ;  /* 0x000000039700a20c */ /* 0x0c0fe40003fa6270 */
[----:B------:R-:W-:Y:S02]  /*4bc0*/  @!P2 ISETP.GE.AND P6, PT, R151, R148, PT ;  /* 0x000000949700a20c */ /* 0x000fe40003fc6270 */
[----:B------:R-:W-:Y:S02]  /*4bd0*/  @!P2 FSEL R23, R23, -INF , !P1 ;  /* 0xff8000001717a808 */ /* 0x000fe40004800000 */
[----:B------:R-:W-:Y:S02]  /*4be0*/  @!P2 FSEL R24, R24, -INF , !P5 ;  /* 0xff8000001818a808 */ /* 0x000fe40006800000 */
[----:B------:R-:W-:Y:S02]  /*4bf0*/  @!P2 FSEL R22, R22, -INF , !P6 ;  /* 0xff8000001616a808 */ /* 0x000fe40007000000 */
[CC--:B------:R-:W-:Y:S02]  /*4c00*/  @!P2 ISETP.GE.AND P1, PT, R150.reuse, R3.reuse, PT ;  /* 0x000000039600a20c */ /* 0x0c0fe40003f26270 */
[-C--:B------:R-:W-:Y:S01]  /*4c10*/  @!P2 ISETP.GE.AND P5, PT, R150, R2.reuse, PT ;  /* 0x000000029600a20c */ /* 0x080fe20003fa6270 */
[----:B------:R-:W-:Y:S01]  /*4c20*/  @!P2 VIADD R150, R0, 0x18 ;  /* 0x000000180096a836 */ /* 0x000fe20000000000 */
[-C--:B------:R-:W-:Y:S02]  /*4c30*/  @!P2 ISETP.GE.AND P6, PT, R151, R2.reuse, PT ;  /* 0x000000029700a20c */ /* 0x080fe40003fc6270 */
[----:B------:R-:W-:Y:S02]  /*4c40*/  @!P2 FSEL R25, R25, -INF , !P1 ;  /* 0xff8000001919a808 */ /* 0x000fe40004800000 */
[----:B------:R-:W-:Y:S02]  /*4c50*/  @!P2 FSEL R26, R26, -INF , !P6 ;  /* 0xff8000001a1aa808 */ /* 0x000fe40007000000 */
[-C--:B------:R-:W-:Y:S02]  /*4c60*/  @!P2 ISETP.GE.AND P1, PT, R150, R3.reuse, PT ;  /* 0x000000039600a20c */ /* 0x080fe40003f26270 */
[----:B------:R-:W-:Y:S02]  /*4c70*/  @!P2 ISETP.GE.AND P6, PT, R136, R3, PT ;  /* 0x000000038800a20c */ /* 0x000fe40003fc6270 */
[----:B------:R-:W-:Y:S02]  /*4c80*/  @!P2 FSEL R28, R28, -INF , !P1 ;  /* 0xff8000001c1ca808 */ /* 0x000fe40004800000 */
[----:B------:R-:W-:Y:S02]  /*4c90*/  @!P2 FSEL R29, R29, -INF , !P6 ;  /* 0xff8000001d1da808 */ /* 0x000fe40007000000 */
[----:B------:R-:W-:Y:S02]  /*4ca0*/  @!P2 FSEL R27, R27, -INF , !P5 ;  /* 0xff8000001b1ba808 */ /* 0x000fe40006800000 */
[-C--:B------:R-:W-:Y:S02]  /*4cb0*/  @!P2 ISETP.GE.AND P1, PT, R136, R2.reuse, PT ;  /* 0x000000028800a20c */ /* 0x080fe40003f26270 */
[CC--:B------:R-:W-:Y:S01]  /*4cc0*/  @!P2 ISETP.GE.AND P6, PT, R150.reuse, R149.reuse, PT ;  /* 0x000000959600a20c */ /* 0x0c0fe20003fc6270 */
[-C--:B-1----:R-:W-:Y:S03]  /*4cd0*/  HMMA.16816.F32 R52, R132, R140.reuse, R52 ;  /* 0x0000008c8434723c */ /* 0x082fe60000001834 */
[----:B------:R-:W-:Y:S02]  /*4ce0*/  @!P2 ISETP.GE.AND P5, PT, R150, R2, PT ;  /* 0x000000029600a20c */ /* 0x000fe40003fa6270 */
[----:B------:R-:W-:Y:S02]  /*4cf0*/  @!P2 FSEL R31, R31, -INF , !P1 ;  /* 0xff8000001f1fa808 */ /* 0x000fe40004800000 */
[----:B------:R-:W-:Y:S01]  /*4d00*/  @!P2 FSEL R32, R32, -INF , !P6 ;  /* 0xff8000002020a808 */ /* 0x000fe20007000000 */
[C---:B------:R-:W-:Y:S04]  /*4d10*/  HMMA.16816.F32 R56, R144.reuse, R140, R56 ;  /* 0x0000008c9038723c */ /* 0x040fe80000001838 */
[----:B------:R-:W-:Y:S02]  /*4d20*/  @!P2 FSEL R30, R30, -INF , !P5 ;  /* 0xff8000001e1ea808 */ /* 0x000fe40006800000 */
[CC--:B------:R-:W-:Y:S02]  /*4d30*/  @!P2 ISETP.GE.AND P1, PT, R136.reuse, R149.reuse, PT ;  /* 0x000000958800a20c */ /* 0x0c0fe40003f26270 */
[-C--:B------:R-:W-:Y:S01]  /*4d40*/  @!P2 ISETP.GE.AND P6, PT, R136, R148.reuse, PT ;  /* 0x000000948800a20c */ /* 0x080fe20003fc6270 */
[-C--:B------:R-:W-:Y:S03]  /*4d50*/  HMMA.16816.F32 R60, R144, R142.reuse, R60 ;  /* 0x0000008e903c723c */ /* 0x080fe6000000183c */
[-C--:B------:R-:W-:Y:S01]  /*4d60*/  @!P2 ISETP.GE.AND P5, PT, R150, R148.reuse, PT ;  /* 0x000000949600a20c */ /* 0x080fe20003fa6270 */
[----:B------:R-:W-:Y:S01]  /*4d70*/  @!P2 VIADD R136, R0, 0x21 ;  /* 0x000000210088a836 */ /* 0x000fe20000000000 */
[----:B------:R-:W-:Y:S01]  /*4d80*/  @!P2 FSEL R33, R33, -INF , !P1 ;  /* 0xff8000002121a808 */ /* 0x000fe20004800000 */
[----:B------:R-:W-:Y:S01]  /*4d90*/  IMAD.WIDE.U32 R150, R155, -0x2daee0ad, RZ ;  /* 0xd2511f539b967825 */ /* 0x000fe200078e00ff */
[----:B------:R-:W-:Y:S01]  /*4da0*/  @!P2 FSEL R34, R34, -INF , !P5 ;  /* 0xff8000002222a808 */ /* 0x000fe20006800000 */
[----:B------:R-:W-:Y:S04]  /*4db0*/  HMMA.16816.F32 R64, R132, R142, R64 ;  /* 0x0000008e8440723c */ /* 0x000fe80000001840 */
[-C--:B------:R-:W-:Y:S01]  /*4dc0*/  @!P2 ISETP.GE.AND P1, PT, R137, R149.reuse, PT ;  /* 0x000000958900a20c */ /* 0x080fe20003f26270 */
[----:B------:R-:W-:Y:S01]  /*4dd0*/  IMAD.WIDE.U32 R142, R161, -0x2daee0ad, RZ ;  /* 0xd2511f53a18e7825 */ /* 0x000fe200078e00ff */
[----:B------:R-:W-:Y:S02]  /*4de0*/  @!P2 ISETP.GE.AND P5, PT, R136, R149, PT ;  /* 0x000000958800a20c */ /* 0x000fe40003fa6270 */
[----:B------:R-:W-:Y:S01]  /*4df0*/  @!P2 FSEL R35, R35, -INF , !P6 ;  /* 0xff8000002323a808 */ /* 0x000fe20007000000 */
[----:B------:R-:W-:Y:S01]  /*4e00*/  IMAD.WIDE.U32 R146, R165, -0x326172a9, RZ ;  /* 0xcd9e8d57a5927825 */ /* 0x000fe200078e00ff */
[----:B------:R-:W-:Y:S02]  /*4e10*/  @!P2 FSEL R36, R36, -INF , !P1 ;  /* 0xff8000002424a808 */ /* 0x000fe40004800000 */
[----:B------:R-:W-:Y:S01]  /*4e20*/  @!P2 FSEL R37, R37, -INF , !P5 ;  /* 0xff8000002525a808 */ /* 0x000fe20006800000 */
[----:B------:R-:W-:Y:S01]  /*4e30*/  IMAD.WIDE.U32 R144, R152, -0x2daee0ad, RZ ;  /* 0xd2511f5398907825 */ /* 0x000fe200078e00ff */
[-C--:B------:R-:W-:Y:S02]  /*4e40*/  @!P2 ISETP.GE.AND P6, PT, R137, R148.reuse, PT ;  /* 0x000000948900a20c */ /* 0x080fe40003fc6270 */
[----:B------:R-:W-:Y:S01]  /*4e50*/  @!P2 ISETP.GE.AND P1, PT, R136, R148, PT ;  /* 0x000000948800a20c */ /* 0x000fe20003f26270 */
[----:B------:R-:W-:Y:S01]  /*4e60*/  IMAD.WIDE.U32 R132, R159, -0x326172a9, RZ ;  /* 0xcd9e8d579f847825 */ /* 0x000fe200078e00ff */
[-C--:B------:R-:W-:Y:S02]  /*4e70*/  @!P2 ISETP.GE.AND P5, PT, R137, R3.reuse, PT ;  /* 0x000000038900a20c */ /* 0x080fe40003fa6270 */
[----:B------:R-:W-:Y:S01]  /*4e80*/  @!P2 FSEL R38, R38, -INF , !P6 ;  /* 0xff8000002626a808 */ /* 0x000fe20007000000 */
[----:B------:R-:W-:Y:S01]  /*4e90*/  IMAD.MOV.U32 R159, RZ, RZ, 0x10 ;  /* 0x00000010ff9f7424 */ /* 0x000fe200078e00ff */
[----:B------:R-:W-:Y:S02]  /*4ea0*/  @!P2 FSEL R39, R39, -INF , !P1 ;  /* 0xff8000002727a808 */ /* 0x000fe40004800000 */
[----:B------:R-:W-:Y:S02]  /*4eb0*/  @!P2 FSEL R40, R40, -INF , !P5 ;  /* 0xff8000002828a808 */ /* 0x000fe40006800000 */
[-C--:B------:R-:W-:Y:S01]  /*4ec0*/  @!P2 ISETP.GE.AND P6, PT, R137, R2.reuse, PT ;  /* 0x000000028900a20c */ /* 0x080fe20003fc6270 */
[----:B------:R-:W-:Y:S01]  /*4ed0*/  @!P2 VIADD R137, R0, 0x28 ;  /* 0x000000280089a836 */ /* 0x000fe20000000000 */
[CC--:B------:R-:W-:Y:S02]  /*4ee0*/  @!P2 ISETP.GE.AND P1, PT, R136.reuse, R3.reuse, PT ;  /* 0x000000038800a20c */ /* 0x0c0fe40003f26270 */
[-C--:B------:R-:W-:Y:S01]  /*4ef0*/  @!P2 ISETP.GE.AND P5, PT, R136, R2.reuse, PT ;  /* 0x000000028800a20c */ /* 0x080fe20003fa6270 */
[----:B------:R-:W-:Y:S01]  /*4f00*/  @!P2 VIADD R136, R0, 0x29 ;  /* 0x000000290088a836 */ /* 0x000fe20000000000 */
[----:B------:R-:W-:Y:S02]  /*4f10*/  @!P2 FSEL R41, R41, -INF , !P1 ;  /* 0xff8000002929a808 */ /* 0x000fe40004800000 */
[----:B------:R-:W-:Y:S02]  /*4f20*/  @!P2 FSEL R42, R42, -INF , !P6 ;  /* 0xff8000002a2aa808 */ /* 0x000fe40007000000 */
[-C--:B------:R-:W-:Y:S02]  /*4f30*/  @!P2 ISETP.GE.AND P1, PT, R137, R3.reuse, PT ;  /* 0x000000038900a20c */ /* 0x080fe40003f26270 */
[----:B------:R-:W-:Y:S02]  /*4f40*/  @!P2 ISETP.GE.AND P6, PT, R136, R3, PT ;  /* 0x000000038800a20c */ /* 0x000fe40003fc6270 */
[----:B------:R-:W-:Y:S02]  /*4f50*/  @!P2 FSEL R43, R43, -INF , !P5 ;  /* 0xff8000002b2ba808 */ /* 0x000fe40006800000 */
[----:B------:R-:W-:Y:S02]  /*4f60*/  @!P2 FSEL R44, R44, -INF , !P1 ;  /* 0xff8000002c2ca808 */ /* 0x000fe40004800000 */
[----:B------:R-:W-:Y:S02]  /*4f70*/  @!P2 FSEL R45, R45, -INF , !P6 ;  /* 0xff8000002d2da808 */ /* 0x000fe40007000000 */
[CC--:B------:R-:W-:Y:S02]  /*4f80*/  @!P2 ISETP.GE.AND P5, PT, R137.reuse, R2.reuse, PT ;  /* 0x000000028900a20c */ /* 0x0c0fe40003fa6270 */
[----:B------:R-:W-:Y:S02]  /*4f90*/  @!P2 ISETP.GE.AND P1, PT, R136, R2, PT ;  /* 0x000000028800a20c */ /* 0x000fe40003f26270 */
[-C--:B------:R-:W-:Y:S02]  /*4fa0*/  @!P2 ISETP.GE.AND P6, PT, R137, R149.reuse, PT ;  /* 0x000000958900a20c */ /* 0x080fe40003fc6270 */
[----:B------:R-:W-:Y:S02]  /*4fb0*/  @!P2 FSEL R46, R46, -INF , !P5 ;  /* 0xff8000002e2ea808 */ /* 0x000fe40006800000 */
        /* <DEDUP_REMOVED lines=13> */
[-C--:B------:R-:W-:Y:S02]  /*5090*/  @!P2 ISETP.GE.AND P1, PT, R136, R148.reuse, PT ;  /* 0x000000948800a20c */ /* 0x080fe40003f26270 */
[-C--:B------:R-:W-:Y:S02]  /*50a0*/  @!P2 ISETP.GE.AND P5, PT, R137, R3.reuse, PT ;  /* 0x000000038900a20c */ /* 0x080fe40003fa6270 */
[----:B------:R-:W-:Y:S02]  /*50b0*/  @!P2 FSEL R51, R51, -INF , !P6 ;  /* 0xff8000003333a808 */ /* 0x000fe40007000000 */
[----:B------:R-:W-:Y:S02]  /*50c0*/  @!P2 ISETP.GE.AND P6, PT, R137, R148, PT ;  /* 0x000000948900a20c */ /* 0x000fe40003fc6270 */
[----:B------:R-:W-:Y:S02]  /*50d0*/  @!P2 FSEL R55, R55, -INF , !P1 ;  /* 0xff8000003737a808 */ /* 0x000fe40004800000 */
[----:B------:R-:W-:Y:S02]  /*50e0*/  @!P2 FSEL R56, R56, -INF , !P5 ;  /* 0xff8000003838a808 */ /* 0x000fe40006800000 */
[CC--:B------:R-:W-:Y:S02]  /*50f0*/  @!P2 ISETP.GE.AND P1, PT, R136.reuse, R3.reuse, PT ;  /* 0x000000038800a20c */ /* 0x0c0fe40003f26270 */
[-C--:B------:R-:W-:Y:S01]  /*5100*/  @!P2 ISETP.GE.AND P5, PT, R136, R2.reuse, PT ;  /* 0x000000028800a20c */ /* 0x080fe20003fa6270 */
[----:B------:R-:W-:Y:S01]  /*5110*/  @!P2 VIADD R136, R0, 0x38 ;  /* 0x000000380088a836 */ /* 0x000fe20000000000 */
[----:B------:R-:W-:Y:S01]  /*5120*/  @!P2 FSEL R54, R54, -INF , !P6 ;  /* 0xff8000003636a808 */ /* 0x000fe20007000000 */
        /* <DEDUP_REMOVED lines=10> */
[----:B------:R-:W-:Y:S01]  /*51d0*/  @!P2 ISETP.GE.AND P1, PT, R0, R2, PT ;  /* 0x000000020000a20c */ /* 0x000fe20003f26270 */
[----:B------:R-:W-:Y:S01]  /*51e0*/  IMAD.WIDE.U32 R2, R157, -0x326172a9, RZ ;  /* 0xcd9e8d579d027825 */ /* 0x000fe200078e00ff */
[-C--:B------:R-:W-:Y:S02]  /*51f0*/  @!P2 ISETP.GE.AND P6, PT, R136, R149.reuse, PT ;  /* 0x000000958800a20c */ /* 0x080fe40003fc6270 */
[----:B------:R-:W-:Y:S02]  /*5200*/  @!P2 FSEL R62, R62, -INF , !P5 ;  /* 0xff8000003e3ea808 */ /* 0x000fe40006800000 */
[----:B------:R-:W-:Y:S02]  /*5210*/  @!P2 FSEL R63, R63, -INF , !P1 ;  /* 0xff8000003f3fa808 */ /* 0x000fe40004800000 */
[----:B------:R-:W-:Y:S02]  /*5220*/  @!P2 FSEL R64, R64, -INF , !P6 ;  /* 0xff8000004040a808 */ /* 0x000fe40007000000 */
[----:B------:R-:W-:Y:S02]  /*5230*/  LOP3.LUT R134, R168, UR47, R143, 0x96, !PT ;  /* 0x0000002fa8867c12 */ /* 0x000fe4000f8e968f */
[----:B------:R-:W-:Y:S02]  /*5240*/  @!P2 ISETP.GE.AND P5, PT, R0, R149, PT ;  /* 0x000000950000a20c */ /* 0x000fe40003fa6270 */
[-C--:B------:R-:W-:Y:S01]  /*5250*/  @!P2 ISETP.GE.AND P1, PT, R136, R148.reuse, PT ;  /* 0x000000948800a20c */ /* 0x080fe20003f26270 */
[----:B------:R-:W-:Y:S01]  /*5260*/  IMAD.WIDE.U32 R134, R134, -0x326172a9, RZ ;  /* 0xcd9e8d5786867825 */ /* 0x000fe200078e00ff */
[----:B------:R-:W-:Y:S02]  /*5270*/  @!P2 ISETP.GE.AND P6, PT, R0, R148, PT ;  /* 0x000000940000a20c */ /* 0x000fe40003fc6270 */
[----:B------:R-:W-:Y:S01]  /*5280*/  LOP3.LUT R0, R170, UR47, R151, 0x96, !PT ;  /* 0x0000002faa007c12 */ /* 0x000fe2000f8e9697 */
[----:B------:R-:W-:Y:S01]  /*5290*/  IMAD.WIDE.U32 R148, R153, -0x2daee0ad, RZ ;  /* 0xd2511f5399947825 */ /* 0x000fe200078e00ff */
[----:B------:R-:W-:Y:S02]  /*52a0*/  LOP3.LUT R142, R142, UR46, R145, 0x96, !PT ;  /* 0x0000002e8e8e7c12 */ /* 0x000fe4000f8e9691 */
        /* <DEDUP_REMOVED lines=9> */
[----:B------:R-:W-:Y:S01]  /*5340*/  @!P2 FSEL R67, R67, -INF , !P6 ;  /* 0xff8000004343a808 */ /* 0x000fe20007000000 */
[----:B------:R-:W-:Y:S01]  /*5350*/  IMAD.WIDE.U32 R132, R0, -0x326172a9, RZ ;  /* 0xcd9e8d5700847825 */ /* 0x000fe200078e00ff */
[----:B------:R-:W-:Y:S02]  /*5360*/  LOP3.LUT R0, R134, UR10, R143, 0x96, !PT ;  /* 0x0000000a86007c12 */ /* 0x000fe4000f8e968f */
[----:B--2---:R-:W-:Y:S01]  /*5370*/  FSETP.NEU.FTZ.AND P6, PT, R175, -INF , PT ;  /* 0xff800000af00780b */ /* 0x004fe20003fdd000 */
[----:B------:R-:W-:Y:S01]  /*5380*/  IMAD.WIDE.U32 R138, R138, -0x2daee0ad, RZ ;  /* 0xd2511f538a8a7825 */ /* 0x000fe200078e00ff */
[----:B------:R-:W-:Y:S01]  /*5390*/  LOP3.LUT R157, R132, UR10, R151, 0x96, !PT ;  /* 0x0000000a849d7c12 */ /* 0x000fe2000f8e9697 */
[----:B------:R-:W-:Y:S01]  /*53a0*/  UIADD3 UR10, UPT, UPT, UR15, -0x4ab325aa, URZ ;  /* 0xb54cda560f0a7890 */ /* 0x000fe2000fffe0ff */
[----:B------:R-:W-:Y:S01]  /*53b0*/  LOP3.LUT R158, R158, UR39, R133, 0x96, !PT ;  /* 0x000000279e9e7c12 */ /* 0x000fe2000f8e9685 */
[----:B------:R-:W-:Y:S01]  /*53c0*/  IMAD.WIDE.U32 R2, R136, -0x2daee0ad, RZ ;  /* 0xd2511f5388027825 */ /* 0x000fe200078e00ff */
[----:B------:R-:W-:Y:S02]  /*53d0*/  LOP3.LUT R136, R156, UR45, R139, 0x96, !PT ;  /* 0x0000002d9c887c12 */ /* 0x000fe4000f8e968b */
[----:B------:R-:W-:Y:S01]  /*53e0*/  @!P2 FSEL R66, R66, -INF , !P1 ;  /* 0xff8000004242a808 */ /* 0x000fe20004800000 */
[----:B------:R-:W-:Y:S01]  /*53f0*/  IMAD.WIDE.U32 R140, R140, -0x2daee0ad, RZ ;  /* 0xd2511f538c8c7825 */ /* 0x000fe200078e00ff */
[----:B------:R-:W-:Y:S01]  /*5400*/  LOP3.LUT R138, R138, UR42, R3, 0x96, !PT ;  /* 0x0000002a8a8a7c12 */ /* 0x000fe2000f8e9603 */
[----:B------:R-:W2:Y:S01]  /*5410*/  LDL R156, [R1+0x1c] ;  /* 0x00001c00019c7983 */ /* 0x000ea20000100800 */
[C---:B------:R-:W-:Y:S01]  /*5420*/  PRMT R154, R2.reuse, 0x7770, RZ ;  /* 0x00007770029a7816 */ /* 0x040fe200000000ff */
[----:B------:R-:W-:Y:S01]  /*5430*/  IMAD.WIDE.U32 R134, R137, -0x2daee0ad, RZ ;  /* 0xd2511f5389867825 */ /* 0x000fe200078e00ff */
[C---:B------:R-:W-:Y:S02]  /*5440*/  PRMT R153, R2.reuse, 0x7771, RZ ;  /* 0x0000777102997816 */ /* 0x040fe400000000ff */
[----:B------:R-:W-:Y:S01]  /*5450*/  PRMT R151, R2, 0x7772, RZ ;  /* 0x0000777202977816 */ /* 0x000fe200000000ff */
[----:B------:R-:W-:Y:S01]  /*5460*/  IMAD.WIDE.U32 R136, R136, -0x326172a9, RZ ;  /* 0xcd9e8d5788887825 */ /* 0x000fe200078e00ff */
[----:B------:R-:W-:Y:S02]  /*5470*/  PRMT R155, R2, 0x7773, RZ ;  /* 0x00007773029b7816 */ /* 0x000fe400000000ff */
[----:B------:R-:W-:Y:S01]  /*5480*/  LOP3.LUT R144, R144, UR45, R141, 0x96, !PT ;  /* 0x0000002d90907c12 */ /* 0x000fe2000f8e968d */
[----:B------:R-:W-:Y:S01]  /*5490*/  IMAD.WIDE.U32 R2, R145, -0x2daee0ad, RZ ;  /* 0xd2511f5391027825 */ /* 0x000fe200078e00ff */
[----:B------:R-:W-:Y:S02]  /*54a0*/  @!P2 FSEL R65, R65, -INF , !P5 ;  /* 0xff8000004141a808 */ /* 0x000fe40006800000 */
[----:B----4-:R-:W-:Y:S01]  /*54b0*/  FSETP.NEU.FTZ.AND P2, PT, R174, -INF , PT ;  /* 0xff800000ae00780b */ /* 0x010fe20003f5d000 */
[----:B------:R-:W-:Y:S01]  /*54c0*/  IMAD.WIDE.U32 R132, R0, -0x2daee0ad, RZ ;  /* 0xd2511f5300847825 */ /* 0x000fe200078e00ff */
[----:B------:R-:W-:Y:S02]  /*54d0*/  LOP3.LUT R139, R2, UR42, R135, 0x96, !PT ;  /* 0x0000002a028b7c12 */ /* 0x000fe4000f8e9687 */
[----:B------:R-:W-:Y:S01]  /*54e0*/  LOP3.LUT R166, R166, UR45, R3, 0x96, !PT ;  /* 0x0000002da6a67c12 */ /* 0x000fe2000f8e9603 */
[----:B------:R-:W-:Y:S01]  /*54f0*/  IMAD.WIDE.U32 R2, R144, -0x326172a9, RZ ;  /* 0xcd9e8d5790027825 */ /* 0x000fe200078e00ff */
[----:B------:R-:W-:Y:S02]  /*5500*/  LOP3.LUT R0, R146, UR10, R137, 0x96, !PT ;  /* 0x0000000a92007c12 */ /* 0x000fe4000f8e9689 */
[----:B------:R-:W-:Y:S01]  /*5510*/  LOP3.LUT R135, R140, UR42, R133, 0x96, !PT ;  /* 0x0000002a8c877c12 */ /* 0x000fe2000f8e9685 */
[----:B---3--:R-:W-:Y:S01]  /*5520*/  FMUL.FTZ R140, R172, 1.4426950216293334961 ;  /* 0x3fb8aa3bac8c7820 */ /* 0x008fe20000410000 */
[----:B------:R-:W-:Y:S02]  /*5530*/  LOP3.LUT R133, R142, UR10, R3, 0x96, !PT ;  /* 0x0000000a8e857c12 */ /* 0x000fe4000f8e9603 */
[C---:B------:R-:W-:Y:S02]  /*5540*/  PRMT R141, R2.reuse, 0x7770, RZ ;  /* 0x00007770028d7816 */ /* 0x040fe400000000ff */
[C---:B------:R-:W-:Y:S02]  /*5550*/  PRMT R143, R2.reuse, 0x7771, RZ ;  /* 0x00007771028f7816 */ /* 0x040fe400000000ff */
[C---:B------:R-:W-:Y:S02]  /*5560*/  PRMT R144, R2.reuse, 0x7772, RZ ;  /* 0x0000777202907816 */ /* 0x040fe400000000ff */
[----:B------:R-:W-:Y:S02]  /*5570*/  PRMT R142, R2, 0x7773, RZ ;  /* 0x00007773028e7816 */ /* 0x000fe400000000ff */
[C---:B------:R-:W-:Y:S02]  /*5580*/  PRMT R145, R132.reuse, 0x7770, RZ ;  /* 0x0000777084917816 */ /* 0x040fe400000000ff */
[C---:B------:R-:W-:Y:S02]  /*5590*/  PRMT R147, R132.reuse, 0x7771, RZ ;  /* 0x0000777184937816 */ /* 0x040fe400000000ff */
[C---:B------:R-:W-:Y:S02]  /*55a0*/  PRMT R149, R132.reuse, 0x7772, RZ ;  /* 0x0000777284957816 */ /* 0x040fe400000000ff */
[----:B------:R-:W-:Y:S01]  /*55b0*/  PRMT R146, R132, 0x7773, RZ ;  /* 0x0000777384927816 */ /* 0x000fe200000000ff */
[----:B------:R-:W-:Y:S01]  /*55c0*/  FMUL.FTZ R132, R175, 1.4426950216293334961 ;  /* 0x3fb8aa3baf847820 */ /* 0x000fe20000410000 */
[----:B------:R-:W-:Y:S02]  /*55d0*/  SHF.R.U32.HI R2, RZ, 0x18, R0 ;  /* 0x00000018ff027819 */ /* 0x000fe40000011600 */
[----:B------:R-:W-:Y:S02]  /*55e0*/  LOP3.LUT R3, R0, 0xff, RZ, 0xc0, !PT ;  /* 0x000000ff00037812 */ /* 0x000fe400078ec0ff */
[----:B------:R-:W-:Y:S02]  /*55f0*/  ISETP.LE.U32.AND P1, PT, R2, UR13, PT ;  /* 0x0000000d02007c0c */ /* 0x000fe4000bf23070 */
[----:B------:R-:W-:Y:S02]  /*5600*/  PRMT R2, R0, 0x7632, R2 ;  /* 0x0000763200027816 */ /* 0x000fe40000000002 */
[----:B------:R-:W-:Y:S02]  /*5610*/  FSEL R132, R132, RZ, P6 ;  /* 0x000000ff84847208 */ /* 0x000fe40003000000 */
[----:B------:R-:W-:Y:S01]  /*5620*/  ISETP.LE.U32.AND P5, PT, R3, UR13, PT ;  /* 0x0000000d03007c0c */ /* 0x000fe2000bfa3070 */
[----:B------:R-:W-:Y:S01]  /*5630*/  FMUL.FTZ R3, R174, 1.4426950216293334961 ;  /* 0x3fb8aa3bae037820 */ /* 0x000fe20000410000 */
[----:B------:R-:W-:Y:S01]  /*5640*/  LOP3.LUT R2, R2, 0xff, RZ, 0xc0, !PT ;  /* 0x000000ff02027812 */ /* 0x000fe200078ec0ff */
[--C-:B------:R-:W-:Y:S01]  /*5650*/  FFMA.FTZ R5, R5, UR14, -R132.reuse ;  /* 0x0000000e05057c23 */ /* 0x100fe20008010884 */
[----:B------:R-:W-:Y:S01]  /*5660*/  LOP3.LUT R0, R0, 0xffff, RZ, 0xc0, !PT ;  /* 0x0000ffff00007812 */ /* 0x000fe200078ec0ff */
[--C-:B------:R-:W-:Y:S01]  /*5670*/  FFMA.FTZ R137, R4, UR14, -R132.reuse ;  /* 0x0000000e04897c23 */ /* 0x100fe20008010884 */
[----:B------:R-:W-:Y:S01]  /*5680*/  ISETP.LE.U32.AND P6, PT, R2, UR13, PT ;  /* 0x0000000d02007c0c */ /* 0x000fe2000bfc3070 */
[----:B------:R-:W-:Y:S01]  /*5690*/  FMUL.FTZ R2, R173, 1.4426950216293334961 ;  /* 0x3fb8aa3bad027820 */ /* 0x000fe20000410000 */
[----:B------:R-:W-:Y:S01]  /*56a0*/  FSEL R3, R3, RZ, P2 ;  /* 0x000000ff03037208 */ /* 0x000fe20001000000 */
[----:B------:R1:W-:Y:S01]  /*56b0*/  MUFU.EX2 R185, R5 ;  /* 0x0000000500b97308 */ /* 0x0003e20000000800 */
[----:B------:R-:W-:Y:S01]  /*56c0*/  FSETP.NEU.FTZ.AND P2, PT, R173, -INF , PT ;  /* 0xff800000ad00780b */ /* 0x000fe20003f5d000 */
[----:B------:R-:W-:Y:S01]  /*56d0*/  FFMA.FTZ R16, R16, UR14, -R132 ;  /* 0x0000000e10107c23 */ /* 0x000fe20008010884 */
[----:B------:R-:W-:Y:S07]  /*56e0*/  SHF.R.U32.HI R4, RZ, 0x8, R0 ;  /* 0x00000008ff047819 */ /* 0x000fee0000011600 */
[----:B------:R-:W3:Y:S01]  /*56f0*/  MUFU.EX2 R187, R137 ;  /* 0x0000008900bb7308 */ /* 0x000ee20000000800 */
[----:B------:R-:W-:Y:S01]  /*5700*/  FSEL R2, R2, RZ, P2 ;  /* 0x000000ff02027208 */ /* 0x000fe20001000000 */
[--C-:B------:R-:W-:Y:S01]  /*5710*/  FFMA.FTZ R6, R6, UR14, -R3.reuse ;  /* 0x0000000e06067c23 */ /* 0x100fe20008010803 */
[----:B------:R-:W-:Y:S01]  /*5720*/  FSETP.NEU.FTZ.AND P2, PT, R172, -INF , PT ;  /* 0xff800000ac00780b */ /* 0x000fe20003f5d000 */
[----:B------:R-:W-:Y:S01]  /*5730*/  FFMA.FTZ R7, R7, UR14, -R3 ;  /* 0x0000000e07077c23 */ /* 0x000fe20008010803 */
[----:B------:R-:W-:Y:S01]  /*5740*/  LOP3.LUT R4, R4, 0xffff, RZ, 0xc0, !PT ;  /* 0x0000ffff04047812 */ /* 0x000fe200078ec0ff */
[--C-:B------:R-:W-:Y:S01]  /*5750*/  FFMA.FTZ R8, R8, UR14, -R2.reuse ;  /* 0x0000000e08087c23 */ /* 0x100fe20008010802 */
[----:B------:R-:W-:Y:S03]  /*5760*/  FSEL R0, R140, RZ, P2 ;  /* 0x000000ff8c007208 */ /* 0x000fe60001000000 */
[----:B------:R-:W4:Y:S01]  /*5770*/  MUFU.EX2 R173, R6 ;  /* 0x0000000600ad7308 */ /* 0x000f220000000800 */
[----:B------:R-:W-:Y:S01]  /*5780*/  ISETP.LE.U32.AND P2, PT, R4, UR13, PT ;  /* 0x0000000d04007c0c */ /* 0x000fe2000bf43070 */
[----:B------:R-:W-:Y:S01]  /*5790*/  FFMA.FTZ R9, R9, UR14, -R2 ;  /* 0x0000000e09097c23 */ /* 0x000fe20008010802 */
[C---:B------:R-:W-:Y:S07]  /*57a0*/  LOP3.LUT R4, R133.reuse, 0xffff, RZ, 0xc0, !PT ;  /* 0x0000ffff85047812 */ /* 0x040fee00078ec0ff */
[----:B------:R-:W4:Y:S01]  /*57b0*/  MUFU.EX2 R228, R8 ;  /* 0x0000000800e47308 */ /* 0x000f220000000800 */
[----:B-1----:R-:W-:Y:S01]  /*57c0*/  LOP3.LUT R5, R133, 0xff, RZ, 0xc0, !PT ;  /* 0x000000ff85057812 */ /* 0x002fe200078ec0ff */
[----:B---3--:R-:W-:Y:S01]  /*57d0*/  @!P5 FADD.FTZ R187, -R187, -RZ ;  /* 0x800000ffbbbbd221 */ /* 0x008fe20000010100 */
[----:B------:R-:W-:Y:S07]  /*57e0*/  SHF.R.U32.HI R4, RZ, 0x8, R4 ;  /* 0x00000008ff047819 */ /* 0x000fee0000011604 */
[----:B------:R-:W1:Y:S01]  /*57f0*/  MUFU.EX2 R220, R7 ;  /* 0x0000000700dc7308 */ /* 0x000e620000000800 */
[----:B------:R-:W-:Y:S01]  /*5800*/  ISETP.LE.U32.AND P5, PT, R5, UR13, PT ;  /* 0x0000000d05007c0c */ /* 0x000fe2000bfa3070 */
[----:B------:R-:W-:Y:S01]  /*5810*/  FFMA.FTZ R12, R12, UR14, -R2 ;  /* 0x0000000e0c0c7c23 */ /* 0x000fe20008010802 */
[----:B------:R-:W-:Y:S01]  /*5820*/  LOP3.LUT R4, R4, 0xffff, RZ, 0xc0, !PT ;  /* 0x0000ffff04047812 */ /* 0x000fe200078ec0ff */
[--C-:B------:R-:W-:Y:S06]  /*5830*/  FFMA.FTZ R10, R10, UR14, -R0.reuse ;  /* 0x0000000e0a0a7c23 */ /* 0x100fec0008010800 */
[----:B------:R-:W3:Y:S01]  /*5840*/  MUFU.EX2 R229, R9 ;  /* 0x0000000900e57308 */ /* 0x000ee20000000800 */
[----:B------:R-:W-:Y:S01]  /*5850*/  @!P2 FADD.FTZ R185, -R185, -RZ ;  /* 0x800000ffb9b9a221 */ /* 0x000fe20000010100 */
[----:B------:R-:W-:Y:S01]  /*5860*/  ISETP.LE.U32.AND P2, PT, R4, UR13, PT ;  /* 0x0000000d04007c0c */ /* 0x000fe2000bf43070 */
[----:B------:R-:W-:Y:S01]  /*5870*/  FFMA.FTZ R11, R11, UR14, -R0 ;  /* 0x0000000e0b0b7c23 */ /* 0x000fe20008010800 */
[----:B------:R-:W-:Y:S06]  /*5880*/  PRMT R4, R133, 0x7632, R4 ;  /* 0x0000763285047816 */ /* 0x000fec0000000004 */
[----:B------:R-:W3:Y:S01]  /*5890*/  MUFU.EX2 R225, R12 ;  /* 0x0000000c00e17308 */ /* 0x000ee20000000800 */
[----:B------:R-:W-:Y:S01]  /*58a0*/  SHF.R.U32.HI R133, RZ, 0x18, R133 ;  /* 0x00000018ff857819 */ /* 0x000fe20000011685 */
[----:B----4-:R-:W-:Y:S01]  /*58b0*/  @!P6 FADD.FTZ R173, -R173, -RZ ;  /* 0x800000ffadade221 */ /* 0x010fe20000010100 */
[----:B------:R-:W-:Y:S01]  /*58c0*/  LOP3.LUT R4, R4, 0xff, RZ, 0xc0, !PT ;  /* 0x000000ff04047812 */ /* 0x000fe200078ec0ff */
[----:B------:R-:W-:Y:S01]  /*58d0*/  @!P5 FADD.FTZ R228, -R228, -RZ ;  /* 0x800000ffe4e4d221 */ /* 0x000fe20000010100 */
[----:B------:R-:W-:Y:S05]  /*58e0*/  ISETP.LE.U32.AND P5, PT, R141, UR13, PT ;  /* 0x0000000d8d007c0c */ /* 0x000fea000bfa3070 */
[----:B------:R-:W4:Y:S01]  /*58f0*/  MUFU.EX2 R235, R10 ;  /* 0x0000000a00eb7308 */ /* 0x000f220000000800 */
[----:B------:R-:W-:Y:S01]  /*5900*/  ISETP.LE.U32.AND P6, PT, R4, UR13, PT ;  /* 0x0000000d04007c0c */ /* 0x000fe2000bfc3070 */
[----:B-1----:R-:W-:Y:S01]  /*5910*/  @!P1 FADD.FTZ R220, -R220, -RZ ;  /* 0x800000ffdcdc9221 */ /* 0x002fe20000010100 */
[----:B------:R-:W-:Y:S07]  /*5920*/  ISETP.LE.U32.AND P1, PT, R133, UR13, PT ;  /* 0x0000000d85007c0c */ /* 0x000fee000bf23070 */
[----:B------:R-:W1:Y:S01]  /*5930*/  MUFU.EX2 R234, R11 ;  /* 0x0000000b00ea7308 */ /* 0x000e620000000800 */
[----:B------:R-:W-:Y:S01]  /*5940*/  FFMA.FTZ R13, R13, UR14, -R2 ;  /* 0x0000000e0d0d7c23 */ /* 0x000fe20008010802 */
[----:B---3--:R-:W-:Y:S01]  /*5950*/  @!P2 FADD.FTZ R229, -R229, -RZ ;  /* 0x800000ffe5e5a221 */ /* 0x008fe20000010100 */
[--C-:B------:R-:W-:Y:S01]  /*5960*/  FFMA.FTZ R14, R14, UR14, -R0.reuse ;  /* 0x0000000e0e0e7c23 */ /* 0x100fe20008010800 */
[----:B------:R-:W-:Y:S06]  /*5970*/  PRMT R4, R136, 0x7770, RZ ;  /* 0x0000777088047816 */ /* 0x000fec00000000ff */
[----:B------:R-:W3:Y:S01]  /*5980*/  MUFU.EX2 R224, R13 ;  /* 0x0000000d00e07308 */ /* 0x000ee20000000800 */
[----:B------:R-:W-:Y:S01]  /*5990*/  ISETP.GT.U32.AND P2, PT, R143, UR13, PT ;  /* 0x0000000d8f007c0c */ /* 0x000fe2000bf44070 */
[----:B------:R-:W-:Y:S01]  /*59a0*/  FFMA.FTZ R15, R15, UR14, -R0 ;  /* 0x0000000e0f0f7c23 */ /* 0x000fe20008010800 */
[----:B------:R-:W-:Y:S07]  /*59b0*/  @!P5 FADD.FTZ R225, -R225, -RZ ;  /* 0x800000ffe1e1d221 */ /* 0x000fee0000010100 */
[----:B------:R-:W3:Y:S01]  /*59c0*/  MUFU.EX2 R202, R16 ;  /* 0x0000001000ca7308 */ /* 0x000ee20000000800 */
[----:B----4-:R-:W-:Y:S01]  /*59d0*/  @!P6 FADD.FTZ R235, -R235, -RZ ;  /* 0x800000ffebebe221 */ /* 0x010fe20000010100 */
[----:B------:R-:W-:Y:S01]  /*59e0*/  ISETP.LE.U32.AND P5, PT, R4, UR13, PT ;  /* 0x0000000d04007c0c */ /* 0x000fe2000bfa3070 */
[--C-:B------:R-:W-:Y:S07]  /*59f0*/  FFMA.FTZ R17, R17, UR14, -R132.reuse ;  /* 0x0000000e11117c23 */ /* 0x100fee0008010884 */
[----:B------:R-:W4:Y:S01]  /*5a00*/  MUFU.EX2 R233, R14 ;  /* 0x0000000e00e97308 */ /* 0x000f220000000800 */
[----:B------:R-:W-:Y:S01]  /*5a10*/  ISETP.GT.U32.AND P6, PT, R144, UR13, PT ;  /* 0x0000000d90007c0c */ /* 0x000fe2000bfc4070 */
[----:B-1----:R-:W-:Y:S01]  /*5a20*/  @!P1 FADD.FTZ R234, -R234, -RZ ;  /* 0x800000ffeaea9221 */ /* 0x002fe20000010100 */
[----:B------:R-:W-:Y:S07]  /*5a30*/  ISETP.GT.U32.AND P1, PT, R142, UR13, PT ;  /* 0x0000000d8e007c0c */ /* 0x000fee000bf24070 */
[----:B------:R-:W1:Y:S01]  /*5a40*/  MUFU.EX2 R232, R15 ;  /* 0x0000000f00e87308 */ /* 0x000e620000000800 */
[C---:B------:R-:W-:Y:S01]  /*5a50*/  PRMT R5, R136.reuse, 0x7771, RZ ;  /* 0x0000777188057816 */ /* 0x040fe200000000ff */
[--C-:B------:R-:W-:Y:S01]  /*5a60*/  FFMA.FTZ R19, R19, UR14, -R3.reuse ;  /* 0x0000000e13137c23 */ /* 0x100fe20008010803 */
[----:B------:R-:W-:Y:S01]  /*5a70*/  PRMT R6, R136, 0x7772, RZ ;  /* 0x0000777288067816 */ /* 0x000fe200000000ff */
[----:B---3--:R-:W-:Y:S01]  /*5a80*/  @P2 FADD.FTZ R224, -R224, -RZ ;  /* 0x800000ffe0e02221 */ /* 0x008fe20000010100 */
[----:B------:R-:W-:Y:S05]  /*5a90*/  PRMT R136, R136, 0x7773, RZ ;  /* 0x0000777388887816 */ /* 0x000fea00000000ff */
[----:B------:R-:W3:Y:S01]  /*5aa0*/  MUFU.EX2 R201, R17 ;  /* 0x0000001100c97308 */ /* 0x000ee20000000800 */
[----:B------:R-:W-:Y:S01]  /*5ab0*/  LOP3.LUT R4, R138, 0xff, RZ, 0xc0, !PT ;  /* 0x000000ff8a047812 */ /* 0x000fe200078ec0ff */
[--C-:B------:R-:W-:Y:S01]  /*5ac0*/  FFMA.FTZ R18, R18, UR14, -R3.reuse ;  /* 0x0000000e12127c23 */ /* 0x100fe20008010803 */
[----:B------:R-:W-:Y:S07]  /*5ad0*/  ISETP.GT.U32.AND P2, PT, R5, UR13, PT ;  /* 0x0000000d05007c0c */ /* 0x000fee000bf44070 */
[----:B------:R-:W3:Y:S01]  /*5ae0*/  MUFU.EX2 R213, R19 ;  /* 0x0000001300d57308 */ /* 0x000ee20000000800 */
[----:B------:R-:W-:Y:S01]  /*5af0*/  @!P5 FADD.FTZ R202, -R202, -RZ ;  /* 0x800000ffcacad221 */ /* 0x000fe20000010100 */
[----:B------:R-:W-:Y:S01]  /*5b00*/  ISETP.GT.U32.AND P5, PT, R136, UR13, PT ;  /* 0x0000000d88007c0c */ /* 0x000fe2000bfa4070 */
[----:B----4-:R-:W-:Y:S01]  /*5b10*/  @P6 FADD.FTZ R233, -R233, -RZ ;  /* 0x800000ffe9e96221 */ /* 0x010fe20000010100 */
[----:B------:R-:W-:Y:S01]  /*5b20*/  ISETP.LE.U32.AND P6, PT, R4, UR13, PT ;  /* 0x0000000d04007c0c */ /* 0x000fe2000bfc3070 */
[----:B-1----:R-:W-:Y:S05]  /*5b30*/  @P1 FADD.FTZ R232, -R232, -RZ ;  /* 0x800000ffe8e81221 */ /* 0x002fea0000010100 */
[----:B------:R-:W1:Y:S01]  /*5b40*/  MUFU.EX2 R214, R18 ;  /* 0x0000001200d67308 */ /* 0x000e620000000800 */
[----:B------:R-:W-:Y:S01]  /*5b50*/  LOP3.LUT R4, R138, 0xffff, RZ, 0xc0, !PT ;  /* 0x0000ffff8a047812 */ /* 0x000fe200078ec0ff */
[--C-:B------:R-:W-:Y:S01]  /*5b60*/  FFMA.FTZ R20, R20, UR14, -R132.reuse ;  /* 0x0000000e14147c23 */ /* 0x100fe20008010884 */
[----:B------:R-:W-:Y:S01]  /*5b70*/  ISETP.GT.U32.AND P1, PT, R6, UR13, PT ;  /* 0x0000000d06007c0c */ /* 0x000fe2000bf24070 */
[----:B------:R-:W-:Y:S01]  /*5b80*/  FFMA.FTZ R21, R21, UR14, -R132 ;  /* 0x0000000e15157c23 */ /* 0x000fe20008010884 */
[----:B------:R-:W-:Y:S05]  /*5b90*/  SHF.R.U32.HI R4, RZ, 0x8, R4 ;  /* 0x00000008ff047819 */ /* 0x000fea0000011604 */
[----:B------:R-:W4:Y:S01]  /*5ba0*/  MUFU.EX2 R194, R20 ;  /* 0x0000001400c27308 */ /* 0x000f220000000800 */
[----:B------:R-:W-:Y:S01]  /*5bb0*/  SHF.R.U32.HI R5, RZ, 0x18, R138 ;  /* 0x00000018ff057819 */ /* 0x000fe2000001168a */
[----:B---3--:R-:W-:Y:S01]  /*5bc0*/  @P2 FADD.FTZ R201, -R201, -RZ ;  /* 0x800000ffc9c92221 */ /* 0x008fe20000010100 */
[----:B------:R-:W-:Y:S01]  /*5bd0*/  PRMT R6, R138, 0x7632, R6 ;  /* 0x000076328a067816 */ /* 0x000fe20000000006 */
[----:B------:R-:W-:Y:S01]  /*5be0*/  @P5 FADD.FTZ R213, -R213, -RZ ;  /* 0x800000ffd5d55221 */ /* 0x000fe20000010100 */
[----:B------:R-:W-:Y:S05]  /*5bf0*/  LOP3.LUT R4, R4, 0xffff, RZ, 0xc0, !PT ;  /* 0x0000ffff04047812 */ /* 0x000fea00078ec0ff */
[----:B------:R-:W3:Y:S01]  /*5c00*/  MUFU.EX2 R193, R21 ;  /* 0x0000001500c17308 */ /* 0x000ee20000000800 */
[----:B------:R-:W-:Y:S01]  /*5c10*/  ISETP.LE.U32.AND P2, PT, R5, UR13, PT ;  /* 0x0000000d05007c0c */ /* 0x000fe2000bf43070 */
[--C-:B------:R-:W-:Y:S01]  /*5c20*/  FFMA.FTZ R23, R23, UR14, -R3.reuse ;  /* 0x0000000e17177c23 */ /* 0x100fe20008010803 */
[----:B------:R-:W-:Y:S01]  /*5c30*/  LOP3.LUT R5, R6, 0xff, RZ, 0xc0, !PT ;  /* 0x000000ff06057812 */ /* 0x000fe200078ec0ff */
[----:B-1----:R-:W-:Y:S01]  /*5c40*/  @P1 FADD.FTZ R214, -R214, -RZ ;  /* 0x800000ffd6d61221 */ /* 0x002fe20000010100 */
[----:B------:R-:W-:Y:S01]  /*5c50*/  ISETP.LE.U32.AND P5, PT, R4, UR13, PT ;  /* 0x0000000d04007c0c */ /* 0x000fe2000bfa3070 */
[----:B------:R-:W-:Y:S01]  /*5c60*/  FFMA.FTZ R24, R24, UR14, -R2 ;  /* 0x0000000e18187c23 */ /* 0x000fe20008010802 */
[----:B------:R-:W-:Y:S01]  /*5c70*/  LOP3.LUT R4, R135, 0xffff, RZ, 0xc0, !PT ;  /* 0x0000ffff87047812 */ /* 0x000fe200078ec0ff */
[----:B------:R-:W-:Y:S01]  /*5c80*/  FFMA.FTZ R22, R22, UR14, -R3 ;  /* 0x0000000e16167c23 */ /* 0x000fe20008010803 */
[----:B------:R-:W-:Y:S01]  /*5c90*/  ISETP.LE.U32.AND P1, PT, R5, UR13, PT ;  /* 0x0000000d05007c0c */ /* 0x000fe2000bf23070 */
[----:B------:R-:W1:Y:S01]  /*5ca0*/  MUFU.EX2 R212, R23 ;  /* 0x0000001700d47308 */ /* 0x000e620000000800 */
[----:B------:R-:W-:Y:S01]  /*5cb0*/  LOP3.LUT R5, R135, 0xff, RZ, 0xc0, !PT ;  /* 0x000000ff87057812 */ /* 0x000fe200078ec0ff */
[----:B----4-:R-:W-:Y:S01]  /*5cc0*/  @!P6 FADD.FTZ R194, -R194, -RZ ;  /* 0x800000ffc2c2e221 */ /* 0x010fe20000010100 */
[----:B------:R-:W-:Y:S07]  /*5cd0*/  SHF.R.U32.HI R4, RZ, 0x8, R4 ;  /* 0x00000008ff047819 */ /* 0x000fee0000011604 */
[----:B------:R-:W4:Y:S01]  /*5ce0*/  MUFU.EX2 R222, R24 ;  /* 0x0000001800de7308 */ /* 0x000f220000000800 */
[----:B------:R-:W-:Y:S01]  /*5cf0*/  ISETP.LE.U32.AND P6, PT, R5, UR13, PT ;  /* 0x0000000d05007c0c */ /* 0x000fe2000bfc3070 */
[----:B------:R-:W-:Y:S01]  /*5d00*/  FFMA.FTZ R27, R27, UR14, -R0 ;  /* 0x0000000e1b1b7c23 */ /* 0x000fe20008010800 */
[----:B------:R-:W-:Y:S07]  /*5d10*/  LOP3.LUT R4, R4, 0xffff, RZ, 0xc0, !PT ;  /* 0x0000ffff04047812 */ /* 0x000fee00078ec0ff */
[----:B------:R-:W4:Y:S01]  /*5d20*/  MUFU.EX2 R210, R22 ;  /* 0x0000001600d27308 */ /* 0x000f220000000800 */
[----:B---3--:R-:W-:Y:S01]  /*5d30*/  @!P5 FADD.FTZ R193, -R193, -RZ ;  /* 0x800000ffc1c1d221 */ /* 0x008fe20000010100 */
[----:B------:R-:W-:Y:S01]  /*5d40*/  FFMA.FTZ R28, R28, UR14, -R2 ;  /* 0x0000000e1c1c7c23 */ /* 0x000fe20008010802 */
[----:B------:R-:W-:Y:S01]  /*5d50*/  ISETP.LE.U32.AND P5, PT, R4, UR13, PT ;  /* 0x0000000d04007c0c */ /* 0x000fe2000bfa3070 */
[----:B------:R-:W-:Y:S01]  /*5d60*/  FFMA.FTZ R26, R26, UR14, -R0 ;  /* 0x0000000e1a1a7c23 */ /* 0x000fe20008010800 */
[----:B------:R-:W-:Y:S01]  /*5d70*/  PRMT R4, R135, 0x7632, R4 ;  /* 0x0000763287047816 */ /* 0x000fe20000000004 */
[----:B-1----:R-:W-:Y:S01]  /*5d80*/  @!P2 FADD.FTZ R212, -R212, -RZ ;  /* 0x800000ffd4d4a221 */ /* 0x002fe20000010100 */
[----:B------:R-:W-:Y:S03]  /*5d90*/  SHF.R.U32.HI R135, RZ, 0x18, R135 ;  /* 0x00000018ff877819 */ /* 0x000fe60000011687 */
[----:B------:R-:W1:Y:S01]  /*5da0*/  MUFU.EX2 R230, R27 ;  /* 0x0000001b00e67308 */ /* 0x000e620000000800 */
[----:B------:R-:W-:Y:S01]  /*5db0*/  LOP3.LUT R4, R4, 0xff, RZ, 0xc0, !PT ;  /* 0x000000ff04047812 */ /* 0x000fe200078ec0ff */
[----:B----4-:R-:W-:Y:S01]  /*5dc0*/  @!P6 FADD.FTZ R222, -R222, -RZ ;  /* 0x800000ffdedee221 */ /* 0x010fe20000010100 */
[----:B------:R-:W-:Y:S07]  /*5dd0*/  ISETP.LE.U32.AND P2, PT, R135, UR13, PT ;  /* 0x0000000d87007c0c */ /* 0x000fee000bf43070 */
[----:B------:R-:W3:Y:S01]  /*5de0*/  MUFU.EX2 R221, R28 ;  /* 0x0000001c00dd7308 */ /* 0x000ee20000000800 */
[----:B------:R-:W-:Y:S01]  /*5df0*/  ISETP.LE.U32.AND P6, PT, R145, UR13, PT ;  /* 0x0000000d91007c0c */ /* 0x000fe2000bfc3070 */
[----:B------:R-:W-:Y:S01]  /*5e00*/  @!P1 FADD.FTZ R210, -R210, -RZ ;  /* 0x800000ffd2d29221 */ /* 0x000fe20000010100 */
[----:B------:R-:W-:Y:S07]  /*5e10*/  ISETP.LE.U32.AND P1, PT, R4, UR13, PT ;  /* 0x0000000d04007c0c */ /* 0x000fee000bf23070 */
[----:B------:R-:W4:Y:S01]  /*5e20*/  MUFU.EX2 R231, R26 ;  /* 0x0000001a00e77308 */ /* 0x000f220000000800 */
[----:B------:R-:W-:Y:S01]  /*5e30*/  FFMA.FTZ R31, R31, UR14, -R0 ;  /* 0x0000000e1f1f7c23 */ /* 0x000fe20008010800 */
[----:B------:R-:W-:Y:S04]  /*5e40*/  IMAD.WIDE.U32 R10, R158, -0x2daee0ad, RZ ;  /* 0xd2511f539e0a7825 */ /* 0x000fe800078e00ff */
[----:B------:R-:W-:Y:S01]  /*5e50*/  FFMA.FTZ R32, R32, UR14, -R132 ;  /* 0x0000000e20207c23 */ /* 0x000fe20008010884 */
[----:B------:R-:W-:Y:S03]  /*5e60*/  FFMA.FTZ R30, R30, UR14, -R0 ;  /* 0x0000000e1e1e7c23 */ /* 0x000fe60008010800 */
[----:B------:R-:W2:Y:S01]  /*5e70*/  MUFU.EX2 R226, R31 ;  /* 0x0000001f00e27308 */ /* 0x000ea20000000800 */
[----:B------:R-:W-:Y:S01]  /*5e80*/  LOP3.LUT R4, R148, UR45, R11, 0x96, !PT ;  /* 0x0000002d94047c12 */ /* 0x000fe2000f8e960b */
[----:B-1----:R-:W-:Y:S01]  /*5e90*/  @!P2 FADD.FTZ R230, -R230, -RZ ;  /* 0x800000ffe6e6a221 */ /* 0x002fe20000010100 */
[----:B------:R-:W-:Y:S07]  /*5ea0*/  ISETP.GT.U32.AND P2, PT, R146, UR13, PT ;  /* 0x0000000d92007c0c */ /* 0x000fee000bf44070 */
[----:B------:R-:W1:Y:S01]  /*5eb0*/  MUFU.EX2 R192, R32 ;  /* 0x0000002000c07308 */ /* 0x000e620000000800 */
[----:B---3--:R-:W-:Y:S01]  /*5ec0*/  @!P6 FADD.FTZ R221, -R221, -RZ ;  /* 0x800000ffdddde221 */ /* 0x008fe20000010100 */
[----:B------:R-:W-:Y:S01]  /*5ed0*/  ISETP.LE.U32.AND P6, PT, R154, UR13, PT ;  /* 0x0000000d9a007c0c */ /* 0x000fe2000bfc3070 */
[----:B------:R-:W-:Y:S04]  /*5ee0*/  IMAD.WIDE.U32 R6, R166, -0x326172a9, RZ ;  /* 0xcd9e8d57a6067825 */ /* 0x000fe800078e00ff */
[----:B----4-:R-:W-:Y:S03]  /*5ef0*/  @!P1 FADD.FTZ R231, -R231, -RZ ;  /* 0x800000ffe7e79221 */ /* 0x010fe60000010100 */
[----:B------:R-:W3:Y:S01]  /*5f00*/  MUFU.EX2 R227, R30 ;  /* 0x0000001e00e37308 */ /* 0x000ee20000000800 */
[----:B------:R-:W-:Y:S01]  /*5f10*/  ISETP.GT.U32.AND P1, PT, R149, UR13, PT ;  /* 0x0000000d95007c0c */ /* 0x000fe2000bf24070 */
[----:B------:R-:W-:Y:S01]  /*5f20*/  IMAD.WIDE.U32 R4, R4, -0x326172a9, RZ ;  /* 0xcd9e8d5704047825 */ /* 0x000fe200078e00ff */
[----:B------:R-:W-:Y:S03]  /*5f30*/  LOP3.LUT R7, R152, UR10, R7, 0x96, !PT ;  /* 0x0000000a98077c12 */ /* 0x000fe6000f8e9607 */
[--C-:B------:R-:W-:Y:S01]  /*5f40*/  FFMA.FTZ R35, R35, UR14, -R3.reuse ;  /* 0x0000000e23237c23 */ /* 0x100fe20008010803 */
[----:B------:R-:W-:Y:S01]  /*5f50*/  FFMA.FTZ R25, R25, UR14, -R2 ;  /* 0x0000000e19197c23 */ /* 0x000fe20008010802 */
[----:B------:R-:W-:Y:S01]  /*5f60*/  PRMT R14, R4, 0x7770, RZ ;  /* 0x00007770040e7816 */ /* 0x000fe200000000ff */
[----:B------:R-:W-:Y:S01]  /*5f70*/  FFMA.FTZ R34, R34, UR14, -R3 ;  /* 0x0000000e22227c23 */ /* 0x000fe20008010803 */
[C---:B------:R-:W-:Y:S01]  /*5f80*/  PRMT R13, R4.reuse, 0x7771, RZ ;  /* 0x00007771040d7816 */ /* 0x040fe200000000ff */
[----:B------:R-:W4:Y:S01]  /*5f90*/  MUFU.EX2 R204, R35 ;  /* 0x0000002300cc7308 */ /* 0x000f220000000800 */
[----:B------:R-:W-:Y:S01]  /*5fa0*/  PRMT R15, R4, 0x7772, RZ ;  /* 0x00007772040f7816 */ /* 0x000fe200000000ff */
[----:B--2---:R-:W-:Y:S01]  /*5fb0*/  @P2 FADD.FTZ R226, -R226, -RZ ;  /* 0x800000ffe2e22221 */ /* 0x004fe20000010100 */
[----:B------:R-:W-:Y:S01]  /*5fc0*/  PRMT R12, R4, 0x7773, RZ ;  /* 0x00007773040c7816 */ /* 0x000fe200000000ff */
[----:B-1----:R-:W-:Y:S01]  /*5fd0*/  @!P6 FADD.FTZ R192, -R192, -RZ ;  /* 0x800000ffc0c0e221 */ /* 0x002fe20000010100 */
[----:B------:R-:W-:Y:S05]  /*5fe0*/  LOP3.LUT R4, R7, 0xff, RZ, 0xc0, !PT ;  /* 0x000000ff07047812 */ /* 0x000fea00078ec0ff */
[----:B------:R-:W1:Y:S01]  /*5ff0*/  MUFU.EX2 R223, R25 ;  /* 0x0000001900df7308 */ /* 0x000e620000000800 */
[----:B------:R-:W-:Y:S01]  /*6000*/  ISETP.GT.U32.AND P2, PT, R155, UR13, PT ;  /* 0x0000000d9b007c0c */ /* 0x000fe2000bf44070 */
[----:B---3--:R-:W-:Y:S01]  /*6010*/  @P1 FADD.FTZ R227, -R227, -RZ ;  /* 0x800000ffe3e31221 */ /* 0x008fe20000010100 */
[----:B------:R-:W-:Y:S07]  /*6020*/  ISETP.LE.U32.AND P6, PT, R4, UR13, PT ;  /* 0x0000000d04007c0c */ /* 0x000fee000bfc3070 */
[----:B------:R-:W2:Y:S01]  /*6030*/  MUFU.EX2 R203, R34 ;  /* 0x0000002200cb7308 */ /* 0x000ea20000000800 */
[----:B------:R-:W-:Y:S01]  /*6040*/  LOP3.LUT R4, R7, 0xffff, RZ, 0xc0, !PT ;  /* 0x0000ffff07047812 */ /* 0x000fe200078ec0ff */
[----:B------:R-:W-:Y:S01]  /*6050*/  FFMA.FTZ R36, R36, UR14, -R132 ;  /* 0x0000000e24247c23 */ /* 0x000fe20008010884 */
[----:B------:R-:W-:Y:S01]  /*6060*/  ISETP.GT.U32.AND P1, PT, R151, UR13, PT ;  /* 0x0000000d97007c0c */ /* 0x000fe2000bf24070 */
[----:B------:R-:W-:Y:S01]  /*6070*/  IMAD.WIDE.U32 R8, R157, -0x2daee0ad, RZ ;  /* 0xd2511f539d087825 */ /* 0x000fe200078e00ff */
[----:B------:R-:W-:Y:S05]  /*6080*/  SHF.R.U32.HI R4, RZ, 0x8, R4 ;  /* 0x00000008ff047819 */ /* 0x000fea0000011604 */
[----:B------:R-:W3:Y:S01]  /*6090*/  MUFU.EX2 R175, R36 ;  /* 0x0000002400af7308 */ /* 0x000ee20000000800 */
[----:B------:R-:W-:Y:S01]  /*60a0*/  FFMA.FTZ R37, R37, UR14, -R132 ;  /* 0x0000000e25257c23 */ /* 0x000fe20008010884 */
[----:B------:R-:W-:Y:S01]  /*60b0*/  PRMT R11, R7, 0x7632, R11 ;  /* 0x00007632070b7816 */ /* 0x000fe2000000000b */
[--C-:B------:R-:W-:Y:S01]  /*60c0*/  FFMA.FTZ R29, R29, UR14, -R2.reuse ;  /* 0x0000000e1d1d7c23 */ /* 0x100fe20008010802 */
[----:B------:R-:W-:Y:S01]  /*60d0*/  LOP3.LUT R4, R4, 0xffff, RZ, 0xc0, !PT ;  /* 0x0000ffff04047812 */ /* 0x000fe200078ec0ff */
[----:B----4-:R-:W-:Y:S01]  /*60e0*/  @P2 FADD.FTZ R204, -R204, -RZ ;  /* 0x800000ffcccc2221 */ /* 0x010fe20000010100 */
[----:B------:R-:W-:Y:S04]  /*60f0*/  LOP3.LUT R9, R10, UR42, R9, 0x96, !PT ;  /* 0x0000002a0a097c12 */ /* 0x000fe8000f8e9609 */
[----:B------:R-:W4:Y:S01]  /*6100*/  MUFU.EX2 R172, R37 ;  /* 0x0000002500ac7308 */ /* 0x000f220000000800 */
[----:B------:R-:W-:Y:S01]  /*6110*/  LOP3.LUT R5, R150, UR10, R5, 0x96, !PT ;  /* 0x0000000a96057c12 */ /* 0x000fe2000f8e9605 */
[----:B-1----:R-:W-:Y:S01]  /*6120*/  @!P5 FADD.FTZ R223, -R223, -RZ ;  /* 0x800000ffdfdfd221 */ /* 0x002fe20000010100 */
[----:B------:R-:W-:Y:S07]  /*6130*/  SHF.R.U32.HI R10, RZ, 0x18, R7 ;  /* 0x00000018ff0a7819 */ /* 0x000fee0000011607 */
[----:B------:R-:W1:Y:S01]  /*6140*/  MUFU.EX2 R219, R29 ;  /* 0x0000001d00db7308 */ /* 0x000e620000000800 */
[----:B------:R-:W-:Y:S01]  /*6150*/  LOP3.LUT R7, R11, 0xff, RZ, 0xc0, !PT ;  /* 0x000000ff0b077812 */ /* 0x000fe200078ec0ff */
[----:B--2---:R-:W-:Y:S01]  /*6160*/  @P1 FADD.FTZ R203, -R203, -RZ ;  /* 0x800000ffcbcb1221 */ /* 0x004fe20000010100 */
[----:B------:R-:W-:Y:S01]  /*6170*/  ISETP.LE.U32.AND P2, PT, R4, UR13, PT ;  /* 0x0000000d04007c0c */ /* 0x000fe2000bf43070 */
[----:B------:R-:W-:Y:S01]  /*6180*/  FFMA.FTZ R40, R40, UR14, -R2 ;  /* 0x0000000e28287c23 */ /* 0x000fe20008010802 */
[----:B------:R-:W-:Y:S01]  /*6190*/  ISETP.GT.U32.AND P5, PT, R147, UR13, PT ;  /* 0x0000000d93007c0c */ /* 0x000fe2000bfa4070 */
[--C-:B------:R-:W-:Y:S01]  /*61a0*/  FFMA.FTZ R38, R38, UR14, -R3.reuse ;  /* 0x0000000e26267c23 */ /* 0x100fe20008010803 */
[----:B------:R-:W-:Y:S01]  /*61b0*/  LOP3.LUT R4, R5, 0xffff, RZ, 0xc0, !PT ;  /* 0x0000ffff05047812 */ /* 0x000fe200078ec0ff */
[----:B---3--:R-:W-:Y:S01]  /*61c0*/  @!P6 FADD.FTZ R175, -R175, -RZ ;  /* 0x800000ffafafe221 */ /* 0x008fe20000010100 */
[----:B------:R-:W-:Y:S01]  /*61d0*/  ISETP.LE.U32.AND P1, PT, R7, UR13, PT ;  /* 0x0000000d07007c0c */ /* 0x000fe2000bf23070 */
[----:B------:R-:W2:Y:S01]  /*61e0*/  MUFU.EX2 R208, R40 ;  /* 0x0000002800d07308 */ /* 0x000ea20000000800 */
[----:B------:R-:W-:Y:S01]  /*61f0*/  LOP3.LUT R7, R5, 0xff, RZ, 0xc0, !PT ;  /* 0x000000ff05077812 */ /* 0x000fe200078ec0ff */
[----:B------:R-:W-:Y:S01]  /*6200*/  FFMA.FTZ R33, R33, UR14, -R132 ;  /* 0x0000000e21217c23 */ /* 0x000fe20008010884 */
[----:B------:R-:W-:Y:S07]  /*6210*/  SHF.R.U32.HI R4, RZ, 0x8, R4 ;  /* 0x00000008ff047819 */ /* 0x000fee0000011604 */
[----:B------:R-:W3:Y:S01]  /*6220*/  MUFU.EX2 R198, R38 ;  /* 0x0000002600c67308 */ /* 0x000ee20000000800 */
[----:B------:R-:W-:Y:S01]  /*6230*/  ISETP.LE.U32.AND P6, PT, R7, UR13, PT ;  /* 0x0000000d07007c0c */ /* 0x000fe2000bfc3070 */
[----:B----4-:R-:W-:Y:S01]  /*6240*/  @!P2 FADD.FTZ R172, -R172, -RZ ;  /* 0x800000ffacaca221 */ /* 0x010fe20000010100 */
[----:B------:R-:W-:Y:S07]  /*6250*/  LOP3.LUT R4, R4, 0xffff, RZ, 0xc0, !PT ;  /* 0x0000ffff04047812 */ /* 0x000fee00078ec0ff */
[----:B------:R-:W4:Y:S01]  /*6260*/  MUFU.EX2 R189, R33 ;  /* 0x0000002100bd7308 */ /* 0x000f220000000800 */
[----:B-1----:R-:W-:Y:S01]  /*6270*/  @P5 FADD.FTZ R219, -R219, -RZ ;  /* 0x800000ffdbdb5221 */ /* 0x002fe20000010100 */
[----:B------:R-:W-:Y:S01]  /*6280*/  ISETP.GT.U32.AND P5, PT, R153, UR13, PT ;  /* 0x0000000d99007c0c */ /* 0x000fe2000bfa4070 */
[----:B------:R-:W-:Y:S01]  /*6290*/  FFMA.FTZ R44, R44, UR14, -R2 ;  /* 0x0000000e2c2c7c23 */ /* 0x000fe20008010802 */
[----:B------:R-:W-:Y:S01]  /*62a0*/  ISETP.LE.U32.AND P2, PT, R4, UR13, PT ;  /* 0x0000000d04007c0c */ /* 0x000fe2000bf43070 */
[----:B------:R-:W-:Y:S01]  /*62b0*/  FFMA.FTZ R42, R42, UR14, -R0 ;  /* 0x0000000e2a2a7c23 */ /* 0x000fe20008010800 */
[----:B------:R-:W-:Y:S04]  /*62c0*/  PRMT R4, R5, 0x7632, R4 ;  /* 0x0000763205047816 */ /* 0x000fe80000000004 */
[----:B------:R-:W1:Y:S01]  /*62d0*/  MUFU.EX2 R205, R44 ;  /* 0x0000002c00cd7308 */ /* 0x000e620000000800 */
[----:B------:R-:W-:Y:S01]  /*62e0*/  FFMA.FTZ R39, R39, UR14, -R3 ;  /* 0x0000000e27277c23 */ /* 0x000fe20008010803 */
[----:B------:R-:W-:Y:S01]  /*62f0*/  FFMA.FTZ R48, R48, UR14, -R132 ;  /* 0x0000000e30307c23 */ /* 0x000fe20008010884 */
[----:B------:R-:W-:Y:S01]  /*6300*/  LOP3.LUT R4, R4, 0xff, RZ, 0xc0, !PT ;  /* 0x000000ff04047812 */ /* 0x000fe200078ec0ff */
[----:B--2---:R-:W-:Y:S01]  /*6310*/  @!P6 FADD.FTZ R208, -R208, -RZ ;  /* 0x800000ffd0d0e221 */ /* 0x004fe20000010100 */
[----:B---3--:R-:W-:Y:S05]  /*6320*/  @!P1 FADD.FTZ R198, -R198, -RZ ;  /* 0x800000ffc6c69221 */ /* 0x008fea0000010100 */
[----:B------:R-:W2:Y:S01]  /*6330*/  MUFU.EX2 R218, R42 ;  /* 0x0000002a00da7308 */ /* 0x000ea20000000800 */
[----:B------:R-:W-:Y:S01]  /*6340*/  ISETP.LE.U32.AND P6, PT, R14, UR13, PT ;  /* 0x0000000d0e007c0c */ /* 0x000fe2000bfc3070 */
[----:B----4-:R-:W-:Y:S01]  /*6350*/  @P5 FADD.FTZ R189, -R189, -RZ ;  /* 0x800000ffbdbd5221 */ /* 0x010fe20000010100 */
[----:B------:R-:W-:Y:S07]  /*6360*/  ISETP.LE.U32.AND P1, PT, R4, UR13, PT ;  /* 0x0000000d04007c0c */ /* 0x000fee000bf23070 */
[----:B------:R-:W3:Y:S01]  /*6370*/  MUFU.EX2 R197, R39 ;  /* 0x0000002700c57308 */ /* 0x000ee20000000800 */
[----:B------:R-:W-:Y:S01]  /*6380*/  ISETP.LE.U32.AND P5, PT, R10, UR13, PT ;  /* 0x0000000d0a007c0c */ /* 0x000fe2000bfa3070 */
[----:B------:R-:W-:Y:S01]  /*6390*/  FFMA.FTZ R46, R46, UR14, -R0 ;  /* 0x0000000e2e2e7c23 */ /* 0x000fe20008010800 */
[----:B------:R-:W-:Y:S01]  /*63a0*/  PRMT R4, R6, 0x7770, RZ ;  /* 0x0000777006047816 */ /* 0x000fe200000000ff */
[----:B------:R-:W-:Y:S06]  /*63b0*/  FFMA.FTZ R41, R41, UR14, -R2 ;  /* 0x0000000e29297c23 */ /* 0x000fec0008010802 */
[----:B------:R-:W4:Y:S01]  /*63c0*/  MUFU.EX2 R169, R48 ;  /* 0x0000003000a97308 */ /* 0x000f220000000800 */
[----:B------:R-:W-:Y:S01]  /*63d0*/  FFMA.FTZ R43, R43, UR14, -R0 ;  /* 0x0000000e2b2b7c23 */ /* 0x000fe20008010800 */
[----:B------:R-:W-:Y:S01]  /*63e0*/  SHF.R.U32.HI R5, RZ, 0x18, R5 ;  /* 0x00000018ff057819 */ /* 0x000fe20000011605 */
[--C-:B------:R-:W-:Y:S07]  /*63f0*/  FFMA.FTZ R51, R51, UR14, -R3.reuse ;  /* 0x0000000e33337c23 */ /* 0x100fee0008010803 */
[----:B------:R-:W4:Y:S01]  /*6400*/  MUFU.EX2 R215, R46 ;  /* 0x0000002e00d77308 */ /* 0x000f220000000800 */
[----:B-1----:R-:W-:Y:S01]  /*6410*/  @!P6 FADD.FTZ R205, -R205, -RZ ;  /* 0x800000ffcdcde221 */ /* 0x002fe20000010100 */
[----:B------:R-:W-:Y:S01]  /*6420*/  ISETP.LE.U32.AND P6, PT, R4, UR13, PT ;  /* 0x0000000d04007c0c */ /* 0x000fe2000bfc3070 */
[----:B--2---:R-:W-:Y:S07]  /*6430*/  @!P1 FADD.FTZ R218, -R218, -RZ ;  /* 0x800000ffdada9221 */ /* 0x004fee0000010100 */
[----:B------:R-:W1:Y:S01]  /*6440*/  MUFU.EX2 R207, R41 ;  /* 0x0000002900cf7308 */ /* 0x000e620000000800 */
[----:B------:R-:W-:Y:S01]  /*6450*/  ISETP.GT.U32.AND P1, PT, R15, UR13, PT ;  /* 0x0000000d0f007c0c */ /* 0x000fe2000bf24070 */
[----:B---3--:R-:W-:Y:S01]  /*6460*/  @!P5 FADD.FTZ R197, -R197, -RZ ;  /* 0x800000ffc5c5d221 */ /* 0x008fe20000010100 */
[----:B------:R-:W-:Y:S07]  /*6470*/  ISETP.LE.U32.AND P5, PT, R5, UR13, PT ;  /* 0x0000000d05007c0c */ /* 0x000fee000bfa3070 */
[----:B------:R-:W2:Y:S01]  /*6480*/  MUFU.EX2 R217, R43 ;  /* 0x0000002b00d97308 */ /* 0x000ea20000000800 */
[C---:B------:R-:W-:Y:S01]  /*6490*/  PRMT R5, R6.reuse, 0x7771, RZ ;  /* 0x0000777106057816 */ /* 0x040fe200000000ff */
[----:B------:R-:W-:Y:S01]  /*64a0*/  FFMA.FTZ R45, R45, UR14, -R2 ;  /* 0x0000000e2d2d7c23 */ /* 0x000fe20008010802 */
[C---:B------:R-:W-:Y:S07]  /*64b0*/  PRMT R7, R6.reuse, 0x7772, RZ ;  /* 0x0000777206077816 */ /* 0x040fee00000000ff */
[----:B------:R-:W3:Y:S01]  /*64c0*/  MUFU.EX2 R191, R51 ;  /* 0x0000003300bf7308 */ /* 0x000ee20000000800 */
[----:B------:R-:W-:Y:S01]  /*64d0*/  PRMT R6, R6, 0x7773, RZ ;  /* 0x0000777306067816 */ /* 0x000fe200000000ff */
[----:B------:R-:W-:Y:S01]  /*64e0*/  FFMA.FTZ R47, R47, UR14, -R0 ;  /* 0x0000000e2f2f7c23 */ /* 0x000fe20008010800 */
[----:B------:R-:W-:Y:S01]  /*64f0*/  LOP3.LUT R4, R139, 0xff, RZ, 0xc0, !PT ;  /* 0x000000ff8b047812 */ /* 0x000fe200078ec0ff */
[----:B----4-:R-:W-:Y:S01]  /*6500*/  @!P6 FADD.FTZ R169, -R169, -RZ ;  /* 0x800000ffa9a9e221 */ /* 0x010fe20000010100 */
[----:B------:R-:W-:Y:S01]  /*6510*/  ISETP.GT.U32.AND P6, PT, R6, UR13, PT ;  /* 0x0000000d06007c0c */ /* 0x000fe2000bfc4070 */
[----:B------:R-:W-:Y:S01]  /*6520*/  @P1 FADD.FTZ R215, -R215, -RZ ;  /* 0x800000ffd7d71221 */ /* 0x000fe20000010100 */
[----:B-1----:R-:W-:Y:S01]  /*6530*/  @!P2 FADD.FTZ R207, -R207, -RZ ;  /* 0x800000ffcfcfa221 */ /* 0x002fe20000010100 */
[----:B------:R-:W-:Y:S02]  /*6540*/  ISETP.LE.U32.AND P1, PT, R4, UR13, PT ;  /* 0x0000000d04007c0c */ /* 0x000fe4000bf23070 */
[----:B------:R-:W1:Y:S01]  /*6550*/  MUFU.EX2 R206, R45 ;  /* 0x0000002d00ce7308 */ /* 0x000e620000000800 */
[----:B------:R-:W-:Y:S01]  /*6560*/  LOP3.LUT R4, R139, 0xffff, RZ, 0xc0, !PT ;  /* 0x0000ffff8b047812 */ /* 0x000fe200078ec0ff */
[----:B--2---:R-:W-:Y:S01]  /*6570*/  @!P5 FADD.FTZ R217, -R217, -RZ ;  /* 0x800000ffd9d9d221 */ /* 0x004fe20000010100 */
[----:B------:R-:W-:Y:S07]  /*6580*/  ISETP.GT.U32.AND P2, PT, R13, UR13, PT ;  /* 0x0000000d0d007c0c */ /* 0x000fee000bf44070 */
[----:B------:R-:W2:Y:S01]  /*6590*/  MUFU.EX2 R216, R47 ;  /* 0x0000002f00d87308 */ /* 0x000ea20000000800 */
[----:B------:R-:W-:Y:S01]  /*65a0*/  SHF.R.U32.HI R4, RZ, 0x8, R4 ;  /* 0x00000008ff047819 */ /* 0x000fe20000011604 */
[--C-:B------:R-:W-:Y:S01]  /*65b0*/  FFMA.FTZ R53, R53, UR14, -R132.reuse ;  /* 0x0000000e35357c23 */ /* 0x100fe20008010884 */
[----:B------:R-:W-:Y:S01]  /*65c0*/  ISETP.GT.U32.AND P5, PT, R12, UR13, PT ;  /* 0x0000000d0c007c0c */ /* 0x000fe2000bfa4070 */
[----:B------:R-:W-:Y:S01]  /*65d0*/  FFMA.FTZ R49, R49, UR14, -R132 ;  /* 0x0000000e31317c23 */ /* 0x000fe20008010884 */
[----:B------:R-:W-:Y:S05]  /*65e0*/  LOP3.LUT R4, R4, 0xffff, RZ, 0xc0, !PT ;  /* 0x0000ffff04047812 */ /* 0x000fea00078ec0ff */
[----:B------:R-:W4:Y:S01]  /*65f0*/  MUFU.EX2 R166, R53 ;  /* 0x0000003500a67308 */ /* 0x000f220000000800 */
[----:B---3--:R-:W-:Y:S01]  /*6600*/  @P6 FADD.FTZ R191, -R191, -RZ ;  /* 0x800000ffbfbf6221 */ /* 0x008fe20000010100 */
[--C-:B------:R-:W-:Y:S01]  /*6610*/  FFMA.FTZ R50, R50, UR14, -R3.reuse ;  /* 0x0000000e32327c23 */ /* 0x100fe20008010803 */
[----:B------:R-:W-:Y:S07]  /*6620*/  ISETP.LE.U32.AND P6, PT, R4, UR13, PT ;  /* 0x0000000d04007c0c */ /* 0x000fee000bfc3070 */
[----:B------:R-:W3:Y:S01]  /*6630*/  MUFU.EX2 R168, R49 ;  /* 0x0000003100a87308 */ /* 0x000ee20000000800 */
[----:B------:R-:W-:Y:S01]  /*6640*/  LOP3.LUT R4, R9, 0xffff, RZ, 0xc0, !PT ;  /* 0x0000ffff09047812 */ /* 0x000fe200078ec0ff */
[----:B-1----:R-:W-:Y:S01]  /*6650*/  @P2 FADD.FTZ R206, -R206, -RZ ;  /* 0x800000ffcece2221 */ /* 0x002fe20000010100 */
[----:B------:R-:W-:Y:S07]  /*6660*/  ISETP.GT.U32.AND P2, PT, R5, UR13, PT ;  /* 0x0000000d05007c0c */ /* 0x000fee000bf44070 */
[----:B------:R-:W1:Y:S01]  /*6670*/  MUFU.EX2 R190, R50 ;  /* 0x0000003200be7308 */ /* 0x000e620000000800 */
[----:B------:R-:W-:Y:S01]  /*6680*/  SHF.R.U32.HI R4, RZ, 0x8, R4 ;  /* 0x00000008ff047819 */ /* 0x000fe20000011604 */
[----:B--2---:R-:W-:Y:S01]  /*6690*/  @P5 FADD.FTZ R216, -R216, -RZ ;  /* 0x800000ffd8d85221 */ /* 0x004fe20000010100 */
[----:B------:R-:W-:Y:S01]  /*66a0*/  ISETP.GT.U32.AND P5, PT, R7, UR13, PT ;  /* 0x0000000d07007c0c */ /* 0x000fe2000bfa4070 */
[----:B------:R-:W-:Y:S01]  /*66b0*/  FFMA.FTZ R52, R52, UR14, -R132 ;  /* 0x0000000e34347c23 */ /* 0x000fe20008010884 */
[----:B------:R-:W-:Y:S01]  /*66c0*/  FFMA.FTZ R57, R57, UR14, -R2 ;  /* 0x0000000e39397c23 */ /* 0x000fe20008010802 */
[----:B------:R-:W-:Y:S01]  /*66d0*/  LOP3.LUT R4, R4, 0xffff, RZ, 0xc0, !PT ;  /* 0x0000ffff04047812 */ /* 0x000fe200078ec0ff */
[----:B------:R-:W-:Y:S03]  /*66e0*/  FFMA.FTZ R66, R66, UR14, -R3 ;  /* 0x0000000e42427c23 */ /* 0x000fe60008010803 */
[----:B------:R-:W2:Y:S01]  /*66f0*/  MUFU.EX2 R167, R52 ;  /* 0x0000003400a77308 */ /* 0x000ea20000000800 */
[----:B------:R-:W-:Y:S01]  /*6700*/  SHF.R.U32.HI R5, RZ, 0x18, R139 ;  /* 0x00000018ff057819 */ /* 0x000fe2000001168b */
[----:B----4-:R-:W-:Y:S01]  /*6710*/  @!P6 FADD.FTZ R166, -R166, -RZ ;  /* 0x800000ffa6a6e221 */ /* 0x010fe20000010100 */
[----:B------:R-:W-:Y:S07]  /*6720*/  PRMT R6, R139, 0x7632, R6 ;  /* 0x000076328b067816 */ /* 0x000fee0000000006 */
[----:B------:R-:W4:Y:S01]  /*6730*/  MUFU.EX2 R199, R57 ;  /* 0x0000003900c77308 */ /* 0x000f220000000800 */
[----:B------:R-:W-:Y:S01]  /*6740*/  ISETP.LE.U32.AND P6, PT, R4, UR13, PT ;  /* 0x0000000d04007c0c */ /* 0x000fe2000bfc3070 */
[----:B---3--:R-:W-:Y:S01]  /*6750*/  @P2 FADD.FTZ R168, -R168, -RZ ;  /* 0x800000ffa8a82221 */ /* 0x008fe20000010100 */
[----:B------:R-:W-:Y:S01]  /*6760*/  ISETP.LE.U32.AND P2, PT, R5, UR13, PT ;  /* 0x0000000d05007c0c */ /* 0x000fe2000bf43070 */
[--C-:B------:R-:W-:Y:S01]  /*6770*/  FFMA.FTZ R54, R54, UR14, -R3.reuse ;  /* 0x0000000e36367c23 */ /* 0x100fe20008010803 */
[----:B------:R-:W-:Y:S01]  /*6780*/  LOP3.LUT R5, R6, 0xff, RZ, 0xc0, !PT ;  /* 0x000000ff06057812 */ /* 0x000fe200078ec0ff */
[--C-:B------:R-:W-:Y:S01]  /*6790*/  FFMA.FTZ R55, R55, UR14, -R3.reuse ;  /* 0x0000000e37377c23 */ /* 0x100fe20008010803 */
[----:B------:R-:W-:Y:S01]  /*67a0*/  FFMA.FTZ R3, R67, UR14, -R3 ;  /* 0x0000000e43037c23 */ /* 0x000fe20008010803 */
[----:B-1----:R-:W-:Y:S01]  /*67b0*/  @P5 FADD.FTZ R190, -R190, -RZ ;  /* 0x800000ffbebe5221 */ /* 0x002fe20000010100 */
[----:B------:R-:W-:Y:S01]  /*67c0*/  FFMA.FTZ R56, R56, UR14, -R2 ;  /* 0x0000000e38387c23 */ /* 0x000fe20008010802 */
[----:B------:R-:W-:Y:S01]  /*67d0*/  ISETP.LE.U32.AND P5, PT, R5, UR13, PT ;  /* 0x0000000d05007c0c */ /* 0x000fe2000bfa3070 */
[--C-:B------:R-:W-:Y:S01]  /*67e0*/  FFMA.FTZ R64, R64, UR14, -R132.reuse ;  /* 0x0000000e40407c23 */ /* 0x100fe20008010884 */
[----:B------:R-:W-:Y:S01]  /*67f0*/  LOP3.LUT R5, R9, 0xff, RZ, 0xc0, !PT ;  /* 0x000000ff09057812 */ /* 0x000fe200078ec0ff */
[----:B------:R-:W-:Y:S01]  /*6800*/  FFMA.FTZ R132, R65, UR14, -R132 ;  /* 0x0000000e41847c23 */ /* 0x000fe20008010884 */
[----:B------:R-:W-:Y:S01]  /*6810*/  PRMT R17, R134, 0x7771, RZ ;  /* 0x0000777186117816 */ /* 0x000fe200000000ff */
[----:B------:R1:W-:Y:S01]  /*6820*/  MUFU.EX2 R170, R3 ;  /* 0x0000000300aa7308 */ /* 0x0003e20000000800 */
[----:B--2---:R-:W-:Y:S01]  /*6830*/  @!P1 FADD.FTZ R167, -R167, -RZ ;  /* 0x800000ffa7a79221 */ /* 0x004fe20000010100 */
[----:B------:R-:W-:Y:S01]  /*6840*/  ISETP.LE.U32.AND P1, PT, R5, UR13, PT ;  /* 0x0000000d05007c0c */ /* 0x000fe2000bf23070 */
[----:B----4-:R-:W-:Y:S07]  /*6850*/  @!P6 FADD.FTZ R199, -R199, -RZ ;  /* 0x800000ffc7c7e221 */ /* 0x010fee0000010100 */
[----:B------:R-:W2:Y:S01]  /*6860*/  MUFU.EX2 R200, R56 ;  /* 0x0000003800c87308 */ /* 0x000ea20000000800 */
[----:B------:R-:W-:Y:S01]  /*6870*/  ISETP.GT.U32.AND P6, PT, R17, UR13, PT ;  /* 0x0000000d11007c0c */ /* 0x000fe2000bfc4070 */
[----:B------:R-:W-:Y:S01]  /*6880*/  FFMA.FTZ R58, R58, UR14, -R0 ;  /* 0x0000000e3a3a7c23 */ /* 0x000fe20008010800 */
[C---:B------:R-:W-:Y:S07]  /*6890*/  PRMT R16, R134.reuse, 0x7770, RZ ;  /* 0x0000777086107816 */ /* 0x040fee00000000ff */
[----:B------:R-:W3:Y:S01]  /*68a0*/  MUFU.EX2 R165, R132 ;  /* 0x0000008400a57308 */ /* 0x000ee20000000800 */
[----:B------:R-:W-:Y:S01]  /*68b0*/  PRMT R5, R9, 0x7632, R5 ;  /* 0x0000763209057816 */ /* 0x000fe20000000005 */
[----:B------:R-:W-:Y:S01]  /*68c0*/  IMAD.IADD R158, R163, 0x1, R177 ;  /* 0x00000001a39e7824 */ /* 0x000fe200078e02b1 */
[----:B------:R-:W-:Y:S07]  /*68d0*/  PRMT R18, R134, 0x7772, RZ ;  /* 0x0000777286127816 */ /* 0x000fee00000000ff */
[----:B------:R-:W4:Y:S01]  /*68e0*/  MUFU.EX2 R188, R54 ;  /* 0x0000003600bc7308 */ /* 0x000f220000000800 */
[----:B------:R-:W-:Y:S01]  /*68f0*/  LOP3.LUT R4, R5, 0xff, RZ, 0xc0, !PT ;  /* 0x000000ff05047812 */ /* 0x000fe200078ec0ff */
[----:B------:R-:W-:Y:S01]  /*6900*/  FFMA.FTZ R60, R60, UR14, -R2 ;  /* 0x0000000e3c3c7c23 */ /* 0x000fe20008010802 */
[----:B-1----:R-:W-:Y:S07]  /*6910*/  PRMT R3, R8, 0x7771, RZ ;  /* 0x0000777108037816 */ /* 0x002fee00000000ff */
[----:B------:R-:W1:Y:S01]  /*6920*/  MUFU.EX2 R164, R64 ;  /* 0x0000004000a47308 */ /* 0x000e620000000800 */
[----:B------:R-:W-:Y:S01]  /*6930*/  SEL R159, R159, 0xfffffff0, !P0 ;  /* 0xfffffff09f9f7807 */ /* 0x000fe20004000000 */
[----:B--2---:R-:W-:Y:S01]  /*6940*/  @!P1 FADD.FTZ R200, -R200, -RZ ;  /* 0x800000ffc8c89221 */ /* 0x004fe20000010100 */
[----:B------:R-:W-:Y:S07]  /*6950*/  ISETP.LE.U32.AND P1, PT, R16, UR13, PT ;  /* 0x0000000d10007c0c */ /* 0x000fee000bf23070 */
[----:B------:R-:W2:Y:S01]  /*6960*/  MUFU.EX2 R211, R58 ;  /* 0x0000003a00d37308 */ /* 0x000ea20000000800 */
[----:B------:R-:W-:Y:S01]  /*6970*/  PRMT R5, R8, 0x7772, RZ ;  /* 0x0000777208057816 */ /* 0x000fe200000000ff */
[----:B---3--:R-:W-:Y:S01]  /*6980*/  @P6 FADD.FTZ R165, -R165, -RZ ;  /* 0x800000ffa5a56221 */ /* 0x008fe20000010100 */
[----:B------:R-:W-:Y:S07]  /*6990*/  ISETP.GT.U32.AND P6, PT, R3, UR13, PT ;  /* 0x0000000d03007c0c */ /* 0x000fee000bfc4070 */
[----:B------:R-:W-:Y:S01]  /*69a0*/  MUFU.EX2 R171, R66 ;  /* 0x0000004200ab7308 */ /* 0x000fe20000000800 */
[----:B------:R-:W-:Y:S01]  /*69b0*/  F2FP.RELU.F16.F32.PACK_AB R3, R220, R173 ;  /* 0x000000addc03723e */ /* 0x000fe200000008ff */
[----:B----4-:R-:W-:Y:S01]  /*69c0*/  @!P5 FADD.FTZ R188, -R188, -RZ ;  /* 0x800000ffbcbcd221 */ /* 0x010fe20000010100 */
[----:B------:R-:W-:Y:S01]  /*69d0*/  ISETP.LE.U32.AND P5, PT, R4, UR13, PT ;  /* 0x0000000d04007c0c */ /* 0x000fe2000bfa3070 */
[----:B------:R-:W-:Y:S01]  /*69e0*/  IMAD.IADD R161, R163, 0x1, R159 ;  /* 0x00000001a3a17824 */ /* 0x000fe200078e029f */
[----:B------:R-:W-:Y:S01]  /*69f0*/  PRMT R4, R8, 0x7770, RZ ;  /* 0x0000777008047816 */ /* 0x000fe200000000ff */
[----:B------:R3:W-:Y:S01]  /*6a00*/  STS [R163+0x1c400], R3 ;  /* 0x01c40003a3007388 */ /* 0x0007e20000000800 */
[----:B------:R-:W-:Y:S01]  /*6a10*/  F2FP.RELU.F16.F32.PACK_AB R6, R201, R202 ;  /* 0x000000cac906723e */ /* 0x000fe200000008ff */
[----:B-1----:R-:W-:Y:S01]  /*6a20*/  @!P1 FADD.FTZ R164, -R164, -RZ ;  /* 0x800000ffa4a49221 */ /* 0x002fe20000010100 */
[----:B------:R-:W-:Y:S01]  /*6a30*/  ISETP.LE.U32.AND P1, PT, R4, UR13, PT ;  /* 0x0000000d04007c0c */ /* 0x000fe2000bf23070 */
[----:B------:R-:W-:Y:S01]  /*6a40*/  IMAD.IADD R160, R159, 0x1, R158 ;  /* 0x000000019fa07824 */ /* 0x000fe200078e029e */
[----:B------:R-:W-:Y:S01]  /*6a50*/  F2FP.RELU.F16.F32.PACK_AB R4, R185, R187 ;  /* 0x000000bbb904723e */ /* 0x000fe200000008ff */
[----:B------:R-:W1:Y:S01]  /*6a60*/  MUFU.EX2 R186, R55 ;  /* 0x0000003700ba7308 */ /* 0x000e620000000800 */
[----:B------:R-:W-:Y:S01]  /*6a70*/  F2FP.RELU.F16.F32.PACK_AB R7, R224, R225 ;  /* 0x000000e1e007723e */ /* 0x000fe200000008ff */
[----:B------:R-:W-:Y:S01]  /*6a80*/  FFMA.FTZ R2, R61, UR14, -R2 ;  /* 0x0000000e3d027c23 */ /* 0x000fe20008010802 */
[--C-:B------:R-:W-:Y:S01]  /*6a90*/  FFMA.FTZ R62, R62, UR14, -R0.reuse ;  /* 0x0000000e3e3e7c23 */ /* 0x100fe20008010800 */
[----:B------:R4:W-:Y:S01]  /*6aa0*/  STS [R163+0x1c000], R4 ;  /* 0x01c00004a3007388 */ /* 0x0009e20000000800 */
[----:B--2---:R-:W-:Y:S01]  /*6ab0*/  @!P5 FADD.FTZ R211, -R211, -RZ ;  /* 0x800000ffd3d3d221 */ /* 0x004fe20000010100 */
[----:B------:R-:W-:Y:S01]  /*6ac0*/  ISETP.GT.U32.AND P5, PT, R18, UR13, PT ;  /* 0x0000000d12007c0c */ /* 0x000fe2000bfa4070 */
[--C-:B------:R-:W-:Y:S01]  /*6ad0*/  FFMA.FTZ R59, R59, UR14, -R0.reuse ;  /* 0x0000000e3b3b7c23 */ /* 0x100fe20008010800 */
[----:B------:R2:W-:Y:S01]  /*6ae0*/  STS [R161+0x1c000], R6 ;  /* 0x01c00006a1007388 */ /* 0x0005e20000000800 */
[----:B------:R-:W-:Y:S01]  /*6af0*/  FFMA.FTZ R0, R63, UR14, -R0 ;  /* 0x0000000e3f007c23 */ /* 0x000fe20008010800 */
[----:B------:R4:W2:Y:S01]  /*6b00*/  MUFU.EX2 R174, R2 ;  /* 0x0000000200ae7308 */ /* 0x0008a20000000800 */
[----:B------:R-:W-:Y:S01]  /*6b10*/  SHF.R.U32.HI R9, RZ, 0x18, R9 ;  /* 0x00000018ff097819 */ /* 0x000fe20000011609 */
[--C-:B------:R-:W-:Y:S01]  /*6b20*/  IMAD.IADD R155, R177, 0x1, R162.reuse ;  /* 0x00000001b19b7824 */ /* 0x100fe200078e02a2 */
[----:B------:R-:W-:Y:S07]  /*6b30*/  PRMT R134, R134, 0x7773, RZ ;  /* 0x0000777386867816 */ /* 0x000fee00000000ff */
[----:B------:R2:W-:Y:S01]  /*6b40*/  MUFU.EX2 R195, R0 ;  /* 0x0000000000c37308 */ /* 0x0005e20000000800 */
[----:B-1----:R-:W-:Y:S01]  /*6b50*/  @!P2 FADD.FTZ R186, -R186, -RZ ;  /* 0x800000ffbabaa221 */ /* 0x002fe20000010100 */
[----:B------:R-:W-:Y:S08]  /*6b60*/  ISETP.LE.U32.AND P2, PT, R9, UR13, PT ;  /* 0x0000000d09007c0c */ /* 0x000ff0000bf43070 */
[----:B------:R-:W1:Y:S01]  /*6b70*/  MUFU.EX2 R209, R59 ;  /* 0x0000003b00d17308 */ /* 0x000e620000000800 */
[----:B---3--:R-:W-:Y:S01]  /*6b80*/  F2FP.RELU.F16.F32.PACK_AB R3, R213, R214 ;  /* 0x000000d6d503723e */ /* 0x008fe200000008ff */
[----:B------:R-:W-:Y:S01]  /*6b90*/  @P5 FADD.FTZ R171, -R171, -RZ ;  /* 0x800000ffabab5221 */ /* 0x000fe20000010100 */
[----:B------:R-:W-:Y:S07]  /*6ba0*/  ISETP.GT.U32.AND P5, PT, R5, UR13, PT ;  /* 0x0000000d05007c0c */ /* 0x000fee000bfa4070 */
[----:B------:R-:W3:Y:S01]  /*6bb0*/  MUFU.EX2 R184, R60 ;  /* 0x0000003c00b87308 */ /* 0x000ee20000000800 */
[----:B------:R-:W-:Y:S01]  /*6bc0*/  F2FP.RELU.F16.F32.PACK_AB R5, R229, R228 ;  /* 0x000000e4e505723e */ /* 0x000fe200000008ff */
[----:B------:R3:W-:Y:S01]  /*6bd0*/  STS [R161+0x1c400], R3 ;  /* 0x01c40003a1007388 */ /* 0x0007e20000000800 */
[----:B----4-:R-:W-:Y:S07]  /*6be0*/  F2FP.RELU.F16.F32.PACK_AB R2, R186, R188 ;  /* 0x000000bcba02723e */ /* 0x010fee00000008ff */
[----:B------:R-:W4:Y:S01]  /*6bf0*/  MUFU.EX2 R196, R62 ;  /* 0x0000003e00c47308 */ /* 0x000f220000000800 */
[----:B------:R-:W-:Y:S01]  /*6c00*/  PRMT R8, R8, 0x7773, RZ ;  /* 0x0000777308087816 */ /* 0x000fe200000000ff */
[----:B------:R4:W-:Y:S01]  /*6c10*/  STS [R163+0x1e000], R5 ;  /* 0x01e00005a3007388 */ /* 0x0009e20000000800 */
[----:B------:R-:W-:Y:S01]  /*6c20*/  F2FP.RELU.F16.F32.PACK_AB R4, R234, R235 ;  /* 0x000000ebea04723e */ /* 0x000fe200000008ff */
[----:B--2---:R-:W-:Y:S01]  /*6c30*/  @P6 FADD.FTZ R174, -R174, -RZ ;  /* 0x800000ffaeae6221 */ /* 0x004fe20000010100 */
[----:B------:R-:W-:Y:S01]  /*6c40*/  F2FP.RELU.F16.F32.PACK_AB R0, R165, R164 ;  /* 0x000000a4a500723e */ /* 0x000fe200000008ff */
[----:B-1----:R-:W-:Y:S01]  /*6c50*/  @!P2 FADD.FTZ R209, -R209, -RZ ;  /* 0x800000ffd1d1a221 */ /* 0x002fe20000010100 */
[----:B------:R-:W-:Y:S01]  /*6c60*/  F2FP.RELU.F16.F32.PACK_AB R6, R232, R233 ;  /* 0x000000e9e806723e */ /* 0x000fe200000008ff */
[----:B------:R1:W-:Y:S01]  /*6c70*/  STS [R163+0x1e400], R4 ;  /* 0x01e40004a3007388 */ /* 0x0003e20000000800 */
[----:B------:R-:W-:Y:S01]  /*6c80*/  ISETP.GT.U32.AND P2, PT, R134, UR13, PT ;  /* 0x0000000d86007c0c */ /* 0x000fe2000bf44070 */
[----:B---3--:R-:W-:Y:S01]  /*6c90*/  @!P1 FADD.FTZ R184, -R184, -RZ ;  /* 0x800000ffb8b89221 */ /* 0x008fe20000010100 */
[----:B------:R-:W-:Y:S01]  /*6ca0*/  LEA R152, R181, UR4, 0x1 ;  /* 0x00000004b5987c11 */ /* 0x000fe2000f8e08ff */
[----:B------:R2:W-:Y:S01]  /*6cb0*/  STS [R161+0x1e000], R7 ;  /* 0x01e00007a1007388 */ /* 0x0005e20000000800 */
[----:B------:R-:W-:Y:S01]  /*6cc0*/  LEA R153, R156, UR4, 0x1 ;  /* 0x000000049c997c11 */ /* 0x000fe2000f8e08ff */
[----:B----4-:R-:W-:Y:S01]  /*6cd0*/  @P5 FADD.FTZ R196, -R196, -RZ ;  /* 0x800000ffc4c45221 */ /* 0x010fe20000010100 */
[----:B------:R-:W-:Y:S01]  /*6ce0*/  FSETP.GE.FTZ.AND P5, PT, R187, RZ, PT ;  /* 0x000000ffbb00720b */ /* 0x000fe20003fb6000 */
[----:B------:R3:W-:Y:S01]  /*6cf0*/  STS [R161+0x1e400], R6 ;  /* 0x01e40006a1007388 */ /* 0x0007e20000000800 */
[----:B------:R-:W-:Y:S05]  /*6d00*/  FSETP.GE.FTZ.AND P6, PT, R202, RZ, PT ;  /* 0x000000ffca00720b */ /* 0x000fea0003fd6000 */
[----:B------:R-:W-:Y:S01]  /*6d10*/  @P2 FADD.FTZ R170, -R170, -RZ ;  /* 0x800000ffaaaa2221 */ /* 0x000fe20000010100 */
[----:B------:R-:W-:Y:S02]  /*6d20*/  F2FP.RELU.F16.F32.PACK_AB R3, R189, R192 ;  /* 0x000000c0bd03723e */ /* 0x000fe400000008ff */
[----:B------:R-:W-:Y:S02]  /*6d30*/  ISETP.GT.U32.AND P2, PT, R8, UR13, PT ;  /* 0x0000000d08007c0c */ /* 0x000fe4000bf44070 */
[----:B------:R-:W-:Y:S05]  /*6d40*/  F2FP.RELU.F16.F32.PACK_AB R5, R193, R194 ;  /* 0x000000c2c105723e */ /* 0x000fea00000008ff */
[----:B------:R4:W-:Y:S01]  /*6d50*/  STS [R158+0x1c000], R5 ;  /* 0x01c000059e007388 */ /* 0x0009e20000000800 */
[----:B-1----:R-:W-:Y:S02]  /*6d60*/  F2FP.RELU.F16.F32.PACK_AB R4, R212, R210 ;  /* 0x000000d2d404723e */ /* 0x002fe400000008ff */
[----:B--2---:R-:W-:Y:S03]  /*6d70*/  F2FP.RELU.F16.F32.PACK_AB R7, R223, R222 ;  /* 0x000000dedf07723e */ /* 0x004fe600000008ff */
[----:B------:R1:W-:Y:S01]  /*6d80*/  STS [R158+0x1c400], R4 ;  /* 0x01c400049e007388 */ /* 0x0003e20000000800 */
[----:B------:R-:W-:Y:S01]  /*6d90*/  @P2 FADD.FTZ R195, -R195, -RZ ;  /* 0x800000ffc3c32221 */ /* 0x000fe20000010100 */
[----:B------:R-:W-:Y:S02]  /*6da0*/  FSETP.GE.FTZ.AND P2, PT, R185, RZ, PT ;  /* 0x000000ffb900720b */ /* 0x000fe40003f56000 */
[----:B------:R2:W-:Y:S01]  /*6db0*/  STS [R160+0x1c000], R3 ;  /* 0x01c00003a0007388 */ /* 0x0005e20000000800 */
[----:B---3--:R-:W-:Y:S02]  /*6dc0*/  F2FP.RELU.F16.F32.PACK_AB R6, R230, R231 ;  /* 0x000000e7e606723e */ /* 0x008fe400000008ff */
[----:B----4-:R-:W-:Y:S05]  /*6dd0*/  F2FP.RELU.F16.F32.PACK_AB R5, R204, R203 ;  /* 0x000000cbcc05723e */ /* 0x010fea00000008ff */
[----:B------:R3:W-:Y:S01]  /*6de0*/  STS [R160+0x1c400], R5 ;  /* 0x01c40005a0007388 */ /* 0x0007e20000000800 */
[----:B-1----:R-:W-:Y:S03]  /*6df0*/  F2FP.RELU.F16.F32.PACK_AB R4, R219, R221 ;  /* 0x000000dddb04723e */ /* 0x002fe600000008ff */
[----:B------:R1:W-:Y:S01]  /*6e00*/  STS [R158+0x1e000], R7 ;  /* 0x01e000079e007388 */ /* 0x0003e20000000800 */
[----:B--2---:R-:W-:Y:S03]  /*6e10*/  F2FP.RELU.F16.F32.PACK_AB R3, R226, R227 ;  /* 0x000000e3e203723e */ /* 0x004fe600000008ff */
[----:B------:R2:W-:Y:S04]  /*6e20*/  STS [R158+0x1e400], R6 ;  /* 0x01e400069e007388 */ /* 0x0005e80000000800 */
[----:B------:R4:W-:Y:S04]  /*6e30*/  STS [R160+0x1e000], R4 ;  /* 0x01e00004a0007388 */ /* 0x0009e80000000800 */
[----:B------:R4:W-:Y:S01]  /*6e40*/  STS [R160+0x1e400], R3 ;  /* 0x01e40003a0007388 */ /* 0x0009e20000000800 */
[----:B---3--:R-:W-:Y:S01]  /*6e50*/  F2FP.RELU.F16.F32.PACK_AB R5, R168, R169 ;  /* 0x000000a9a805723e */ /* 0x008fe200000008ff */
[----:B-1----:R-:W-:Y:S01]  /*6e60*/  IMAD.MOV.U32 R7, RZ, RZ, 0x20 ;  /* 0x00000020ff077424 */ /* 0x002fe200078e00ff */
[----:B--2---:R-:W-:Y:S04]  /*6e70*/  F2FP.RELU.F16.F32.PACK_AB R6, R172, R175 ;  /* 0x000000afac06723e */ /* 0x004fe800000008ff */
[----:B------:R-:W-:Y:S02]  /*6e80*/  SEL R179, R7, 0xffffffe0, !P3 ;  /* 0xffffffe007b37807 */ /* 0x000fe40005800000 */
[----:B----4-:R-:W-:Y:S01]  /*6e90*/  F2FP.RELU.F16.F32.PACK_AB R4, R197, R198 ;  /* 0x000000c6c504723e */ /* 0x010fe200000008ff */
[----:B------:R1:W-:Y:S02]  /*6ea0*/  STS [R162], R6 ;  /* 0x00000006a2007388 */ /* 0x0003e40000000800 */
[----:B------:R-:W-:Y:S02]  /*6eb0*/  IMAD.IADD R154, R152, 0x1, R179 ;  /* 0x00000001989a7824 */ /* 0x000fe400078e02b3 */
[C---:B------:R-:W-:Y:S01]  /*6ec0*/  IMAD.IADD R3, R159.reuse, 0x1, R162 ;  /* 0x000000019f037824 */ /* 0x040fe200078e02a2 */
[----:B------:R2:W-:Y:S01]  /*6ed0*/  STS [R162+0x400], R4 ;  /* 0x00040004a2007388 */ /* 0x0005e20000000800 */
[----:B------:R-:W-:Y:S02]  /*6ee0*/  IMAD.IADD R159, R159, 0x1, R155 ;  /* 0x000000019f9f7824 */ /* 0x000fe400078e029b */
[--C-:B------:R-:W-:Y:S01]  /*6ef0*/  IMAD.IADD R156, R179, 0x1, R153.reuse ;  /* 0x00000001b39c7824 */ /* 0x100fe200078e0299 */
[----:B------:R3:W-:Y:S01]  /*6f00*/  STS [R3], R5 ;  /* 0x0000000503007388 */ /* 0x0007e20000000800 */
[----:B-1----:R-:W-:Y:S02]  /*6f10*/  F2FP.RELU.F16.F32.PACK_AB R6, R207, R208 ;  /* 0x000000d0cf06723e */ /* 0x002fe400000008ff */
[----:B--2---:R-:W-:Y:S02]  /*6f20*/  F2FP.RELU.F16.F32.PACK_AB R4, R191, R190 ;  /* 0x000000bebf04723e */ /* 0x004fe400000008ff */
[----:B---3--:R-:W-:Y:S03]  /*6f30*/  F2FP.RELU.F16.F32.PACK_AB R5, R217, R218 ;  /* 0x000000dad905723e */ /* 0x008fe600000008ff */
[----:B------:R1:W-:Y:S04]  /*6f40*/  STS [R3+0x400], R4 ;  /* 0x0004000403007388 */ /* 0x0003e80000000800 */
[----:B------:R2:W-:Y:S04]  /*6f50*/  STS [R162+0x2000], R6 ;  /* 0x00200006a2007388 */ /* 0x0005e80000000800 */
[----:B------:R3:W-:Y:S01]  /*6f60*/  STS [R162+0x2400], R5 ;  /* 0x00240005a2007388 */ /* 0x0007e20000000800 */
[----:B-1----:R-:W-:Y:S02]  /*6f70*/  F2FP.RELU.F16.F32.PACK_AB R4, R166, R167 ;  /* 0x000000a7a604723e */ /* 0x002fe400000008ff */
[----:B--2---:R-:W-:Y:S02]  /*6f80*/  F2FP.RELU.F16.F32.PACK_AB R6, R206, R205 ;  /* 0x000000cdce06723e */ /* 0x004fe400000008ff */
[----:B---3--:R-:W-:Y:S03]  /*6f90*/  F2FP.RELU.F16.F32.PACK_AB R5, R216, R215 ;  /* 0x000000d7d805723e */ /* 0x008fe600000008ff */
[----:B------:R-:W-:Y:S04]  /*6fa0*/  STS [R3+0x2000], R6 ;  /* 0x0020000603007388 */ /* 0x000fe80000000800 */
[----:B------:R1:W-:Y:S04]  /*6fb0*/  STS [R3+0x2400], R5 ;  /* 0x0024000503007388 */ /* 0x0003e80000000800 */
[----:B------:R-:W-:Y:S04]  /*6fc0*/  STS [R155], R4 ;  /* 0x000000049b007388 */ /* 0x000fe80000000800 */
[----:B------:R2:W-:Y:S04]  /*6fd0*/  STS [R155+0x400], R2 ;  /* 0x000400029b007388 */ /* 0x0005e80000000800 */
[----:B------:R3:W-:Y:S01]  /*6fe0*/  STS [R159], R0 ;  /* 0x000000009f007388 */ /* 0x0007e20000000800 */
[----:B-1----:R-:W-:Y:S02]  /*6ff0*/  F2FP.RELU.F16.F32.PACK_AB R3, R209, R211 ;  /* 0x000000d3d103723e */ /* 0x002fe400000008ff */
[----:B--2---:R-:W-:Y:S02]  /*7000*/  F2FP.RELU.F16.F32.PACK_AB R2, R199, R200 ;  /* 0x000000c8c702723e */ /* 0x004fe400000008ff */
[----:B---3--:R-:W-:Y:S05]  /*7010*/  F2FP.RELU.F16.F32.PACK_AB R0, R170, R171 ;  /* 0x000000abaa00723e */ /* 0x008fea00000008ff */
[----:B------:R1:W-:Y:S04]  /*7020*/  STS [R159+0x400], R0 ;  /* 0x000400009f007388 */ /* 0x0003e80000000800 */
[----:B------:R2:W-:Y:S04]  /*7030*/  STS [R155+0x2000], R2 ;  /* 0x002000029b007388 */ /* 0x0005e80000000800 */
[----:B------:R3:W-:Y:S01]  /*7040*/  STS [R155+0x2400], R3 ;  /* 0x002400039b007388 */ /* 0x0007e20000000800 */
[----:B-1----:R-:W-:Y:S02]  /*7050*/  F2FP.RELU.F16.F32.PACK_AB R0, R195, R196 ;  /* 0x000000c4c300723e */ /* 0x002fe400000008ff */
[----:B--2---:R-:W-:Y:S03]  /*7060*/  F2FP.RELU.F16.F32.PACK_AB R2, R174, R184 ;  /* 0x000000b8ae02723e */ /* 0x004fe600000008ff */
[----:B------:R1:W-:Y:S01]  /*7070*/  STS [R159+0x2400], R0 ;  /* 0x002400009f007388 */ /* 0x0003e20000000800 */
[----:B---3--:R-:W-:Y:S03]  /*7080*/  IMAD.U32 R3, RZ, RZ, UR9 ;  /* 0x00000009ff037e24 */ /* 0x008fe6000f8e00ff */
[----:B------:R2:W-:Y:S04]  /*7090*/  STS [R159+0x2000], R2 ;  /* 0x002000029f007388 */ /* 0x0005e80000000800 */
[----:B------:R-:W-:Y:S08]  /*70a0*/  LDSM.16.M88.4 R64, [R152+0x8000] ;  /* 0x008000009840783b */ /* 0x000ff00000000200 */
[----:B------:R-:W3:Y:S08]  /*70b0*/  LDSM.16.M88.4 R16, [R153+0x10000] ;  /* 0x010000009910783b */ /* 0x000ef00000000200 */
[----:B------:R-:W4:Y:S01]  /*70c0*/  LDSM.16.M88.4 R60, [R152+0xa000] ;  /* 0x00a00000983c783b */ /* 0x000f220000000200 */
[----:B-1----:R-:W-:Y:S02]  /*70d0*/  IMAD.MOV.U32 R0, RZ, RZ, 0x40 ;  /* 0x00000040ff007424 */ /* 0x002fe400078e00ff */
[----:B--2---:R-:W-:Y:S03]  /*70e0*/  IMAD.U32 R2, RZ, RZ, UR8 ;  /* 0x00000008ff027e24 */ /* 0x004fe6000f8e00ff */
[----:B------:R-:W-:Y:S02]  /*70f0*/  SEL R157, R0, 0xffffffc0, !P0 ;  /* 0xffffffc0009d7807 */ /* 0x000fe40004000000 */
[----:B------:R-:W1:Y:S01]  /*7100*/  LDSM.16.M88.4 R32, [R153+0x10800] ;  /* 0x010800009920783b */ /* 0x000e620000000200 */
[C---:B------:R-:W-:Y:S02]  /*7110*/  LEA R2, P1, R244.reuse, R2, 0x2 ;  /* 0x00000002f4027211 */ /* 0x040fe400078210ff */
[----:B------:R-:W-:Y:S02]  /*7120*/  IMAD.IADD R177, R157, 0x1, R153 ;  /* 0x000000019db17824 */ /* 0x000fe400078e0299 */
[----:B------:R-:W-:Y:S02]  /*7130*/  LEA.HI.X R3, R244, R3, RZ, 0x2, P1 ;  /* 0x00000003f4037211 */ /* 0x000fe400008f14ff */
[----:B------:R-:W-:Y:S01]  /*7140*/  IMAD.IADD R178, R179, 0x1, R177 ;  /* 0x00000001b3b27824 */ /* 0x000fe200078e02b1 */
[----:B------:R-:W2:Y:S01]  /*7150*/  LDSM.16.M88.4 R48, [R153+0x11000] ;  /* 0x011000009930783b */ /* 0x000ea20000000200 */
[----:B------:R-:W-:Y:S07]  /*7160*/  FSETP.GE.FTZ.AND P1, PT, R173, RZ, PT ;  /* 0x000000ffad00720b */ /* 0x000fee0003f36000 */
[----:B------:R-:W2:Y:S01]  /*7170*/  LDSM.16.M88.4 R132, [R153+0x11800] ;  /* 0x011800009984783b */ /* 0x000ea20000000200 */
[-C--:B---3--:R-:W-:Y:S07]  /*7180*/  HMMA.16816.F32 R4, R64, R16.reuse, RZ ;  /* 0x000000104004723c */ /* 0x088fee00000018ff */
[----:B------:R-:W-:Y:S01]  /*7190*/  LDSM.16.M88.4 R136, [R154+0x8000] ;  /* 0x008000009a88783b */ /* 0x000fe20000000200 */
[C---:B----4-:R-:W-:Y:S07]  /*71a0*/  HMMA.16816.F32 R8, R60.reuse, R16, RZ ;  /* 0x000000103c08723c */ /* 0x050fee00000018ff */
[----:B------:R-:W3:Y:S01]  /*71b0*/  LDSM.16.M88.4 R140, [R156+0x10000] ;  /* 0x010000009c8c783b */ /* 0x000ee20000000200 */
[-C--:B------:R-:W-:Y:S07]  /*71c0*/  HMMA.16816.F32 R12, R60, R18.reuse, RZ ;  /* 0x000000123c0c723c */ /* 0x080fee00000018ff */
[----:B------:R-:W4:Y:S01]  /*71d0*/  LDSM.16.M88.4 R144, [R154+0xa000] ;  /* 0x00a000009a90783b */ /* 0x000f220000000200 */
[C---:B------:R-:W-:Y:S07]  /*71e0*/  HMMA.16816.F32 R16, R64.reuse, R18, RZ ;  /* 0x000000124010723c */ /* 0x040fee00000018ff */
[----:B------:R-:W4:Y:S01]  /*71f0*/  LDSM.16.M88.4 R148, [R156+0x10800] ;  /* 0x010800009c94783b */ /* 0x000f220000000200 */
[-C--:B-1----:R-:W-:Y:S08]  /*7200*/  HMMA.16816.F32 R20, R64, R32.reuse, RZ ;  /* 0x000000204014723c */ /* 0x082ff000000018ff */
[C---:B------:R-:W-:Y:S08]  /*7210*/  HMMA.16816.F32 R24, R60.reuse, R32, RZ ;  /* 0x000000203c18723c */ /* 0x040ff000000018ff */
[-C--:B------:R-:W-:Y:S08]  /*7220*/  HMMA.16816.F32 R28, R60, R34.reuse, RZ ;  /* 0x000000223c1c723c */ /* 0x080ff000000018ff */
[C---:B------:R-:W-:Y:S08]  /*7230*/  HMMA.16816.F32 R32, R64.reuse, R34, RZ ;  /* 0x000000224020723c */ /* 0x040ff000000018ff */
[-C--:B--2---:R-:W-:Y:S08]  /*7240*/  HMMA.16816.F32 R36, R64, R48.reuse, RZ ;  /* 0x000000304024723c */ /* 0x084ff000000018ff */
[C---:B------:R-:W-:Y:S08]  /*7250*/  HMMA.16816.F32 R40, R60.reuse, R48, RZ ;  /* 0x000000303c28723c */ /* 0x040ff000000018ff */
[-C--:B------:R-:W-:Y:S08]  /*7260*/  HMMA.16816.F32 R44, R60, R50.reuse, RZ ;  /* 0x000000323c2c723c */ /* 0x080ff000000018ff */
[C---:B------:R-:W-:Y:S08]  /*7270*/  HMMA.16816.F32 R48, R64.reuse, R50, RZ ;  /* 0x000000324030723c */ /* 0x040ff000000018ff */
[-C--:B------:R-:W-:Y:S08]  /*7280*/  HMMA.16816.F32 R52, R64, R132.reuse, RZ ;  /* 0x000000844034723c */ /* 0x080ff000000018ff */
[C---:B------:R-:W-:Y:S08]  /*7290*/  HMMA.16816.F32 R56, R60.reuse, R132, RZ ;  /* 0x000000843c38723c */ /* 0x040ff000000018ff */
[-C--:B------:R-:W-:Y:S08]  /*72a0*/  HMMA.16816.F32 R60, R60, R134.reuse, RZ ;  /* 0x000000863c3c723c */ /* 0x080ff000000018ff */
[----:B------:R-:W-:Y:S01]  /*72b0*/  HMMA.16816.F32 R64, R64, R134, RZ ;  /* 0x000000864040723c */ /* 0x000fe200000018ff */
[----:B------:R-:W1:Y:S07]  /*72c0*/  LDSM.16.M88.4 R132, [R156+0x11000] ;  /* 0x011000009c84783b */ /* 0x000e6e0000000200 */
[-C--:B---3--:R-:W-:Y:S08]  /*72d0*/  HMMA.16816.F32 R4, R136, R140.reuse, R4 ;  /* 0x0000008c8804723c */ /* 0x088ff00000001804 */
[C---:B----4-:R-:W-:Y:S08]  /*72e0*/  HMMA.16816.F32 R8, R144.reuse, R140, R8 ;  /* 0x0000008c9008723c */ /* 0x050ff00000001808 */
[-C--:B------:R-:W-:Y:S08]  /*72f0*/  HMMA.16816.F32 R12, R144, R142.reuse, R12 ;  /* 0x0000008e900c723c */ /* 0x080ff0000000180c */
[C---:B------:R-:W-:Y:S01]  /*7300*/  HMMA.16816.F32 R16, R136.reuse, R142, R16 ;  /* 0x0000008e8810723c */ /* 0x040fe20000001810 */
[----:B------:R-:W2:Y:S07]  /*7310*/  LDSM.16.M88.4 R140, [R156+0x11800] ;  /* 0x011800009c8c783b */ /* 0x000eae0000000200 */
[-C--:B------:R-:W-:Y:S08]  /*7320*/  HMMA.16816.F32 R20, R136, R148.reuse, R20 ;  /* 0x000000948814723c */ /* 0x080ff00000001814 */
[C---:B------:R-:W-:Y:S04]  /*7330*/  HMMA.16816.F32 R24, R144.reuse, R148, R24 ;  /* 0x000000949018723c */ /* 0x040fe80000001818 */
[----:B------:R-:W-:Y:S04]  /*7340*/  IMAD.IADD R148, R152, 0x1, R157 ;  /* 0x0000000198947824 */ /* 0x000fe800078e029d */
[-C--:B------:R-:W-:Y:S08]  /*7350*/  HMMA.16816.F32 R28, R144, R150.reuse, R28 ;  /* 0x00000096901c723c */ /* 0x080ff0000000181c */
[C---:B------:R-:W-:Y:S08]  /*7360*/  HMMA.16816.F32 R32, R136.reuse, R150, R32 ;  /* 0x000000968820723c */ /* 0x040ff00000001820 */
        /* <DEDUP_REMOVED lines=24> */
[----:B------:R-:W3:Y:S03]  /*74f0*/  LDG.E R145, desc[UR36][R2.64+0x20] ;  /* 0x0000202402917981 */ /* 0x000ee6000c1e1900 */
[----:B------:R-:W-:Y:S04]  /*7500*/  IMAD.IADD R144, R179, 0x1, R148 ;  /* 0x00000001b3907824 */ /* 0x000fe800078e0294 */
[-C--:B------:R-:W-:Y:S08]  /*7510*/  HMMA.16816.F32 R44, R136, R146.reuse, R44 ;  /* 0x00000092882c723c */ /* 0x080ff0000000182c */
[C---:B------:R-:W-:Y:S01]  /*7520*/  HMMA.16816.F32 R48, R132.reuse, R146, R48 ;  /* 0x000000928430723c */ /* 0x040fe20000001830 */
[----:B------:R-:W4:Y:S07]  /*7530*/  LDG.E R146, desc[UR36][R2.64] ;  /* 0x0000002402927981 */ /* 0x000f2e000c1e1900 */
[-C--:B--2---:R-:W-:Y:S08]  /*7540*/  HMMA.16816.F32 R52, R132, R140.reuse, R52 ;  /* 0x0000008c8434723c */ /* 0x084ff00000001834 */
[C---:B------:R-:W-:Y:S08]  /*7550*/  HMMA.16816.F32 R56, R136.reuse, R140, R56 ;  /* 0x0000008c8838723c */ /* 0x040ff00000001838 */
[-C--:B------:R-:W-:Y:S01]  /*7560*/  HMMA.16816.F32 R60, R136, R142.reuse, R60 ;  /* 0x0000008e883c723c */ /* 0x080fe2000000183c */
[----:B------:R-:W-:Y:S07]  /*7570*/  LDSM.16.M88.4 R136, [R178+0x10000] ;  /* 0x01000000b288783b */ /* 0x000fee0000000200 */
[----:B------:R-:W-:Y:S01]  /*7580*/  HMMA.16816.F32 R64, R132, R142, R64 ;  /* 0x0000008e8440723c */ /* 0x000fe20000001840 */
[----:B------:R-:W1:Y:S07]  /*7590*/  LDSM.16.M88.4 R132, [R144+0x8000] ;  /* 0x008000009084783b */ /* 0x000e6e0000000200 */
[-C--:B-1----:R-:W-:Y:S11]  /*75a0*/  HMMA.16816.F32 R4, R132, R136.reuse, R4 ;  /* 0x000000888404723c */ /* 0x082ff60000001804 */
[----:B------:R-:W-:Y:S08]  /*75b0*/  @!UPT UIADD3 URZ, UPT, UPT, URZ, URZ, URZ ;  /* 0x000000fffffff290 */ /* 0x000ff0000fffe0ff */
[C---:B---3--:R-:W-:Y:S01]  /*75c0*/  FADD.FTZ R0, -R145.reuse, R6 ;  /* 0x0000000691007221 */ /* 0x048fe20000010100 */
[----:B------:R-:W-:Y:S01]  /*75d0*/  FADD.FTZ R7, -R145, R7 ;  /* 0x0000000791077221 */ /* 0x000fe20000010100 */
[----:B------:R-:W5:Y:S03]  /*75e0*/  LDG.E R6, desc[UR36][R2.64+0x100] ;  /* 0x0001002402067981 */ /* 0x000f66000c1e1900 */
[----:B------:R-:W-:Y:S02]  /*75f0*/  FSEL R0, R0, R145, P1 ;  /* 0x0000009100007208 */ /* 0x000fe40000800000 */
[----:B------:R-:W-:Y:S03]  /*7600*/  FSETP.GE.FTZ.AND P1, PT, R193, RZ, PT ;  /* 0x000000ffc100720b */ /* 0x000fe60003f36000 */
[----:B------:R-:W-:Y:S01]  /*7610*/  FMUL.FTZ R173, R173, R0 ;  /* 0x00000000adad7220 */ /* 0x000fe20000410000 */
[C---:B----4-:R-:W-:Y:S01]  /*7620*/  FADD.FTZ R140, -R146.reuse, R4 ;  /* 0x00000004928c7221 */ /* 0x050fe20000010100 */
[----:B------:R-:W-:Y:S04]  /*7630*/  FADD.FTZ R4, -R146, R5 ;  /* 0x0000000592047221 */ /* 0x000fe80000010100 */
[-C--:B------:R-:W-:Y:S02]  /*7640*/  FSEL R5, R140, R146.reuse, P5 ;  /* 0x000000928c057208 */ /* 0x080fe40002800000 */
[----:B------:R-:W1:Y:S01]  /*7650*/  LDSM.16.M88.4 R140, [R144+0xa000] ;  /* 0x00a00000908c783b */ /* 0x000e620000000200 */
[----:B------:R-:W-:Y:S02]  /*7660*/  FSEL R4, R4, R146, P2 ;  /* 0x0000009204047208 */ /* 0x000fe40001000000 */
[----:B------:R-:W-:Y:S01]  /*7670*/  FMUL.FTZ R187, R187, R5 ;  /* 0x00000005bbbb7220 */ /* 0x000fe20000410000 */
[----:B------:R-:W-:Y:S02]  /*7680*/  FSETP.GE.FTZ.AND P5, PT, R201, RZ, PT ;  /* 0x000000ffc900720b */ /* 0x000fe40003fb6000 */
[----:B------:R-:W-:Y:S01]  /*7690*/  FMUL.FTZ R185, R185, R4 ;  /* 0x00000004b9b97220 */ /* 0x000fe20000410000 */
[----:B------:R-:W-:Y:S01]  /*76a0*/  IMAD.SHL.U32 R4, R183, 0x40, RZ ;  /* 0x00000040b7047824 */ /* 0x000fe200078e00ff */
[----:B------:R2:W5:Y:S01]  /*76b0*/  LDG.E R5, desc[UR36][R2.64+0x120] ;  /* 0x0001202402057981 */ /* 0x000562000c1e1900 */
[----:B------:R-:W-:Y:S03]  /*76c0*/  FSETP.GE.FTZ.AND P2, PT, R194, RZ, PT ;  /* 0x000000ffc200720b */ /* 0x000fe60003f56000 */
[----:B------:R-:W-:Y:S04]  /*76d0*/  LOP3.LUT R0, R4, 0x1c0, RZ, 0xc0, !PT ;  /* 0x000001c004007812 */ /* 0x000fe800078ec0ff */
[----:B------:R-:W-:Y:S02]  /*76e0*/  LOP3.LUT R0, R0, 0x38, R182, 0xf8, !PT ;  /* 0x0000003800007812 */ /* 0x000fe400078ef8b6 */
[--C-:B--2---:R-:W-:Y:S02]  /*76f0*/  SHF.R.U32.HI R3, RZ, 0x4, R183.reuse ;  /* 0x00000004ff037819 */ /* 0x104fe400000116b7 */
[----:B------:R-:W-:Y:S01]  /*7700*/  SHF.R.U32.HI R2, RZ, 0x1, R183 ;  /* 0x00000001ff027819 */ /* 0x000fe200000116b7 */
[C---:B-1----:R-:W-:Y:S08]  /*7710*/  HMMA.16816.F32 R8, R140.reuse, R136, R8 ;  /* 0x000000888c08723c */ /* 0x042ff00000001808 */
[-C--:B------:R-:W-:Y:S08]  /*7720*/  HMMA.16816.F32 R12, R140, R138.reuse, R12 ;  /* 0x0000008a8c0c723c */ /* 0x080ff0000000180c */
[C---:B------:R-:W-:Y:S01]  /*7730*/  HMMA.16816.F32 R16, R132.reuse, R138, R16 ;  /* 0x0000008a8410723c */ /* 0x040fe20000001810 */
[----:B------:R-:W1:Y:S11]  /*7740*/  LDSM.16.M88.4 R136, [R178+0x10800] ;  /* 0x01080000b288783b */ /* 0x000e760000000200 */
[----:B------:R-:W-:Y:S07]  /*7750*/  @!UPT UIADD3 URZ, UPT, UPT, URZ, URZ, URZ ;  /* 0x000000fffffff290 */ /* 0x000fee000fffe0ff */
[----:B------:R-:W-:Y:S05]  /*7760*/  FADD.FTZ R16, -R146, R16 ;  /* 0x0000001092107221 */ /* 0x000fea0000010100 */
[----:B------:R-:W-:Y:S02]  /*7770*/  FSEL R16, R16, R146, P6 ;  /* 0x0000009210107208 */ /* 0x000fe40003000000 */
[----:B------:R-:W-:Y:S03]  /*7780*/  FSETP.GE.FTZ.AND P6, PT, R192, RZ, PT ;  /* 0x000000ffc000720b */ /* 0x000fe60003fd6000 */
[----:B------:R-:W-:Y:S01]  /*7790*/  FMUL.FTZ R16, R202, R16 ;  /* 0x00000010ca107220 */ /* 0x000fe20000410000 */
[-C--:B-1----:R-:W-:Y:S08]  /*77a0*/  HMMA.16816.F32 R20, R132, R136.reuse, R20 ;  /* 0x000000888414723c */ /* 0x082ff00000001814 */
[C---:B------:R-:W-:Y:S08]  /*77b0*/  HMMA.16816.F32 R24, R140.reuse, R136, R24 ;  /* 0x000000888c18723c */ /* 0x040ff00000001818 */
[-C--:B------:R-:W-:Y:S03]  /*77c0*/  HMMA.16816.F32 R28, R140, R138.reuse, R28 ;  /* 0x0000008a8c1c723c */ /* 0x080fe6000000181c */
[C---:B------:R-:W-:Y:S01]  /*77d0*/  FADD.FTZ R20, -R146.reuse, R20 ;  /* 0x0000001492147221 */ /* 0x040fe20000010100 */
[----:B------:R-:W-:Y:S04]  /*77e0*/  FADD.FTZ R21, -R146, R21 ;  /* 0x0000001592157221 */ /* 0x000fe80000010100 */
[-C--:B------:R-:W-:Y:S01]  /*77f0*/  FSEL R20, R20, R146.reuse, P2 ;  /* 0x0000009214147208 */ /* 0x080fe20001000000 */
[C---:B------:R-:W-:Y:S01]  /*7800*/  HMMA.16816.F32 R32, R132.reuse, R138, R32 ;  /* 0x0000008a8420723c */ /* 0x040fe20000001820 */
[----:B------:R-:W1:Y:S03]  /*7810*/  LDSM.16.M88.4 R136, [R178+0x11000] ;  /* 0x01100000b288783b */ /* 0x000e660000000200 */
[----:B------:R-:W-:Y:S02]  /*7820*/  FSETP.GE.FTZ.AND P2, PT, R175, RZ, PT ;  /* 0x000000ffaf00720b */ /* 0x000fe40003f56000 */
[----:B------:R-:W-:Y:S02]  /*7830*/  FSEL R21, R21, R146, P1 ;  /* 0x0000009215157208 */ /* 0x000fe40000800000 */
[----:B------:R-:W-:Y:S03]  /*7840*/  FSETP.GE.FTZ.AND P1, PT, R172, RZ, PT ;  /* 0x000000ffac00720b */ /* 0x000fe60003f36000 */
[----:B------:R-:W-:Y:S01]  /*7850*/  FMUL.FTZ R21, R193, R21 ;  /* 0x00000015c1157220 */ /* 0x000fe20000410000 */
        /* <DEDUP_REMOVED lines=11> */
[----:B------:R-:W-:Y:S02]  /*7910*/  LOP3.LUT R3, R136, 0x8, R183, 0xf8, !PT ;  /* 0x0000000888037812 */ /* 0x000fe400078ef8b7 */
[----:B------:R-:W-:Y:S02]  /*7920*/  LOP3.LUT R2, R2, R0, RZ, 0x3c, !PT ;  /* 0x0000000002027212 */ /* 0x000fe400078e3cff */
[--C-:B------:R-:W-:Y:S01]  /*7930*/  LOP3.LUT R0, R3, 0x1c0, R4.reuse, 0xf8, !PT ;  /* 0x000001c003007812 */ /* 0x100fe200078ef804 */
[----:B------:R-:W-:Y:S01]  /*7940*/  FADD.FTZ R3, -R146, R17 ;  /* 0x0000001192037221 */ /* 0x000fe20000010100 */
[----:B------:R-:W-:Y:S01]  /*7950*/  LOP3.LUT R2, R2, 0x200, R4, 0xf8, !PT ;  /* 0x0000020002027812 */ /* 0x000fe200078ef804 */
[----:B------:R-:W-:Y:S04]  /*7960*/  HMMA.16816.F32 R64, R132, R138, R64 ;  /* 0x0000008a8440723c */ /* 0x000fe80000001840 */
[----:B------:R-:W-:Y:S01]  /*7970*/  FSEL R3, R3, R146, P5 ;  /* 0x0000009203037208 */ /* 0x000fe20002800000 */
[----:B------:R-:W-:Y:S01]  /*7980*/  FMUL.FTZ R133, R194, R20 ;  /* 0x00000014c2857220 */ /* 0x000fe20000410000 */
[----:B------:R-:W-:Y:S01]  /*7990*/  FSETP.GE.FTZ.AND P5, PT, R189, RZ, PT ;  /* 0x000000ffbd00720b */ /* 0x000fe20003fb6000 */
[C---:B------:R-:W-:Y:S01]  /*79a0*/  FADD.FTZ R20, -R146.reuse, R32 ;  /* 0x0000002092147221 */ /* 0x040fe20000010100 */
[----:B------:R-:W-:Y:S01]  /*79b0*/  F2FP.F16.F32.PACK_AB R4, R185, R187 ;  /* 0x000000bbb904723e */ /* 0x000fe200000000ff */
[----:B------:R-:W-:Y:S01]  /*79c0*/  FMUL.FTZ R3, R201, R3 ;  /* 0x00000003c9037220 */ /* 0x000fe20000410000 */
[----:B------:R-:W-:Y:S01]  /*79d0*/  F2FP.F16.F32.PACK_AB R134, R21, R133 ;  /* 0x000000851586723e */ /* 0x000fe200000000ff */
[----:B------:R-:W-:Y:S01]  /*79e0*/  FADD.FTZ R17, -R146, R33 ;  /* 0x0000002192117221 */ /* 0x000fe20000010100 */
[----:B------:R-:W-:Y:S02]  /*79f0*/  FSEL R20, R20, R146, P6 ;  /* 0x0000009214147208 */ /* 0x000fe40003000000 */
[----:B------:R-:W-:Y:S01]  /*7a00*/  F2FP.F16.F32.PACK_AB R132, R3, R16 ;  /* 0x000000100384723e */ /* 0x000fe200000000ff */
[C---:B------:R-:W-:Y:S01]  /*7a10*/  FADD.FTZ R16, -R146.reuse, R36 ;  /* 0x0000002492107221 */ /* 0x040fe20000010100 */
[----:B------:R-:W-:Y:S01]  /*7a20*/  FSEL R17, R17, R146, P5 ;  /* 0x0000009211117208 */ /* 0x000fe20002800000 */
[----:B------:R-:W-:Y:S01]  /*7a30*/  FADD.FTZ R3, -R146, R37 ;  /* 0x0000002592037221 */ /* 0x000fe20000010100 */
[----:B------:R-:W-:Y:S01]  /*7a40*/  FSETP.GE.FTZ.AND P6, PT, R169, RZ, PT ;  /* 0x000000ffa900720b */ /* 0x000fe20003fd6000 */
[----:B------:R-:W-:Y:S01]  /*7a50*/  FMUL.FTZ R32, R192, R20 ;  /* 0x00000014c0207220 */ /* 0x000fe20000410000 */
[-C--:B------:R-:W-:Y:S01]  /*7a60*/  FSEL R16, R16, R146.reuse, P2 ;  /* 0x0000009210107208 */ /* 0x080fe20001000000 */
[----:B------:R-:W-:Y:S01]  /*7a70*/  FMUL.FTZ R21, R189, R17 ;  /* 0x00000011bd157220 */ /* 0x000fe20000410000 */
[----:B------:R-:W-:Y:S01]  /*7a80*/  FSEL R3, R3, R146, P1 ;  /* 0x0000009203037208 */ /* 0x000fe20000800000 */
[----:B------:R-:W-:Y:S01]  /*7a90*/  FADD.FTZ R20, -R146, R48 ;  /* 0x0000003092147221 */ /* 0x000fe20000010100 */
[----:B------:R-:W-:Y:S01]  /*7aa0*/  FSETP.GE.FTZ.AND P2, PT, R167, RZ, PT ;  /* 0x000000ffa700720b */ /* 0x000fe20003f56000 */
[----:B------:R-:W-:Y:S01]  /*7ab0*/  FMUL.FTZ R36, R175, R16 ;  /* 0x00000010af247220 */ /* 0x000fe20000410000 */
[----:B------:R-:W-:Y:S01]  /*7ac0*/  FSETP.GE.FTZ.AND P5, PT, R168, RZ, PT ;  /* 0x000000ffa800720b */ /* 0x000fe20003fb6000 */
[----:B------:R-:W-:Y:S01]  /*7ad0*/  FADD.FTZ R16, -R146, R52 ;  /* 0x0000003492107221 */ /* 0x000fe20000010100 */
[----:B------:R-:W-:Y:S01]  /*7ae0*/  FSETP.GE.FTZ.AND P1, PT, R166, RZ, PT ;  /* 0x000000ffa600720b */ /* 0x000fe20003f36000 */
[----:B------:R-:W-:Y:S01]  /*7af0*/  FMUL.FTZ R33, R172, R3 ;  /* 0x00000003ac217220 */ /* 0x000fe20000410000 */
[-C--:B------:R-:W-:Y:S01]  /*7b00*/  FSEL R20, R20, R146.reuse, P6 ;  /* 0x0000009214147208 */ /* 0x080fe20003000000 */
[----:B------:R-:W-:Y:S01]  /*7b10*/  FADD.FTZ R17, -R146, R49 ;  /* 0x0000003192117221 */ /* 0x000fe20000010100 */
[-C--:B------:R-:W-:Y:S01]  /*7b20*/  FSEL R16, R16, R146.reuse, P2 ;  /* 0x0000009210107208 */ /* 0x080fe20001000000 */
        /* <DEDUP_REMOVED lines=9> */
[----:B------:R-:W-:Y:S01]  /*7bc0*/  F2FP.F16.F32.PACK_AB R133, R21, R32 ;  /* 0x000000201585723e */ /* 0x000fe200000000ff */
[----:B------:R-:W-:Y:S01]  /*7bd0*/  FMUL.FTZ R3, R166, R3 ;  /* 0x00000003a6037220 */ /* 0x000fe20000410000 */
[----:B------:R-:W-:Y:S02]  /*7be0*/  FSEL R64, R64, R146, P1 ;  /* 0x0000009240407208 */ /* 0x000fe40000800000 */
[----:B------:R-:W-:Y:S01]  /*7bf0*/  FSETP.GE.FTZ.AND P1, PT, R220, RZ, PT ;  /* 0x000000ffdc00720b */ /* 0x000fe20003f36000 */
[----:B------:R-:W-:Y:S01]  /*7c00*/  @P2 FADD.FTZ R146, -R146, R65 ;  /* 0x0000004192922221 */ /* 0x000fe20000010100 */
[----:B------:R-:W-:Y:S01]  /*7c10*/  F2FP.F16.F32.PACK_AB R53, R33, R36 ;  /* 0x000000242135723e */ /* 0x000fe200000000ff */
[----:B------:R-:W-:Y:S01]  /*7c20*/  FMUL.FTZ R64, R164, R64 ;  /* 0x00000040a4407220 */ /* 0x000fe20000410000 */
[----:B------:R-:W-:Y:S02]  /*7c30*/  F2FP.F16.F32.PACK_AB R52, R17, R20 ;  /* 0x000000141134723e */ /* 0x000fe400000000ff */
[----:B------:R-:W-:Y:S02]  /*7c40*/  F2FP.F16.F32.PACK_AB R49, R3, R16 ;  /* 0x000000100331723e */ /* 0x000fe400000000ff */
[----:B------:R-:W-:Y:S01]  /*7c50*/  FSEL R48, R7, R145, P1 ;  /* 0x0000009107307208 */ /* 0x000fe20000800000 */
        /* <DEDUP_REMOVED lines=50> */
.L_x_991:
[----:B------:R2:W-:Y:S01]  /*7f80*/  STS [R163+0x14000], R4 ;  /* 0x01400004a3007388 */ /* 0x0005e20000000800 */
[C---:B------:R-:W-:Y:S01]  /*7f90*/  FADD.FTZ R19, -R145.reuse, R19 ;  /* 0x0000001391137221 */ /* 0x040fe20000010100 */
[----:B------:R-:W-:Y:S01]  /*7fa0*/  FADD.FTZ R18, -R145, R18 ;  /* 0x0000001291127221 */ /* 0x000fe20000010100 */
        /* <DEDUP_REMOVED lines=9> */
[----:B-1----:R-:W-:Y:S01]  /*8040*/  FADD.FTZ R17, -R145, R39 ;  /* 0x0000002791117221 */ /* 0x002fe20000010100 */
[----:B------:R-:W-:Y:S01]  /*8050*/  FSEL R22, R22, R145, P1 ;  /* 0x0000009116167208 */ /* 0x000fe20000800000 */
[----:B------:R-:W-:Y:S01]  /*8060*/  FMUL.FTZ R20, R213, R19 ;  /* 0x00000013d5147220 */ /* 0x000fe20000410000 */
        /* <DEDUP_REMOVED lines=9> */
[----:B-----5:R-:W-:Y:S01]  /*8100*/  FADD.FTZ R8, -R6, R8 ;  /* 0x0000000806087221 */ /* 0x020fe20000010100 */
[----:B------:R-:W-:Y:S01]  /*8110*/  FSEL R3, R3, R145, P1 ;  /* 0x0000009103037208 */ /* 0x000fe20000800000 */
[----:B--2---:R-:W-:Y:S01]  /*8120*/  FMUL.FTZ R4, R220, R48 ;  /* 0x00000030dc047220 */ /* 0x004fe20000410000 */
[----:B------:R-:W-:Y:S01]  /*8130*/  FMUL.FTZ R19, R212, R7 ;  /* 0x00000007d4137220 */ /* 0x000fe20000410000 */
[----:B------:R-:W-:Y:S01]  /*8140*/  FMUL.FTZ R7, R204, R35 ;  /* 0x00000023cc077220 */ /* 0x000fe20000410000 */
[----:B------:R-:W-:Y:S01]  /*8150*/  FSETP.GE.FTZ.AND P1, PT, R197, RZ, PT ;  /* 0x000000ffc500720b */ /* 0x000fe20003f36000 */
[----:B------:R-:W-:Y:S01]  /*8160*/  FMUL.FTZ R16, R203, R3 ;  /* 0x00000003cb107220 */ /* 0x000fe20000410000 */
[----:B------:R-:W-:Y:S01]  /*8170*/  F2FP.F16.F32.PACK_AB R4, R4, R173 ;  /* 0x000000ad0404723e */ /* 0x000fe200000000ff */
[C---:B------:R-:W-:Y:S01]  /*8180*/  FADD.FTZ R9, -R6.reuse, R9 ;  /* 0x0000000906097221 */ /* 0x040fe20000010100 */
[-C--:B------:R-:W-:Y:S01]  /*8190*/  FSEL R17, R17, R145.reuse, P1 ;  /* 0x0000009111117208 */ /* 0x080fe20000800000 */
[----:B------:R-:W-:Y:S01]  /*81a0*/  FADD.FTZ R13, -R6, R13 ;  /* 0x0000000d060d7221 */ /* 0x000fe20000010100 */
[----:B------:R-:W-:Y:S01]  /*81b0*/  F2FP.F16.F32.PACK_AB R32, R7, R16 ;  /* 0x000000100720723e */ /* 0x000fe200000000ff */
[----:B------:R-:W-:Y:S01]  /*81c0*/  FADD.FTZ R7, -R145, R50 ;  /* 0x0000003291077221 */ /* 0x000fe20000010100 */
[----:B------:R-:W-:Y:S01]  /*81d0*/  FSETP.GE.FTZ.AND P1, PT, R190, RZ, PT ;  /* 0x000000ffbe00720b */ /* 0x000fe20003f36000 */
[----:B------:R1:W-:Y:S01]  /*81e0*/  STS [R163+0x14400], R4 ;  /* 0x01440004a3007388 */ /* 0x0003e20000000800 */
[----:B------:R-:W-:Y:S01]  /*81f0*/  FSETP.GE.FTZ.AND P2, PT, R198, RZ, PT ;  /* 0x000000ffc600720b */ /* 0x000fe20003f56000 */
[C---:B------:R-:W-:Y:S01]  /*8200*/  FADD.FTZ R24, -R6.reuse, R24 ;  /* 0x0000001806187221 */ /* 0x040fe20000010100 */
[-C--:B------:R-:W-:Y:S01]  /*8210*/  FSEL R7, R7, R145.reuse, P1 ;  /* 0x0000009107077208 */ /* 0x080fe20000800000 */
[----:B------:R-:W-:Y:S01]  /*8220*/  FADD.FTZ R25, -R6, R25 ;  /* 0x0000001906197221 */ /* 0x000fe20000010100 */
[----:B------:R-:W-:Y:S01]  /*8230*/  FSETP.GE.FTZ.AND P1, PT, R170, RZ, PT ;  /* 0x000000ffaa00720b */ /* 0x000fe20003f36000 */
[----:B------:R-:W-:Y:S01]  /*8240*/  FADD.FTZ R12, -R6, R12 ;  /* 0x0000000c060c7221 */ /* 0x000fe20000010100 */
[----:B------:R-:W-:Y:S01]  /*8250*/  FSEL R18, R18, R145, P2 ;  /* 0x0000009112127208 */ /* 0x000fe20001000000 */
[----:B------:R-:W-:Y:S01]  /*8260*/  FADD.FTZ R29, -R6, R29 ;  /* 0x0000001d061d7221 */ /* 0x000fe20000010100 */
[----:B------:R-:W-:Y:S01]  /*8270*/  F2FP.F16.F32.PACK_AB R3, R20, R21 ;  /* 0x000000151403723e */ /* 0x000fe200000000ff */
[----:B------:R-:W-:Y:S01]  /*8280*/  FMUL.FTZ R20, R197, R17 ;  /* 0x00000011c5147220 */ /* 0x000fe20000410000 */
[----:B------:R-:W-:Y:S01]  /*8290*/  FSETP.GE.FTZ.AND P2, PT, R186, RZ, PT ;  /* 0x000000ffba00720b */ /* 0x000fe20003f56000 */
[----:B------:R-:W-:Y:S01]  /*82a0*/  FMUL.FTZ R21, R198, R18 ;  /* 0x00000012c6157220 */ /* 0x000fe20000410000 */
[----:B------:R-:W-:Y:S01]  /*82b0*/  F2FP.F16.F32.PACK_AB R33, R19, R22 ;  /* 0x000000161321723e */ /* 0x000fe200000000ff */
[----:B------:R-:W-:Y:S01]  /*82c0*/  FMUL.FTZ R19, R190, R7 ;  /* 0x00000007be137220 */ /* 0x000fe20000410000 */
[----:B------:R2:W-:Y:S01]  /*82d0*/  STS [R161+0x14400], R3 ;  /* 0x01440003a1007388 */ /* 0x0005e20000000800 */
[-C--:B------:R-:W-:Y:S01]  /*82e0*/  FSEL R16, R55, R145.reuse, P2 ;  /* 0x0000009137107208 */ /* 0x080fe20001000000 */
[C---:B------:R-:W-:Y:S01]  /*82f0*/  FADD.FTZ R18, -R145.reuse, R51 ;  /* 0x0000003391127221 */ /* 0x040fe20000010100 */
[C---:B------:R-:W-:Y:S01]  /*8300*/  FADD.FTZ R17, -R145.reuse, R54 ;  /* 0x0000003691117221 */ /* 0x040fe20000010100 */
[----:B------:R-:W-:Y:S01]  /*8310*/  FADD.FTZ R7, -R145, R66 ;  /* 0x0000004291077221 */ /* 0x000fe20000010100 */
[----:B------:R-:W-:Y:S01]  /*8320*/  FSETP.GE.FTZ.AND P6, PT, R191, RZ, PT ;  /* 0x000000ffbf00720b */ /* 0x000fe20003fd6000 */
[----:B------:R-:W-:Y:S01]  /*8330*/  FMUL.FTZ R16, R186, R16 ;  /* 0x00000010ba107220 */ /* 0x000fe20000410000 */
[----:B------:R-:W-:Y:S01]  /*8340*/  FSETP.GE.FTZ.AND P5, PT, R188, RZ, PT ;  /* 0x000000ffbc00720b */ /* 0x000fe20003fb6000 */
[C---:B------:R-:W-:Y:S01]  /*8350*/  FADD.FTZ R44, -R6.reuse, R44 ;  /* 0x0000002c062c7221 */ /* 0x040fe20000010100 */
[----:B------:R-:W-:Y:S01]  /*8360*/  FSETP.GE.FTZ.AND P2, PT, R171, RZ, PT ;  /* 0x000000ffab00720b */ /* 0x000fe20003f56000 */
[----:B------:R-:W-:Y:S01]  /*8370*/  FADD.FTZ R45, -R6, R45 ;  /* 0x0000002d062d7221 */ /* 0x000fe20000010100 */
[-C--:B------:R-:W-:Y:S01]  /*8380*/  FSEL R18, R18, R145.reuse, P6 ;  /* 0x0000009112127208 */ /* 0x080fe20003000000 */
[----:B------:R-:W-:Y:S01]  /*8390*/  STS [R161+0x14000], R132 ;  /* 0x01400084a1007388 */ /* 0x000fe20000000800 */
[-C--:B------:R-:W-:Y:S01]  /*83a0*/  FSEL R17, R17, R145.reuse, P5 ;  /* 0x0000009111117208 */ /* 0x080fe20002800000 */
[----:B------:R-:W-:Y:S01]  /*83b0*/  FADD.FTZ R27, -R5, R27 ;  /* 0x0000001b051b7221 */ /* 0x000fe20000010100 */
[----:B------:R-:W-:Y:S01]  /*83c0*/  FSEL R7, R7, R145, P2 ;  /* 0x0000009107077208 */ /* 0x000fe20001000000 */
[----:B------:R-:W-:Y:S01]  /*83d0*/  @P1 FADD.FTZ R145, -R145, R67 ;  /* 0x0000004391911221 */ /* 0x000fe20000010100 */
[----:B------:R-:W-:Y:S01]  /*83e0*/  FSETP.GE.FTZ.AND P1, PT, R228, RZ, PT ;  /* 0x000000ffe400720b */ /* 0x000fe20003f36000 */
[----:B------:R-:W-:Y:S01]  /*83f0*/  FMUL.FTZ R18, R191, R18 ;  /* 0x00000012bf127220 */ /* 0x000fe20000410000 */
[----:B------:R-:W-:Y:S01]  /*8400*/  FSETP.GE.FTZ.AND P5, PT, R229, RZ, PT ;  /* 0x000000ffe500720b */ /* 0x000fe20003fb6000 */
[----:B------:R-:W-:Y:S01]  /*8410*/  FMUL.FTZ R7, R171, R7 ;  /* 0x00000007ab077220 */ /* 0x000fe20000410000 */
[-C--:B------:R-:W-:Y:S01]  /*8420*/  FSEL R8, R8, R6.reuse, P1 ;  /* 0x0000000608087208 */ /* 0x080fe20000800000 */
[----:B------:R-:W-:Y:S01]  /*8430*/  FMUL.FTZ R145, R170, R145 ;  /* 0x00000091aa917220 */ /* 0x000fe20000410000 */
[----:B------:R-:W-:Y:S01]  /*8440*/  FSETP.GE.FTZ.AND P1, PT, R224, RZ, PT ;  /* 0x000000ffe000720b */ /* 0x000fe20003f36000 */
[----:B------:R-:W-:Y:S01]  /*8450*/  FMUL.FTZ R17, R188, R17 ;  /* 0x00000011bc117220 */ /* 0x000fe20000410000 */
[----:B-1----:R-:W-:Y:S01]  /*8460*/  FSEL R4, R9, R6, P5 ;  /* 0x0000000609047208 */ /* 0x002fe20002800000 */
[----:B------:R-:W-:Y:S01]  /*8470*/  FMUL.FTZ R8, R228, R8 ;  /* 0x00000008e4087220 */ /* 0x000fe20000410000 */
[----:B------:R-:W-:Y:S01]  /*8480*/  FSEL R13, R13, R6, P1 ;  /* 0x000000060d0d7208 */ /* 0x000fe20000800000 */
[----:B------:R-:W-:Y:S01]  /*8490*/  FADD.FTZ R9, -R6, R28 ;  /* 0x0000001c06097221 */ /* 0x000fe20000010100 */
[----:B------:R-:W-:Y:S01]  /*84a0*/  FSETP.GE.FTZ.AND P1, PT, R222, RZ, PT ;  /* 0x000000ffde00720b */ /* 0x000fe20003f36000 */
[----:B------:R-:W-:Y:S01]  /*84b0*/  FMUL.FTZ R4, R229, R4 ;  /* 0x00000004e5047220 */ /* 0x000fe20000410000 */
[----:B------:R-:W-:Y:S01]  /*84c0*/  FSETP.GE.FTZ.AND P2, PT, R225, RZ, PT ;  /* 0x000000ffe100720b */ /* 0x000fe20003f56000 */
[----:B------:R-:W-:Y:S01]  /*84d0*/  FMUL.FTZ R13, R224, R13 ;  /* 0x0000000de00d7220 */ /* 0x000fe20000410000 */
[----:B------:R-:W-:Y:S01]  /*84e0*/  FSEL R24, R24, R6, P1 ;  /* 0x0000000618187208 */ /* 0x000fe20000800000 */
[----:B------:R-:W-:Y:S01]  /*84f0*/  FADD.FTZ R26, -R5, R26 ;  /* 0x0000001a051a7221 */ /* 0x000fe20000010100 */
[----:B------:R-:W-:Y:S01]  /*8500*/  FSETP.GE.FTZ.AND P1, PT, R223, RZ, PT ;  /* 0x000000ffdf00720b */ /* 0x000fe20003f36000 */
[----:B------:R-:W-:Y:S01]  /*8510*/  FADD.FTZ R31, -R5, R31 ;  /* 0x0000001f051f7221 */ /* 0x000fe20000010100 */
[----:B------:R-:W-:Y:S01]  /*8520*/  F2FP.F16.F32.PACK_AB R145, R145, R7 ;  /* 0x000000079191723e */ /* 0x000fe200000000ff */
[----:B------:R-:W-:Y:S01]  /*8530*/  FADD.FTZ R7, -R6, R40 ;  /* 0x0000002806077221 */ /* 0x000fe20000010100 */
[----:B--2---:R-:W-:Y:S01]  /*8540*/  F2FP.F16.F32.PACK_AB R3, R4, R8 ;  /* 0x000000080403723e */ /* 0x004fe200000000ff */
[----:B------:R-:W-:Y:S01]  /*8550*/  FADD.FTZ R4, -R6, R41 ;  /* 0x0000002906047221 */ /* 0x000fe20000010100 */
[-C--:B------:R-:W-:Y:S01]  /*8560*/  FSEL R8, R25, R6.reuse, P1 ;  /* 0x0000000619087208 */ /* 0x080fe20000800000 */
[----:B------:R-:W-:Y:S01]  /*8570*/  FADD.FTZ R30, -R5, R30 ;  /* 0x0000001e051e7221 */ /* 0x000fe20000010100 */
[----:B------:R-:W-:Y:S01]  /*8580*/  FSEL R12, R12, R6, P2 ;  /* 0x000000060c0c7208 */ /* 0x000fe20001000000 */
[----:B------:R1:W-:Y:S01]  /*8590*/  STS [R163+0x16000], R3 ;  /* 0x01600003a3007388 */ /* 0x0003e20000000800 */
[----:B------:R-:W-:Y:S01]  /*85a0*/  FSETP.GE.FTZ.AND P6, PT, R221, RZ, PT ;  /* 0x000000ffdd00720b */ /* 0x000fe20003fd6000 */
[----:B------:R-:W-:Y:S01]  /*85b0*/  FMUL.FTZ R8, R223, R8 ;  /* 0x00000008df087220 */ /* 0x000fe20000410000 */
[----:B------:R-:W-:Y:S01]  /*85c0*/  FSETP.GE.FTZ.AND P2, PT, R208, RZ, PT ;  /* 0x000000ffd000720b */ /* 0x000fe20003f56000 */
[----:B------:R-:W-:Y:S01]  /*85d0*/  FMUL.FTZ R12, R225, R12 ;  /* 0x0000000ce10c7220 */ /* 0x000fe20000410000 */
[----:B------:R-:W-:Y:S01]  /*85e0*/  FSETP.GE.FTZ.AND P5, PT, R219, RZ, PT ;  /* 0x000000ffdb00720b */ /* 0x000fe20003fb6000 */
[----:B------:R-:W-:Y:S01]  /*85f0*/  FADD.FTZ R43, -R5, R43 ;  /* 0x0000002b052b7221 */ /* 0x000fe20000010100 */
[----:B------:R-:W-:Y:S01]  /*8600*/  FSETP.GE.FTZ.AND P1, PT, R207, RZ, PT ;  /* 0x000000ffcf00720b */ /* 0x000fe20003f36000 */
[----:B------:R-:W-:Y:S01]  /*8610*/  FADD.FTZ R42, -R5, R42 ;  /* 0x0000002a052a7221 */ /* 0x000fe20000010100 */
[----:B------:R-:W-:Y:S01]  /*8620*/  F2FP.F16.F32.PACK_AB R22, R18, R19 ;  /* 0x000000131216723e */ /* 0x000fe200000000ff */
[----:B------:R-:W-:Y:S01]  /*8630*/  FMUL.FTZ R19, R222, R24 ;  /* 0x00000018de137220 */ /* 0x000fe20000410000 */
[-C--:B------:R-:W-:Y:S01]  /*8640*/  FSEL R9, R9, R6.reuse, P6 ;  /* 0x0000000609097208 */ /* 0x080fe20003000000 */
[----:B------:R-:W-:Y:S01]  /*8650*/  FADD.FTZ R47, -R5, R47 ;  /* 0x0000002f052f7221 */ /* 0x000fe20000010100 */
[-C--:B------:R-:W-:Y:S01]  /*8660*/  FSEL R7, R7, R6.reuse, P2 ;  /* 0x0000000607077208 */ /* 0x080fe20001000000 */
[----:B------:R-:W-:Y:S01]  /*8670*/  FADD.FTZ R58, -R5, R58 ;  /* 0x0000003a053a7221 */ /* 0x000fe20000010100 */
[----:B------:R-:W-:Y:S01]  /*8680*/  FSEL R29, R29, R6, P5 ;  /* 0x000000061d1d7208 */ /* 0x000fe20002800000 */
[----:B------:R-:W-:Y:S01]  /*8690*/  FMUL.FTZ R146, R165, R146 ;  /* 0x00000092a5927220 */ /* 0x000fe20000410000 */
[----:B------:R-:W-:Y:S01]  /*86a0*/  F2FP.F16.F32.PACK_AB R23, R20, R21 ;  /* 0x000000151417723e */ /* 0x000fe200000000ff */
[----:B------:R-:W-:Y:S01]  /*86b0*/  IMAD.SHL.U32 R138, R183, 0x20, RZ ;  /* 0x00000020b78a7824 */ /* 0x000fe200078e00ff */
[-C--:B------:R-:W-:Y:S02]  /*86c0*/  FSEL R4, R4, R6.reuse, P1 ;  /* 0x0000000604047208 */ /* 0x080fe40000800000 */
[----:B------:R-:W-:Y:S02]  /*86d0*/  FSETP.GE.FTZ.AND P5, PT, R205, RZ, PT ;  /* 0x000000ffcd00720b */ /* 0x000fe40003fb6000 */
[----:B------:R-:W-:Y:S01]  /*86e0*/  F2FP.F16.F32.PACK_AB R21, R16, R17 ;  /* 0x000000111015723e */ /* 0x000fe200000000ff */
[----:B------:R-:W-:Y:S01]  /*86f0*/  FMUL.FTZ R17, R221, R9 ;  /* 0x00000009dd117220 */ /* 0x000fe20000410000 */
[----:B------:R-:W-:Y:S01]  /*8700*/  FSETP.GE.FTZ.AND P1, PT, R174, RZ, PT ;  /* 0x000000ffae00720b */ /* 0x000fe20003f36000 */
[----:B------:R-:W-:Y:S01]  /*8710*/  FMUL.FTZ R9, R208, R7 ;  /* 0x00000007d0097220 */ /* 0x000fe20000410000 */
[----:B------:R-:W-:Y:S01]  /*8720*/  F2FP.F16.F32.PACK_AB R19, R8, R19 ;  /* 0x000000130813723e */ /* 0x000fe200000000ff */
[----:B------:R-:W-:Y:S01]  /*8730*/  FADD.FTZ R8, -R6, R56 ;  /* 0x0000003806087221 */ /* 0x000fe20000010100 */
[----:B------:R-:W-:Y:S01]  /*8740*/  FSETP.GE.FTZ.AND P2, PT, R206, RZ, PT ;  /* 0x000000ffce00720b */ /* 0x000fe20003f56000 */
[----:B------:R-:W-:Y:S01]  /*8750*/  FADD.FTZ R7, -R6, R57 ;  /* 0x0000003906077221 */ /* 0x000fe20000010100 */
[----:B------:R-:W-:Y:S01]  /*8760*/  FSEL R44, R44, R6, P5 ;  /* 0x000000062c2c7208 */ /* 0x000fe20002800000 */
[----:B------:R-:W-:Y:S01]  /*8770*/  FMUL.FTZ R16, R219, R29 ;  /* 0x0000001ddb107220 */ /* 0x000fe20000410000 */
[----:B------:R-:W-:Y:S02]  /*8780*/  FSETP.GE.FTZ.AND P6, PT, R200, RZ, PT ;  /* 0x000000ffc800720b */ /* 0x000fe40003fd6000 */
[----:B------:R-:W-:Y:S01]  /*8790*/  FSETP.GE.FTZ.AND P5, PT, R199, RZ, PT ;  /* 0x000000ffc700720b */ /* 0x000fe20003fb6000 */
[----:B------:R-:W-:Y:S01]  /*87a0*/  FMUL.FTZ R44, R205, R44 ;  /* 0x0000002ccd2c7220 */ /* 0x000fe20000410000 */
[----:B------:R-:W-:Y:S01]  /*87b0*/  F2FP.F16.F32.PACK_AB R20, R13, R12 ;  /* 0x0000000c0d14723e */ /* 0x000fe200000000ff */
[----:B------:R-:W-:Y:S01]  /*87c0*/  FMUL.FTZ R13, R207, R4 ;  /* 0x00000004cf0d7220 */ /* 0x000fe20000410000 */
[-C--:B------:R-:W-:Y:S01]  /*87d0*/  FSEL R12, R45, R6.reuse, P2 ;  /* 0x000000062d0c7208 */ /* 0x080fe20001000000 */
[----:B------:R-:W-:Y:S01]  /*87e0*/  FADD.FTZ R4, -R6, R60 ;  /* 0x0000003c06047221 */ /* 0x000fe20000010100 */
[-C--:B------:R-:W-:Y:S02]  /*87f0*/  FSEL R8, R8, R6.reuse, P6 ;  /* 0x0000000608087208 */ /* 0x080fe40003000000 */
[----:B------:R-:W-:Y:S01]  /*8800*/  FSEL R7, R7, R6, P5 ;  /* 0x0000000607077208 */ /* 0x000fe20002800000 */
[----:B------:R-:W-:Y:S01]  /*8810*/  FMUL.FTZ R12, R206, R12 ;  /* 0x0000000cce0c7220 */ /* 0x000fe20000410000 */
[----:B------:R-:W-:Y:S01]  /*8820*/  FSETP.GE.FTZ.AND P2, PT, R184, RZ, PT ;  /* 0x000000ffb800720b */ /* 0x000fe20003f56000 */
[----:B------:R-:W-:Y:S01]  /*8830*/  FMUL.FTZ R8, R200, R8 ;  /* 0x00000008c8087220 */ /* 0x000fe20000410000 */
[----:B------:R-:W-:Y:S01]  /*8840*/  F2FP.F16.F32.PACK_AB R16, R16, R17 ;  /* 0x000000111010723e */ /* 0x000fe200000000ff */
[----:B------:R-:W-:Y:S01]  /*8850*/  FMUL.FTZ R7, R199, R7 ;  /* 0x00000007c7077220 */ /* 0x000fe20000410000 */
[----:B------:R-:W-:Y:S01]  /*8860*/  FSEL R4, R4, R6, P2 ;  /* 0x0000000604047208 */ /* 0x000fe20001000000 */
[----:B------:R-:W-:Y:S01]  /*8870*/  @P1 FADD.FTZ R6, -R6, R61 ;  /* 0x0000003d06061221 */ /* 0x000fe20000010100 */
[----:B------:R-:W-:Y:S02]  /*8880*/  FSETP.GE.FTZ.AND P6, PT, R235, RZ, PT ;  /* 0x000000ffeb00720b */ /* 0x000fe40003fd6000 */
[----:B------:R-:W-:Y:S01]  /*8890*/  F2FP.F16.F32.PACK_AB R17, R7, R8 ;  /* 0x000000080711723e */ /* 0x000fe200000000ff */
[----:B------:R-:W-:Y:S01]  /*88a0*/  FMUL.FTZ R4, R184, R4 ;  /* 0x00000004b8047220 */ /* 0x000fe20000410000 */
[----:B------:R-:W-:Y:S01]  /*88b0*/  FMUL.FTZ R18, R174, R6 ;  /* 0x00000006ae127220 */ /* 0x000fe20000410000 */
[C---:B------:R-:W-:Y:S01]  /*88c0*/  FADD.FTZ R8, -R5.reuse, R10 ;  /* 0x0000000a05087221 */ /* 0x040fe20000010100 */
[C---:B------:R-:W-:Y:S01]  /*88d0*/  FADD.FTZ R7, -R5.reuse, R11 ;  /* 0x0000000b05077221 */ /* 0x040fe20000010100 */
[----:B------:R-:W-:Y:S01]  /*88e0*/  FSETP.GE.FTZ.AND P5, PT, R234, RZ, PT ;  /* 0x000000ffea00720b */ /* 0x000fe20003fb6000 */
[C---:B------:R-:W-:Y:S01]  /*88f0*/  FADD.FTZ R6, -R5.reuse, R14 ;  /* 0x0000000e05067221 */ /* 0x040fe20000010100 */
[----:B------:R-:W-:Y:S01]  /*8900*/  F2FP.F16.F32.PACK_AB R18, R18, R4 ;  /* 0x000000041212723e */ /* 0x000fe200000000ff */
[----:B------:R-:W-:Y:S01]  /*8910*/  FADD.FTZ R4, -R5, R15 ;  /* 0x0000000f05047221 */ /* 0x000fe20000010100 */
[----:B------:R-:W-:Y:S02]  /*8920*/  FSETP.GE.FTZ.AND P1, PT, R232, RZ, PT ;  /* 0x000000ffe800720b */ /* 0x000fe40003f36000 */
[-C--:B------:R-:W-:Y:S02]  /*8930*/  FSEL R8, R8, R5.reuse, P6 ;  /* 0x0000000508087208 */ /* 0x080fe40003000000 */
[-C--:B------:R-:W-:Y:S02]  /*8940*/  FSEL R7, R7, R5.reuse, P5 ;  /* 0x0000000507077208 */ /* 0x080fe40002800000 */
[----:B------:R-:W-:Y:S01]  /*8950*/  FSETP.GE.FTZ.AND P2, PT, R233, RZ, PT ;  /* 0x000000ffe900720b */ /* 0x000fe20003f56000 */
[----:B------:R-:W-:Y:S01]  /*8960*/  FMUL.FTZ R8, R235, R8 ;  /* 0x00000008eb087220 */ /* 0x000fe20000410000 */
[----:B------:R-:W-:Y:S01]  /*8970*/  FSEL R4, R4, R5, P1 ;  /* 0x0000000504047208 */ /* 0x000fe20000800000 */
[----:B------:R-:W-:Y:S01]  /*8980*/  FMUL.FTZ R7, R234, R7 ;  /* 0x00000007ea077220 */ /* 0x000fe20000410000 */
[----:B------:R-:W-:Y:S02]  /*8990*/  FSEL R6, R6, R5, P2 ;  /* 0x0000000506067208 */ /* 0x000fe40001000000 */
[----:B------:R-:W-:Y:S01]  /*89a0*/  FSETP.GE.FTZ.AND P1, PT, R230, RZ, PT ;  /* 0x000000ffe600720b */ /* 0x000fe20003f36000 */
[----:B------:R-:W-:Y:S01]  /*89b0*/  FMUL.FTZ R4, R232, R4 ;  /* 0x00000004e8047220 */ /* 0x000fe20000410000 */
[----:B------:R-:W-:Y:S01]  /*89c0*/  F2FP.F16.F32.PACK_AB R10, R7, R8 ;  /* 0x00000008070a723e */ /* 0x000fe200000000ff */
[----:B------:R-:W-:Y:S01]  /*89d0*/  FMUL.FTZ R6, R233, R6 ;  /* 0x00000006e9067220 */ /* 0x000fe20000410000 */
[----:B------:R-:W-:Y:S01]  /*89e0*/  FSETP.GE.FTZ.AND P2, PT, R231, RZ, PT ;  /* 0x000000ffe700720b */ /* 0x000fe20003f56000 */
[----:B------:R-:W-:Y:S01]  /*89f0*/  FADD.FTZ R7, -R5, R46 ;  /* 0x0000002e05077221 */ /* 0x000fe20000010100 */
[----:B------:R-:W-:Y:S01]  /*8a00*/  F2FP.F16.F32.PACK_AB R13, R13, R9 ;  /* 0x000000090d0d723e */ /* 0x000fe200000000ff */
[----:B------:R-:W-:Y:S01]  /*8a10*/  STS [R163+0x16400], R10 ;  /* 0x0164000aa3007388 */ /* 0x000fe20000000800 */
[----:B------:R-:W-:Y:S01]  /*8a20*/  F2FP.F16.F32.PACK_AB R9, R4, R6 ;  /* 0x000000060409723e */ /* 0x000fe200000000ff */
[----:B------:R-:W-:Y:S01]  /*8a30*/  FADD.FTZ R6, -R5, R59 ;  /* 0x0000003b05067221 */ /* 0x000fe20000010100 */
[-C--:B------:R-:W-:Y:S02]  /*8a40*/  FSEL R27, R27, R5.reuse, P1 ;  /* 0x000000051b1b7208 */ /* 0x080fe40000800000 */
[----:B------:R-:W-:Y:S01]  /*8a50*/  STS [R161+0x16000], R20 ;  /* 0x01600014a1007388 */ /* 0x000fe20000000800 */
[----:B------:R-:W-:Y:S01]  /*8a60*/  FSEL R26, R26, R5, P2 ;  /* 0x000000051a1a7208 */ /* 0x000fe20001000000 */
[----:B------:R-:W-:Y:S01]  /*8a70*/  FADD.FTZ R4, -R5, R62 ;  /* 0x0000003e05047221 */ /* 0x000fe20000010100 */
[----:B------:R-:W-:Y:S02]  /*8a80*/  FSETP.GE.FTZ.AND P1, PT, R226, RZ, PT ;  /* 0x000000ffe200720b */ /* 0x000fe40003f36000 */
[----:B------:R2:W-:Y:S01]  /*8a90*/  STS [R161+0x16400], R9 ;  /* 0x01640009a1007388 */ /* 0x0005e20000000800 */
[----:B-1----:R-:W-:Y:S01]  /*8aa0*/  FMUL.FTZ R3, R230, R27 ;  /* 0x0000001be6037220 */ /* 0x002fe20000410000 */
[----:B------:R-:W-:Y:S01]  /*8ab0*/  FMUL.FTZ R26, R231, R26 ;  /* 0x0000001ae71a7220 */ /* 0x000fe20000410000 */
[----:B------:R-:W-:Y:S02]  /*8ac0*/  FSETP.GE.FTZ.AND P2, PT, R227, RZ, PT ;  /* 0x000000ffe300720b */ /* 0x000fe40003f56000 */
[----:B------:R-:W-:Y:S01]  /*8ad0*/  STS [R158+0x14000], R134 ;  /* 0x014000869e007388 */ /* 0x000fe20000000800 */
[----:B------:R-:W-:Y:S02]  /*8ae0*/  FSEL R31, R31, R5, P1 ;  /* 0x000000051f1f7208 */ /* 0x000fe40000800000 */
[----:B------:R-:W-:Y:S02]  /*8af0*/  F2FP.F16.F32.PACK_AB R3, R3, R26 ;  /* 0x0000001a0303723e */ /* 0x000fe400000000ff */
[----:B------:R-:W-:Y:S01]  /*8b00*/  STS [R158+0x14400], R33 ;  /* 0x014400219e007388 */ /* 0x000fe20000000800 */
[----:B------:R-:W-:Y:S01]  /*8b10*/  FSETP.GE.FTZ.AND P1, PT, R217, RZ, PT ;  /* 0x000000ffd900720b */ /* 0x000fe20003f36000 */
[----:B------:R-:W-:Y:S01]  /*8b20*/  FMUL.FTZ R31, R226, R31 ;  /* 0x0000001fe21f7220 */ /* 0x000fe20000410000 */
[-C--:B------:R-:W-:Y:S02]  /*8b30*/  FSEL R30, R30, R5.reuse, P2 ;  /* 0x000000051e1e7208 */ /* 0x080fe40001000000 */
[----:B------:R-:W-:Y:S01]  /*8b40*/  STS [R160+0x14000], R133 ;  /* 0x01400085a0007388 */ /* 0x000fe20000000800 */
[----:B------:R-:W-:Y:S02]  /*8b50*/  FSETP.GE.FTZ.AND P2, PT, R218, RZ, PT ;  /* 0x000000ffda00720b */ /* 0x000fe40003f56000 */
[----:B------:R-:W-:Y:S02]  /*8b60*/  FSETP.GE.FTZ.AND P5, PT, R215, RZ, PT ;  /* 0x000000ffd700720b */ /* 0x000fe40003fb6000 */
[----:B------:R-:W-:Y:S01]  /*8b70*/  STS [R160+0x14400], R32 ;  /* 0x01440020a0007388 */ /* 0x000fe20000000800 */
[-C--:B------:R-:W-:Y:S01]  /*8b80*/  FSEL R43, R43, R5.reuse, P1 ;  /* 0x000000052b2b7208 */ /* 0x080fe20000800000 */
[----:B------:R-:W-:Y:S01]  /*8b90*/  FMUL.FTZ R30, R227, R30 ;  /* 0x0000001ee31e7220 */ /* 0x000fe20000410000 */
[----:B------:R-:W-:Y:S02]  /*8ba0*/  FSETP.GE.FTZ.AND P1, PT, R195, RZ, PT ;  /* 0x000000ffc300720b */ /* 0x000fe40003f36000 */
[----:B------:R1:W-:Y:S01]  /*8bb0*/  STS [R158+0x16400], R3 ;  /* 0x016400039e007388 */ /* 0x0003e20000000800 */
[----:B------:R-:W-:Y:S01]  /*8bc0*/  FSEL R42, R42, R5, P2 ;  /* 0x000000052a2a7208 */ /* 0x000fe20001000000 */
[----:B------:R-:W-:Y:S01]  /*8bd0*/  FMUL.FTZ R43, R217, R43 ;  /* 0x0000002bd92b7220 */ /* 0x000fe20000410000 */
[----:B------:R-:W-:Y:S02]  /*8be0*/  FSEL R7, R7, R5, P5 ;  /* 0x0000000507077208 */ /* 0x000fe40002800000 */
[----:B------:R-:W-:Y:S01]  /*8bf0*/  STS [R158+0x16000], R19 ;  /* 0x016000139e007388 */ /* 0x000fe20000000800 */
[----:B------:R-:W-:Y:S01]  /*8c00*/  FSETP.GE.FTZ.AND P2, PT, R216, RZ, PT ;  /* 0x000000ffd800720b */ /* 0x000fe20003f56000 */
[----:B--2---:R-:W-:Y:S01]  /*8c10*/  IMAD.MOV.U32 R9, RZ, RZ, 0x10 ;  /* 0x00000010ff097424 */ /* 0x004fe200078e00ff */
[----:B------:R-:W-:Y:S01]  /*8c20*/  FSETP.GE.FTZ.AND P6, PT, R211, RZ, PT ;  /* 0x000000ffd300720b */ /* 0x000fe20003fd6000 */
[----:B------:R-:W-:Y:S01]  /*8c30*/  FMUL.FTZ R15, R215, R7 ;  /* 0x00000007d70f7220 */ /* 0x000fe20000410000 */
[----:B------:R-:W-:Y:S01]  /*8c40*/  FSETP.GE.FTZ.AND P5, PT, R209, RZ, PT ;  /* 0x000000ffd100720b */ /* 0x000fe20003fb6000 */
[----:B------:R-:W-:Y:S01]  /*8c50*/  STS [R160+0x16000], R16 ;  /* 0x01600010a0007388 */ /* 0x000fe20000000800 */
[-C--:B------:R-:W-:Y:S01]  /*8c60*/  FSEL R47, R47, R5.reuse, P2 ;  /* 0x000000052f2f7208 */ /* 0x080fe20001000000 */
[----:B------:R-:W-:Y:S01]  /*8c70*/  FMUL.FTZ R42, R218, R42 ;  /* 0x0000002ada2a7220 */ /* 0x000fe20000410000 */
[----:B------:R-:W-:Y:S02]  /*8c80*/  FSEL R7, R58, R5, P6 ;  /* 0x000000053a077208 */ /* 0x000fe40003000000 */
[----:B------:R-:W-:Y:S01]  /*8c90*/  FSETP.GE.FTZ.AND P2, PT, R196, RZ, PT ;  /* 0x000000ffc400720b */ /* 0x000fe20003f56000 */
[----:B------:R-:W-:Y:S01]  /*8ca0*/  FMUL.FTZ R47, R216, R47 ;  /* 0x0000002fd82f7220 */ /* 0x000fe20000410000 */
[----:B------:R-:W-:Y:S01]  /*8cb0*/  FSEL R6, R6, R5, P5 ;  /* 0x0000000506067208 */ /* 0x000fe20002800000 */
[----:B------:R-:W-:Y:S01]  /*8cc0*/  FMUL.FTZ R14, R211, R7 ;  /* 0x00000007d30e7220 */ /* 0x000fe20000410000 */
[----:B------:R-:W-:Y:S01]  /*8cd0*/  FSEL R4, R4, R5, P2 ;  /* 0x0000000504047208 */ /* 0x000fe20001000000 */
[----:B------:R-:W-:Y:S01]  /*8ce0*/  @P1 FADD.FTZ R5, -R5, R63 ;  /* 0x0000003f05051221 */ /* 0x000fe20000010100 */
[----:B------:R-:W-:Y:S01]  /*8cf0*/  LOP3.LUT P1, RZ, R183, 0x4, RZ, 0xc0, !PT ;  /* 0x00000004b7ff7812 */ /* 0x000fe2000782c0ff */
[----:B------:R-:W-:Y:S01]  /*8d00*/  FMUL.FTZ R7, R209, R6 ;  /* 0x00000006d1077220 */ /* 0x000fe20000410000 */
[----:B------:R-:W-:Y:S01]  /*8d10*/  F2FP.F16.F32.PACK_AB R6, R31, R30 ;  /* 0x0000001e1f06723e */ /* 0x000fe200000000ff */
[----:B------:R-:W-:Y:S01]  /*8d20*/  FMUL.FTZ R8, R195, R5 ;  /* 0x00000005c3087220 */ /* 0x000fe20000410000 */
[----:B------:R-:W-:Y:S01]  /*8d30*/  SEL R9, R9, 0xfffffff0, !P1 ;  /* 0xfffffff009097807 */ /* 0x000fe20004800000 */
[----:B------:R-:W-:Y:S01]  /*8d40*/  FMUL.FTZ R11, R196, R4 ;  /* 0x00000004c40b7220 */ /* 0x000fe20000410000 */
[----:B------:R-:W-:Y:S01]  /*8d50*/  F2FP.F16.F32.PACK_AB R5, R43, R42 ;  /* 0x0000002a2b05723e */ /* 0x000fe200000000ff */
[----:B------:R-:W-:Y:S01]  /*8d60*/  STS [R160+0x16400], R6 ;  /* 0x01640006a0007388 */ /* 0x000fe20000000800 */
[----:B------:R-:W-:Y:S01]  /*8d70*/  F2FP.F16.F32.PACK_AB R12, R12, R44 ;  /* 0x0000002c0c0c723e */ /* 0x000fe200000000ff */
[----:B-1----:R-:W-:Y:S01]  /*8d80*/  IMAD.IADD R3, R9, 0x1, R162 ;  /* 0x0000000109037824 */ /* 0x002fe200078e02a2 */
[----:B------:R-:W-:Y:S02]  /*8d90*/  F2FP.F16.F32.PACK_AB R4, R47, R15 ;  /* 0x0000000f2f04723e */ /* 0x000fe400000000ff */
[----:B------:R-:W-:Y:S01]  /*8da0*/  STS [R162+-0x8000], R53 ;  /* 0xff800035a2007388 */ /* 0x000fe20000000800 */
[----:B------:R-:W-:Y:S02]  /*8db0*/  F2FP.F16.F32.PACK_AB R64, R146, R64 ;  /* 0x000000409240723e */ /* 0x000fe400000000ff */
[----:B------:R-:W-:Y:S02]  /*8dc0*/  F2FP.F16.F32.PACK_AB R7, R7, R14 ;  /* 0x0000000e0707723e */ /* 0x000fe400000000ff */
[----:B------:R-:W-:Y:S01]  /*8dd0*/  STS [R162+-0x7c00], R23 ;  /* 0xff840017a2007388 */ /* 0x000fe20000000800 */
[----:B------:R-:W-:Y:S02]  /*8de0*/  F2FP.F16.F32.PACK_AB R8, R8, R11 ;  /* 0x0000000b0808723e */ /* 0x000fe400000000ff */
[----:B------:R-:W-:Y:S02]  /*8df0*/  LOP3.LUT R0, R0, 0x38, R182, 0x78, !PT ;  /* 0x0000003800007812 */ /* 0x000fe400078e78b6 */
[----:B------:R-:W-:Y:S01]  /*8e00*/  STS [R3+-0x8000], R52 ;  /* 0xff80003403007388 */ /* 0x000fe20000000800 */
[----:B------:R-:W-:Y:S02]  /*8e10*/  LEA R2, R2, UR4, 0x1 ;  /* 0x0000000402027c11 */ /* 0x000fe4000f8e08ff */
[----:B------:R-:W-:Y:S02]  /*8e20*/  LOP3.LUT R0, R0, 0x200, R138, 0xf8, !PT ;  /* 0x0000020000007812 */ /* 0x000fe400078ef88a */
[----:B------:R-:W-:Y:S02]  /*8e30*/  STS [R3+-0x7c00], R22 ;  /* 0xff84001603007388 */ /* 0x000fe40000000800 */
[----:B------:R-:W-:Y:S03]  /*8e40*/  LEA R0, R0, UR4, 0x1 ;  /* 0x0000000400007c11 */ /* 0x000fe6000f8e08ff */
[----:B------:R-:W-:Y:S05]  /*8e50*/  STS [R162+-0x6000], R13 ;  /* 0xffa0000da2007388 */ /* 0x000fea0000000800 */
[----:B------:R-:W-:Y:S05]  /*8e60*/  STS [R162+-0x5c00], R5 ;  /* 0xffa40005a2007388 */ /* 0x000fea0000000800 */
[----:B------:R-:W-:Y:S05]  /*8e70*/  STS [R3+-0x6000], R12 ;  /* 0xffa0000c03007388 */ /* 0x000fea0000000800 */
[----:B------:R1:W-:Y:S05]  /*8e80*/  STS [R3+-0x5c00], R4 ;  /* 0xffa4000403007388 */ /* 0x0003ea0000000800 */
[----:B------:R-:W-:Y:S05]  /*8e90*/  STS [R155+-0x8000], R49 ;  /* 0xff8000319b007388 */ /* 0x000fea0000000800 */
[----:B------:R-:W-:Y:S05]  /*8ea0*/  STS [R155+-0x7c00], R21 ;  /* 0xff8400159b007388 */ /* 0x000fea0000000800 */
[----:B------:R-:W-:Y:S05]  /*8eb0*/  STS [R159+-0x8000], R64 ;  /* 0xff8000409f007388 */ /* 0x000fea0000000800 */
[----:B------:R2:W-:Y:S05]  /*8ec0*/  STS [R159+-0x7c00], R145 ;  /* 0xff8400919f007388 */ /* 0x0005ea0000000800 */
[----:B------:R-:W-:Y:S05]  /*8ed0*/  STS [R155+-0x6000], R17 ;  /* 0xffa000119b007388 */ /* 0x000fea0000000800 */
[----:B------:R-:W-:Y:S01]  /*8ee0*/  STS [R155+-0x5c00], R7 ;  /* 0xffa400079b007388 */ /* 0x000fe20000000800 */
[----:B-1----:R-:W-:Y:S04]  /*8ef0*/  IMAD.IADD R3, R2, 0x1, R157 ;  /* 0x0000000102037824 */ /* 0x002fe800078e029d */
[----:B------:R-:W-:Y:S05]  /*8f00*/  STS [R159+-0x6000], R18 ;  /* 0xffa000129f007388 */ /* 0x000fea0000000800 */
[----:B------:R-:W-:Y:S01]  /*8f10*/  STS [R159+-0x5c00], R8 ;  /* 0xffa400089f007388 */ /* 0x000fe20000000800 */
[----:B------:R-:W-:Y:S01]  /*8f20*/  BAR.SYNC.DEFER_BLOCKING 0x0 ;  /* 0x0000000000007b1d */ /* 0x000fe20000010000 */
[----:B--2---:R-:W-:Y:S05]  /*8f30*/  IMAD R145, R241, UR12, RZ ;  /* 0x0000000cf1917c24 */ /* 0x004fea000f8e02ff */
        /* <DEDUP_REMOVED lines=10> */
[----:B------:R-:W-:Y:S05]  /*8fe0*/  LDSM.16.MT88.4 R40, [R0+0x21000] ;  /* 0x021000000028783b */ /* 0x000fea0000004200 */
[----:B------:R-:W-:Y:S01]  /*8ff0*/  LDSM.16.MT88.4 R44, [R3+0x9000] ;  /* 0x00900000032c783b */ /* 0x000fe20000004200 */
        /* <DEDUP_REMOVED lines=9> */
[----:B------:R-:W2:Y:S05]  /*9090*/  LDSM.16.MT88.4 R4, [R0+0x1d800] ;  /* 0x01d800000004783b */ /* 0x000eaa0000004200 */
        /* <DEDUP_REMOVED lines=11> */
[----:B------:R-:W4:Y:S05]  /*9150*/  LDSM.16.MT88.4 R20, [R0+0x1e000] ;  /* 0x01e000000014783b */ /* 0x000f2a0000004200 */
[----:B------:R-:W4:Y:S02]  /*9160*/  LDSM.16.MT88.4 R32, [R0+0x22000] ;  /* 0x022000000020783b */ /* 0x000f240000004200 */
        /* <DEDUP_REMOVED lines=10> */
[----:B------:R-:W-:Y:S05]  /*9210*/  LDSM.16.MT88.4 R8, [R0+0x1e800] ;  /* 0x01e800000008783b */ /* 0x000fea0000004200 */
[----:B------:R-:W-:Y:S02]  /*9220*/  LDSM.16.MT88.4 R44, [R3+0xa800] ;  /* 0x00a80000032c783b */ /* 0x000fe40000004200 */
        /* <DEDUP_REMOVED lines=10> */
[----:B------:R-:W3:Y:S05]  /*92d0*/  LDSM.16.MT88.4 R4, [R0+0x1f000] ;  /* 0x01f000000004783b */ /* 0x000eea0000004200 */
[----:B------:R-:W4:Y:S02]  /*92e0*/  LDSM.16.MT88.4 R24, [R0+0x23000] ;  /* 0x023000000018783b */ /* 0x000f240000004200 */
        /* <DEDUP_REMOVED lines=10> */
[----:B------:R-:W-:Y:S05]  /*9390*/  LDSM.16.MT88.4 R20, [R2+0xb800] ;  /* 0x00b800000214783b */ /* 0x000fea0000004200 */
[----:B------:R-:W-:Y:S02]  /*93a0*/  LDSM.16.MT88.4 R36, [R3+0xb800] ;  /* 0x00b800000324783b */ /* 0x000fe40000004200 */
        /* <DEDUP_REMOVED lines=18> */
[----:B------:R-:W-:Y:S01]  /*94d0*/  LOP3.LUT R5, R182, 0x1f8, RZ, 0xc0, !PT ;  /* 0x000001f8b6057812 */ /* 0x000fe200078ec0ff */
[----:B------:R-:W-:Y:S03]  /*94e0*/  IMAD.U32 R4, R145, -0x80, RZ ;  /* 0xffffff8091047824 */ /* 0x000fe600078e00ff */
[-C--:B-1----:R-:W-:Y:S05]  /*94f0*/  HMMA.16816.F32 R68, R12, R20.reuse, R68 ;  /* 0x000000140c44723c */ /* 0x082fea0000001844 */
[C---:B------:R-:W-:Y:S02]  /*9500*/  LEA R6, P1, R4.reuse, R238, 0x2 ;  /* 0x000000ee04067211 */ /* 0x040fe400078210ff */
[----:B------:R-:W-:Y:S01]  /*9510*/  LOP3.LUT R5, R5, 0x38, R183, 0x78, !PT ;  /* 0x0000003805057812 */ /* 0x000fe200078e78b7 */
[C---:B------:R-:W-:Y:S04]  /*9520*/  HMMA.16816.F32 R72, R32.reuse, R20, R72 ;  /* 0x000000142048723c */ /* 0x040fe80000001848 */
[----:B------:R-:W-:Y:S01]  /*9530*/  LEA.HI.X.SX32 R4, R4, R239, 0x2, P1 ;  /* 0x000000ef04047211 */ /* 0x000fe200008f16ff */
[----:B------:R-:W-:Y:S01]  /*9540*/  IMAD.MOV.U32 R238, RZ, RZ, R6 ;  /* 0x000000ffffee7224 */ /* 0x000fe200078e0006 */
[----:B------:R-:W-:Y:S02]  /*9550*/  LOP3.LUT R5, R5, 0x1e00, R182, 0xf8, !PT ;  /* 0x00001e0005057812 */ /* 0x000fe400078ef8b6 */
[-C--:B------:R-:W-:Y:S03]  /*9560*/  HMMA.16816.F32 R76, R32, R22.reuse, R76 ;  /* 0x00000016204c723c */ /* 0x080fe6000000184c */
[----:B------:R-:W-:Y:S01]  /*9570*/  LEA R139, R5, UR4, 0x1 ;  /* 0x00000004058b7c11 */ /* 0x000fe2000f8e08ff */
[----:B------:R-:W-:Y:S04]  /*9580*/  IMAD.MOV.U32 R239, RZ, RZ, R4 ;  /* 0x000000ffffef7224 */ /* 0x000fe800078e0004 */
        /* <DEDUP_REMOVED lines=25> */
[----:B------:R1:W-:Y:S01]  /*9720*/  @!P2 LDGSTS.E.BYPASS.LTC128B.128 [R139+0x8000], desc[UR36][R10.64] ;  /* 0x080000000a8bafae */ /* 0x0003e2000b981a24 */
[C---:B------:R-:W-:Y:S02]  /*9730*/  @!P1 LEA R6, P5, R7.reuse, R4, 0x7 ;  /* 0x0000000407069211 */ /* 0x040fe400078a38ff */
[CCC-:B------:R-:W-:Y:S01]  /*9740*/  @!P1 LEA.HI.X R9, R7.reuse, R5.reuse, R12.reuse, 0x6, P6 ;  /* 0x0000000507099211 */ /* 0x1c0fe200030f340c */
[----:B------:R1:W-:Y:S01]  /*9750*/  @P2 STS.128 [R139+0x8000], RZ ;  /* 0x008000ff8b002388 */ /* 0x0003e20000000c00 */
[----:B------:R-:W-:Y:S03]  /*9760*/  @!P1 LEA.HI.X R7, R7, R5, R12, 0x7, P5 ;  /* 0x0000000507079211 */ /* 0x000fe600028f3c0c */
        /* <DEDUP_REMOVED lines=16> */
.L_x_992:
[----:B------:R-:W-:Y:S01]  /*9870*/  LDSM.16.M88.4 R32, [R152+0x14000] ;  /* 0x014000009820783b */ /* 0x000fe20000000200 */
[----:B------:R-:W-:Y:S01]  /*9880*/  PLOP3.LUT P5, PT, PT, PT, UP0, 0x80, 0x8 ;  /* 0x000000000008781c */ /* 0x000fe20003faf008 */
[----:B------:R-:W-:Y:S01]  /*9890*/  IMAD.MOV.U32 R186, RZ, RZ, 0x4 ;  /* 0x00000004ffba7424 */ /* 0x000fe200078e00ff */
[----:B------:R-:W-:Y:S01]  /*98a0*/  @UP0 UIADD3 UR39, UP1, UPT, UR50, -0x200, URZ ;  /* 0xfffffe0032270890 */ /* 0x000fe2000ff3e0ff */
[----:B------:R-:W1:Y:S01]  /*98b0*/  LDSM.16.MT88.4 R16, [R2+0xc000] ;  /* 0x00c000000210783b */ /* 0x000e620000004200 */
[----:B------:R-:W-:Y:S01]  /*98c0*/  ULOP3.LUT UR5, UR27, 0x1, URZ, 0xc0, !UPT ;  /* 0x000000011b057892 */ /* 0x000fe2000f8ec0ff */
[----:B------:R-:W-:Y:S01]  /*98d0*/  VIADD R237, R237, 0xffffff80 ;  /* 0xffffff80eded7836 */ /* 0x000fe20000000000 */
[----:B------:R-:W-:Y:S01]  /*98e0*/  @UP0 UIADD3.X UR10, UPT, UPT, UR51, -0x1, URZ, UP1, !UPT ;  /* 0xffffffff330a0890 */ /* 0x000fe20008ffe4ff */
[----:B------:R-:W2:Y:S01]  /*98f0*/  LDSM.16.M88.4 R28, [R152+0x16000] ;  /* 0x01600000981c783b */ /* 0x000ea20000000200 */
[----:B------:R-:W-:Y:S01]  /*9900*/  @UP0 UIADD3 UR8, UP1, UPT, UR8, -0x200, URZ ;  /* 0xfffffe0008080890 */ /* 0x000fe2000ff3e0ff */
[----:B------:R-:W-:Y:S02]  /*9910*/  VIADD R243, R243, 0xfffffff8 ;  /* 0xfffffff8f3f37836 */ /* 0x000fe40000000000 */
[----:B------:R-:W3:Y:S01]  /*9920*/  LDSM.16.MT88.4 R36, [R3+0xc000] ;  /* 0x00c000000324783b */ /* 0x000ee20000004200 */
[----:B------:R-:W-:Y:S02]  /*9930*/  @UP0 UIADD3.X UR9, UPT, UPT, UR9, -0x1, URZ, UP1, !UPT ;  /* 0xffffffff09090890 */ /* 0x000fe40008ffe4ff */
[----:B------:R-:W-:Y:S01]  /*9940*/  UISETP.NE.U32.AND UP1, UPT, UR5, 0x1, UPT ;  /* 0x000000010500788c */ /* 0x000fe2000bf25070 */
[----:B------:R-:W4:Y:S04]  /*9950*/  LDL R185, [R1+0xc] ;  /* 0x00000c0001b97983 */ /* 0x000f280000100800 */
[----:B------:R-:W-:Y:S01]  /*9960*/  LDSM.16.M88.4 R40, [R154+0x14000] ;  /* 0x014000009a28783b */ /* 0x000fe20000000200 */
[----:B------:R-:W-:Y:S03]  /*9970*/  PLOP3.LUT P2, PT, PT, PT, UP1, 0x80, 0x8 ;  /* 0x000000000008781c */ /* 0x000fe60003f4f018 */
[----:B------:R-:W5:Y:S04]  /*9980*/  LDL R184, [R1+0x8] ;  /* 0x0000080001b87983 */ /* 0x000f680000100800 */
[----:B------:R-:W3:Y:S04]  /*9990*/  LDSM.16.MT88.4 R44, [R2+0xc800] ;  /* 0x00c80000022c783b */ /* 0x000ee80000004200 */
[----:B------:R-:W5:Y:S04]  /*99a0*/  LDL R175, [R1+0x4] ;  /* 0x0000040001af7983 */ /* 0x000f680000100800 */
[----:B------:R-:W3:Y:S04]  /*99b0*/  LDSM.16.M88.4 R48, [R154+0x16000] ;  /* 0x016000009a30783b */ /* 0x000ee80000000200 */
[----:B------:R-:W5:Y:S01]  /*99c0*/  LDL R174, [R1] ;  /* 0x0000000001ae7983 */ /* 0x000f620000100800 */
[-C--:B-1----:R-:W-:Y:S03]  /*99d0*/  HMMA.16816.F32 R4, R32, R16.reuse, RZ ;  /* 0x000000102004723c */ /* 0x082fe600000018ff */
[----:B------:R-:W1:Y:S04]  /*99e0*/  LDSM.16.MT88.4 R52, [R3+0xc800] ;  /* 0x00c800000334783b */ /* 0x000e680000004200 */
[----:B------:R-:W-:Y:S01]  /*99f0*/  LDSM.16.M88.4 R56, [R148+0x14000] ;  /* 0x014000009438783b */ /* 0x000fe20000000200 */
[C---:B--2---:R-:W-:Y:S03]  /*9a00*/  HMMA.16816.F32 R8, R28.reuse, R16, RZ ;  /* 0x000000101c08723c */ /* 0x044fe600000018ff */
[----:B------:R-:W2:Y:S04]  /*9a10*/  LDSM.16.MT88.4 R60, [R2+0xd000] ;  /* 0x00d00000023c783b */ /* 0x000ea80000004200 */
[----:B------:R-:W2:Y:S01]  /*9a20*/  LDSM.16.M88.4 R64, [R148+0x16000] ;  /* 0x016000009440783b */ /* 0x000ea20000000200 */
[-C--:B------:R-:W-:Y:S03]  /*9a30*/  HMMA.16816.F32 R12, R28, R18.reuse, RZ ;  /* 0x000000121c0c723c */ /* 0x080fe600000018ff */
[----:B------:R-:W2:Y:S05]  /*9a40*/  LDSM.16.MT88.4 R132, [R3+0xd000] ;  /* 0x00d000000384783b */ /* 0x000eaa0000004200 */
        /* <DEDUP_REMOVED lines=11> */
[-C--:B-1----:R-:W-:Y:S08]  /*9b00*/  HMMA.16816.F32 R20, R40, R52.reuse, R20 ;  /* 0x000000342814723c */ /* 0x082ff00000001814 */
[C---:B------:R-:W-:Y:S08]  /*9b10*/  HMMA.16816.F32 R24, R48.reuse, R52, R24 ;  /* 0x000000343018723c */ /* 0x040ff00000001818 */
[-C--:B------:R-:W-:Y:S01]  /*9b20*/  HMMA.16816.F32 R28, R48, R54.reuse, R28 ;  /* 0x00000036301c723c */ /* 0x080fe2000000181c */
[----:B------:R-:W1:Y:S07]  /*9b30*/  LDSM.16.M88.4 R48, [R144+0x16000] ;  /* 0x016000009030783b */ /* 0x000e6e0000000200 */
[----:B------:R-:W-:Y:S01]  /*9b40*/  HMMA.16816.F32 R32, R40, R54, R32 ;  /* 0x000000362820723c */ /* 0x000fe20000001820 */
[----:B------:R-:W1:Y:S04]  /*9b50*/  LDSM.16.MT88.4 R40, [R3+0xd800] ;  /* 0x00d800000328783b */ /* 0x000e680000004200 */
[----:B------:R-:W-:Y:S03]  /*9b60*/  LDSM.16.M88.4 R52, [R152+0x18000] ;  /* 0x018000009834783b */ /* 0x000fe60000000200 */
        /* <DEDUP_REMOVED lines=8> */
[----:B------:R-:W2:Y:S07]  /*9bf0*/  LDSM.16.M88.4 R64, [R152+0x1a000] ;  /* 0x01a000009840783b */ /* 0x000eae0000000200 */
[----:B------:R-:W-:Y:S01]  /*9c00*/  HMMA.16816.F32 R32, R56, R134, R32 ;  /* 0x000000863820723c */ /* 0x000fe20000001820 */
[----:B------:R-:W-:Y:S07]  /*9c10*/  LDSM.16.MT88.4 R56, [R3+0xe800] ;  /* 0x00e800000338783b */ /* 0x000fee0000004200 */
[-C--:B---3--:R-:W-:Y:S08]  /*9c20*/  HMMA.16816.F32 R4, R36, R44.reuse, R4 ;  /* 0x0000002c2404723c */ /* 0x088ff00000001804 */
[C---:B-1----:R-:W-:Y:S08]  /*9c30*/  HMMA.16816.F32 R8, R48.reuse, R44, R8 ;  /* 0x0000002c3008723c */ /* 0x042ff00000001808 */
[-C--:B------:R-:W-:Y:S08]  /*9c40*/  HMMA.16816.F32 R12, R48, R46.reuse, R12 ;  /* 0x0000002e300c723c */ /* 0x080ff0000000180c */
[C---:B------:R-:W-:Y:S01]  /*9c50*/  HMMA.16816.F32 R16, R36.reuse, R46, R16 ;  /* 0x0000002e2410723c */ /* 0x040fe20000001810 */
[----:B------:R-:W1:Y:S07]  /*9c60*/  LDSM.16.MT88.4 R44, [R3+0xe000] ;  /* 0x00e00000032c783b */ /* 0x000e6e0000004200 */
[-C--:B------:R-:W-:Y:S08]  /*9c70*/  HMMA.16816.F32 R20, R36, R40.reuse, R20 ;  /* 0x000000282414723c */ /* 0x080ff00000001814 */
[C---:B------:R-:W-:Y:S08]  /*9c80*/  HMMA.16816.F32 R24, R48.reuse, R40, R24 ;  /* 0x000000283018723c */ /* 0x040ff00000001818 */
[-C--:B------:R-:W-:Y:S01]  /*9c90*/  HMMA.16816.F32 R28, R48, R42.reuse, R28 ;  /* 0x0000002a301c723c */ /* 0x080fe2000000181c */
[----:B------:R-:W-:Y:S07]  /*9ca0*/  LDSM.16.M88.4 R48, [R154+0x1a000] ;  /* 0x01a000009a30783b */ /* 0x000fee0000000200 */
[----:B------:R-:W-:Y:S01]  /*9cb0*/  HMMA.16816.F32 R32, R36, R42, R32 ;  /* 0x0000002a2420723c */ /* 0x000fe20000001820 */
[----:B------:R-:W-:Y:S03]  /*9cc0*/  LDSM.16.MT88.4 R40, [R2+0xe800] ;  /* 0x00e800000228783b */ /* 0x000fe60000004200 */
[C---:B------:R-:W-:Y:S04]  /*9cd0*/  IMAD.SHL.U32 R36, R145.reuse, 0x8, RZ ;  /* 0x0000000891247824 */ /* 0x040fe800078e00ff */
[-C--:B--2---:R-:W-:Y:S05]  /*9ce0*/  HMMA.16816.F32 R4, R52, R60.reuse, R4 ;  /* 0x0000003c3404723c */ /* 0x084fea0000001804 */
[C---:B------:R-:W-:Y:S03]  /*9cf0*/  LEA R170, P1, R36.reuse, R238, 0x2 ;  /* 0x000000ee24aa7211 */ /* 0x040fe600078210ff */
[C---:B------:R-:W-:Y:S04]  /*9d00*/  HMMA.16816.F32 R8, R64.reuse, R60, R8 ;  /* 0x0000003c4008723c */ /* 0x040fe80000001808 */
[----:B------:R-:W-:Y:S02]  /*9d10*/  LEA.HI.X.SX32 R171, R36, R239, 0x2, P1 ;  /* 0x000000ef24ab7211 */ /* 0x000fe400008f16ff */
[----:B------:R2:W3:Y:S01]  /*9d20*/  LDSM.16.M88.4 R36, [R154+0x18000] ;  /* 0x018000009a24783b */ /* 0x0004e20000000200 */
[C---:B------:R-:W-:Y:S01]  /*9d30*/  LEA R168, P1, R145.reuse, R170, 0x5 ;  /* 0x000000aa91a87211 */ /* 0x040fe200078228ff */
[-C--:B------:R-:W-:Y:S03]  /*9d40*/  HMMA.16816.F32 R12, R64, R62.reuse, R12 ;  /* 0x0000003e400c723c */ /* 0x080fe6000000180c */
[C---:B------:R-:W-:Y:S02]  /*9d50*/  LEA.HI.X.SX32 R169, R145.reuse, R171, 0x5, P1 ;  /* 0x000000ab91a97211 */ /* 0x040fe400008f2eff */
[C---:B------:R-:W-:Y:S03]  /*9d60*/  LEA R166, P1, R145.reuse, R168, 0x5 ;  /* 0x000000a891a67211 */ /* 0x040fe600078228ff */
[C---:B------:R-:W-:Y:S04]  /*9d70*/  HMMA.16816.F32 R16, R52.reuse, R62, R16 ;  /* 0x0000003e3410723c */ /* 0x040fe80000001810 */
[C---:B------:R-:W-:Y:S02]  /*9d80*/  LEA.HI.X.SX32 R167, R145.reuse, R169, 0x5, P1 ;  /* 0x000000a991a77211 */ /* 0x040fe400008f2eff */
[C---:B------:R-:W-:Y:S02]  /*9d90*/  LEA R164, P1, R145.reuse, R166, 0x5 ;  /* 0x000000a691a47211 */ /* 0x040fe400078228ff */
[-C--:B-1----:R-:W-:Y:S03]  /*9da0*/  HMMA.16816.F32 R20, R52, R44.reuse, R20 ;  /* 0x0000002c3414723c */ /* 0x082fe60000001814 */
        /* <DEDUP_REMOVED lines=10> */
[C---:B------:R-:W-:Y:S01]  /*9e50*/  LEA.HI.X.SX32 R159, R145.reuse, R161, 0x5, P1 ;  /* 0x000000a1919f7211 */ /* 0x040fe200008f2eff */
[----:B------:R-:W1:Y:S01]  /*9e60*/  LDSM.16.MT88.4 R52, [R2+0xf000] ;  /* 0x00f000000234783b */ /* 0x000e620000004200 */
[C---:B--2---:R-:W-:Y:S02]  /*9e70*/  LEA R154, P1, R145.reuse, R158, 0x5 ;  /* 0x0000009e919a7211 */ /* 0x044fe400078228ff */
[-C--:B---3--:R-:W-:Y:S05]  /*9e80*/  HMMA.16816.F32 R4, R36, R40.reuse, R4 ;  /* 0x000000282404723c */ /* 0x088fea0000001804 */
        /* <DEDUP_REMOVED lines=21> */
[C---:B--2---:R-:W-:Y:S03]  /*9fe0*/  LEA R148, P1, R145.reuse, R132, 0x5 ;  /* 0x0000008491947211 */ /* 0x044fe600078228ff */
[----:B------:R-:W-:Y:S01]  /*9ff0*/  HMMA.16816.F32 R32, R36, R58, R32 ;  /* 0x0000003a2420723c */ /* 0x000fe20000001820 */
[----:B------:R-:W2:Y:S03]  /*a000*/  LDSM.16.MT88.4 R36, [R3+0xf000] ;  /* 0x00f000000324783b */ /* 0x000ea60000004200 */
[C---:B------:R-:W-:Y:S01]  /*a010*/  LEA.HI.X.SX32 R149, R145.reuse, R133, 0x5, P1 ;  /* 0x0000008591957211 */ /* 0x040fe200008f2eff */
[----:B------:R-:W-:Y:S03]  /*a020*/  LDSM.16.M88.4 R56, [R144+0x1a000] ;  /* 0x01a000009038783b */ /* 0x000fe60000000200 */
[-C--:B-1----:R-:W-:Y:S05]  /*a030*/  HMMA.16816.F32 R4, R44, R52.reuse, R4 ;  /* 0x000000342c04723c */ /* 0x082fea0000001804 */
[C---:B------:R-:W-:Y:S03]  /*a040*/  IMAD.WIDE R172, R145.reuse, -0x1c0, R148 ;  /* 0xfffffe4091ac7825 */ /* 0x040fe600078e0294 */
[C---:B---3--:R-:W-:Y:S04]  /*a050*/  HMMA.16816.F32 R8, R40.reuse, R52, R8 ;  /* 0x000000342808723c */ /* 0x048fe80000001808 */
[C---:B------:R-:W-:Y:S04]  /*a060*/  LEA R66, P1, R145.reuse, R172, 0x5 ;  /* 0x000000ac91427211 */ /* 0x040fe800078228ff */
[-C--:B------:R-:W-:Y:S03]  /*a070*/  HMMA.16816.F32 R12, R40, R54.reuse, R12 ;  /* 0x00000036280c723c */ /* 0x080fe6000000180c */
[C---:B------:R-:W-:Y:S02]  /*a080*/  LEA.HI.X.SX32 R67, R145.reuse, R173, 0x5, P1 ;  /* 0x000000ad91437211 */ /* 0x040fe400008f2eff */
[C---:B------:R-:W-:Y:S03]  /*a090*/  LEA R64, P1, R145.reuse, R66, 0x5 ;  /* 0x0000004291407211 */ /* 0x040fe600078228ff */
[C---:B------:R-:W-:Y:S01]  /*a0a0*/  HMMA.16816.F32 R16, R44.reuse, R54, R16 ;  /* 0x000000362c10723c */ /* 0x040fe20000001810 */
[----:B------:R1:W3:Y:S03]  /*a0b0*/  LDSM.16.MT88.4 R52, [R2+0xf800] ;  /* 0x00f800000234783b */ /* 0x0002e60000004200 */
[C---:B------:R-:W-:Y:S02]  /*a0c0*/  LEA.HI.X.SX32 R65, R145.reuse, R67, 0x5, P1 ;  /* 0x0000004391417211 */ /* 0x040fe400008f2eff */
[C---:B------:R-:W-:Y:S02]  /*a0d0*/  LEA R62, P1, R145.reuse, R64, 0x5 ;  /* 0x00000040913e7211 */ /* 0x040fe400078228ff */
[-C--:B--2---:R-:W-:Y:S03]  /*a0e0*/  HMMA.16816.F32 R20, R44, R36.reuse, R20 ;  /* 0x000000242c14723c */ /* 0x084fe60000001814 */
        /* <DEDUP_REMOVED lines=8> */
[----:B------:R1:W2:Y:S07]  /*a170*/  LDSM.16.MT88.4 R36, [R3+0xf800] ;  /* 0x00f800000324783b */ /* 0x0002ae0000004200 */
[-C--:B---3--:R-:W-:Y:S08]  /*a180*/  HMMA.16816.F32 R4, R48, R52.reuse, R4 ;  /* 0x000000343004723c */ /* 0x088ff00000001804 */
        /* <DEDUP_REMOVED lines=9> */
[----:B----4-:R-:W3:Y:S01]  /*a220*/  @P5 LDG.E R185, desc[UR36][R2.64+-0x200] ;  /* 0xfffe002402b95981 */ /* 0x010ee2000c1e1900 */
[----:B------:R-:W-:Y:S02]  /*a230*/  UISETP.GT.AND UP0, UPT, UR27, UR43, UPT ;  /* 0x0000002b1b00728c */ /* 0x000fe4000bf04270 */
[C---:B------:R-:W-:Y:S01]  /*a240*/  LEA.HI.X.SX32 R47, R145.reuse, R53, 0x5, P1 ;  /* 0x00000035912f7211 */ /* 0x040fe200008f2eff */
[----:B-----5:R-:W4:Y:S01]  /*a250*/  @P5 LDG.E R184, desc[UR36][R2.64+-0x1e0] ;  /* 0xfffe202402b85981 */ /* 0x020f22000c1e1900 */
[C---:B------:R-:W-:Y:S02]  /*a260*/  LEA R44, P1, R145.reuse, R46, 0x5 ;  /* 0x0000002e912c7211 */ /* 0x040fe400078228ff */
[-C--:B--2---:R-:W-:Y:S01]  /*a270*/  HMMA.16816.F32 R20, R48, R36.reuse, R20 ;  /* 0x000000243014723c */ /* 0x084fe20000001814 */
[----:B------:R-:W2:Y:S02]  /*a280*/  @P5 LDG.E R175, desc[UR36][R2.64+-0x100] ;  /* 0xffff002402af5981 */ /* 0x000ea4000c1e1900 */
[C---:B------:R-:W-:Y:S02]  /*a290*/  LEA.HI.X.SX32 R45, R145.reuse, R47, 0x5, P1 ;  /* 0x0000002f912d7211 */ /* 0x040fe400008f2eff */
[----:B------:R1:W5:Y:S01]  /*a2a0*/  @P5 LDG.E R174, desc[UR36][R2.64+-0xe0] ;  /* 0xffff202402ae5981 */ /* 0x000362000c1e1900 */
[C---:B------:R-:W-:Y:S02]  /*a2b0*/  LEA R42, P1, R145.reuse, R44, 0x5 ;  /* 0x0000002c912a7211 */ /* 0x040fe400078228ff */
[C---:B------:R-:W-:Y:S01]  /*a2c0*/  HMMA.16816.F32 R24, R56.reuse, R36, R24 ;  /* 0x000000243818723c */ /* 0x040fe20000001818 */
[----:B------:R-:W-:Y:S03]  /*a2d0*/  REDG.E.ADD.F32.FTZ.RN.STRONG.GPU desc[UR36][R238.64], R4 ;  /* 0x00000004ee0079a6 */ /* 0x000fe6000c12f324 */
[C---:B------:R-:W-:Y:S01]  /*a2e0*/  LEA.HI.X.SX32 R43, R145.reuse, R45, 0x5, P1 ;  /* 0x0000002d912b7211 */ /* 0x040fe200008f2eff */
[----:B------:R-:W-:Y:S01]  /*a2f0*/  REDG.E.ADD.F32.FTZ.RN.STRONG.GPU desc[UR36][R170.64], R5 ;  /* 0x00000005aa0079a6 */ /* 0x000fe2000c12f324 */
[C---:B------:R-:W-:Y:S02]  /*a300*/  LEA R40, P1, R145.reuse, R42, 0x5 ;  /* 0x0000002a91287211 */ /* 0x040fe400078228ff */
[-C--:B------:R-:W-:Y:S01]  /*a310*/  HMMA.16816.F32 R28, R56, R38.reuse, R28 ;  /* 0x00000026381c723c */ /* 0x080fe2000000181c */
[----:B------:R1:W-:Y:S02]  /*a320*/  REDG.E.ADD.F32.FTZ.RN.STRONG.GPU desc[UR36][R168.64], R6 ;  /* 0x00000006a80079a6 */ /* 0x0003e4000c12f324 */
[C---:B------:R-:W-:Y:S02]  /*a330*/  LEA.HI.X.SX32 R41, R145.reuse, R43, 0x5, P1 ;  /* 0x0000002b91297211 */ /* 0x040fe400008f2eff */
[----:B------:R1:W-:Y:S01]  /*a340*/  REDG.E.ADD.F32.FTZ.RN.STRONG.GPU desc[UR36][R166.64], R7 ;  /* 0x00000007a60079a6 */ /* 0x0003e2000c12f324 */
[C---:B------:R-:W-:Y:S02]  /*a350*/  LEA R36, P1, R145.reuse, R40, 0x5 ;  /* 0x0000002891247211 */ /* 0x040fe400078228ff */
[----:B------:R-:W-:Y:S01]  /*a360*/  HMMA.16816.F32 R32, R48, R38, R32 ;  /* 0x000000263020723c */ /* 0x000fe20000001820 */
[----:B------:R1:W-:Y:S03]  /*a370*/  REDG.E.ADD.F32.FTZ.RN.STRONG.GPU desc[UR36][R164.64], R8 ;  /* 0x00000008a40079a6 */ /* 0x0003e6000c12f324 */
[C---:B------:R-:W-:Y:S01]  /*a380*/  LEA.HI.X.SX32 R37, R145.reuse, R41, 0x5, P1 ;  /* 0x0000002991257211 */ /* 0x040fe200008f2eff */
[----:B------:R1:W-:Y:S04]  /*a390*/  REDG.E.ADD.F32.FTZ.RN.STRONG.GPU desc[UR36][R162.64], R9 ;  /* 0x00000009a20079a6 */ /* 0x0003e8000c12f324 */
[----:B------:R-:W-:Y:S04]  /*a3a0*/  REDG.E.ADD.F32.FTZ.RN.STRONG.GPU desc[UR36][R160.64], R10 ;  /* 0x0000000aa00079a6 */ /* 0x000fe8000c12f324 */
        /* <DEDUP_REMOVED lines=31> */
[----:B------:R1:W-:Y:S04]  /*a5a0*/  REDG.E.ADD.F32.FTZ.RN.STRONG.GPU desc[UR36][R2.64+0x80], R30 ;  /* 0x0000801e020079a6 */ /* 0x0003e8000c12f324 */
[----:B------:R-:W-:Y:S04]  /*a5b0*/  REDG.E.ADD.F32.FTZ.RN.STRONG.GPU desc[UR36][R8.64+0x80], R31 ;  /* 0x0000801f080079a6 */ /* 0x000fe8000c12f324 */
[----:B------:R-:W-:Y:S04]  /*a5c0*/  LDSM.16.MT88.4 R4, [R0+0x14000] ;  /* 0x014000000004783b */ /* 0x000fe80000004200 */
[----:B------:R-:W1:Y:S04]  /*a5d0*/  LDSM.16.MT88.4 R8, [R176] ;  /* 0x00000000b008783b */ /* 0x000e680000004200 */
[----:B------:R-:W1:Y:S04]  /*a5e0*/  LDSM.16.MT88.4 R12, [R0+0x18000] ;  /* 0x01800000000c783b */ /* 0x000e680000004200 */
[----:B------:R-:W-:Y:S04]  /*a5f0*/  LDSM.16.MT88.4 R20, [R0+0x14800] ;  /* 0x014800000014783b */ /* 0x000fe80000004200 */
[----:B------:R-:W-:Y:S01]  /*a600*/  LDSM.16.MT88.4 R24, [R176+0x800] ;  /* 0x00080000b018783b */ /* 0x000fe20000004200 */
[----:B-1----:R-:W-:Y:S03]  /*a610*/  IMAD.IADD R2, R157, 0x1, R176 ;  /* 0x000000019d027824 */ /* 0x002fe600078e02b0 */
[----:B------:R-:W-:Y:S04]  /*a620*/  LDSM.16.MT88.4 R32, [R0+0x18800] ;  /* 0x018800000020783b */ /* 0x000fe80000004200 */
[----:B------:R-:W1:Y:S04]  /*a630*/  LDSM.16.MT88.4 R16, [R2] ;  /* 0x000000000210783b */ /* 0x000e680000004200 */
[----:B------:R-:W1:Y:S04]  /*a640*/  LDSM.16.MT88.4 R28, [R2+0x800] ;  /* 0x00080000021c783b */ /* 0x000e680000004200 */
[----:B------:R-:W-:Y:S04]  /*a650*/  LDSM.16.MT88.4 R36, [R176+0x1000] ;  /* 0x00100000b024783b */ /* 0x000fe80000004200 */
[----:B------:R-:W-:Y:S04]  /*a660*/  LDSM.16.MT88.4 R40, [R0+0x19000] ;  /* 0x019000000028783b */ /* 0x000fe80000004200 */
[----:B------:R-:W-:Y:S01]  /*a670*/  LDSM.16.MT88.4 R44, [R2+0x1000] ;  /* 0x00100000022c783b */ /* 0x000fe20000004200 */
        /* <DEDUP_REMOVED lines=8> */
[----:B------:R-:W-:Y:S07]  /*a700*/  LDSM.16.MT88.4 R12, [R176+0x1800] ;  /* 0x00180000b00c783b */ /* 0x000fee0000004200 */
[----:B------:R-:W-:Y:S01]  /*a710*/  HMMA.16816.F32 R128, R4, R18, R128 ;  /* 0x000000120480723c */ /* 0x000fe20000001880 */
[----:B------:R-:W1:Y:S04]  /*a720*/  LDSM.16.MT88.4 R4, [R0+0x15800] ;  /* 0x015800000004783b */ /* 0x000e680000004200 */
[----:B------:R-:W1:Y:S03]  /*a730*/  LDSM.16.MT88.4 R16, [R0+0x19800] ;  /* 0x019800000010783b */ /* 0x000e660000004200 */
[-C--:B------:R-:W-:Y:S08]  /*a740*/  HMMA.16816.F32 R100, R20, R24.reuse, R100 ;  /* 0x000000181464723c */ /* 0x080ff00000001864 */
        /* <DEDUP_REMOVED lines=10> */
[----:B------:R-:W1:Y:S03]  /*a7f0*/  LDSM.16.MT88.4 R28, [R176+0x2000] ;  /* 0x00200000b01c783b */ /* 0x000e660000004200 */
[-C--:B---3--:R-:W-:Y:S01]  /*a800*/  HMMA.16816.F32 R100, R8, R36.reuse, R100 ;  /* 0x000000240864723c */ /* 0x088fe20000001864 */
[----:B-----5:R-:W-:Y:S04]  /*a810*/  @P5 STL [R1], R174 ;  /* 0x000000ae01005387 */ /* 0x020fe80000100800 */
[----:B------:R-:W-:Y:S03]  /*a820*/  @P5 STL [R1+0xc], R185 ;  /* 0x00000cb901005387 */ /* 0x000fe60000100800 */
[C---:B------:R-:W-:Y:S01]  /*a830*/  HMMA.16816.F32 R104, R40.reuse, R36, R104 ;  /* 0x000000242868723c */ /* 0x040fe20000001868 */
[----:B----4-:R-:W-:Y:S04]  /*a840*/  @P5 STL [R1+0x8], R184 ;  /* 0x000008b801005387 */ /* 0x010fe80000100800 */
[----:B--2---:R-:W-:Y:S03]  /*a850*/  @P5 STL [R1+0x4], R175 ;  /* 0x000004af01005387 */ /* 0x004fe60000100800 */
        /* <DEDUP_REMOVED lines=17> */
[----:B------:R-:W3:Y:S07]  /*a970*/  LDSM.16.MT88.4 R16, [R2+0x2800] ;  /* 0x002800000210783b */ /* 0x000eee0000004200 */
[----:B------:R-:W-:Y:S01]  /*a980*/  HMMA.16816.F32 R128, R4, R26, R128 ;  /* 0x0000001a0480723c */ /* 0x000fe20000001880 */
[----:B------:R-:W-:Y:S04]  /*a990*/  LDSM.16.MT88.4 R4, [R0+0x17000] ;  /* 0x017000000004783b */ /* 0x000fe80000004200 */
[----:B------:R-:W4:Y:S03]  /*a9a0*/  LDSM.16.MT88.4 R24, [R176+0x3000] ;  /* 0x00300000b018783b */ /* 0x000f260000004200 */
[-C--:B------:R-:W-:Y:S08]  /*a9b0*/  HMMA.16816.F32 R100, R20, R28.reuse, R100 ;  /* 0x0000001c1464723c */ /* 0x080ff00000001864 */
[C---:B------:R-:W-:Y:S08]  /*a9c0*/  HMMA.16816.F32 R104, R32.reuse, R28, R104 ;  /* 0x0000001c2068723c */ /* 0x040ff00000001868 */
[-C--:B------:R-:W-:Y:S08]  /*a9d0*/  HMMA.16816.F32 R108, R32, R30.reuse, R108 ;  /* 0x0000001e206c723c */ /* 0x080ff0000000186c */
[C---:B------:R-:W-:Y:S01]  /*a9e0*/  HMMA.16816.F32 R112, R20.reuse, R30, R112 ;  /* 0x0000001e1470723c */ /* 0x040fe20000001870 */
[----:B------:R-:W5:Y:S07]  /*a9f0*/  LDSM.16.MT88.4 R28, [R0+0x1b000] ;  /* 0x01b00000001c783b */ /* 0x000f6e0000004200 */
[-C--:B--2---:R-:W-:Y:S08]  /*aa00*/  HMMA.16816.F32 R116, R20, R36.reuse, R116 ;  /* 0x000000241474723c */ /* 0x084ff00000001874 */
[C---:B------:R-:W-:Y:S08]  /*aa10*/  HMMA.16816.F32 R120, R32.reuse, R36, R120 ;  /* 0x000000242078723c */ /* 0x040ff00000001878 */
[-C--:B------:R-:W-:Y:S01]  /*aa20*/  HMMA.16816.F32 R124, R32, R38.reuse, R124 ;  /* 0x00000026207c723c */ /* 0x080fe2000000187c */
[----:B------:R-:W-:Y:S07]  /*aa30*/  LDSM.16.MT88.4 R32, [R176+0x3800] ;  /* 0x00380000b020783b */ /* 0x000fee0000004200 */
[----:B------:R-:W-:Y:S01]  /*aa40*/  HMMA.16816.F32 R128, R20, R38, R128 ;  /* 0x000000261480723c */ /* 0x000fe20000001880 */
[----:B------:R-:W2:Y:S04]  /*aa50*/  LDSM.16.MT88.4 R20, [R2+0x3000] ;  /* 0x003000000214783b */ /* 0x000ea80000004200 */
[----:B------:R-:W-:Y:S03]  /*aa60*/  LDSM.16.MT88.4 R36, [R0+0x1b800] ;  /* 0x01b800000024783b */ /* 0x000fe60000004200 */
        /* <DEDUP_REMOVED lines=14> */
[C---:B-----5:R-:W-:Y:S08]  /*ab50*/  HMMA.16816.F32 R104, R28.reuse, R24, R104 ;  /* 0x000000181c68723c */ /* 0x060ff00000001868 */
        /* <DEDUP_REMOVED lines=16> */
[----:B------:R-:W1:Y:S01]  /*ac60*/  LDCU UR5, c[0x0][0x500] ;  /* 0x0000a000ff0577ac */ /* 0x000e620008000800 */
[C---:B------:R-:W-:Y:S02]  /*ac70*/  SHF.L.U32 R3, R183.reuse, 0x4, RZ ;  /* 0x00000004b7037819 */ /* 0x040fe400000006ff */
[----:B------:R-:W-:Y:S01]  /*ac80*/  LOP3.LUT R2, R138, 0xc00, RZ, 0xc0, !PT ;  /* 0x00000c008a027812 */ /* 0x000fe200078ec0ff */
[----:B------:R-:W2:Y:S01]  /*ac90*/  LDCU UR8, c[0x0][0x4fc] ;  /* 0x00009f80ff0877ac */ /* 0x000ea20008000800 */
[----:B------:R-:W-:Y:S02]  /*aca0*/  SHF.L.U32 R0, R183, 0x1, RZ ;  /* 0x00000001b7007819 */ /* 0x000fe400000006ff */
[----:B------:R-:W-:Y:S01]  /*acb0*/  LOP3.LUT R3, R3, 0x1c0, RZ, 0xc0, !PT ;  /* 0x000001c003037812 */ /* 0x000fe200078ec0ff */
[----:B------:R-:W-:Y:S01]  /*acc0*/  UISETP.NE.AND UP0, UPT, UR30, -0x1, UPT ;  /* 0xffffffff1e00788c */ /* 0x000fe2000bf05270 */
[--C-:B------:R-:W-:Y:S01]  /*acd0*/  LOP3.LUT R2, R2, 0x6, R0.reuse, 0xf8, !PT ;  /* 0x0000000602027812 */ /* 0x100fe200078ef800 */
[----:B------:R-:W-:Y:S01]  /*ace0*/  UMOV UR38, UR16 ;  /* 0x0000001000267c82 */ /* 0x000fe20008000000 */
[----:B------:R-:W-:-:S02]  /*acf0*/  LOP3.LUT R0, R3, 0x38, R0, 0xf8, !PT ;  /* 0x0000003803007812 */ /* 0x000fc400078ef800 */
[C---:B------:R-:W-:Y:S02]  /*ad00*/  LOP3.LUT P1, RZ, R183.reuse, 0x10, RZ, 0xc0, !PT ;  /* 0x00000010b7ff7812 */ /* 0x040fe4000782c0ff */
[----:B------:R-:W-:Y:S02]  /*ad10*/  LOP3.LUT R0, R2, R0, R137, 0xf6, !PT ;  /* 0x0000000002007212 */ /* 0x000fe400078ef689 */
[----:B------:R-:W-:Y:S01]  /*ad20*/  LOP3.LUT P0, RZ, R183, 0x8, RZ, 0xc0, !PT ;  /* 0x00000008b7ff7812 */ /* 0x000fe2000780c0ff */
[----:B-1----:R-:W-:Y:S01]  /*ad30*/  FMUL.FTZ R100, R100, UR5 ;  /* 0x0000000564647c20 */ /* 0x002fe20008410000 */
[----:B------:R-:W-:Y:S01]  /*ad40*/  MOV R4, 0x20 ;  /* 0x0000002000047802 */ /* 0x000fe20000000f00 */
[----:B------:R-:W-:Y:S01]  /*ad50*/  FMUL.FTZ R26, R101, UR5 ;  /* 0x00000005651a7c20 */ /* 0x000fe20008410000 */
[----:B------:R-:W-:Y:S01]  /*ad60*/  LEA R0, R0, UR4, 0x1 ;  /* 0x0000000400007c11 */ /* 0x000fe2000f8e08ff */
        /* <DEDUP_REMOVED lines=12> */
[----:B------:R-:W-:Y:S01]  /*ae30*/  IADD3 R31, PT, PT, R0, 0xc000, RZ ;  /* 0x0000c000001f7810 */ /* 0x000fe20007ffe0ff */
        /* <DEDUP_REMOVED lines=25> */
[----:B------:R-:W-:Y:S01]  /*afd0*/  @P1 IADD3 R2, PT, PT, R31, -0x40, RZ ;  /* 0xffffffc01f021810 */ /* 0x000fe20007ffe0ff */
        /* <DEDUP_REMOVED lines=104> */
[----:B------:R-:W-:-:S06]  /*b660*/  UIMAD UR5, UR38, UR5, UR27 ;  /* 0x00000005260572a4 */ /* 0x000fcc000f8e021b */
[----:B-1----:R-:W-:Y:S01]  /*b670*/  MOV R0, UR5 ;  /* 0x0000000500007c02 */ /* 0x002fe20008000f00 */
[----:B------:R-:W-:Y:S05]  /*b680*/  BRA `(.L_x_995) ;  /* 0x0000000000187947 */ /* 0x000fea0003800000 */
.L_x_994:
[----:B------:R-:W2:Y:S01]  /*b690*/  LDCU.64 UR8, c[0x0][0x5c0] ;  /* 0x0000b800ff0877ac */ /* 0x000ea20008000a00 */
[----:B------:R-:W-:-:S04]  /*b6a0*/  UIADD3 UR4, UPT, UPT, UR29, UR30, URZ ;  /* 0x0000001e1d047290 */ /* 0x000fc8000fffe0ff */
[----:B--2---:R-:W-:Y:S02]  /*b6b0*/  UIMAD.WIDE.U32 UR26, UR4, UR8, URZ ;  /* 0x00000008041a72a5 */ /* 0x004fe4000f8e00ff */
[----:B------:R-:W-:-:S04]  /*b6c0*/  UIMAD UR4, UR4, UR9, URZ ;  /* 0x00000009040472a4 */ /* 0x000fc8000f8e02ff */
[----:B------:R-:W-:-:S06]  /*b6d0*/  UIADD3 UR4, UPT, UPT, UR27, UR4, URZ ;  /* 0x000000041b047290 */ /* 0x000fcc000fffe0ff */
[----:B-1----:R-:W-:Y:S02]  /*b6e0*/  MOV R0, UR4 ;  /* 0x0000000400007c02 */ /* 0x002fe40008000f00 */
.L_x_995:
        /* <DEDUP_REMOVED lines=12> */
.L_x_996:
[----:B------:R-:W1:Y:S01]  /*b7b0*/  LDCU.64 UR4, c[0x0][0x5c8] ;  /* 0x0000b900ff0477ac */ /* 0x000e620008000a00 */
[----:B------:R-:W-:-:S04]  /*b7c0*/  UIADD3 UR10, UPT, UPT, UR29, UR30, URZ ;  /* 0x0000001e1d0a7290 */ /* 0x000fc8000fffe0ff */
[----:B-1----:R-:W-:Y:S02]  /*b7d0*/  UIMAD.WIDE.U32 UR14, UR10, UR4, URZ ;  /* 0x000000040a0e72a5 */ /* 0x002fe4000f8e00ff */
[----:B------:R-:W-:-:S04]  /*b7e0*/  UIMAD UR10, UR10, UR5, URZ ;  /* 0x000000050a0a72a4 */ /* 0x000fc8000f8e02ff */
[----:B------:R-:W-:-:S06]  /*b7f0*/  UIADD3 UR10, UPT, UPT, UR15, UR10, URZ ;  /* 0x0000000a0f0a7290 */ /* 0x000fcc000fffe0ff */
[----:B------:R-:W-:-:S07]  /*b800*/  MOV R20, UR10 ;  /* 0x0000000a00147c02 */ /* 0x000fce0008000f00 */
.L_x_997:
        /* <DEDUP_REMOVED lines=44> */
.L_x_999:
[----:B------:R-:W-:Y:S05]  /*bad0*/  BSYNC.RECONVERGENT B0 ;  /* 0x0000000000007941 */ /* 0x000fea0003800200 */
.L_x_998:
        /* <DEDUP_REMOVED lines=12> */
.L_x_1001:
[----:B------:R-:W-:Y:S05]  /*bba0*/  BSYNC.RECONVERGENT B0 ;  /* 0x0000000000007941 */ /* 0x000fea0003800200 */
.L_x_1000:
        /* <DEDUP_REMOVED lines=14> */
.L_x_1003:
[----:B------:R-:W-:Y:S05]  /*bc90*/  BSYNC.RECONVERGENT B0 ;  /* 0x0000000000007941 */ /* 0x000fea0003800200 */
.L_x_1002:
[----:B--2-4-:R2:W4:Y:S01]  /*bca0*/  LDS.128 R8, [R139+0xf000] ;  /* 0x00f000008b087984 */ /* 0x0145220000000c00 */
[----:B------:R-:W-:Y:S01]  /*bcb0*/  BSSY.RECONVERGENT B0, `(.L_x_1004) ;  /* 0x000000e000007945 */ /* 0x000fe20003800200 */
[----:B------:R-:W-:Y:S02]  /*bcc0*/  MOV R13, UR4 ;  /* 0x00000004000d7c02 */ /* 0x000fe40008000f00 */
[----:B------:R-:W-:Y:S01]  /*bcd0*/  IADD3.X R31, PT, PT, RZ, RZ, RZ, P0, !PT ;  /* 0x000000ffff1f7210 */ /* 0x000fe200007fe4ff */
[----:B------:R-:W-:Y:S06]  /*bce0*/  @P3 BRA `(.L_x_1005) ;  /* 0x0000000000283947 */ /* 0x000fec0003800000 */
        /* <DEDUP_REMOVED lines=9> */
[----:B----4-:R4:W-:Y:S04]  /*bd80*/  STG.E.128 desc[UR36][R2.64], R8 ;  /* 0x0000000802007986 */ /* 0x0109e8000c101d24 */
.L_x_1005:
[----:B------:R-:W-:Y:S05]  /*bd90*/  BSYNC.RECONVERGENT B0 ;  /* 0x0000000000007941 */ /* 0x000fea0003800200 */
.L_x_1004:
[----:B----4-:R-:W-:Y:S01]  /*bda0*/  MOV R2, R242 ;  /* 0x000000f200027202 */ /* 0x010fe20000000f00 */
[----:B------:R-:W-:Y:S01]  /*bdb0*/  UIMAD UR13, UR13, UR4, URZ ;  /* 0x000000040d0d72a4 */ /* 0x000fe2000f8e02ff */
[----:B------:R-:W-:Y:S01]  /*bdc0*/  MOV R3, RZ ;  /* 0x000000ff00037202 */ /* 0x000fe20000000f00 */
[----:B------:R-:W4:Y:S01]  /*bdd0*/  @!P6 LDC.64 R4, c[0x0][0x568] ;  /* 0x00015a00ff04eb82 */ /* 0x000f220000000a00 */
        /* <DEDUP_REMOVED lines=8> */
[----:B------:R1:W1:Y:S01]  /*be60*/  LDS.128 R20, [R139+0x12000] ;  /* 0x012000008b147984 */ /* 0x0002620000000c00 */
[----:B------:R-:W-:-:S04]  /*be70*/  IMAD.WIDE.U32 R8, R34, UR18, R2 ;  /* 0x0000001222087c25 */ /* 0x000fc8000f8e0002 */
[----:B------:R-:W-:Y:S01]  /*be80*/  IMAD R7, R35, UR18, R9 ;  /* 0x0000001223077c24 */ /* 0x000fe2000f8e0209 */
[----:B------:R-:W-:-:S05]  /*be90*/  @!P6 MOV R6, R8 ;  /* 0x000000080006e202 */ /* 0x000fca0000000f00 */
[----:B------:R-:W-:-:S04]  /*bea0*/  @!P6 IMAD.WIDE.U32 R2, R183, UR4, R6 ;  /* 0x00000004b702ec25 */ /* 0x000fc8000f8e0006 */
[----:B------:R-:W-:Y:S01]  /*beb0*/  @!P6 IMAD R0, R183, UR5, R3 ;  /* 0x00000005b700ec24 */ /* 0x000fe2000f8e0203 */
[----:B----4-:R-:W-:-:S04]  /*bec0*/  @!P6 LEA R4, P0, R2, R4, 0x1 ;  /* 0x000000040204e211 */ /* 0x010fc800078008ff */
[----:B------:R-:W-:-:S05]  /*bed0*/  @!P6 LEA.HI.X R5, R2, R5, R0, 0x1, P0 ;  /* 0x000000050205e211 */ /* 0x000fca00000f0c00 */
[----:B---3--:R3:W-:Y:S01]  /*bee0*/  @!P6 STG.E.128 desc[UR36][R4.64], R12 ;  /* 0x0000000c0400e986 */ /* 0x0087e2000c101d24 */
[----:B-1----:R-:W-:Y:S05]  /*bef0*/  @P5 BRA `(.L_x_1007) ;  /* 0x0000000000285947 */ /* 0x002fea0003800000 */
        /* <DEDUP_REMOVED lines=10> */
.L_x_1007:
[----:B------:R-:W-:Y:S05]  /*bfa0*/  BSYNC.RECONVERGENT B0 ;  /* 0x0000000000007941 */ /* 0x000fea0003800200 */
.L_x_1006:
        /* <DEDUP_REMOVED lines=9> */
[----:B-1-3--:R-:W-:-:S04]  /*c040*/  LEA R4, P0, R2, UR8, 0x1 ;  /* 0x0000000802047c11 */ /* 0x00afc8000f8008ff */
[----:B------:R-:W-:-:S05]  /*c050*/  LEA.HI.X R5, R2, UR9, R0, 0x1, P0 ;  /* 0x0000000902057c11 */ /* 0x000fca00080f0c00 */
[----:B------:R4:W-:Y:S04]  /*c060*/  STG.E.128 desc[UR36][R4.64], R20 ;  /* 0x0000001404007986 */ /* 0x0009e8000c101d24 */
.L_x_1009:
[----:B------:R-:W-:Y:S05]  /*c070*/  BSYNC.RECONVERGENT B0 ;  /* 0x0000000000007941 */ /* 0x000fea0003800200 */
.L_x_1008:
[----:B------:R-:W-:Y:S05]  /*c080*/  @P3 BRA `(.L_x_950) ;  /* 0x0000000000283947 */ /* 0x000fea0003800000 */
[----:B------:R-:W5:Y:S01]  /*c090*/  LDCU.64 UR8, c[0x0][0x568] ;  /* 0x0000ad00ff0877ac */ /* 0x000f620008000a00 */
[----:B------:R-:W-:Y:S01]  /*c0a0*/  MOV R2, R8 ;  /* 0x0000000800027202 */ /* 0x000fe20000000f00 */
[----:B------:R-:W-:Y:S01]  /*c0b0*/  IMAD R0, R31, UR4, RZ ;  /* 0x000000041f007c24 */ /* 0x000fe2000f8e02ff */
[----:B------:R-:W-:-:S03]  /*c0c0*/  MOV R3, R7 ;  /* 0x0000000700037202 */ /* 0x000fc60000000f00 */
[C---:B------:R-:W-:Y:S02]  /*c0d0*/  IMAD R0, R30.reuse, UR5, R0 ;  /* 0x000000051e007c24 */ /* 0x040fe4000f8e0200 */
[----:B-1-34-:R-:W-:-:S05]  /*c0e0*/  IMAD.WIDE.U32 R4, R30, UR4, R2 ;  /* 0x000000041e047c25 */ /* 0x01afca000f8e0002 */
[----:B------:R-:W-:Y:S02]  /*c0f0*/  IADD3 R0, PT, PT, R0, R5, RZ ;  /* 0x0000000500007210 */ /* 0x000fe40007ffe0ff */
[----:B-----5:R-:W-:-:S04]  /*c100*/  LEA R2, P0, R4, UR8, 0x1 ;  /* 0x0000000804027c11 */ /* 0x020fc8000f8008ff */
[----:B------:R-:W-:-:S05]  /*c110*/  LEA.HI.X R3, R4, UR9, R0, 0x1, P0 ;  /* 0x0000000904037c11 */ /* 0x000fca00080f0c00 */
[----:B------:R1:W-:Y:S04]  /*c120*/  STG.E.128 desc[UR36][R2.64], R24 ;  /* 0x0000001802007986 */ /* 0x0003e8000c101d24 */
.L_x_950:
[----:B------:R-:W-:Y:S05]  /*c130*/  BSYNC.RECONVERGENT B1 ;  /* 0x0000000000017941 */ /* 0x000fea0003800200 */
.L_x_924:
[----:B------:R-:W5:Y:S01]  /*c140*/  LDCU UR5, c[0x0][0x438] ;  /* 0x00008700ff0577ac */ /* 0x000f620008000800 */
[----:B------:R-:W2:Y:S01]  /*c150*/  LDCU UR8, c[0x0][0x370] ;  /* 0x00006e00ff0877ac */ /* 0x000ea20008000800 */
[----:B-----5:R-:W-:-:S04]  /*c160*/  UIADD3 UR5, UPT, UPT, UR5, 0x7f, URZ ;  /* 0x0000007f05057890 */ /* 0x020fc8000fffe0ff */
[----:B------:R-:W-:Y:S02]  /*c170*/  USHF.R.S32.HI UR4, URZ, 0x1f, UR5 ;  /* 0x0000001fff047899 */ /* 0x000fe40008011405 */
[----:B--2---:R-:W-:Y:S02]  /*c180*/  UIADD3 UR31, UPT, UPT, UR8, UR31, URZ ;  /* 0x0000001f081f7290 */ /* 0x004fe4000fffe0ff */
[----:B------:R-:W-:Y:S01]  /*c190*/  ULEA.HI UR4, UR4, UR5, URZ, 0x7 ;  /* 0x0000000504047291 */ /* 0x000fe2000f8f38ff */
[----:B------:R-:W-:-:S03]  /*c1a0*/  UMOV UR8, UR17 ;  /* 0x0000001100087c82 */ /* 0x000fc60008000000 */
[----:B------:R-:W-:-:S04]  /*c1b0*/  USHF.R.S32.HI UR4, URZ, 0x7, UR4 ;  /* 0x00000007ff047899 */ /* 0x000fc80008011404 */
[----:B------:R-:W-:-:S09]  /*c1c0*/  UISETP.GE.AND UP0, UPT, UR31, UR4, UPT ;  /* 0x000000041f00728c */ /* 0x000fd2000bf06270 */
[----:B------:R-:W-:Y:S05]  /*c1d0*/  BRA.U !UP0, `(.L_x_1010) ;  /* 0xffffff4108407547 */ /* 0x000fea000b83ffff */
[----:B------:R-:W-:Y:S05]  /*c1e0*/  EXIT ;  /* 0x000000000000794d */ /* 0x000fea0003800000 */
.L_x_1011:
        /* <DEDUP_REMOVED lines=9> */
.L_x_1423:


//--------------------- .text._ZN5flash44flash_bwd_dq_dk_dv_loop_seqk_parallel_kernelI23Flash_bwd_kernel_traitsILi64ELi128ELi128ELi8ELi4ELi4ELi4ELb0ELb0EN7cutlass6half_tE19Flash_kernel_traitsILi64ELi128ELi128ELi8ES3_EELb0ELb1ELb0ELb0ELb0ELb0ELb1EEEvNS_16Flash_bwd_paramsE --------------------------
	.section	.text._ZN5flash44flash_bwd_dq_dk_dv_loop_seqk_parallel_kernelI23Flash_bwd_kernel_traitsILi64ELi128ELi128ELi8ELi4ELi4ELi4ELb0ELb0EN7cutlass6half_tE19Flash_kernel_traitsILi64ELi128ELi128ELi8ES3_EELb0ELb1ELb0ELb0ELb0ELb0ELb1EEEvNS_16Flash_bwd_paramsE,"ax",@progbits
	.align	128
        .global         _ZN5flash44flash_bwd_dq_dk_dv_loop_seqk_parallel_kernelI23Flash_bwd_kernel_traitsILi64ELi128ELi128ELi8ELi4ELi4ELi4ELb0ELb0EN7cutlass6half_tE19Flash_kernel_traitsILi64ELi128ELi128ELi8ES3_EELb0ELb1ELb0ELb0ELb0ELb0ELb1EEEvNS_16Flash_bwd_paramsE
        .type           _ZN5flash44flash_bwd_dq_dk_dv_loop_seqk_parallel_kernelI23Flash_bwd_kernel_traitsILi64ELi128ELi128ELi8ELi4ELi4ELi4ELb0ELb0EN7cutlass6half_tE19Flash_kernel_traitsILi64ELi128ELi128ELi8ES3_EELb0ELb1ELb0ELb0ELb0ELb0ELb1EEEvNS_16Flash_bwd_paramsE,@function
        .size           _ZN5flash44flash_bwd_dq_dk_dv_loop_seqk_parallel_kernelI23Flash_bwd_kernel_traitsILi64ELi128ELi128ELi8ELi4ELi4ELi4ELb0ELb0EN7cutlass6half_tE19Flash_kernel_traitsILi64ELi128ELi128ELi8ES3_EELb0ELb1ELb0ELb0ELb0ELb0ELb1EEEvNS_16Flash_bwd_paramsE,(.L_x_1424 - _ZN5flash44flash_bwd_dq_dk_dv_loop_seqk_parallel_kernelI23Flash_bwd_kernel_traitsILi64ELi128ELi128ELi8ELi4ELi4ELi4ELb0ELb0EN7cutlass6half_tE19Flash_kernel_traitsILi64ELi128ELi128ELi8ES3_EELb0ELb1ELb0ELb0ELb0ELb0ELb1EEEvNS_16Flash_bwd_paramsE)
        .other          _ZN5flash44flash_bwd_dq_dk_dv_loop_seqk_parallel_kernelI23Flash_bwd_kernel_traitsILi64ELi128ELi128ELi8ELi4ELi4ELi4ELb0ELb0EN7cutlass6half_tE19Flash_kernel_traitsILi64ELi128ELi128ELi8ES3_EELb0ELb1ELb0ELb0ELb0ELb0ELb1EEEvNS_16Flash_bwd_paramsE,@"STO_CUDA_ENTRY STV_DEFAULT"
_ZN5flash44flash_bwd_dq_dk_dv_loop_seqk_parallel_kernelI23Flash_bwd_kernel_traitsILi64ELi128ELi128ELi8ELi4ELi4ELi4ELb0ELb0EN7cutlass6half_tE19Flash_kernel_traitsILi64ELi128ELi128ELi8ES3_EELb0ELb1ELb0ELb0ELb0ELb0ELb1EEEvNS_16Flash_bwd_paramsE:
.text._ZN5flash44flash_bwd_dq_dk_dv_loop_seqk_parallel_kernelI23Flash_bwd_kernel_traitsILi64ELi128ELi128ELi8ELi4ELi4ELi4ELb0ELb0EN7cutlass6half_tE19Flash_kernel_traitsILi64ELi128ELi128ELi8ES3_EELb0ELb1ELb0ELb0ELb0ELb0ELb1EEEvNS_16Flash_bwd_paramsE:
        /* <DEDUP_REMOVED lines=49> */
.L_x_1099:
[----:B------:R-:W5:Y:S01]  /*0310*/  LDCU.64 UR8, c[0x0][0x478] ;  /* 0x00008f00ff0877ac */ /* 0x000f620008000a00 */
        /* <DEDUP_REMOVED lines=51> */
.L_x_1012:
        /* <DEDUP_REMOVED lines=34> */
.L_x_1014:
[----:B------:R-:W1:Y:S01]  /*0870*/  LDCU.64 UR16, c[0x0][0x3b8] ;  /* 0x00007700ff1077ac */ /* 0x000e620008000a00 */
[----:B------:R-:W-:-:S04]  /*0880*/  UIADD3 UR8, UPT, UPT, UR36, UR38, URZ ;  /* 0x0000002624087290 */ /* 0x000fc8000fffe0ff */
[----:B-1----:R-:W-:Y:S02]  /*0890*/  UIMAD.WIDE.U32 UR50, UR8, UR16, URZ ;  /* 0x00000010083272a5 */ /* 0x002fe4000f8e00ff */
[----:B------:R-:W-:-:S04]  /*08a0*/  UIMAD UR8, UR8, UR17, URZ ;  /* 0x00000011080872a4 */ /* 0x000fc8000f8e02ff */
[----:B------:R-:W-:-:S06]  /*08b0*/  UIADD3 UR8, UPT, UPT, UR51, UR8, URZ ;  /* 0x0000000833087290 */ /* 0x000fcc000fffe0ff */
[----:B------:R-:W-:Y:S02]  /*08c0*/  MOV R20, UR8 ;  /* 0x0000000800147c02 */ /* 0x000fe40008000f00 */
.L_x_1015:
        /* <DEDUP_REMOVED lines=44> */
.L_x_1016:
[----:B------:R-:W1:Y:S01]  /*0b90*/  LDCU.64 UR14, c[0x0][0x3c0] ;  /* 0x00007800ff0e77ac */ /* 0x000e620008000a00 */
[----:B------:R-:W-:-:S04]  /*0ba0*/  UIADD3 UR8, UPT, UPT, UR36, UR38, URZ ;  /* 0x0000002624087290 */ /* 0x000fc8000fffe0ff */
[----:B-1----:R-:W-:Y:S02]  /*0bb0*/  UIMAD.WIDE.U32 UR10, UR8, UR14, URZ ;  /* 0x0000000e080a72a5 */ /* 0x002fe4000f8e00ff */
[----:B------:R-:W-:-:S04]  /*0bc0*/  UIMAD UR8, UR8, UR15, URZ ;  /* 0x0000000f080872a4 */ /* 0x000fc8000f8e02ff */
[----:B------:R-:W-:Y:S01]  /*0bd0*/  UIADD3 UR8, UPT, UPT, UR11, UR8, URZ ;  /* 0x000000080b087290 */ /* 0x000fe2000fffe0ff */
[----:B------:R-:W-:-:S05]  /*0be0*/  UMOV UR48, UR10 ;  /* 0x0000000a00307c82 */ /* 0x000fca0008000000 */
[----:B------:R-:W-:-:S07]  /*0bf0*/  MOV R24, UR8 ;  /* 0x0000000800187c02 */ /* 0x000fce0008000f00 */
.L_x_1017:
        /* <DEDUP_REMOVED lines=28> */
.L_x_1018:
[----:B------:R-:W-:Y:S02]  /*0dc0*/  UIMAD.WIDE.U32 UR54, UR62, UR42, URZ ;  /* 0x0000002a3e3672a5 */ /* 0x000fe4000f8e00ff */
[----:B------:R-:W-:-:S04]  /*0dd0*/  UIMAD UR8, UR63, UR42, URZ ;  /* 0x0000002a3f0872a4 */ /* 0x000fc8000f8e02ff */
[----:B------:R-:W-:Y:S02]  /*0de0*/  UIADD3 UR8, UPT, UPT, UR55, UR8, URZ ;  /* 0x0000000837087290 */ /* 0x000fe4000fffe0ff */
.L_x_1019:
        /* <DEDUP_REMOVED lines=20> */
.L_x_1020:
[----:B------:R-:W1:Y:S01]  /*0f30*/  LDCU UR51, c[0x0][0x434] ;  /* 0x00008680ff3377ac */ /* 0x000e620008000800 */
[----:B------:R-:W-:-:S04]  /*0f40*/  UIMAD UR43, UR46, UR57, UR23 ;  /* 0x000000392e2b72a4 */ /* 0x000fc8000f8e0217 */
[----:B-1----:R-:W-:Y:S02]  /*0f50*/  UIMAD UR51, UR43, UR51, URZ ;  /* 0x000000332b3372a4 */ /* 0x002fe4000f8e02ff */
.L_x_1021:
        /* <DEDUP_REMOVED lines=11> */
.L_x_1022:
[----:B------:R-:W1:Y:S01]  /*1010*/  LDCU UR55, c[0x0][0x444] ;  /* 0x00008880ff3777ac */ /* 0x000e620008000800 */
[----:B------:R-:W-:-:S04]  /*1020*/  UIMAD UR42, UR46, UR57, UR23 ;  /* 0x000000392e2a72a4 */ /* 0x000fc8000f8e0217 */
[----:B-1----:R-:W-:-:S12]  /*1030*/  UIMAD UR55, UR42, UR55, URZ ;  /* 0x000000372a3772a4 */ /* 0x002fd8000f8e02ff */
.L_x_1023:
        /* <DEDUP_REMOVED lines=33> */
[----:B------:R-:W-:Y:S02]  /*1250*/  IADD3 R27, PT, PT, R25, 0x20, RZ ;  /* 0x00000020191b7810 */ /* 0x000fe40007ffe0ff */
[----:B------:R-:W-:Y:S01]  /*1260*/  IADD3 R4, P0, PT, R2, UR52, RZ ;  /* 0x0000003402047c10 */ /* 0x000fe2000ff1e0ff */
[----:B------:R-:W-:-:S03]  /*1270*/  UISETP.GT.AND UP0, UPT, UR34, UR42, UPT ;  /* 0x0000002a2200728c */ /* 0x000fc6000bf04270 */
        /* <DEDUP_REMOVED lines=25> */
[----:B------:R-:W-:-:S03]  /*1410*/  IMAD.WIDE.U32 R4, R25, R14, R6 ;  /* 0x0000000e19047225 */ /* 0x000fc600078e0006 */
[----:B------:R-:W-:Y:S01]  /*1420*/  IADD3.X R7, PT, PT, R12, UR53, R0, P1, P0 ;  /* 0x000000350c077c10 */ /* 0x000fe20008fe0400 */
[----:B------:R-:W-:Y:S01]  /*1430*/  IMAD R6, R25, R15, R5 ;  /* 0x0000000f19067224 */ /* 0x000fe200078e0205 */
[C---:B---3--:R-:W-:Y:S01]  /*1440*/  LEA R32, P1, R4.reuse, UR12, 0x1 ;  /* 0x0000000c04207c11 */ /* 0x048fe2000f8208ff */
[----:B------:R-:W-:Y:S01]  /*1450*/  IMAD.U32 R0, RZ, RZ, UR56 ;  /* 0x00000038ff007e24 */ /* 0x000fe2000f8e00ff */
[----:B------:R-:W-:Y:S01]  /*1460*/  IADD3 R5, P0, PT, R13, UR56, RZ ;  /* 0x000000380d057c10 */ /* 0x000fe2000ff1e0ff */
[C---:B------:R-:W-:Y:S01]  /*1470*/  IMAD.WIDE.U32 R2, R25.reuse, R8, R2 ;  /* 0x0000000819027225 */ /* 0x040fe200078e0002 */
[----:B------:R-:W-:Y:S01]  /*1480*/  LEA.HI.X R31, R4, UR13, R6, 0x1, P1 ;  /* 0x0000000d041f7c11 */ /* 0x000fe200088f0c06 */
[----:B------:R-:W-:Y:S01]  /*1490*/  STL [R1+0x68], R32 ;  /* 0x0000682001007387 */ /* 0x000fe20000100800 */
[----:B------:R-:W-:Y:S01]  /*14a0*/  LEA.HI.X.SX32 R4, R0, R7, 0x1, P0 ;  /* 0x0000000700047211 */ /* 0x000fe200000f0eff */
[----:B------:R-:W-:Y:S01]  /*14b0*/  IMAD R0, R25, R9, R3 ;  /* 0x0000000919007224 */ /* 0x000fe200078e0203 */
[----:B-1----:R-:W-:Y:S01]  /*14c0*/  LEA R33, P1, R2, UR10, 0x1 ;  /* 0x0000000a02217c11 */ /* 0x002fe2000f8208ff */
[----:B------:R-:W-:Y:S01]  /*14d0*/  STL [R1+0x64], R31 ;  /* 0x0000641f01007387 */ /* 0x000fe20000100800 */
[C---:B----4-:R-:W-:Y:S01]  /*14e0*/  LEA R28, P0, R5.reuse, UR8, 0x2 ;  /* 0x00000008051c7c11 */ /* 0x050fe2000f8010ff */
[----:B------:R-:W-:Y:S01]  /*14f0*/  IMAD.SHL.U32 R6, R14, 0x20, RZ ;  /* 0x000000200e067824 */ /* 0x000fe200078e00ff */
[----:B------:R-:W-:Y:S01]  /*1500*/  LEA.HI.X R30, R2, UR11, R0, 0x1, P1 ;  /* 0x0000000b021e7c11 */ /* 0x000fe200088f0c00 */
[----:B------:R-:W-:Y:S01]  /*1510*/  STL [R1+0x60], R33 ;  /* 0x0000602101007387 */ /* 0x000fe20000100800 */
[----:B------:R-:W-:Y:S01]  /*1520*/  LEA.HI.X R29, R5, UR9, R4, 0x2, P0 ;  /* 0x00000009051d7c11 */ /* 0x000fe200080f1404 */
[----:B------:R-:W-:Y:S01]  /*1530*/  UIMAD.WIDE UR10, UR55, 0x4, UR58 ;  /* 0x00000004370a78a5 */ /* 0x000fe2000f8e023a */
[C---:B------:R-:W-:Y:S01]  /*1540*/  IADD3 R13, P2, PT, R25.reuse, 0x20, RZ ;  /* 0x00000020190d7810 */ /* 0x040fe20007f5e0ff */
[----:B------:R-:W-:Y:S01]  /*1550*/  STL [R1+0x5c], R30 ;  /* 0x00005c1e01007387 */ /* 0x000fe20000100800 */
[C---:B------:R-:W-:Y:S01]  /*1560*/  IADD3 R17, P1, PT, R25.reuse, 0x40, RZ ;  /* 0x0000004019117810 */ /* 0x040fe20007f3e0ff */
[----:B------:R-:W-:Y:S01]  /*1570*/  UIMAD.WIDE UR52, UR51, 0x4, UR60 ;  /* 0x00000004333478a5 */ /* 0x000fe2000f8e023c */
[----:B------:R-:W-:Y:S01]  /*1580*/  IADD3 R18, P0, PT, R25, 0x60, RZ ;  /* 0x0000006019127810 */ /* 0x000fe20007f1e0ff */
[----:B------:R1:W-:Y:S01]  /*1590*/  STL.64 [R1+0x48], R28 ;  /* 0x0000481c01007387 */ /* 0x0003e20000100a00 */
[----:B------:R-:W-:Y:S01]  /*15a0*/  SHF.L.U64.HI R7, R14, 0x5, R15 ;  /* 0x000000050e077819 */ /* 0x000fe2000001020f */
[----:B------:R-:W-:Y:S01]  /*15b0*/  IMAD.X R19, RZ, RZ, RZ, P2 ;  /* 0x000000ffff137224 */ /* 0x000fe200010e06ff */
[C---:B------:R-:W-:Y:S01]  /*15c0*/  SHF.L.U64.HI R5, R8.reuse, 0x5, R9 ;  /* 0x0000000508057819 */ /* 0x040fe20000010209 */
[----:B------:R-:W-:Y:S01]  /*15d0*/  IMAD.X R21, RZ, RZ, RZ, P1 ;  /* 0x000000ffff157224 */ /* 0x000fe200008e06ff */
[----:B------:R-:W-:-:S02]  /*15e0*/  SHF.L.U32 R4, R8, 0x5, RZ ;  /* 0x0000000508047819 */ /* 0x000fc400000006ff */
[----:B------:R-:W-:Y:S01]  /*15f0*/  IADD3.X R22, PT, PT, RZ, RZ, RZ, P0, !PT ;  /* 0x000000ffff167210 */ /* 0x000fe200007fe4ff */
[C---:B-1----:R-:W-:Y:S02]  /*1600*/  VIADD R29, R25.reuse, 0x60 ;  /* 0x00000060191d7836 */ /* 0x042fe40000000000 */
[----:B------:R-:W-:Y:S01]  /*1610*/  VIADD R28, R25, 0x40 ;  /* 0x00000040191c7836 */ /* 0x000fe20000000000 */
        /* <DEDUP_REMOVED lines=14> */
.L_x_1025:
[----:B------:R-:W1:Y:S01]  /*1700*/  LDCU.64 UR10, c[0x0][0x5c0] ;  /* 0x0000b800ff0a77ac */ /* 0x000e620008000a00 */
[----:B------:R-:W-:-:S04]  /*1710*/  UIADD3 UR8, UPT, UPT, UR36, UR38, URZ ;  /* 0x0000002624087290 */ /* 0x000fc8000fffe0ff */
[----:B-1----:R-:W-:Y:S02]  /*1720*/  UIMAD.WIDE.U32 UR16, UR8, UR10, URZ ;  /* 0x0000000a081072a5 */ /* 0x002fe4000f8e00ff */
[----:B------:R-:W-:-:S04]  /*1730*/  UIMAD UR8, UR8, UR11, URZ ;  /* 0x0000000b080872a4 */ /* 0x000fc8000f8e02ff */
[----:B------:R-:W-:-:S06]  /*1740*/  UIADD3 UR8, UPT, UPT, UR17, UR8, URZ ;  /* 0x0000000811087290 */ /* 0x000fcc000fffe0ff */
[----:B------:R-:W-:Y:S02]  /*1750*/  MOV R0, UR8 ;  /* 0x0000000800007c02 */ /* 0x000fe40008000f00 */
.L_x_1026:
        /* <DEDUP_REMOVED lines=13> */
.L_x_1027:
[----:B------:R-:W1:Y:S01]  /*1830*/  LDCU.64 UR8, c[0x0][0x5c8] ;  /* 0x0000b900ff0877ac */ /* 0x000e620008000a00 */
[----:B------:R-:W-:-:S04]  /*1840*/  UIADD3 UR36, UPT, UPT, UR36, UR38, URZ ;  /* 0x0000002624247290 */ /* 0x000fc8000fffe0ff */
[----:B-1----:R-:W-:Y:S02]  /*1850*/  UIMAD.WIDE.U32 UR14, UR36, UR8, URZ ;  /* 0x00000008240e72a5 */ /* 0x002fe4000f8e00ff */
[----:B------:R-:W-:-:S04]  /*1860*/  UIMAD UR36, UR36, UR9, URZ ;  /* 0x00000009242472a4 */ /* 0x000fc8000f8e02ff */
[----:B------:R-:W-:-:S06]  /*1870*/  UIADD3 UR36, UPT, UPT, UR15, UR36, URZ ;  /* 0x000000240f247290 */ /* 0x000fcc000fffe0ff */
[----:B------:R-:W-:-:S07]  /*1880*/  MOV R12, UR36 ;  /* 0x00000024000c7c02 */ /* 0x000fce0008000f00 */
.L_x_1028:
        /* <DEDUP_REMOVED lines=37> */
.L_x_1030:
[----:B------:R-:W-:Y:S05]  /*1ae0*/  BSYNC.RECONVERGENT B0 ;  /* 0x0000000000007941 */ /* 0x000fea0003800200 */
.L_x_1029:
        /* <DEDUP_REMOVED lines=12> */
.L_x_1032:
[----:B------:R-:W-:Y:S05]  /*1bb0*/  BSYNC.RECONVERGENT B0 ;  /* 0x0000000000007941 */ /* 0x000fea0003800200 */
.L_x_1031:
        /* <DEDUP_REMOVED lines=12> */
.L_x_1034:
[----:B------:R-:W-:Y:S05]  /*1c80*/  BSYNC.RECONVERGENT B0 ;  /* 0x0000000000007941 */ /* 0x000fea0003800200 */
.L_x_1033:
        /* <DEDUP_REMOVED lines=30> */
.L_x_1036:
[----:B------:R-:W-:Y:S05]  /*1e70*/  BSYNC.RECONVERGENT B0 ;  /* 0x0000000000007941 */ /* 0x000fea0003800200 */
.L_x_1035:
        /* <DEDUP_REMOVED lines=12> */
.L_x_1038:
[----:B------:R-:W-:Y:S05]  /*1f40*/  BSYNC.RECONVERGENT B0 ;  /* 0x0000000000007941 */ /* 0x000fea0003800200 */
.L_x_1037:
        /* <DEDUP_REMOVED lines=12> */
.L_x_1024:
        /* <DEDUP_REMOVED lines=22> */
.L_x_1042:
[----:B------:R3:W-:Y:S01]  /*2170*/  STS.128 [R0+0x8000], RZ ;  /* 0x008000ff00007388 */ /* 0x0007e20000000c00 */
[----:B------:R-:W-:Y:S05]  /*2180*/  BRA `(.L_x_1043) ;  /* 0x0000000000047947 */ /* 0x000fea0003800000 */
.L_x_1041:
[----:B------:R1:W-:Y:S02]  /*2190*/  STS.128 [R0+0x8000], RZ ;  /* 0x008000ff00007388 */ /* 0x0003e40000000c00 */
.L_x_1043:
[----:B------:R-:W-:Y:S05]  /*21a0*/  BSYNC.RECONVERGENT B0 ;  /* 0x0000000000007941 */ /* 0x000fea0003800200 */
.L_x_1040:
        /* <DEDUP_REMOVED lines=16> */
.L_x_1045:
[----:B------:R-:W-:Y:S05]  /*22b0*/  BSYNC.RECONVERGENT B0 ;  /* 0x0000000000007941 */ /* 0x000fea0003800200 */
.L_x_1044:
        /* <DEDUP_REMOVED lines=13> */
.L_x_1047:
[----:B------:R-:W-:Y:S05]  /*2390*/  BSYNC.RECONVERGENT B0 ;  /* 0x0000000000007941 */ /* 0x000fea0003800200 */
.L_x_1046:
        /* <DEDUP_REMOVED lines=13> */
.L_x_1049:
[----:B------:R-:W-:Y:S05]  /*2470*/  BSYNC.RECONVERGENT B0 ;  /* 0x0000000000007941 */ /* 0x000fea0003800200 */
.L_x_1048:
        /* <DEDUP_REMOVED lines=13> */
.L_x_1052:
[----:B------:R1:W-:Y:S01]  /*2550*/  STS.128 [R211], RZ ;  /* 0x000000ffd3007388 */ /* 0x0003e20000000c00 */
[----:B------:R-:W-:Y:S05]  /*2560*/  BRA `(.L_x_1053) ;  /* 0x0000000000047947 */ /* 0x000fea0003800000 */
.L_x_1051:
[----:B------:R1:W-:Y:S02]  /*2570*/  STS.128 [R211], RZ ;  /* 0x000000ffd3007388 */ /* 0x0003e40000000c00 */
.L_x_1053:
[----:B------:R-:W-:Y:S05]  /*2580*/  BSYNC.RECONVERGENT B0 ;  /* 0x0000000000007941 */ /* 0x000fea0003800200 */
.L_x_1050:
        /* <DEDUP_REMOVED lines=13> */
[----:B------:R1:W-:Y:S01]  /*2660*/  STL [R1+0x58], R30 ;  /* 0x0000581e01007387 */ /* 0x0003e20000100800 */
[----:B------:R-:W-:Y:S01]  /*2670*/  ISETP.GE.AND P0, PT, R2, UR47, PT ;  /* 0x0000002f02007c0c */ /* 0x000fe2000bf06270 */
[----:B------:R-:W-:Y:S01]  /*2680*/  IMAD.MOV.U32 R2, RZ, RZ, 0x4 ;  /* 0x00000004ff027424 */ /* 0x000fe200078e00ff */
[----:B------:R-:W-:-:S03]  /*2690*/  ISETP.GE.AND P2, PT, R4, UR47, PT ;  /* 0x0000002f04007c0c */ /* 0x000fc6000bf46270 */
[----:B------:R-:W-:-:S05]  /*26a0*/  IMAD.WIDE.U32 R2, R30, R2, UR52 ;  /* 0x000000341e027e25 */ /* 0x000fca000f8e0002 */
[----:B------:R-:W5:Y:S04]  /*26b0*/  @!P3 LDG.E R12, desc[UR32][R2.64] ;  /* 0x00000020020cb981 */ /* 0x000f68000c1e1900 */
[----:B------:R-:W2:Y:S04]  /*26c0*/  @!P0 LDG.E R5, desc[UR32][R2.64+0x120] ;  /* 0x0001202002058981 */ /* 0x000ea8000c1e1900 */
[----:B------:R-:W3:Y:S04]  /*26d0*/  @!P1 LDG.E R8, desc[UR32][R2.64+0x100] ;  /* 0x0001002002089981 */ /* 0x000ee8000c1e1900 */
[----:B------:R4:W5:Y:S04]  /*26e0*/  @!P2 LDG.E R9, desc[UR32][R2.64+0x20] ;  /* 0x000020200209a981 */ /* 0x000968000c1e1900 */
[----:B------:R1:W-:Y:S01]  /*26f0*/  @P6 STS.128 [R211+0x1000], RZ ;  /* 0x001000ffd3006388 */ /* 0x0003e20000000c00 */
[----:B------:R-:W-:Y:S01]  /*2700*/  BSSY.RECONVERGENT B0, `(.L_x_1054) ;  /* 0x0000010000007945 */ /* 0x000fe20003800200 */
[----:B----4-:R-:W-:-:S04]  /*2710*/  LEA R2, P0, R6, R32, 0x1 ;  /* 0x0000002006027211 */ /* 0x010fc800078008ff */
[----:B------:R-:W-:Y:S01]  /*2720*/  LEA.HI.X R3, R6, R31, R7, 0x1, P0 ;  /* 0x0000001f06037211 */ /* 0x000fe200000f0c07 */
[----:B--2---:R1:W-:Y:S04]  /*2730*/  STL [R1+0x6c], R5 ;  /* 0x00006c0501007387 */ /* 0x0043e80000100800 */
[----:B---3--:R1:W-:Y:S04]  /*2740*/  STL [R1+0x70], R8 ;  /* 0x0000700801007387 */ /* 0x0083e80000100800 */
[----:B-----5:R1:W-:Y:S04]  /*2750*/  STL [R1+0x74], R9 ;  /* 0x0000740901007387 */ /* 0x0203e80000100800 */
[----:B------:R1:W-:Y:S01]  /*2760*/  STL [R1+0x78], R12 ;  /* 0x0000780c01007387 */ /* 0x0003e20000100800 */
        /* <DEDUP_REMOVED lines=9> */
.L_x_1055:
[----:B------:R-:W-:Y:S05]  /*2800*/  BSYNC.RECONVERGENT B0 ;  /* 0x0000000000007941 */ /* 0x000fea0003800200 */
.L_x_1054:
        /* <DEDUP_REMOVED lines=8> */
[----:B-1----:R-:W-:-:S05]  /*2890*/  LEA.HI.X R5, R14, R3, R15, 0x6, P0 ;  /* 0x000000030e057211 */ /* 0x002fca00000f340f */
[----:B------:R-:W-:Y:S01]  /*28a0*/  @!PT LDS RZ, [RZ] ;  /* 0x00000000fffff984 */ /* 0x000fe20000000800 */
[----:B------:R-:W-:Y:S01]  /*28b0*/  @!PT LDS RZ, [RZ] ;  /* 0x00000000fffff984 */ /* 0x000fe20000000800 */
[----:B------:R-:W-:Y:S01]  /*28c0*/  @!PT LDS RZ, [RZ] ;  /* 0x00000000fffff984 */ /* 0x000fe20000000800 */
[----:B------:R1:W-:Y:S04]  /*28d0*/  LDGSTS.E.BYPASS.LTC128B.128 [R211+0x2000], desc[UR32][R4.64] ;  /* 0x0200000004d37fae */ /* 0x0003e8000b981a20 */
.L_x_1057:
[----:B------:R-:W-:Y:S05]  /*28e0*/  BSYNC.RECONVERGENT B0 ;  /* 0x0000000000007941 */ /* 0x000fea0003800200 */
.L_x_1056:
        /* <DEDUP_REMOVED lines=13> */
.L_x_1059:
[----:B------:R-:W-:Y:S05]  /*29c0*/  BSYNC.RECONVERGENT B0 ;  /* 0x0000000000007941 */ /* 0x000fea0003800200 */
.L_x_1058:
[----:B------:R-:W1:Y:S01]  /*29d0*/  LDCU.64 UR8, c[0x0][0x3d0] ;  /* 0x00007a00ff0877ac */ /* 0x000e620008000a00 */
        /* <DEDUP_REMOVED lines=9> */
[----:B-1----:R-:W-:-:S04]  /*2a70*/  IMAD R4, R23, UR8, RZ ;  /* 0x0000000817047c24 */ /* 0x002fc8000f8e02ff */
        /* <DEDUP_REMOVED lines=19> */
.L_x_1062:
[----:B------:R3:W-:Y:S01]  /*2bb0*/  STS.128 [R0+0xc000], RZ ;  /* 0x00c000ff00007388 */ /* 0x0007e20000000c00 */
[----:B------:R-:W-:Y:S05]  /*2bc0*/  BRA `(.L_x_1063) ;  /* 0x0000000000047947 */ /* 0x000fea0003800000 */
.L_x_1061:
[----:B------:R1:W-:Y:S02]  /*2bd0*/  STS.128 [R0+0xc000], RZ ;  /* 0x00c000ff00007388 */ /* 0x0003e40000000c00 */
.L_x_1063:
[----:B------:R-:W-:Y:S05]  /*2be0*/  BSYNC.RECONVERGENT B0 ;  /* 0x0000000000007941 */ /* 0x000fea0003800200 */
.L_x_1060:
        /* <DEDUP_REMOVED lines=23> */
.L_x_1065:
[----:B------:R-:W-:Y:S05]  /*2d60*/  BSYNC.RECONVERGENT B0 ;  /* 0x0000000000007941 */ /* 0x000fea0003800200 */
.L_x_1064:
        /* <DEDUP_REMOVED lines=20> */
.L_x_1067:
[----:B------:R-:W-:Y:S05]  /*2eb0*/  BSYNC.RECONVERGENT B0 ;  /* 0x0000000000007941 */ /* 0x000fea0003800200 */
.L_x_1066:
        /* <DEDUP_REMOVED lines=20> */
.L_x_1069:
[----:B------:R-:W-:Y:S05]  /*3000*/  BSYNC.RECONVERGENT B0 ;  /* 0x0000000000007941 */ /* 0x000fea0003800200 */
.L_x_1068:
        /* <DEDUP_REMOVED lines=28> */
.L_x_1072:
[----:B------:R1:W-:Y:S01]  /*31d0*/  STS.128 [R0+0x10000], RZ ;  /* 0x010000ff00007388 */ /* 0x0003e20000000c00 */
[----:B------:R-:W-:Y:S05]  /*31e0*/  BRA `(.L_x_1073) ;  /* 0x0000000000047947 */ /* 0x000fea0003800000 */
.L_x_1071:
[----:B------:R1:W-:Y:S02]  /*31f0*/  STS.128 [R0+0x10000], RZ ;  /* 0x010000ff00007388 */ /* 0x0003e40000000c00 */
.L_x_1073:
[----:B------:R-:W-:Y:S05]  /*3200*/  BSYNC.RECONVERGENT B0 ;  /* 0x0000000000007941 */ /* 0x000fea0003800200 */
.L_x_1070:
[----:B------:R1:W-:Y:S01]  /*3210*/  @P3 STS.128 [R0+0x11000], RZ ;  /* 0x011000ff00003388 */ /* 0x0003e20000000c00 */
[----:B------:R-:W-:Y:S01]  /*3220*/  IMAD.SHL.U32 R180, R188, 0x40, RZ ;  /* 0x00000040bcb47824 */ /* 0x000fe200078e00ff */
[----:B------:R-:W1:Y:S01]  /*3230*/  LDCU UR13, c[0x0][0x440] ;  /* 0x00008800ff0d77ac */ /* 0x000e620008000800 */
[----:B------:R-:W-:Y:S01]  /*3240*/  BSSY.RECONVERGENT B0, `(.L_x_1074) ;  /* 0x0000016000007945 */ /* 0x000fe20003800200 */
[----:B------:R-:W-:Y:S01]  /*3250*/  SHF.R.U32.HI R9, RZ, 0x4, R188 ;  /* 0x00000004ff097819 */ /* 0x000fe200000116bc */
[----:B------:R-:W1:Y:S01]  /*3260*/  LDCU UR16, c[0x0][0x3e0] ;  /* 0x00007c00ff1077ac */ /* 0x000e620008000800 */
[----:B------:R-:W-:Y:S01]  /*3270*/  LOP3.LUT R8, R180, 0x1c0, RZ, 0xc0, !PT ;  /* 0x000001c0b4087812 */ /* 0x000fe200078ec0ff */
        /* <DEDUP_REMOVED lines=18> */
.L_x_1075:
[----:B-1----:R-:W-:Y:S05]  /*33a0*/  BSYNC.RECONVERGENT B0 ;  /* 0x0000000000007941 */ /* 0x002fea0003800200 */
.L_x_1074:
[----:B------:R-:W-:Y:S01]  /*33b0*/  IMAD.U32 R4, RZ, RZ, UR31 ;  /* 0x0000001fff047e24 */ /* 0x000fe2000f8e00ff */
[----:B------:R-:W-:Y:S01]  /*33c0*/  LOP3.LUT R5, R9, 0x8, RZ, 0xc0, !PT ;  /* 0x0000000809057812 */ /* 0x000fe200078ec0ff */
[----:B------:R-:W-:Y:S01]  /*33d0*/  IMAD.U32 R9, RZ, RZ, UR37 ;  /* 0x00000025ff097e24 */ /* 0x000fe2000f8e00ff */
[----:B------:R-:W-:Y:S01]  /*33e0*/  LOP3.LUT R13, R8, 0x38, R26, 0xf8, !PT ;  /* 0x00000038080d7812 */ /* 0x000fe200078ef81a */
[----:B------:R1:W-:Y:S01]  /*33f0*/  @P2 STS.128 [R0+0x12000], RZ ;  /* 0x012000ff00002388 */ /* 0x0003e20000000c00 */
[----:B------:R-:W-:Y:S01]  /*3400*/  IADD3 R8, PT, PT, R4, UR35, R30 ;  /* 0x0000002304087c10 */ /* 0x000fe2000fffe01e */
[----:B------:R-:W-:Y:S01]  /*3410*/  IMAD.SHL.U32 R150, R188, 0x20, RZ ;  /* 0x00000020bc967824 */ /* 0x000fe200078e00ff */
[----:B------:R-:W-:Y:S01]  /*3420*/  LOP3.LUT R7, R180, 0x200, RZ, 0xc0, !PT ;  /* 0x00000200b4077812 */ /* 0x000fe200078ec0ff */
[----:B------:R-:W1:Y:S01]  /*3430*/  LDCU UR17, c[0x0][0x50c] ;  /* 0x0000a180ff1177ac */ /* 0x000e620008000800 */
[----:B------:R-:W-:Y:S01]  /*3440*/  IADD3 R8, PT, PT, R8, -0x3f, -R9 ;  /* 0xffffffc108087810 */ /* 0x000fe20007ffe809 */
[----:B------:R-:W-:Y:S01]  /*3450*/  BSSY.RECONVERGENT B0, `(.L_x_1076) ;  /* 0x000001c000007945 */ /* 0x000fe20003800200 */
[----:B------:R-:W-:-:S02]  /*3460*/  LOP3.LUT R5, R5, 0x10, R188, 0xf8, !PT ;  /* 0x0000001005057812 */ /* 0x000fc400078ef8bc */
[----:B------:R-:W-:Y:S01]  /*3470*/  LOP3.LUT R7, R7, 0xc00, R150, 0xf8, !PT ;  /* 0x00000c0007077812 */ /* 0x000fe200078ef896 */
[----:B------:R1:W-:Y:S01]  /*3480*/  STL [R1+0x10], R8 ;  /* 0x0000100801007387 */ /* 0x0003e20000100800 */
[----:B------:R-:W-:Y:S02]  /*3490*/  LOP3.LUT R5, R5, R13, RZ, 0x3c, !PT ;  /* 0x0000000d05057212 */ /* 0x000fe400078e3cff */
[C---:B------:R-:W-:Y:S02]  /*34a0*/  LOP3.LUT R6, R13.reuse, 0x8, R183, 0x78, !PT ;  /* 0x000000080d067812 */ /* 0x040fe400078e78b7 */
[----:B------:R-:W-:Y:S02]  /*34b0*/  LOP3.LUT R4, R13, 0x8, R188, 0x78, !PT ;  /* 0x000000080d047812 */ /* 0x000fe400078e78bc */
[----:B------:R-:W-:Y:S02]  /*34c0*/  LOP3.LUT R180, R5, 0x200, R180, 0xf8, !PT ;  /* 0x0000020005b47812 */ /* 0x000fe400078ef8b4 */
[----:B------:R-:W-:-:S02]  /*34d0*/  LOP3.LUT R182, R7, R6, RZ, 0xfc, !PT ;  /* 0x0000000607b67212 */ /* 0x000fc400078efcff */
[----:B------:R-:W-:Y:S01]  /*34e0*/  LOP3.LUT R150, R4, 0x7200, R150, 0xf8, !PT ;  /* 0x0000720004967812 */ /* 0x000fe200078ef896 */
        /* <DEDUP_REMOVED lines=18> */
.L_x_1077:
[----:B-1----:R-:W-:Y:S05]  /*3610*/  BSYNC.RECONVERGENT B0 ;  /* 0x0000000000007941 */ /* 0x002fea0003800200 */
.L_x_1076:
        /* <DEDUP_REMOVED lines=20> */
.L_x_1079:
[----:B------:R-:W-:Y:S05]  /*3760*/  BSYNC.RECONVERGENT B0 ;  /* 0x0000000000007941 */ /* 0x000fea0003800200 */
.L_x_1078:
[----:B------:R-:W-:Y:S01]  /*3770*/  R2P PR, R188, 0x6 ;  /* 0x00000006bc007804 */ /* 0x000fe20000000000 */
[----:B------:R-:W-:Y:S01]  /*3780*/  IMAD.MOV.U32 R153, RZ, RZ, 0x40 ;  /* 0x00000040ff997424 */ /* 0x000fe200078e00ff */
[----:B------:R-:W5:Y:S01]  /*3790*/  S2R R188, SR_TID.X ;  /* 0x0000000000bc7919 */ /* 0x000f620000002100 */
[----:B-1-3--:R-:W-:Y:S01]  /*37a0*/  IMAD.MOV.U32 R0, RZ, RZ, 0x10 ;  /* 0x00000010ff007424 */ /* 0x00afe200078e00ff */
[----:B------:R-:W-:Y:S01]  /*37b0*/  LEA R150, R150, UR24, 0x1 ;  /* 0x0000001896967c11 */ /* 0x000fe2000f8e08ff */
[----:B------:R-:W-:Y:S01]  /*37c0*/  IMAD.MOV.U32 R5, RZ, RZ, 0x20 ;  /* 0x00000020ff057424 */ /* 0x000fe200078e00ff */
[----:B------:R-:W-:Y:S01]  /*37d0*/  SEL R153, R153, 0xffffffc0, !P2 ;  /* 0xffffffc099997807 */ /* 0x000fe20005000000 */
[----:B------:R1:W-:Y:S01]  /*37e0*/  STL [R1+0x50], R211 ;  /* 0x000050d301007387 */ /* 0x0003e20000100800 */
[----:B------:R-:W-:Y:S01]  /*37f0*/  IMAD.MOV.U32 R173, RZ, RZ, 0x20 ;  /* 0x00000020ffad7424 */ /* 0x000fe200078e00ff */
[----:B------:R-:W-:Y:S02]  /*3800*/  LEA R182, R182, UR24, 0x1 ;  /* 0x00000018b6b67c11 */ /* 0x000fe4000f8e08ff */
[----:B------:R-:W-:Y:S01]  /*3810*/  CS2R R126, SRZ ;  /* 0x00000000007e7805 */ /* 0x000fe2000001ff00 */
[----:B------:R-:W0:Y:S01]  /*3820*/  LDGDEPBAR ;  /* 0x00000000000079af */ /* 0x000e220000000000 */
[----:B------:R-:W-:Y:S01]  /*3830*/  LEA R180, R180, UR24, 0x1 ;  /* 0x00000018b4b47c11 */ /* 0x000fe2000f8e08ff */
[----:B------:R-:W-:Y:S01]  /*3840*/  IMAD.IADD R172, R153, 0x1, R150 ;  /* 0x0000000199ac7824 */ /* 0x000fe200078e0296 */
[----:B------:R-:W-:-:S02]  /*3850*/  SEL R173, R173, 0xffffffe0, !P1 ;  /* 0xffffffe0adad7807 */ /* 0x000fc40004800000 */
        /* <DEDUP_REMOVED lines=19> */
[C---:B-----5:R-:W-:Y:S01]  /*3990*/  LOP3.LUT P2, RZ, R188.reuse, 0x4, RZ, 0xc0, !PT ;  /* 0x00000004bcff7812 */ /* 0x060fe2000784c0ff */
[C---:B------:R-:W-:Y:S01]  /*39a0*/  IMAD.SHL.U32 R2, R188.reuse, 0x10, RZ ;  /* 0x00000010bc027824 */ /* 0x040fe200078e00ff */
[C---:B------:R-:W-:Y:S01]  /*39b0*/  LOP3.LUT P0, RZ, R188.reuse, 0x8, RZ, 0xc0, !PT ;  /* 0x00000008bcff7812 */ /* 0x040fe2000780c0ff */
[----:B------:R-:W-:Y:S01]  /*39c0*/  IMAD.SHL.U32 R4, R188, 0x2, RZ ;  /* 0x00000002bc047824 */ /* 0x000fe200078e00ff */
[----:B------:R-:W-:Y:S01]  /*39d0*/  SEL R3, R0, 0xfffffff0, !P2 ;  /* 0xfffffff000037807 */ /* 0x000fe20005000000 */
[----:B------:R-:W-:Y:S01]  /*39e0*/  IMAD.SHL.U32 R189, R188, 0x40, RZ ;  /* 0x00000040bcbd7824 */ /* 0x000fe200078e00ff */
[----:B------:R-:W-:Y:S01]  /*39f0*/  LOP3.LUT R2, R2, 0x1c0, RZ, 0xc0, !PT ;  /* 0x000001c002027812 */ /* 0x000fe200078ec0ff */
[C---:B------:R-:W-:Y:S01]  /*3a00*/  IMAD.SHL.U32 R190, R188.reuse, 0x20, RZ ;  /* 0x00000020bcbe7824 */ /* 0x040fe200078e00ff */
[----:B------:R-:W-:Y:S01]  /*3a10*/  SEL R5, R5, 0xffffffe0, !P0 ;  /* 0xffffffe005057807 */ /* 0x000fe20004000000 */
[----:B------:R-:W-:Y:S01]  /*3a20*/  IMAD.SHL.U32 R187, R188, 0x8, RZ ;  /* 0x00000008bcbb7824 */ /* 0x000fe200078e00ff */
[----:B------:R-:W-:-:S02]  /*3a30*/  LOP3.LUT R0, R4, 0xe006, R189, 0xc8, !PT ;  /* 0x0000e00604007812 */ /* 0x000fc400078ec8bd */
[----:B------:R-:W-:Y:S02]  /*3a40*/  CS2R R90, SRZ ;  /* 0x00000000005a7805 */ /* 0x000fe4000001ff00 */
[----:B------:R-:W-:Y:S01]  /*3a50*/  LOP3.LUT R2, R2, 0x38, R4, 0xf8, !PT ;  /* 0x0000003802027812 */ /* 0x000fe200078ef804 */
[----:B------:R1:W-:Y:S01]  /*3a60*/  STL [R1+0x80], R5 ;  /* 0x0000800501007387 */ /* 0x0003e20000100800 */
[----:B------:R-:W-:Y:S02]  /*3a70*/  LOP3.LUT R0, R0, 0xc00, R190, 0xf8, !PT ;  /* 0x00000c0000007812 */ /* 0x000fe400078ef8be */
[----:B------:R-:W-:Y:S02]  /*3a80*/  CS2R R88, SRZ ;  /* 0x0000000000587805 */ /* 0x000fe4000001ff00 */
[----:B------:R-:W-:Y:S02]  /*3a90*/  LOP3.LUT R185, R189, 0x1c0, RZ, 0xc0, !PT ;  /* 0x000001c0bdb97812 */ /* 0x000fe400078ec0ff */
[----:B------:R-:W-:-:S02]  /*3aa0*/  CS2R R86, SRZ ;  /* 0x0000000000567805 */ /* 0x000fc4000001ff00 */
[----:B------:R-:W-:Y:S02]  /*3ab0*/  LOP3.LUT R2, R0, R2, RZ, 0xfc, !PT ;  /* 0x0000000200027212 */ /* 0x000fe400078efcff */
[----:B------:R-:W-:Y:S02]  /*3ac0*/  CS2R R84, SRZ ;  /* 0x0000000000547805 */ /* 0x000fe4000001ff00 */
[----:B------:R-:W-:Y:S02]  /*3ad0*/  LOP3.LUT R191, R188, 0x8, RZ, 0xc0, !PT ;  /* 0x00000008bcbf7812 */ /* 0x000fe400078ec0ff */
[----:B------:R-:W-:Y:S02]  /*3ae0*/  CS2R R78, SRZ ;  /* 0x00000000004e7805 */ /* 0x000fe4000001ff00 */
[----:B------:R-:W-:Y:S01]  /*3af0*/  LOP3.LUT R3, R190, 0x7200, RZ, 0xc0, !PT ;  /* 0x00007200be037812 */ /* 0x000fe200078ec0ff */
[----:B------:R1:W-:Y:S01]  /*3b00*/  STL [R1+0x7c], R2 ;  /* 0x00007c0201007387 */ /* 0x0003e20000100800 */
[----:B------:R-:W-:-:S02]  /*3b10*/  LOP3.LUT R186, R189, 0x200, RZ, 0xc0, !PT ;  /* 0x00000200bdba7812 */ /* 0x000fc400078ec0ff */
[----:B------:R-:W-:Y:S02]  /*3b20*/  CS2R R76, SRZ ;  /* 0x00000000004c7805 */ /* 0x000fe4000001ff00 */
[----:B------:R-:W-:Y:S02]  /*3b30*/  LOP3.LUT R185, R185, 0x38, R187, 0xf8, !PT ;  /* 0x00000038b9b97812 */ /* 0x000fe400078ef8bb */
[----:B------:R-:W-:Y:S02]  /*3b40*/  CS2R R82, SRZ ;  /* 0x0000000000527805 */ /* 0x000fe4000001ff00 */
[----:B------:R-:W-:Y:S02]  /*3b50*/  CS2R R80, SRZ ;  /* 0x0000000000507805 */ /* 0x000fe4000001ff00 */
[----:B------:R-:W-:Y:S02]  /*3b60*/  CS2R R74, SRZ ;  /* 0x00000000004a7805 */ /* 0x000fe4000001ff00 */
[----:B------:R-:W-:-:S02]  /*3b70*/  CS2R R72, SRZ ;  /* 0x0000000000487805 */ /* 0x000fc4000001ff00 */
[----:B------:R-:W-:Y:S02]  /*3b80*/  CS2R R70, SRZ ;  /* 0x0000000000467805 */ /* 0x000fe4000001ff00 */
[----:B------:R-:W-:Y:S01]  /*3b90*/  CS2R R68, SRZ ;  /* 0x0000000000447805 */ /* 0x000fe2000001ff00 */
[----:B------:R-:W-:Y:S01]  /*3ba0*/  VIADD R182, R182, UR12 ;  /* 0x0000000cb6b67c36 */ /* 0x000fe20008000000 */
[----:B------:R-:W-:Y:S01]  /*3bb0*/  LOP3.LUT P3, RZ, R188, 0x2, RZ, 0xc0, !PT ;  /* 0x00000002bcff7812 */ /* 0x000fe2000786c0ff */
[----:B------:R-:W-:Y:S01]  /*3bc0*/  VIADD R180, R180, UR12 ;  /* 0x0000000cb4b47c36 */ /* 0x000fe20008000000 */
[----:B------:R-:W-:Y:S01]  /*3bd0*/  LOP3.LUT P6, R184, R188, 0x10, RZ, 0xc0, !PT ;  /* 0x00000010bcb87812 */ /* 0x000fe200078cc0ff */
[C---:B------:R-:W-:Y:S01]  /*3be0*/  IMAD.IADD R152, R173.reuse, 0x1, R150 ;  /* 0x00000001ad987824 */ /* 0x040fe200078e0296 */
[----:B------:R-:W-:Y:S01]  /*3bf0*/  LOP3.LUT R186, R186, 0xc00, R190, 0xf8, !PT ;  /* 0x00000c00baba7812 */ /* 0x000fe200078ef8be */
[----:B------:R-:W-:Y:S01]  /*3c00*/  IMAD.IADD R181, R173, 0x1, R172 ;  /* 0x00000001adb57824 */ /* 0x000fe200078e02ac */
[----:B------:R-:W-:Y:S01]  /*3c10*/  LOP3.LUT R0, R3, R185, R191, 0xf6, !PT ;  /* 0x000000b903007212 */ /* 0x000fe200078ef6bf */
[----:B------:R-:W3:Y:S01]  /*3c20*/  LDCU UR8, c[0x0][0x45c] ;  /* 0x00008b80ff0877ac */ /* 0x000ee20008000800 */
[----:B-1----:R-:W-:-:S12]  /*3c30*/  UIADD3 UR43, UPT, UPT, UR43, 0x80, -UR35 ;  /* 0x000000802b2b7890 */ /* 0x002fd8000fffe823 */
.L_x_1082:
[----:B------:R-:W0:Y:S01]  /*3c40*/  LDGDEPBAR ;  /* 0x00000000000079af */ /* 0x000e220000000000 */
[C---:B------:R-:W-:Y:S01]  /*3c50*/  IADD3 R144, PT, PT, R182.reuse, R173, RZ ;  /* 0x000000adb6907210 */ /* 0x040fe20007ffe0ff */
[----:B------:R-:W-:Y:S01]  /*3c60*/  IMAD.IADD R0, R182, 0x1, R153 ;  /* 0x00000001b6007824 */ /* 0x000fe200078e0299 */
[----:B------:R-:W-:Y:S05]  /*3c70*/  USHF.L.U32 UR12, UR39, 0x7, URZ ;  /* 0x00000007270c7899 */ /* 0x000fea00080006ff */
[----:B------:R-:W2:Y:S01]  /*3c80*/  LDL R3, [R1+0x78] ;  /* 0x0000780001037983 */ /* 0x000ea20000100800 */
[----:B------:R-:W-:Y:S02]  /*3c90*/  UIADD3 UR31, UPT, UPT, UR31, -0x80, URZ ;  /* 0xffffff801f1f7890 */ /* 0x000fe4000fffe0ff */
[----:B------:R-:W-:Y:S01]  /*3ca0*/  UIADD3 UR9, UPT, UPT, UR12, 0x80, URZ ;  /* 0x000000800c097890 */ /* 0x000fe2000fffe0ff */
[----:B------:R-:W4:Y:S01]  /*3cb0*/  LDL R2, [R1+0x74] ;  /* 0x0000740001027983 */ /* 0x000f220000100800 */
[----:B------:R-:W-:Y:S02]  /*3cc0*/  UISETP.GE.AND UP0, UPT, UR31, UR43, UPT ;  /* 0x0000002b1f00728c */ /* 0x000fe4000bf06270 */
[----:B------:R-:W-:Y:S01]  /*3cd0*/  UIADD3 UR34, UPT, UPT, UR34, -0x1, URZ ;  /* 0xffffffff22227890 */ /* 0x000fe2000fffe0ff */
[----:B------:R-:W3:Y:S01]  /*3ce0*/  LDL R192, [R1+0x10] ;  /* 0x0000100001c07983 */ /* 0x000ee20000100800 */
[----:B------:R-:W-:Y:S03]  /*3cf0*/  UISETP.LT.AND UP0, UPT, UR9, UR35, UP0 ;  /* 0x000000230900728c */ /* 0x000fe60008701270 */
[----:B------:R-:W-:Y:S03]  /*3d00*/  STL [R1+0xf8], R97 ;  /* 0x0000f86101007387 */ /* 0x000fe60000100800 */
[----:B------:R-:W-:Y:S01]  /*3d10*/  PLOP3.LUT P0, PT, PT, PT, UP0, 0x80, 0x8 ;  /* 0x000000000008781c */ /* 0x000fe20003f0f008 */
[----:B------:R-:W-:Y:S01]  /*3d20*/  STL [R1+0xf4], R96 ;  /* 0x0000f46001007387 */ /* 0x000fe20000100800 */
[----:B------:R-:W-:Y:S03]  /*3d30*/  UISETP.GT.AND UP0, UPT, UR34, UR42, UPT ;  /* 0x0000002a2200728c */ /* 0x000fe6000bf04270 */
[----:B------:R-:W-:Y:S04]  /*3d40*/  STL [R1+0xf0], R95 ;  /* 0x0000f05f01007387 */ /* 0x000fe80000100800 */
        /* <DEDUP_REMOVED lines=26> */
[----:B------:R-:W-:Y:S01]  /*3ef0*/  STL [R1+0x84], R68 ;  /* 0x0000844401007387 */ /* 0x000fe20000100800 */
[----:B------:R-:W-:Y:S04]  /*3f00*/  DEPBAR.LE SB0, 0x0 ;  /* 0x000080000000791a */ /* 0x000fe80000000000 */
[----:B------:R-:W-:Y:S06]  /*3f10*/  BAR.SYNC.DEFER_BLOCKING 0x0 ;  /* 0x0000000000007b1d */ /* 0x000fec0000010000 */
[----:B------:R-:W-:Y:S08]  /*3f20*/  LDSM.16.M88.4 R64, [R182] ;  /* 0x00000000b640783b */ /* 0x000ff00000000200 */
[----:B------:R-:W1:Y:S08]  /*3f30*/  LDSM.16.M88.4 R16, [R150+0xc000] ;  /* 0x00c000009610783b */ /* 0x000e700000000200 */
[----:B------:R-:W1:Y:S08]  /*3f40*/  LDSM.16.M88.4 R60, [R182+0x2000] ;  /* 0x00200000b63c783b */ /* 0x000e700000000200 */
[----:B------:R-:W1:Y:S08]  /*3f50*/  LDSM.16.M88.4 R32, [R150+0xc800] ;  /* 0x00c800009620783b */ /* 0x000e700000000200 */
[----:B------:R-:W1:Y:S08]  /*3f60*/  LDSM.16.M88.4 R48, [R150+0xd000] ;  /* 0x00d000009630783b */ /* 0x000e700000000200 */
[----:B------:R-:W2:Y:S01]  /*3f70*/  LDSM.16.M88.4 R132, [R150+0xd800] ;  /* 0x00d800009684783b */ /* 0x000ea20000000200 */
[-C--:B-1----:R-:W-:Y:S07]  /*3f80*/  HMMA.16816.F32 R4, R64, R16.reuse, RZ ;  /* 0x000000104004723c */ /* 0x082fee00000018ff */
[----:B------:R-:W-:Y:S01]  /*3f90*/  LDSM.16.M88.4 R136, [R144] ;  /* 0x000000009088783b */ /* 0x000fe20000000200 */
[C---:B------:R-:W-:Y:S07]  /*3fa0*/  HMMA.16816.F32 R8, R60.reuse, R16, RZ ;  /* 0x000000103c08723c */ /* 0x040fee00000018ff */
[----:B------:R-:W1:Y:S01]  /*3fb0*/  LDSM.16.M88.4 R140, [R152+0xc000] ;  /* 0x00c00000988c783b */ /* 0x000e620000000200 */
[-C--:B------:R-:W-:Y:S07]  /*3fc0*/  HMMA.16816.F32 R12, R60, R18.reuse, RZ ;  /* 0x000000123c0c723c */ /* 0x080fee00000018ff */
[----:B------:R-:W1:Y:S01]  /*3fd0*/  LDSM.16.M88.4 R144, [R144+0x2000] ;  /* 0x002000009090783b */ /* 0x000e620000000200 */
[C---:B------:R-:W-:Y:S07]  /*3fe0*/  HMMA.16816.F32 R16, R64.reuse, R18, RZ ;  /* 0x000000124010723c */ /* 0x040fee00000018ff */
[----:B------:R-:W1:Y:S01]  /*3ff0*/  LDSM.16.M88.4 R148, [R152+0xc800] ;  /* 0x00c800009894783b */ /* 0x000e620000000200 */
[-C--:B------:R-:W-:Y:S07]  /*4000*/  HMMA.16816.F32 R20, R64, R32.reuse, RZ ;  /* 0x000000204014723c */ /* 0x080fee00000018ff */
[----:B------:R-:W-:Y:S01]  /*4010*/  LDSM.16.M88.4 R156, [R0] ;  /* 0x00000000009c783b */ /* 0x000fe20000000200 */
[C---:B------:R-:W-:Y:S07]  /*4020*/  HMMA.16816.F32 R24, R60.reuse, R32, RZ ;  /* 0x000000203c18723c */ /* 0x040fee00000018ff */
[----:B------:R-:W-:Y:S01]  /*4030*/  LDSM.16.M88.4 R160, [R172+0xc000] ;  /* 0x00c00000aca0783b */ /* 0x000fe20000000200 */
[-C--:B------:R-:W-:Y:S07]  /*4040*/  HMMA.16816.F32 R28, R60, R34.reuse, RZ ;  /* 0x000000223c1c723c */ /* 0x080fee00000018ff */
[----:B------:R1:W-:Y:S01]  /*4050*/  LDSM.16.M88.4 R164, [R0+0x2000] ;  /* 0x0020000000a4783b */ /* 0x0003e20000000200 */
[C---:B------:R-:W-:Y:S07]  /*4060*/  HMMA.16816.F32 R32, R64.reuse, R34, RZ ;  /* 0x000000224020723c */ /* 0x040fee00000018ff */
[----:B------:R-:W-:Y:S01]  /*4070*/  LDSM.16.M88.4 R168, [R172+0xd000] ;  /* 0x00d00000aca8783b */ /* 0x000fe20000000200 */
[-C--:B------:R-:W-:Y:S07]  /*4080*/  HMMA.16816.F32 R36, R64, R48.reuse, RZ ;  /* 0x000000304024723c */ /* 0x080fee00000018ff */
[----:B------:R-:W-:Y:S01]  /*4090*/  LDSM.16.M88.4 R176, [R181+0xc000] ;  /* 0x00c00000b5b0783b */ /* 0x000fe20000000200 */
[C---:B------:R-:W-:Y:S02]  /*40a0*/  HMMA.16816.F32 R40, R60.reuse, R48, RZ ;  /* 0x000000303c28723c */ /* 0x040fe400000018ff */
[----:B-1----:R-:W-:Y:S06]  /*40b0*/  IADD3 R0, PT, PT, R173, R0, RZ ;  /* 0x00000000ad007210 */ /* 0x002fec0007ffe0ff */
[-C--:B------:R-:W-:Y:S08]  /*40c0*/  HMMA.16816.F32 R44, R60, R50.reuse, RZ ;  /* 0x000000323c2c723c */ /* 0x080ff000000018ff */
[C---:B------:R-:W-:Y:S02]  /*40d0*/  HMMA.16816.F32 R48, R64.reuse, R50, RZ ;  /* 0x000000324030723c */ /* 0x040fe400000018ff */
[----:B--2---:R-:W-:Y:S06]  /*40e0*/  FSETP.NEU.FTZ.AND P4, PT, R3, -INF , PT ;  /* 0xff8000000300780b */ /* 0x004fec0003f9d000 */
[-C--:B------:R-:W-:Y:S01]  /*40f0*/  HMMA.16816.F32 R52, R64, R132.reuse, RZ ;  /* 0x000000844034723c */ /* 0x080fe200000018ff */
[----:B----4-:R-:W-:Y:S07]  /*4100*/  FSETP.NEU.FTZ.AND P1, PT, R2, -INF , PT ;  /* 0xff8000000200780b */ /* 0x010fee0003f3d000 */
[C---:B------:R-:W-:Y:S08]  /*4110*/  HMMA.16816.F32 R56, R60.reuse, R132, RZ ;  /* 0x000000843c38723c */ /* 0x040ff000000018ff */
[-C--:B------:R-:W-:Y:S08]  /*4120*/  HMMA.16816.F32 R60, R60, R134.reuse, RZ ;  /* 0x000000863c3c723c */ /* 0x080ff000000018ff */
[----:B------:R-:W-:Y:S01]  /*4130*/  HMMA.16816.F32 R64, R64, R134, RZ ;  /* 0x000000864040723c */ /* 0x000fe200000018ff */
[----:B------:R-:W1:Y:S07]  /*4140*/  LDSM.16.M88.4 R132, [R152+0xd000] ;  /* 0x00d000009884783b */ /* 0x000e6e0000000200 */
[-C--:B------:R-:W-:Y:S01]  /*4150*/  HMMA.16816.F32 R4, R136, R140.reuse, R4 ;  /* 0x0000008c8804723c */ /* 0x080fe20000001804 */
[----:B------:R-:W2:Y:S07]  /*4160*/  LDSM.16.M88.4 R152, [R152+0xd800] ;  /* 0x00d800009898783b */ /* 0x000eae0000000200 */
[C---:B------:R-:W-:Y:S08]  /*4170*/  HMMA.16816.F32 R8, R144.reuse, R140, R8 ;  /* 0x0000008c9008723c */ /* 0x040ff00000001808 */
[-C--:B------:R-:W-:Y:S08]  /*4180*/  HMMA.16816.F32 R12, R144, R142.reuse, R12 ;  /* 0x0000008e900c723c */ /* 0x080ff0000000180c */
[C---:B------:R-:W-:Y:S01]  /*4190*/  HMMA.16816.F32 R16, R136.reuse, R142, R16 ;  /* 0x0000008e8810723c */ /* 0x040fe20000001810 */
[----:B------:R-:W4:Y:S07]  /*41a0*/  LDSM.16.M88.4 R140, [R172+0xc800] ;  /* 0x00c80000ac8c783b */ /* 0x000f2e0000000200 */
[-C--:B------:R-:W-:Y:S01]  /*41b0*/  HMMA.16816.F32 R20, R136, R148.reuse, R20 ;  /* 0x000000948814723c */ /* 0x080fe20000001814 */
[----:B------:R-:W3:Y:S07]  /*41c0*/  LDSM.16.M88.4 R172, [R172+0xd800] ;  /* 0x00d80000acac783b */ /* 0x000eee0000000200 */
[C---:B------:R-:W-:Y:S08]  /*41d0*/  HMMA.16816.F32 R24, R144.reuse, R148, R24 ;  /* 0x000000949018723c */ /* 0x040ff00000001818 */
[-C--:B------:R-:W-:Y:S08]  /*41e0*/  HMMA.16816.F32 R28, R144, R150.reuse, R28 ;  /* 0x00000096901c723c */ /* 0x080ff0000000181c */
[C---:B------:R-:W-:Y:S01]  /*41f0*/  HMMA.16816.F32 R32, R136.reuse, R150, R32 ;  /* 0x000000968820723c */ /* 0x040fe20000001820 */
[----:B------:R-:W3:Y:S07]  /*4200*/  LDSM.16.M88.4 R148, [R0] ;  /* 0x000000000094783b */ /* 0x000eee0000000200 */
[-C--:B-1----:R-:W-:Y:S08]  /*4210*/  HMMA.16816.F32 R36, R136, R132.reuse, R36 ;  /* 0x000000848824723c */ /* 0x082ff00000001824 */
[C---:B------:R-:W-:Y:S08]  /*4220*/  HMMA.16816.F32 R40, R144.reuse, R132, R40 ;  /* 0x000000849028723c */ /* 0x040ff00000001828 */
[-C--:B------:R-:W-:Y:S08]  /*4230*/  HMMA.16816.F32 R44, R144, R134.reuse, R44 ;  /* 0x00000086902c723c */ /* 0x080ff0000000182c */
[C---:B------:R-:W-:Y:S01]  /*4240*/  HMMA.16816.F32 R48, R136.reuse, R134, R48 ;  /* 0x000000868830723c */ /* 0x040fe20000001830 */
[----:B------:R1:W3:Y:S07]  /*4250*/  LDSM.16.M88.4 R132, [R0+0x2000] ;  /* 0x002000000084783b */ /* 0x0002ee0000000200 */
[-C--:B--2---:R-:W-:Y:S08]  /*4260*/  HMMA.16816.F32 R52, R136, R152.reuse, R52 ;  /* 0x000000988834723c */ /* 0x084ff00000001834 */
[C---:B------:R-:W-:Y:S08]  /*4270*/  HMMA.16816.F32 R56, R144.reuse, R152, R56 ;  /* 0x000000989038723c */ /* 0x040ff00000001838 */
[-C--:B------:R-:W-:Y:S03]  /*4280*/  HMMA.16816.F32 R60, R144, R154.reuse, R60 ;  /* 0x0000009a903c723c */ /* 0x080fe6000000183c */
[----:B-1----:R-:W-:Y:S05]  /*4290*/  @!P0 IMAD.SHL.U32 R0, R188, 0x2, RZ ;  /* 0x00000002bc008824 */ /* 0x002fea00078e00ff */
[----:B------:R-:W-:Y:S04]  /*42a0*/  HMMA.16816.F32 R64, R136, R154, R64 ;  /* 0x0000009a8840723c */ /* 0x000fe80000001840 */
[----:B------:R-:W-:Y:S04]  /*42b0*/  @!P0 LOP3.LUT R0, R0, 0x6, RZ, 0xc0, !PT ;  /* 0x0000000600008812 */ /* 0x000fe800078ec0ff */
[-C--:B------:R-:W-:Y:S05]  /*42c0*/  HMMA.16816.F32 R4, R156, R160.reuse, R4 ;  /* 0x000000a09c04723c */ /* 0x080fea0000001804 */
[----:B------:R-:W-:Y:S02]  /*42d0*/  @!P0 LOP3.LUT R0, R0, 0x1c0, R183, 0xf8, !PT ;  /* 0x000001c000008812 */ /* 0x000fe400078ef8b7 */
[----:B------:R-:W-:Y:S01]  /*42e0*/  SHF.R.U32.HI R183, RZ, 0x1, R188 ;  /* 0x00000001ffb77819 */ /* 0x000fe200000116bc */
[C---:B------:R-:W-:Y:S04]  /*42f0*/  HMMA.16816.F32 R8, R164.reuse, R160, R8 ;  /* 0x000000a0a408723c */ /* 0x040fe80000001808 */
[----:B------:R-:W-:Y:S04]  /*4300*/  @!P0 IADD3 R0, PT, PT, R0, UR12, RZ ;  /* 0x0000000c00008c10 */ /* 0x000fe8000fffe0ff */
[-C--:B------:R-:W-:Y:S08]  /*4310*/  HMMA.16816.F32 R12, R164, R162.reuse, R12 ;  /* 0x000000a2a40c723c */ /* 0x080ff0000000180c */
[C---:B------:R-:W-:Y:S08]  /*4320*/  HMMA.16816.F32 R16, R156.reuse, R162, R16 ;  /* 0x000000a29c10723c */ /* 0x040ff00000001810 */
[-C--:B----4-:R-:W-:Y:S08]  /*4330*/  HMMA.16816.F32 R20, R156, R140.reuse, R20 ;  /* 0x0000008c9c14723c */ /* 0x090ff00000001814 */
[C---:B------:R-:W-:Y:S08]  /*4340*/  HMMA.16816.F32 R24, R164.reuse, R140, R24 ;  /* 0x0000008ca418723c */ /* 0x040ff00000001818 */
[-C--:B------:R-:W-:Y:S08]  /*4350*/  HMMA.16816.F32 R28, R164, R142.reuse, R28 ;  /* 0x0000008ea41c723c */ /* 0x080ff0000000181c */
[C---:B------:R-:W-:Y:S08]  /*4360*/  HMMA.16816.F32 R32, R156.reuse, R142, R32 ;  /* 0x0000008e9c20723c */ /* 0x040ff00000001820 */
[-C--:B------:R-:W-:Y:S08]  /*4370*/  HMMA.16816.F32 R36, R156, R168.reuse, R36 ;  /* 0x000000a89c24723c */ /* 0x080ff00000001824 */
[C---:B------:R-:W-:Y:S08]  /*4380*/  HMMA.16816.F32 R40, R164.reuse, R168, R40 ;  /* 0x000000a8a428723c */ /* 0x040ff00000001828 */
[-C--:B------:R-:W-:Y:S08]  /*4390*/  HMMA.16816.F32 R44, R164, R170.reuse, R44 ;  /* 0x000000aaa42c723c */ /* 0x080ff0000000182c */
[C---:B------:R-:W-:Y:S08]  /*43a0*/  HMMA.16816.F32 R48, R156.reuse, R170, R48 ;  /* 0x000000aa9c30723c */ /* 0x040ff00000001830 */
[-C--:B---3--:R-:W-:Y:S08]  /*43b0*/  HMMA.16816.F32 R52, R156, R172.reuse, R52 ;  /* 0x000000ac9c34723c */ /* 0x088ff00000001834 */
[C---:B------:R-:W-:Y:S08]  /*43c0*/  HMMA.16816.F32 R56, R164.reuse, R172, R56 ;  /* 0x000000aca438723c */ /* 0x040ff00000001838 */
[-C--:B------:R-:W-:Y:S08]  /*43d0*/  HMMA.16816.F32 R60, R164, R174.reuse, R60 ;  /* 0x000000aea43c723c */ /* 0x080ff0000000183c */
[----:B------:R-:W-:Y:S08]  /*43e0*/  HMMA.16816.F32 R64, R156, R174, R64 ;  /* 0x000000ae9c40723c */ /* 0x000ff00000001840 */
[-C--:B------:R-:W-:Y:S08]  /*43f0*/  HMMA.16816.F32 R4, R148, R176.reuse, R4 ;  /* 0x000000b09404723c */ /* 0x080ff00000001804 */
[C---:B------:R-:W-:Y:S08]  /*4400*/  HMMA.16816.F32 R8, R132.reuse, R176, R8 ;  /* 0x000000b08408723c */ /* 0x040ff00000001808 */
        /* <DEDUP_REMOVED lines=10> */
[----:B------:R-:W1:Y:S01]  /*44b0*/  MUFU.TANH R96, R5 ;  /* 0x0000000500607308 */ /* 0x000e620000002400 */
        /* <DEDUP_REMOVED lines=10> */
[----:B------:R-:W3:Y:S10]  /*4560*/  MUFU.TANH R190, R6 ;  /* 0x0000000600be7308 */ /* 0x000ef40000002400 */
[----:B------:R4:W-:Y:S01]  /*4570*/  MUFU.TANH R241, R14 ;  /* 0x0000000e00f17308 */ /* 0x0009e20000002400 */
[----:B--2---:R-:W2:Y:S09]  /*4580*/  LDL R15, [R1+0x70] ;  /* 0x00007000010f7983 */ /* 0x004eb20000100800 */
[----:B------:R1:W3:Y:S10]  /*4590*/  MUFU.TANH R189, R7 ;  /* 0x0000000700bd7308 */ /* 0x0002f40000002400 */
[----:B------:R3:W-:Y:S01]  /*45a0*/  MUFU.TANH R243, R11 ;  /* 0x0000000b00f37308 */ /* 0x0007e20000002400 */
[----:B----4-:R-:W4:Y:S09]  /*45b0*/  LDL R14, [R1+0x6c] ;  /* 0x00006c00010e7983 */ /* 0x010f320000100800 */
[----:B------:R3:W3:Y:S01]  /*45c0*/  MUFU.TANH R244, R10 ;  /* 0x0000000a00f47308 */ /* 0x0006e20000002400 */
[----:B-1----:R-:W1:Y:S09]  /*45d0*/  LDSM.16.M88.4 R4, [R181+0xc800] ;  /* 0x00c80000b504783b */ /* 0x002e720000000200 */
[----:B------:R1:W-:Y:S01]  /*45e0*/  MUFU.TANH R223, R13 ;  /* 0x0000000d00df7308 */ /* 0x0003e20000002400 */
[----:B---3--:R-:W-:Y:S01]  /*45f0*/  FMUL.FTZ R11, R3, 1.4426950216293334961 ;  /* 0x3fb8aa3b030b7820 */ /* 0x008fe20000410000 */
[----:B------:R-:W-:Y:S04]  /*4600*/  MOV R3, 0x40 ;  /* 0x0000004000037802 */ /* 0x000fe80000000f00 */
[----:B------:R-:W-:Y:S04]  /*4610*/  FSEL R11, R11, RZ, P4 ;  /* 0x000000ff0b0b7208 */ /* 0x000fe80002000000 */
[----:B------:R3:W3:Y:S01]  /*4620*/  MUFU.TANH R224, R12 ;  /* 0x0000000c00e07308 */ /* 0x0006e20000002400 */
[----:B------:R-:W-:Y:S01]  /*4630*/  FMUL.FTZ R10, R2, 1.4426950216293334961 ;  /* 0x3fb8aa3b020a7820 */ /* 0x000fe20000410000 */
[----:B------:R-:W-:Y:S04]  /*4640*/  IMAD.MOV.U32 R2, RZ, RZ, 0x38 ;  /* 0x00000038ff027424 */ /* 0x000fe800078e00ff */
[----:B------:R-:W-:Y:S04]  /*4650*/  FSEL R10, R10, RZ, P1 ;  /* 0x000000ff0a0a7208 */ /* 0x000fe80000800000 */
[----:B------:R3:W-:Y:S01]  /*4660*/  MUFU.TANH R227, R9 ;  /* 0x0000000900e37308 */ /* 0x0007e20000002400 */
[----:B-1----:R-:W-:Y:S01]  /*4670*/  @!P0 VIADDMNMX R13, R192, -R3, UR35, PT ;  /* 0x00000023c00d8e46 */ /* 0x002fe2000b800903 */
[----:B------:R-:W-:Y:S03]  /*4680*/  IMAD.MOV.U32 R3, RZ, RZ, R96 ;  /* 0x000000ffff037224 */ /* 0x000fe600078e0060 */
[-C--:B------:R-:W-:Y:S05]  /*4690*/  @!P0 ISETP.GE.AND P1, PT, R0, R13.reuse, PT ;  /* 0x0000000d0000820c */ /* 0x080fea0003f26270 */
[----:B------:R1:W2:Y:S01]  /*46a0*/  MUFU.TANH R228, R8 ;  /* 0x0000000800e47308 */ /* 0x0002a20000002400 */
[----:B---3--:R-:W-:Y:S02]  /*46b0*/  @!P0 VIADDMNMX R12, R192, -R2, UR35, PT ;  /* 0x00000023c00c8e46 */ /* 0x008fe4000b800902 */
[----:B------:R-:W-:Y:S02]  /*46c0*/  MOV R2, R172 ;  /* 0x000000ac00027202 */ /* 0x000fe40000000f00 */
[----:B------:R-:W-:Y:S05]  /*46d0*/  @!P0 FSEL R2, R172, -INF , !P1 ;  /* 0xff800000ac028808 */ /* 0x000fea0004800000 */
[----:B------:R3:W-:Y:S01]  /*46e0*/  MUFU.TANH R90, R16 ;  /* 0x00000010005a7308 */ /* 0x0007e20000002400 */
[----:B------:R-:W-:Y:S01]  /*46f0*/  @!P0 ISETP.GE.AND P4, PT, R0, R12, PT ;  /* 0x0000000c0000820c */ /* 0x000fe20003f86270 */
[-C--:B------:R-:W-:Y:S03]  /*4700*/  HMMA.16816.F32 R20, R148, R4.reuse, R20 ;  /* 0x000000049414723c */ /* 0x080fe60000001814 */
[----:B------:R-:W-:Y:S05]  /*4710*/  FFMA.FTZ R9, R2, UR8, -R11 ;  /* 0x0000000802097c23 */ /* 0x000fea000801080b */
[----:B------:R3:W-:Y:S01]  /*4720*/  MUFU.TANH R89, R17 ;  /* 0x0000001100597308 */ /* 0x0007e20000002400 */
[C---:B------:R-:W-:Y:S04]  /*4730*/  HMMA.16816.F32 R24, R132.reuse, R4, R24 ;  /* 0x000000048418723c */ /* 0x040fe80000001818 */
[----:B------:R-:W-:Y:S01]  /*4740*/  @!P0 VIADD R4, R0, 0x1 ;  /* 0x0000000100048836 */ /* 0x000fe20000000000 */
[----:B------:R-:W-:Y:S04]  /*4750*/  MOV R5, R190 ;  /* 0x000000be00057202 */ /* 0x000fe80000000f00 */
[----:B------:R3:W-:Y:S01]  /*4760*/  MUFU.EX2 R97, R9 ;  /* 0x0000000900617308 */ /* 0x0007e20000000800 */
[----:B-1----:R-:W-:Y:S01]  /*4770*/  IMAD.MOV.U32 R8, RZ, RZ, R189 ;  /* 0x000000ffff087224 */ /* 0x002fe200078e00bd */
[----:B------:R-:W-:Y:S01]  /*4780*/  @!P0 FSEL R5, R190, -INF , !P4 ;  /* 0xff800000be058808 */ /* 0x000fe20006000000 */
[-C--:B------:R-:W-:Y:S07]  /*4790*/  HMMA.16816.F32 R28, R132, R6.reuse, R28 ;  /* 0x00000006841c723c */ /* 0x080fee000000181c */
[----:B------:R1:W4:Y:S01]  /*47a0*/  MUFU.TANH R203, R18 ;  /* 0x0000001200cb7308 */ /* 0x0003220000002400 */
[C---:B------:R-:W-:Y:S01]  /*47b0*/  @!P0 ISETP.GE.AND P5, PT, R4.reuse, R13, PT ;  /* 0x0000000d0400820c */ /* 0x040fe20003fa6270 */
[----:B------:R-:W-:Y:S01]  /*47c0*/  FMUL.FTZ R21, R21, UR17 ;  /* 0x0000001115157c20 */ /* 0x000fe20008410000 */
[----:B------:R-:W-:Y:S01]  /*47d0*/  @!P0 ISETP.GE.AND P1, PT, R4, R12, PT ;  /* 0x0000000c0400820c */ /* 0x000fe20003f26270 */
[----:B------:R-:W-:Y:S01]  /*47e0*/  FMUL.FTZ R20, R20, UR17 ;  /* 0x0000001114147c20 */ /* 0x000fe20008410000 */
[----:B------:R-:W-:Y:S01]  /*47f0*/  @!P0 FSEL R3, R96, -INF , !P5 ;  /* 0xff80000060038808 */ /* 0x000fe20006800000 */
[C---:B------:R-:W-:Y:S04]  /*4800*/  HMMA.16816.F32 R32, R148.reuse, R6, R32 ;  /* 0x000000069420723c */ /* 0x040fe80000001820 */
[----:B------:R1:W-:Y:S01]  /*4810*/  MUFU.TANH R87, R21 ;  /* 0x0000001500577308 */ /* 0x0003e20000002400 */
[----:B------:R-:W-:Y:S01]  /*4820*/  FFMA.FTZ R2, R3, UR8, -R11 ;  /* 0x0000000803027c23 */ /* 0x000fe2000801080b */
[----:B------:R-:W-:Y:S01]  /*4830*/  FMUL.FTZ R27, R27, UR17 ;  /* 0x000000111b1b7c20 */ /* 0x000fe20008410000 */
[----:B------:R-:W-:Y:S01]  /*4840*/  @!P0 FSEL R8, R189, -INF , !P1 ;  /* 0xff800000bd088808 */ /* 0x000fe20004800000 */
[----:B------:R-:W-:Y:S01]  /*4850*/  FFMA.FTZ R3, R5, UR8, -R10 ;  /* 0x0000000805037c23 */ /* 0x000fe2000801080a */
[----:B---3--:R-:W-:Y:S05]  /*4860*/  @!P0 VIMNMX R9, PT, PT, R192, UR35, PT ;  /* 0x00000023c0098c48 */ /* 0x008fea000bfe0100 */
[----:B------:R3:W-:Y:S01]  /*4870*/  MUFU.EX2 R95, R2 ;  /* 0x00000002005f7308 */ /* 0x0007e20000000800 */
[----:B------:R-:W-:Y:S02]  /*4880*/  IMAD.MOV.U32 R5, RZ, RZ, R244 ;  /* 0x000000ffff057224 */ /* 0x000fe400078e00f4 */
[----:B------:R-:W-:Y:S01]  /*4890*/  FMUL.FTZ R29, R29, UR17 ;  /* 0x000000111d1d7c20 */ /* 0x000fe20008410000 */
[----:B------:R-:W-:Y:S06]  /*48a0*/  @!P0 ISETP.GE.AND P5, PT, R4, R9, PT ;  /* 0x000000090400820c */ /* 0x000fec0003fa6270 */
[----:B------:R-:W-:Y:S01]  /*48b0*/  MUFU.EX2 R191, R3 ;  /* 0x0000000300bf7308 */ /* 0x000fe20000000800 */
[----:B------:R-:W-:Y:S01]  /*48c0*/  IMAD.MOV.U32 R16, RZ, RZ, R224 ;  /* 0x000000ffff107224 */ /* 0x000fe200078e00e0 */
[----:B------:R-:W-:Y:S01]  /*48d0*/  MOV R17, R223 ;  /* 0x000000df00117202 */ /* 0x000fe20000000f00 */
[----:B-1----:R-:W-:Y:S07]  /*48e0*/  IMAD.MOV.U32 R18, RZ, RZ, R241 ;  /* 0x000000ffff127224 */ /* 0x002fee00078e00f1 */
[----:B------:R-:W-:Y:S01]  /*48f0*/  MUFU.TANH R88, R20 ;  /* 0x0000001400587308 */ /* 0x000fe20000002400 */
[----:B------:R-:W-:Y:S01]  /*4900*/  FMUL.FTZ R22, R22, UR17 ;  /* 0x0000001116167c20 */ /* 0x000fe20008410000 */
[----:B------:R-:W4:Y:S01]  /*4910*/  LDL R21, [R1+0x7c] ;  /* 0x00007c0001157983 */ /* 0x000f220000100800 */
[----:B------:R-:W-:Y:S01]  /*4920*/  FMUL.FTZ R32, R32, UR17 ;  /* 0x0000001120207c20 */ /* 0x000fe20008410000 */
[----:B------:R-:W-:Y:S01]  /*4930*/  FMUL.FTZ R33, R33, UR17 ;  /* 0x0000001121217c20 */ /* 0x000fe20008410000 */
[----:B------:R-:W-:Y:S01]  /*4940*/  FMUL.FTZ R34, R34, UR17 ;  /* 0x0000001122227c20 */ /* 0x000fe20008410000 */
[----:B---3--:R-:W-:Y:S01]  /*4950*/  FFMA.FTZ R2, R8, UR8, -R10 ;  /* 0x0000000808027c23 */ /* 0x008fe2000801080a */
[----:B------:R-:W-:Y:S03]  /*4960*/  FMUL.FTZ R35, R35, UR17 ;  /* 0x0000001123237c20 */ /* 0x000fe60008410000 */
[----:B------:R1:W-:Y:S01]  /*4970*/  MUFU.TANH R202, R19 ;  /* 0x0000001300ca7308 */ /* 0x0003e20000002400 */
[----:B------:R-:W-:Y:S01]  /*4980*/  FMUL.FTZ R23, R23, UR17 ;  /* 0x0000001117177c20 */ /* 0x000fe20008410000 */
[----:B------:R-:W-:Y:S01]  /*4990*/  FMUL.FTZ R24, R24, UR17 ;  /* 0x0000001118187c20 */ /* 0x000fe20008410000 */
[----:B------:R-:W-:Y:S01]  /*49a0*/  FMUL.FTZ R25, R25, UR17 ;  /* 0x0000001119197c20 */ /* 0x000fe20008410000 */
[----:B------:R-:W-:Y:S01]  /*49b0*/  FMUL.FTZ R28, R28, UR17 ;  /* 0x000000111c1c7c20 */ /* 0x000fe20008410000 */
[----:B------:R-:W-:Y:S01]  /*49c0*/  FMUL.FTZ R26, R26, UR17 ;  /* 0x000000111a1a7c20 */ /* 0x000fe20008410000 */
[----:B------:R-:W-:Y:S01]  /*49d0*/  FMUL.FTZ R30, R30, UR17 ;  /* 0x000000111e1e7c20 */ /* 0x000fe20008410000 */
[----:B------:R-:W-:Y:S03]  /*49e0*/  FMUL.FTZ R31, R31, UR17 ;  /* 0x000000111f1f7c20 */ /* 0x000fe60008410000 */
[----:B------:R4:W-:Y:S10]  /*49f0*/  MUFU.EX2 R187, R2 ;  /* 0x0000000200bb7308 */ /* 0x0009f40000000800 */
[----:B------:R-:W-:Y:S01]  /*4a00*/  MUFU.TANH R201, R22 ;  /* 0x0000001600c97308 */ /* 0x000fe20000002400 */
[----:B-1----:R-:W-:Y:S09]  /*4a10*/  MOV R19, R239 ;  /* 0x000000ef00137202 */ /* 0x002ff20000000f00 */
[----:B------:R-:W-:Y:S10]  /*4a20*/  MUFU.TANH R179, R34 ;  /* 0x0000002200b37308 */ /* 0x000ff40000002400 */
        /* <DEDUP_REMOVED lines=9> */
[----:B------:R-:W1:Y:S10]  /*4ac0*/  MUFU.TANH R229, R31 ;  /* 0x0000001f00e57308 */ /* 0x000e740000002400 */
[----:B------:R-:W-:Y:S10]  /*4ad0*/  MUFU.TANH R84, R32 ;  /* 0x0000002000547308 */ /* 0x000ff40000002400 */
[----:B------:R3:W1:Y:S02]  /*4ae0*/  MUFU.TANH R83, R33 ;  /* 0x0000002100537308 */ /* 0x0006640000002400 */
[----:B---3--:R-:W-:Y:S04]  /*4af0*/  MOV R33, 0x10 ;  /* 0x0000001000217802 */ /* 0x008fe80000000f00 */
[----:B------:R-:W-:Y:S01]  /*4b00*/  SEL R33, R33, 0xfffffff0, !P2 ;  /* 0xfffffff021217807 */ /* 0x000fe20005000000 */
[C---:B--2---:R-:W-:Y:S01]  /*4b10*/  FMUL.FTZ R8, R15.reuse, 1.4426950216293334961 ;  /* 0x3fb8aa3b0f087820 */ /* 0x044fe20000410000 */
[----:B------:R-:W-:Y:S01]  /*4b20*/  FSETP.NEU.FTZ.AND P4, PT, R15, -INF , PT ;  /* 0xff8000000f00780b */ /* 0x000fe20003f9d000 */
[----:B------:R-:W-:Y:S03]  /*4b30*/  IMAD.MOV.U32 R15, RZ, RZ, R228 ;  /* 0x000000ffff0f7224 */ /* 0x000fe600078e00e4 */
[----:B------:R-:W-:Y:S02]  /*4b40*/  FSEL R8, R8, RZ, P4 ;  /* 0x000000ff08087208 */ /* 0x000fe40002000000 */
[----:B------:R-:W-:Y:S04]  /*4b50*/  @!P0 ISETP.GE.AND P4, PT, R0, R9, PT ;  /* 0x000000090000820c */ /* 0x000fe80003f86270 */
[----:B------:R-:W-:Y:S01]  /*4b60*/  @!P0 FSEL R15, R228, -INF , !P4 ;  /* 0xff800000e40f8808 */ /* 0x000fe20006000000 */
[C---:B----4-:R-:W-:Y:S01]  /*4b70*/  FMUL.FTZ R2, R14.reuse, 1.4426950216293334961 ;  /* 0x3fb8aa3b0e027820 */ /* 0x050fe20000410000 */
[----:B------:R-:W-:Y:S03]  /*4b80*/  FSETP.NEU.FTZ.AND P1, PT, R14, -INF , PT ;  /* 0xff8000000e00780b */ /* 0x000fe60003f3d000 */
[--C-:B------:R-:W-:Y:S01]  /*4b90*/  FFMA.FTZ R15, R15, UR8, -R8.reuse ;  /* 0x000000080f0f7c23 */ /* 0x100fe20008010808 */
[----:B------:R-:W-:Y:S02]  /*4ba0*/  MOV R14, 0x8 ;  /* 0x00000008000e7802 */ /* 0x000fe40000000f00 */
[----:B------:R-:W-:Y:S01]  /*4bb0*/  FSEL R2, R2, RZ, P1 ;  /* 0x000000ff02027208 */ /* 0x000fe20000800000 */
[----:B------:R2:W3:Y:S01]  /*4bc0*/  MUFU.EX2 R69, R15 ;  /* 0x0000000f00457308 */ /* 0x0004e20000000800 */
[----:B------:R-:W-:Y:S02]  /*4bd0*/  @!P0 VIADDMNMX R3, R192, R14, UR35, PT ;  /* 0x00000023c0038e46 */ /* 0x000fe4000b80010e */
[----:B------:R-:W-:Y:S02]  /*4be0*/  MOV R14, R227 ;  /* 0x000000e3000e7202 */ /* 0x000fe40000000f00 */
[-C--:B------:R-:W-:Y:S02]  /*4bf0*/  @!P0 ISETP.GE.AND P1, PT, R4, R3.reuse, PT ;  /* 0x000000030400820c */ /* 0x080fe40003f26270 */
[----:B------:R-:W-:Y:S02]  /*4c00*/  @!P0 ISETP.GE.AND P4, PT, R0, R3, PT ;  /* 0x000000030000820c */ /* 0x000fe40003f86270 */
[----:B------:R-:W-:Y:S02]  /*4c10*/  @!P0 FSEL R14, R227, -INF , !P5 ;  /* 0xff800000e30e8808 */ /* 0x000fe40006800000 */
[----:B------:R-:W-:Y:S02]  /*4c20*/  MOV R4, R243 ;  /* 0x000000f300047202 */ /* 0x000fe40000000f00 */
[----:B------:R-:W-:Y:S01]  /*4c30*/  @!P0 FSEL R5, R244, -INF , !P4 ;  /* 0xff800000f4058808 */ /* 0x000fe20006000000 */
[----:B------:R-:W-:Y:S01]  /*4c40*/  FFMA.FTZ R14, R14, UR8, -R8 ;  /* 0x000000080e0e7c23 */ /* 0x000fe20008010808 */
[----:B------:R-:W-:Y:S01]  /*4c50*/  @!P0 FSEL R4, R243, -INF , !P1 ;  /* 0xff800000f3048808 */ /* 0x000fe20004800000 */
[----:B--2---:R-:W-:Y:S01]  /*4c60*/  @!P0 VIADD R15, R0, 0x8 ;  /* 0x00000008000f8836 */ /* 0x004fe20000000000 */
[----:B---3--:R-:W-:Y:S01]  /*4c70*/  STL [R1+0x28], R69 ;  /* 0x0000284501007387 */ /* 0x008fe20000100800 */
[--C-:B------:R-:W-:Y:S01]  /*4c80*/  FFMA.FTZ R5, R5, UR8, -R2.reuse ;  /* 0x0000000805057c23 */ /* 0x100fe20008010802 */
[----:B------:R2:W3:Y:S01]  /*4c90*/  MUFU.EX2 R143, R14 ;  /* 0x0000000e008f7308 */ /* 0x0004e20000000800 */
[----:B------:R-:W-:Y:S01]  /*4ca0*/  FFMA.FTZ R4, R4, UR8, -R2 ;  /* 0x0000000804047c23 */ /* 0x000fe20008010802 */
[C---:B------:R-:W-:Y:S08]  /*4cb0*/  @!P0 ISETP.GE.AND P1, PT, R15.reuse, R9, PT ;  /* 0x000000090f00820c */ /* 0x040ff00003f26270 */
[----:B------:R-:W4:Y:S01]  /*4cc0*/  MUFU.EX2 R141, R5 ;  /* 0x00000005008d7308 */ /* 0x000f220000000800 */
[----:B------:R-:W-:Y:S02]  /*4cd0*/  @!P0 ISETP.GE.AND P4, PT, R15, R3, PT ;  /* 0x000000030f00820c */ /* 0x000fe40003f86270 */
[----:B------:R-:W-:Y:S07]  /*4ce0*/  @!P0 FSEL R16, R224, -INF , !P1 ;  /* 0xff800000e0108808 */ /* 0x000fee0004800000 */
[----:B------:R1:W1:Y:S01]  /*4cf0*/  MUFU.EX2 R142, R4 ;  /* 0x00000004008e7308 */ /* 0x0002620000000800 */
[----:B------:R-:W-:Y:S02]  /*4d00*/  @!P0 FSEL R18, R241, -INF , !P4 ;  /* 0xff800000f1128808 */ /* 0x000fe40006000000 */
[-C--:B------:R-:W-:Y:S01]  /*4d10*/  @!P0 ISETP.GE.AND P4, PT, R15, R12.reuse, PT ;  /* 0x0000000c0f00820c */ /* 0x080fe20003f86270 */
[--C-:B------:R-:W-:Y:S01]  /*4d20*/  FFMA.FTZ R20, R16, UR8, -R8.reuse ;  /* 0x0000000810147c23 */ /* 0x100fe20008010808 */
[----:B--2---:R-:W-:Y:S01]  /*4d30*/  @!P0 IADD3 R14, PT, PT, R0, 0x9, RZ ;  /* 0x00000009000e8810 */ /* 0x004fe20007ffe0ff */
[----:B---3--:R-:W-:Y:S04]  /*4d40*/  STL [R1+0x24], R143 ;  /* 0x0000248f01007387 */ /* 0x008fe80000100800 */
[----:B------:R-:W2:Y:S01]  /*4d50*/  MUFU.EX2 R139, R20 ;  /* 0x00000014008b7308 */ /* 0x000ea20000000800 */
[C---:B------:R-:W-:Y:S01]  /*4d60*/  @!P0 ISETP.GE.AND P5, PT, R14.reuse, R9, PT ;  /* 0x000000090e00820c */ /* 0x040fe20003fa6270 */
[----:B----4-:R-:W-:Y:S01]  /*4d70*/  STL [R1+0x40], R141 ;  /* 0x0000408d01007387 */ /* 0x010fe20000100800 */
[----:B------:R-:W-:Y:S02]  /*4d80*/  @!P0 ISETP.GE.AND P1, PT, R14, R3, PT ;  /* 0x000000030e00820c */ /* 0x000fe40003f26270 */
[----:B------:R-:W-:Y:S01]  /*4d90*/  @!P0 FSEL R17, R223, -INF , !P5 ;  /* 0xff800000df118808 */ /* 0x000fe20006800000 */
[----:B-1----:R-:W1:Y:S01]  /*4da0*/  LDSM.16.M88.4 R4, [R181+0xd000] ;  /* 0x00d00000b504783b */ /* 0x002e620000000200 */
[----:B------:R-:W-:Y:S02]  /*4db0*/  @!P0 FSEL R19, R239, -INF , !P1 ;  /* 0xff800000ef138808 */ /* 0x000fe40004800000 */
[-C--:B------:R-:W-:Y:S01]  /*4dc0*/  @!P0 ISETP.GE.AND P1, PT, R15, R13.reuse, PT ;  /* 0x0000000d0f00820c */ /* 0x080fe20003f26270 */
[----:B------:R-:W-:Y:S01]  /*4dd0*/  FFMA.FTZ R16, R17, UR8, -R8 ;  /* 0x0000000811107c23 */ /* 0x000fe20008010808 */
[----:B------:R-:W-:Y:S01]  /*4de0*/  FFMA.FTZ R17, R18, UR8, -R2 ;  /* 0x0000000812117c23 */ /* 0x000fe20008010802 */
[----:B------:R-:W-:Y:S01]  /*4df0*/  @!P0 ISETP.GE.AND P5, PT, R14, R13, PT ;  /* 0x0000000d0e00820c */ /* 0x000fe20003fa6270 */
[----:B------:R-:W-:Y:S01]  /*4e00*/  IMAD.MOV.U32 R15, RZ, RZ, R203 ;  /* 0x000000ffff0f7224 */ /* 0x000fe200078e00cb */
[----:B------:R3:W4:Y:S01]  /*4e10*/  MUFU.EX2 R140, R16 ;  /* 0x00000010008c7308 */ /* 0x0007220000000800 */
[----:B------:R-:W-:Y:S01]  /*4e20*/  @!P0 FSEL R15, R203, -INF , !P4 ;  /* 0xff800000cb0f8808 */ /* 0x000fe20006000000 */
[----:B------:R-:W-:Y:S08]  /*4e30*/  STL [R1+0x3c], R142 ;  /* 0x00003c8e01007387 */ /* 0x000ff00000100800 */
[----:B------:R4:W1:Y:S01]  /*4e40*/  MUFU.EX2 R77, R17 ;  /* 0x00000011004d7308 */ /* 0x0008620000000800 */
[----:B--2---:R-:W-:Y:S01]  /*4e50*/  STL [R1+0x18], R139 ;  /* 0x0000188b01007387 */ /* 0x004fe20000100800 */
[----:B------:R-:W-:Y:S08]  /*4e60*/  FFMA.FTZ R15, R15, UR8, -R10 ;  /* 0x000000080f0f7c23 */ /* 0x000ff0000801080a */
[----:B------:R2:W-:Y:S01]  /*4e70*/  MUFU.EX2 R245, R15 ;  /* 0x0000000f00f57308 */ /* 0x0005e20000000800 */
[----:B---3--:R-:W-:Y:S01]  /*4e80*/  FFMA.FTZ R16, R19, UR8, -R2 ;  /* 0x0000000813107c23 */ /* 0x008fe20008010802 */
[----:B----4-:R-:W-:Y:S01]  /*4e90*/  STL [R1+0x14], R140 ;  /* 0x0000148c01007387 */ /* 0x010fe20000100800 */
[----:B------:R-:W-:Y:S01]  /*4ea0*/  MOV R19, R229 ;  /* 0x000000e500137202 */ /* 0x000fe20000000f00 */
[----:B------:R-:W-:Y:S01]  /*4eb0*/  IMAD.MOV.U32 R17, RZ, RZ, R90 ;  /* 0x000000ffff117224 */ /* 0x000fe200078e005a */
[----:B------:R-:W-:Y:S05]  /*4ec0*/  @!P0 FSEL R17, R90, -INF , !P1 ;  /* 0xff8000005a118808 */ /* 0x000fea0004800000 */
[----:B------:R-:W3:Y:S01]  /*4ed0*/  MUFU.EX2 R78, R16 ;  /* 0x00000010004e7308 */ /* 0x000ee20000000800 */
[----:B------:R-:W-:Y:S01]  /*4ee0*/  @!P0 ISETP.GE.AND P1, PT, R14, R12, PT ;  /* 0x0000000c0e00820c */ /* 0x000fe20003f26270 */
[----:B-1----:R-:W-:Y:S01]  /*4ef0*/  STL [R1+0x38], R77 ;  /* 0x0000384d01007387 */ /* 0x002fe20000100800 */
[----:B------:R-:W-:Y:S01]  /*4f00*/  MOV R14, R202 ;  /* 0x000000ca000e7202 */ /* 0x000fe20000000f00 */
[--C-:B------:R-:W-:Y:S01]  /*4f10*/  FFMA.FTZ R17, R17, UR8, -R11.reuse ;  /* 0x0000000811117c23 */ /* 0x100fe2000801080b */
[----:B------:R-:W-:Y:S02]  /*4f20*/  @!P0 FSEL R14, R202, -INF , !P1 ;  /* 0xff800000ca0e8808 */ /* 0x000fe40004800000 */
[----:B--2---:R-:W-:Y:S03]  /*4f30*/  MOV R15, R87 ;  /* 0x00000057000f7202 */ /* 0x004fe60000000f00 */
[----:B------:R-:W-:Y:S01]  /*4f40*/  MUFU.EX2 R94, R17 ;  /* 0x00000011005e7308 */ /* 0x000fe20000000800 */
[----:B------:R-:W-:Y:S01]  /*4f50*/  FFMA.FTZ R14, R14, UR8, -R10 ;  /* 0x000000080e0e7c23 */ /* 0x000fe2000801080a */
[-C--:B------:R-:W-:Y:S08]  /*4f60*/  HMMA.16816.F32 R36, R148, R4.reuse, R36 ;  /* 0x000000049424723c */ /* 0x080ff00000001824 */
[----:B------:R1:W-:Y:S01]  /*4f70*/  MUFU.EX2 R247, R14 ;  /* 0x0000000e00f77308 */ /* 0x0003e20000000800 */
[----:B---3--:R-:W-:Y:S01]  /*4f80*/  STL [R1+0x34], R78 ;  /* 0x0000344e01007387 */ /* 0x008fe20000100800 */
[----:B------:R-:W-:Y:S02]  /*4f90*/  LEA R154, R21, UR4, 0x1 ;  /* 0x00000004159a7c11 */ /* 0x000fe4000f8e08ff */
[----:B------:R-:W-:Y:S01]  /*4fa0*/  MOV R16, R89 ;  /* 0x0000005900107202 */ /* 0x000fe20000000f00 */
[C---:B------:R-:W-:Y:S04]  /*4fb0*/  HMMA.16816.F32 R40, R132.reuse, R4, R40 ;  /* 0x000000048428723c */ /* 0x040fe80000001828 */
[C---:B------:R-:W-:Y:S01]  /*4fc0*/  @!P0 VIADD R5, R0.reuse, 0x10 ;  /* 0x0000001000058836 */ /* 0x040fe20000000000 */
[----:B------:R-:W-:Y:S02]  /*4fd0*/  @!P0 FSEL R16, R89, -INF , !P5 ;  /* 0xff80000059108808 */ /* 0x000fe40006800000 */
[----:B------:R-:W-:Y:S01]  /*4fe0*/  @!P0 IADD3 R4, PT, PT, R0, 0x11, RZ ;  /* 0x0000001100048810 */ /* 0x000fe20007ffe0ff */
[-C--:B------:R-:W-:Y:S03]  /*4ff0*/  HMMA.16816.F32 R44, R132, R6.reuse, R44 ;  /* 0x00000006842c723c */ /* 0x080fe6000000182c */
[-C--:B------:R-:W-:Y:S01]  /*5000*/  @!P0 ISETP.GE.AND P1, PT, R5, R13.reuse, PT ;  /* 0x0000000d0500820c */ /* 0x080fe20003f26270 */
[--C-:B------:R-:W-:Y:S01]  /*5010*/  FFMA.FTZ R16, R16, UR8, -R11.reuse ;  /* 0x0000000810107c23 */ /* 0x100fe2000801080b */
[----:B------:R-:W-:Y:S01]  /*5020*/  @!P0 ISETP.GE.AND P5, PT, R4, R13, PT ;  /* 0x0000000d0400820c */ /* 0x000fe20003fa6270 */
[----:B-1----:R-:W-:Y:S01]  /*5030*/  IMAD.MOV.U32 R14, RZ, RZ, R88 ;  /* 0x000000ffff0e7224 */ /* 0x002fe200078e0058 */
[----:B------:R-:W-:Y:S01]  /*5040*/  @!P0 FSEL R14, R88, -INF , !P1 ;  /* 0xff800000580e8808 */ /* 0x000fe20004800000 */
[C---:B------:R-:W-:Y:S01]  /*5050*/  HMMA.16816.F32 R48, R148.reuse, R6, R48 ;  /* 0x000000069430723c */ /* 0x040fe20000001830 */
[----:B------:R1:W-:Y:S03]  /*5060*/  MUFU.EX2 R93, R16 ;  /* 0x00000010005d7308 */ /* 0x0003e60000000800 */
[----:B------:R-:W-:Y:S01]  /*5070*/  @!P0 FSEL R15, R87, -INF , !P5 ;  /* 0xff800000570f8808 */ /* 0x000fe20006800000 */
[--C-:B------:R-:W-:Y:S01]  /*5080*/  FFMA.FTZ R18, R14, UR8, -R11.reuse ;  /* 0x000000080e127c23 */ /* 0x100fe2000801080b */
[-C--:B------:R-:W-:Y:S01]  /*5090*/  @!P0 ISETP.GE.AND P4, PT, R5, R12.reuse, PT ;  /* 0x0000000c0500820c */ /* 0x080fe20003f86270 */
[----:B------:R-:W-:Y:S01]  /*50a0*/  FMUL.FTZ R36, R36, UR17 ;  /* 0x0000001124247c20 */ /* 0x000fe20008410000 */
[----:B------:R-:W-:Y:S01]  /*50b0*/  @!P0 ISETP.GE.AND P1, PT, R4, R12, PT ;  /* 0x0000000c0400820c */ /* 0x000fe20003f26270 */
[----:B------:R-:W-:Y:S01]  /*50c0*/  FFMA.FTZ R14, R15, UR8, -R11 ;  /* 0x000000080f0e7c23 */ /* 0x000fe2000801080b */
[----:B------:R-:W-:Y:S01]  /*50d0*/  MOV R17, R198 ;  /* 0x000000c600117202 */ /* 0x000fe20000000f00 */
[----:B------:R2:W-:Y:S01]  /*50e0*/  MUFU.EX2 R92, R18 ;  /* 0x00000012005c7308 */ /* 0x0005e20000000800 */
[----:B------:R-:W-:Y:S01]  /*50f0*/  @!P0 FSEL R17, R198, -INF , !P1 ;  /* 0xff800000c6118808 */ /* 0x000fe20004800000 */
[----:B------:R-:W-:Y:S01]  /*5100*/  FMUL.FTZ R37, R37, UR17 ;  /* 0x0000001125257c20 */ /* 0x000fe20008410000 */
[-C--:B------:R-:W-:Y:S07]  /*5110*/  @!P0 ISETP.GE.AND P1, PT, R5, R9.reuse, PT ;  /* 0x000000090500820c */ /* 0x080fee0003f26270 */
[----:B------:R3:W-:Y:S01]  /*5120*/  MUFU.EX2 R91, R14 ;  /* 0x0000000e005b7308 */ /* 0x0007e20000000800 */
[----:B-1----:R-:W-:Y:S01]  /*5130*/  IMAD.MOV.U32 R16, RZ, RZ, R201 ;  /* 0x000000ffff107224 */ /* 0x002fe200078e00c9 */
[----:B------:R-:W-:Y:S01]  /*5140*/  @!P0 FSEL R16, R201, -INF , !P4 ;  /* 0xff800000c9108808 */ /* 0x000fe20006000000 */
[----:B------:R-:W-:Y:S01]  /*5150*/  FMUL.FTZ R38, R38, UR17 ;  /* 0x0000001126267c20 */ /* 0x000fe20008410000 */
[----:B------:R-:W-:Y:S06]  /*5160*/  @!P0 ISETP.GE.AND P5, PT, R4, R9, PT ;  /* 0x000000090400820c */ /* 0x000fec0003fa6270 */
[----:B------:R-:W-:Y:S01]  /*5170*/  MUFU.TANH R80, R36 ;  /* 0x0000002400507308 */ /* 0x000fe20000002400 */
[-C--:B------:R-:W-:Y:S01]  /*5180*/  @!P0 ISETP.GE.AND P4, PT, R5, R3.reuse, PT ;  /* 0x000000030500820c */ /* 0x080fe20003f86270 */
[----:B------:R-:W-:Y:S01]  /*5190*/  FFMA.FTZ R15, R16, UR8, -R10 ;  /* 0x00000008100f7c23 */ /* 0x000fe2000801080a */
[----:B------:R-:W-:Y:S02]  /*51a0*/  IMAD.MOV.U32 R16, RZ, RZ, R209 ;  /* 0x000000ffff107224 */ /* 0x000fe400078e00d1 */
[----:B------:R-:W-:Y:S01]  /*51b0*/  FMUL.FTZ R39, R39, UR17 ;  /* 0x0000001127277c20 */ /* 0x000fe20008410000 */
[----:B------:R-:W-:Y:S01]  /*51c0*/  IMAD.MOV.U32 R5, RZ, RZ, R234 ;  /* 0x000000ffff057224 */ /* 0x000fe200078e00ea */
[----:B------:R-:W-:Y:S01]  /*51d0*/  @!P0 FSEL R5, R234, -INF , !P4 ;  /* 0xff800000ea058808 */ /* 0x000fe20006000000 */
[----:B--2---:R-:W-:Y:S02]  /*51e0*/  IMAD.MOV.U32 R18, RZ, RZ, R230 ;  /* 0x000000ffff127224 */ /* 0x004fe400078e00e6 */
[----:B------:R1:W-:Y:S01]  /*51f0*/  MUFU.EX2 R237, R15 ;  /* 0x0000000f00ed7308 */ /* 0x0003e20000000800 */
[----:B---3--:R-:W-:Y:S01]  /*5200*/  FFMA.FTZ R14, R17, UR8, -R10 ;  /* 0x00000008110e7c23 */ /* 0x008fe2000801080a */
[----:B------:R-:W-:Y:S01]  /*5210*/  MOV R17, R208 ;  /* 0x000000d000117202 */ /* 0x000fe20000000f00 */
[----:B------:R-:W-:Y:S07]  /*5220*/  FFMA.FTZ R5, R5, UR8, -R2 ;  /* 0x0000000805057c23 */ /* 0x000fee0008010802 */
[----:B------:R-:W-:Y:S01]  /*5230*/  MUFU.TANH R79, R37 ;  /* 0x00000025004f7308 */ /* 0x000fe20000002400 */
[----:B------:R-:W-:Y:S01]  /*5240*/  FMUL.FTZ R40, R40, UR17 ;  /* 0x0000001128287c20 */ /* 0x000fe20008410000 */
[----:B------:R-:W-:Y:S01]  /*5250*/  IADD3 R156, PT, PT, R154, 0x1c040, RZ ;  /* 0x0001c0409a9c7810 */ /* 0x000fe20007ffe0ff */
[----:B------:R-:W-:Y:S01]  /*5260*/  FMUL.FTZ R41, R41, UR17 ;  /* 0x0000001129297c20 */ /* 0x000fe20008410000 */
[----:B------:R-:W-:Y:S01]  /*5270*/  FMUL.FTZ R42, R42, UR17 ;  /* 0x000000112a2a7c20 */ /* 0x000fe20008410000 */
[----:B------:R-:W-:Y:S01]  /*5280*/  FMUL.FTZ R44, R44, UR17 ;  /* 0x000000112c2c7c20 */ /* 0x000fe20008410000 */
[----:B------:R-:W-:Y:S01]  /*5290*/  FMUL.FTZ R45, R45, UR17 ;  /* 0x000000112d2d7c20 */ /* 0x000fe20008410000 */
[----:B------:R-:W-:Y:S03]  /*52a0*/  FMUL.FTZ R48, R48, UR17 ;  /* 0x0000001130307c20 */ /* 0x000fe60008410000 */
[----:B------:R2:W-:Y:S01]  /*52b0*/  MUFU.EX2 R236, R14 ;  /* 0x0000000e00ec7308 */ /* 0x0005e20000000800 */
[----:B------:R-:W-:Y:S01]  /*52c0*/  FMUL.FTZ R43, R43, UR17 ;  /* 0x000000112b2b7c20 */ /* 0x000fe20008410000 */
[----:B-1----:R-:W-:Y:S01]  /*52d0*/  IMAD.MOV.U32 R15, RZ, RZ, R215 ;  /* 0x000000ffff0f7224 */ /* 0x002fe200078e00d7 */
[----:B------:R-:W-:Y:S07]  /*52e0*/  @!P0 FSEL R15, R215, -INF , !P1 ;  /* 0xff800000d70f8808 */ /* 0x000fee0004800000 */
[----:B------:R-:W-:Y:S01]  /*52f0*/  MUFU.EX2 R73, R5 ;  /* 0x0000000500497308 */ /* 0x000fe20000000800 */
[----:B------:R-:W-:Y:S01]  /*5300*/  @!P0 ISETP.GE.AND P1, PT, R4, R3, PT ;  /* 0x000000030400820c */ /* 0x000fe20003f26270 */
[----:B------:R-:W-:Y:S01]  /*5310*/  FMUL.FTZ R47, R47, UR17 ;  /* 0x000000112f2f7c20 */ /* 0x000fe20008410000 */
[----:B------:R-:W-:Y:S01]  /*5320*/  MOV R4, R233 ;  /* 0x000000e900047202 */ /* 0x000fe20000000f00 */
[----:B------:R-:W-:Y:S01]  /*5330*/  FFMA.FTZ R15, R15, UR8, -R8 ;  /* 0x000000080f0f7c23 */ /* 0x000fe20008010808 */
[----:B------:R-:W-:Y:S05]  /*5340*/  @!P0 FSEL R4, R233, -INF , !P1 ;  /* 0xff800000e9048808 */ /* 0x000fea0004800000 */
[----:B------:R-:W-:Y:S01]  /*5350*/  MUFU.TANH R170, R38 ;  /* 0x0000002600aa7308 */ /* 0x000fe20000002400 */
[----:B------:R-:W-:Y:S01]  /*5360*/  FMUL.FTZ R51, R51, UR17 ;  /* 0x0000001133337c20 */ /* 0x000fe20008410000 */
[----:B------:R-:W-:Y:S01]  /*5370*/  FMUL.FTZ R46, R46, UR17 ;  /* 0x000000112e2e7c20 */ /* 0x000fe20008410000 */
[----:B------:R-:W-:Y:S01]  /*5380*/  FMUL.FTZ R49, R49, UR17 ;  /* 0x0000001131317c20 */ /* 0x000fe20008410000 */
[----:B--2---:R-:W-:Y:S01]  /*5390*/  MOV R14, R214 ;  /* 0x000000d6000e7202 */ /* 0x004fe20000000f00 */
[----:B------:R-:W-:Y:S01]  /*53a0*/  FFMA.FTZ R4, R4, UR8, -R2 ;  /* 0x0000000804047c23 */ /* 0x000fe20008010802 */
[----:B------:R-:W-:Y:S01]  /*53b0*/  @!P0 FSEL R14, R214, -INF , !P5 ;  /* 0xff800000d60e8808 */ /* 0x000fe20006800000 */
[----:B------:R-:W-:Y:S03]  /*53c0*/  FMUL.FTZ R50, R50, UR17 ;  /* 0x0000001132327c20 */ /* 0x000fe60008410000 */
[----:B------:R1:W2:Y:S01]  /*53d0*/  MUFU.EX2 R137, R15 ;  /* 0x0000000f00897308 */ /* 0x0002a20000000800 */
[----:B------:R-:W-:Y:S01]  /*53e0*/  IADD3 R161, PT, PT, R154, R33, RZ ;  /* 0x000000219aa17210 */ /* 0x000fe20007ffe0ff */
[--C-:B------:R-:W-:Y:S08]  /*53f0*/  FFMA.FTZ R14, R14, UR8, -R8.reuse ;  /* 0x000000080e0e7c23 */ /* 0x100ff00008010808 */
[----:B------:R3:W-:Y:S10]  /*5400*/  MUFU.EX2 R74, R4 ;  /* 0x00000004004a7308 */ /* 0x0007f40000000800 */
[----:B------:R4:W4:Y:S10]  /*5410*/  MUFU.EX2 R138, R14 ;  /* 0x0000000e008a7308 */ /* 0x0009340000000800 */
[----:B------:R-:W4:Y:S01]  /*5420*/  MUFU.TANH R171, R39 ;  /* 0x0000002700ab7308 */ /* 0x000f220000002400 */
[C---:B-1----:R-:W-:Y:S01]  /*5430*/  @!P0 VIADD R15, R0.reuse, 0x18 ;  /* 0x00000018000f8836 */ /* 0x042fe20000000000 */
[----:B--2---:R-:W-:Y:S04]  /*5440*/  STL [R1+0xc], R137 ;  /* 0x00000c8901007387 */ /* 0x004fe80000100800 */
[C---:B------:R-:W-:Y:S01]  /*5450*/  @!P0 ISETP.GE.AND P1, PT, R15.reuse, R9, PT ;  /* 0x000000090f00820c */ /* 0x040fe20003f26270 */
[----:B---3--:R-:W1:Y:S01]  /*5460*/  LDSM.16.M88.4 R4, [R181+0xd800] ;  /* 0x00d80000b504783b */ /* 0x008e620000000200 */
[----:B------:R-:W-:Y:S02]  /*5470*/  @!P0 ISETP.GE.AND P4, PT, R15, R3, PT ;  /* 0x000000030f00820c */ /* 0x000fe40003f86270 */
[----:B------:R-:W-:Y:S01]  /*5480*/  MUFU.TANH R206, R40 ;  /* 0x0000002800ce7308 */ /* 0x000fe20000002400 */
[----:B----4-:R-:W-:Y:S02]  /*5490*/  @!P0 IADD3 R14, PT, PT, R0, 0x19, RZ ;  /* 0x00000019000e8810 */ /* 0x010fe40007ffe0ff */
[----:B------:R-:W-:Y:S02]  /*54a0*/  @!P0 FSEL R16, R209, -INF , !P1 ;  /* 0xff800000d1108808 */ /* 0x000fe40004800000 */
[C---:B------:R-:W-:Y:S01]  /*54b0*/  @!P0 ISETP.GE.AND P5, PT, R14.reuse, R9, PT ;  /* 0x000000090e00820c */ /* 0x040fe20003fa6270 */
[----:B------:R-:W-:Y:S01]  /*54c0*/  STL [R1+0x8], R138 ;  /* 0x0000088a01007387 */ /* 0x000fe20000100800 */
[----:B------:R-:W-:Y:S01]  /*54d0*/  @!P0 ISETP.GE.AND P1, PT, R14, R3, PT ;  /* 0x000000030e00820c */ /* 0x000fe20003f26270 */
[--C-:B------:R-:W-:Y:S01]  /*54e0*/  FFMA.FTZ R20, R16, UR8, -R8.reuse ;  /* 0x0000000810147c23 */ /* 0x100fe20008010808 */
[----:B------:R-:W-:Y:S01]  /*54f0*/  @!P0 FSEL R17, R208, -INF , !P5 ;  /* 0xff800000d0118808 */ /* 0x000fe20006800000 */
[----:B------:R-:W-:Y:S01]  /*5500*/  STL [R1+0x30], R73 ;  /* 0x0000304901007387 */ /* 0x000fe20000100800 */
[----:B------:R-:W-:Y:S01]  /*5510*/  @!P0 FSEL R18, R230, -INF , !P4 ;  /* 0xff800000e6128808 */ /* 0x000fe20006000000 */
[----:B------:R2:W-:Y:S01]  /*5520*/  MUFU.EX2 R252, R20 ;  /* 0x0000001400fc7308 */ /* 0x0005e20000000800 */
[----:B------:R-:W-:Y:S01]  /*5530*/  @!P0 FSEL R19, R229, -INF , !P1 ;  /* 0xff800000e5138808 */ /* 0x000fe20004800000 */
[----:B------:R-:W-:Y:S01]  /*5540*/  FFMA.FTZ R16, R17, UR8, -R8 ;  /* 0x0000000811107c23 */ /* 0x000fe20008010808 */
[----:B------:R-:W-:Y:S01]  /*5550*/  STL [R1+0x2c], R74 ;  /* 0x00002c4a01007387 */ /* 0x000fe20000100800 */
[--C-:B------:R-:W-:Y:S01]  /*5560*/  FFMA.FTZ R17, R18, UR8, -R2.reuse ;  /* 0x0000000812117c23 */ /* 0x100fe20008010802 */
[CC--:B------:R-:W-:Y:S05]  /*5570*/  @!P0 ISETP.GE.AND P1, PT, R15.reuse, R13.reuse, PT ;  /* 0x0000000d0f00820c */ /* 0x0c0fea0003f26270 */
[----:B------:R3:W-:Y:S01]  /*5580*/  MUFU.EX2 R251, R16 ;  /* 0x0000001000fb7308 */ /* 0x0007e20000000800 */
[----:B------:R-:W-:Y:S02]  /*5590*/  @!P0 ISETP.GE.AND P5, PT, R14, R13, PT ;  /* 0x0000000d0e00820c */ /* 0x000fe40003fa6270 */
[----:B------:R-:W-:Y:S07]  /*55a0*/  @!P0 ISETP.GE.AND P4, PT, R15, R12, PT ;  /* 0x0000000c0f00820c */ /* 0x000fee0003f86270 */
[----:B------:R-:W4:Y:S01]  /*55b0*/  MUFU.EX2 R68, R17 ;  /* 0x0000001100447308 */ /* 0x000f220000000800 */
[----:B------:R-:W-:Y:S02]  /*55c0*/  MOV R15, R83 ;  /* 0x00000053000f7202 */ /* 0x000fe40000000f00 */
[----:B------:R-:W-:Y:S07]  /*55d0*/  @!P0 FSEL R15, R83, -INF , !P5 ;  /* 0xff800000530f8808 */ /* 0x000fee0006800000 */
[----:B------:R-:W1:Y:S01]  /*55e0*/  MUFU.TANH R76, R48 ;  /* 0x00000030004c7308 */ /* 0x000e620000002400 */
[----:B--2---:R-:W-:Y:S01]  /*55f0*/  MOV R20, R171 ;  /* 0x000000ab00147202 */ /* 0x004fe20000000f00 */
[----:B---3--:R-:W-:Y:S01]  /*5600*/  FFMA.FTZ R16, R19, UR8, -R2 ;  /* 0x0000000813107c23 */ /* 0x008fe20008010802 */
[----:B------:R-:W-:Y:S07]  /*5610*/  MOV R19, R170 ;  /* 0x000000aa00137202 */ /* 0x000fee0000000f00 */
[----:B------:R-:W2:Y:S01]  /*5620*/  MUFU.TANH R166, R51 ;  /* 0x0000003300a67308 */ /* 0x000ea20000002400 */
[----:B----4-:R-:W-:Y:S01]  /*5630*/  STL [R1+0x20], R68 ;  /* 0x0000204401007387 */ /* 0x010fe20000100800 */
[----:B------:R-:W-:Y:S01]  /*5640*/  IMAD.MOV.U32 R17, RZ, RZ, R84 ;  /* 0x000000ffff117224 */ /* 0x000fe200078e0054 */
[-C--:B-1----:R-:W-:Y:S03]  /*5650*/  HMMA.16816.F32 R52, R148, R4.reuse, R52 ;  /* 0x000000049434723c */ /* 0x082fe60000001834 */
[----:B------:R-:W-:Y:S04]  /*5660*/  @!P0 FSEL R17, R84, -INF , !P1 ;  /* 0xff80000054118808 */ /* 0x000fe80004800000 */
[----:B------:R-:W1:Y:S01]  /*5670*/  MUFU.EX2 R136, R16 ;  /* 0x0000001000887308 */ /* 0x000e620000000800 */
[----:B------:R-:W-:Y:S02]  /*5680*/  @!P0 ISETP.GE.AND P1, PT, R14, R12, PT ;  /* 0x0000000c0e00820c */ /* 0x000fe40003f26270 */
[----:B------:R-:W-:Y:S01]  /*5690*/  MOV R14, R177 ;  /* 0x000000b1000e7202 */ /* 0x000fe20000000f00 */
[C---:B------:R-:W-:Y:S06]  /*56a0*/  HMMA.16816.F32 R56, R132.reuse, R4, R56 ;  /* 0x000000048438723c */ /* 0x040fec0000001838 */
[----:B------:R-:W-:Y:S01]  /*56b0*/  MUFU.TANH R204, R41 ;  /* 0x0000002900cc7308 */ /* 0x000fe20000002400 */
[----:B------:R-:W-:Y:S01]  /*56c0*/  @!P0 FSEL R14, R177, -INF , !P1 ;  /* 0xff800000b10e8808 */ /* 0x000fe20004800000 */
[--C-:B------:R-:W-:Y:S01]  /*56d0*/  FFMA.FTZ R18, R17, UR8, -R11.reuse ;  /* 0x0000000811127c23 */ /* 0x100fe2000801080b */
[----:B------:R-:W-:Y:S01]  /*56e0*/  FFMA.FTZ R17, R15, UR8, -R11 ;  /* 0x000000080f117c23 */ /* 0x000fe2000801080b */
[----:B------:R-:W-:Y:S01]  /*56f0*/  MOV R32, R76 ;  /* 0x0000004c00207202 */ /* 0x000fe20000000f00 */
[-C--:B------:R-:W-:Y:S05]  /*5700*/  HMMA.16816.F32 R60, R132, R6.reuse, R60 ;  /* 0x00000006843c723c */ /* 0x080fea000000183c */
[----:B------:R3:W-:Y:S01]  /*5710*/  MUFU.EX2 R86, R18 ;  /* 0x0000001200567308 */ /* 0x0007e20000000800 */
[----:B-1----:R-:W-:Y:S01]  /*5720*/  STL [R1+0x1c], R136 ;  /* 0x00001c8801007387 */ /* 0x002fe20000100800 */
[----:B------:R-:W-:Y:S01]  /*5730*/  IMAD.MOV.U32 R16, RZ, RZ, R179 ;  /* 0x000000ffff107224 */ /* 0x000fe200078e00b3 */
[----:B------:R-:W-:Y:S01]  /*5740*/  @!P0 FSEL R16, R179, -INF , !P4 ;  /* 0xff800000b3108808 */ /* 0x000fe20006000000 */
[--C-:B------:R-:W-:Y:S01]  /*5750*/  FFMA.FTZ R14, R14, UR8, -R10.reuse ;  /* 0x000000080e0e7c23 */ /* 0x100fe2000801080a */
[----:B------:R-:W4:Y:S05]  /*5760*/  LDL R36, [R1+0x80] ;  /* 0x0000800001247983 */ /* 0x000f2a0000100800 */
[----:B------:R1:W-:Y:S01]  /*5770*/  MUFU.EX2 R85, R17 ;  /* 0x0000001100557308 */ /* 0x0003e20000000800 */
[----:B------:R-:W-:Y:S09]  /*5780*/  HMMA.16816.F32 R64, R148, R6, R64 ;  /* 0x000000069440723c */ /* 0x000ff20000001840 */
[----:B------:R2:W-:Y:S01]  /*5790*/  MUFU.EX2 R225, R14 ;  /* 0x0000000e00e17308 */ /* 0x0005e20000000800 */
[----:B------:R-:W-:Y:S01]  /*57a0*/  FFMA.FTZ R15, R16, UR8, -R10 ;  /* 0x00000008100f7c23 */ /* 0x000fe2000801080a */
[----:B------:R-:W-:Y:S02]  /*57b0*/  VIADD R16, R154, 0x1c000 ;  /* 0x0001c0009a107836 */ /* 0x000fe40000000000 */
[----:B------:R-:W-:Y:S01]  /*57c0*/  FMUL.FTZ R54, R54, UR17 ;  /* 0x0000001136367c20 */ /* 0x000fe20008410000 */
[----:B---3--:R-:W-:Y:S05]  /*57d0*/  IMAD.MOV.U32 R18, RZ, RZ, R206 ;  /* 0x000000ffff127224 */ /* 0x008fea00078e00ce */
[----:B------:R3:W-:Y:S01]  /*57e0*/  MUFU.EX2 R226, R15 ;  /* 0x0000000f00e27308 */ /* 0x0007e20000000800 */
[----:B------:R-:W-:Y:S01]  /*57f0*/  @!P0 IADD3 R5, PT, PT, R0, 0x28, RZ ;  /* 0x0000002800058810 */ /* 0x000fe20007ffe0ff */
[----:B------:R-:W-:Y:S01]  /*5800*/  FMUL.FTZ R52, R52, UR17 ;  /* 0x0000001134347c20 */ /* 0x000fe20008410000 */
[----:B------:R-:W-:Y:S07]  /*5810*/  @P6 IADD3 R156, PT, PT, R16, -0x40, RZ ;  /* 0xffffffc0109c6810 */ /* 0x000fee0007ffe0ff */
[----:B------:R-:W-:Y:S01]  /*5820*/  MUFU.TANH R220, R42 ;  /* 0x0000002a00dc7308 */ /* 0x000fe20000002400 */
[----:B------:R-:W-:Y:S01]  /*5830*/  MOV R16, R80 ;  /* 0x0000005000107202 */ /* 0x000fe20000000f00 */
[----:B-1----:R-:W-:Y:S02]  /*5840*/  IMAD.MOV.U32 R17, RZ, RZ, R79 ;  /* 0x000000ffff117224 */ /* 0x002fe400078e004f */
[----:B------:R-:W-:Y:S01]  /*5850*/  FMUL.FTZ R53, R53, UR17 ;  /* 0x0000001135357c20 */ /* 0x000fe20008410000 */
[----:B------:R-:W-:Y:S01]  /*5860*/  FMUL.FTZ R55, R55, UR17 ;  /* 0x0000001137377c20 */ /* 0x000fe20008410000 */
[----:B--2---:R-:W-:Y:S01]  /*5870*/  @!P0 IADD3 R14, PT, PT, R0, 0x20, RZ ;  /* 0x00000020000e8810 */ /* 0x004fe20007ffe0ff */
[----:B------:R-:W-:Y:S01]  /*5880*/  FMUL.FTZ R57, R57, UR17 ;  /* 0x0000001139397c20 */ /* 0x000fe20008410000 */
[----:B------:R-:W-:Y:S02]  /*5890*/  FMUL.FTZ R56, R56, UR17 ;  /* 0x0000001138387c20 */ /* 0x000fe40008410000 */
[----:B------:R-:W1:Y:S01]  /*58a0*/  MUFU.TANH R200, R44 ;  /* 0x0000002c00c87308 */ /* 0x000e620000002400 */
[-C--:B------:R-:W-:Y:S01]  /*58b0*/  @!P0 ISETP.GE.AND P4, PT, R14, R13.reuse, PT ;  /* 0x0000000d0e00820c */ /* 0x080fe20003f86270 */
[----:B---3--:R-:W-:Y:S01]  /*58c0*/  @!P0 VIADD R15, R0, 0x21 ;  /* 0x00000021000f8836 */ /* 0x008fe20000000000 */
[-C--:B------:R-:W-:Y:S01]  /*58d0*/  @!P0 ISETP.GE.AND P1, PT, R14, R12.reuse, PT ;  /* 0x0000000c0e00820c */ /* 0x080fe20003f26270 */
[----:B------:R-:W-:Y:S01]  /*58e0*/  FMUL.FTZ R60, R60, UR17 ;  /* 0x000000113c3c7c20 */ /* 0x000fe20008410000 */
[----:B------:R-:W-:Y:S01]  /*58f0*/  @!P0 FSEL R16, R80, -INF , !P4 ;  /* 0xff80000050108808 */ /* 0x000fe20006000000 */
[----:B------:R-:W-:Y:S01]  /*5900*/  FMUL.FTZ R59, R59, UR17 ;  /* 0x000000113b3b7c20 */ /* 0x000fe20008410000 */
[C---:B------:R-:W-:Y:S03]  /*5910*/  @!P0 ISETP.GE.AND P5, PT, R15.reuse, R13, PT ;  /* 0x0000000d0f00820c */ /* 0x040fe60003fa6270 */
[----:B------:R-:W2:Y:S01]  /*5920*/  MUFU.TANH R196, R45 ;  /* 0x0000002d00c47308 */ /* 0x000ea20000002400 */
[----:B------:R-:W-:Y:S01]  /*5930*/  @!P0 ISETP.GE.AND P4, PT, R15, R12, PT ;  /* 0x0000000c0f00820c */ /* 0x000fe20003f86270 */
[--C-:B------:R-:W-:Y:S01]  /*5940*/  FFMA.FTZ R4, R16, UR8, -R11.reuse ;  /* 0x0000000810047c23 */ /* 0x100fe2000801080b */
[----:B------:R-:W-:Y:S01]  /*5950*/  @!P0 FSEL R17, R79, -INF , !P5 ;  /* 0xff8000004f118808 */ /* 0x000fe20006800000 */
[----:B------:R-:W-:Y:S01]  /*5960*/  IMAD.MOV.U32 R21, RZ, RZ, R166 ;  /* 0x000000ffff157224 */ /* 0x000fe200078e00a6 */
[----:B------:R-:W-:Y:S01]  /*5970*/  @!P0 ISETP.GE.AND P5, PT, R14, R9, PT ;  /* 0x000000090e00820c */ /* 0x000fe20003fa6270 */
[----:B------:R-:W-:Y:S01]  /*5980*/  FMUL.FTZ R58, R58, UR17 ;  /* 0x000000113a3a7c20 */ /* 0x000fe20008410000 */
[----:B------:R-:W-:Y:S03]  /*5990*/  @!P0 FSEL R19, R170, -INF , !P1 ;  /* 0xff800000aa138808 */ /* 0x000fe60004800000 */
[----:B------:R3:W-:Y:S01]  /*59a0*/  MUFU.EX2 R82, R4 ;  /* 0x0000000400527308 */ /* 0x0007e20000000800 */
[----:B------:R-:W-:Y:S01]  /*59b0*/  @!P0 FSEL R20, R171, -INF , !P4 ;  /* 0xff800000ab148808 */ /* 0x000fe20006000000 */
[----:B-1----:R-:W-:Y:S01]  /*59c0*/  IMAD.MOV.U32 R24, RZ, RZ, R200 ;  /* 0x000000ffff187224 */ /* 0x002fe200078e00c8 */
[----:B------:R-:W-:Y:S07]  /*59d0*/  @!P0 FSEL R18, R206, -INF , !P5 ;  /* 0xff800000ce128808 */ /* 0x000fee0006800000 */
[----:B------:R-:W1:Y:S01]  /*59e0*/  MUFU.TANH R218, R43 ;  /* 0x0000002b00da7308 */ /* 0x000e620000002400 */
[----:B------:R-:W-:Y:S01]  /*59f0*/  @!P0 ISETP.GE.AND P1, PT, R14, R3, PT ;  /* 0x000000030e00820c */ /* 0x000fe20003f26270 */
[----:B------:R-:W-:Y:S01]  /*5a00*/  FFMA.FTZ R14, R17, UR8, -R11 ;  /* 0x00000008110e7c23 */ /* 0x000fe2000801080b */
[C---:B------:R-:W-:Y:S01]  /*5a10*/  @!P0 ISETP.GE.AND P4, PT, R15.reuse, R9, PT ;  /* 0x000000090f00820c */ /* 0x040fe20003f86270 */
[--C-:B------:R-:W-:Y:S01]  /*5a20*/  FFMA.FTZ R16, R20, UR8, -R10.reuse ;  /* 0x0000000814107c23 */ /* 0x100fe2000801080a */
[----:B------:R-:W-:Y:S01]  /*5a30*/  @!P0 ISETP.GE.AND P5, PT, R15, R3, PT ;  /* 0x000000030f00820c */ /* 0x000fe20003fa6270 */
[----:B------:R-:W-:Y:S01]  /*5a40*/  FFMA.FTZ R15, R19, UR8, -R10 ;  /* 0x00000008130f7c23 */ /* 0x000fe2000801080a */
[----:B--2---:R-:W-:Y:S03]  /*5a50*/  MOV R26, R196 ;  /* 0x000000c4001a7202 */ /* 0x004fe60000000f00 */
[----:B------:R2:W-:Y:S01]  /*5a60*/  MUFU.EX2 R81, R14 ;  /* 0x0000000e00517308 */ /* 0x0005e20000000800 */
[----:B------:R-:W-:Y:S01]  /*5a70*/  FMUL.FTZ R61, R61, UR17 ;  /* 0x000000113d3d7c20 */ /* 0x000fe20008410000 */
[----:B---3--:R-:W-:Y:S01]  /*5a80*/  @!P0 IADD3 R4, PT, PT, R0, 0x29, RZ ;  /* 0x0000002900048810 */ /* 0x008fe20007ffe0ff */
[----:B------:R-:W-:Y:S07]  /*5a90*/  FMUL.FTZ R63, R63, UR17 ;  /* 0x000000113f3f7c20 */ /* 0x000fee0008410000 */
[----:B------:R3:W-:Y:S01]  /*5aa0*/  MUFU.EX2 R217, R15 ;  /* 0x0000000f00d97308 */ /* 0x0007e20000000800 */
[----:B------:R-:W-:Y:S01]  /*5ab0*/  FMUL.FTZ R62, R62, UR17 ;  /* 0x000000113e3e7c20 */ /* 0x000fe20008410000 */
[----:B------:R-:W-:Y:S01]  /*5ac0*/  FMUL.FTZ R64, R64, UR17 ;  /* 0x0000001140407c20 */ /* 0x000fe20008410000 */
[----:B------:R-:W-:Y:S07]  /*5ad0*/  FMUL.FTZ R65, R65, UR17 ;  /* 0x0000001141417c20 */ /* 0x000fee0008410000 */
[----:B------:R-:W3:Y:S01]  /*5ae0*/  MUFU.TANH R212, R47 ;  /* 0x0000002f00d47308 */ /* 0x000ee20000002400 */
[----:B------:R-:W-:Y:S01]  /*5af0*/  FMUL.FTZ R66, R66, UR17 ;  /* 0x0000001142427c20 */ /* 0x000fe20008410000 */
[----:B-1----:R-:W-:Y:S01]  /*5b00*/  MOV R22, R218 ;  /* 0x000000da00167202 */ /* 0x002fe20000000f00 */
[----:B------:R-:W-:Y:S01]  /*5b10*/  FMUL.FTZ R67, R67, UR17 ;  /* 0x0000001143437c20 */ /* 0x000fe20008410000 */
[----:B------:R-:W-:Y:S01]  /*5b20*/  @!P0 FSEL R22, R218, -INF , !P5 ;  /* 0xff800000da168808 */ /* 0x000fe20006800000 */
[----:B--2---:R-:W-:Y:S01]  /*5b30*/  IMAD.MOV.U32 R14, RZ, RZ, R204 ;  /* 0x000000ffff0e7224 */ /* 0x004fe200078e00cc */
[----:B------:R-:W-:Y:S04]  /*5b40*/  @!P0 FSEL R14, R204, -INF , !P4 ;  /* 0xff800000cc0e8808 */ /* 0x000fe80006000000 */
[----:B------:R-:W-:Y:S01]  /*5b50*/  MUFU.TANH R213, R46 ;  /* 0x0000002e00d57308 */ /* 0x000fe20000002400 */
[CC--:B------:R-:W-:Y:S02]  /*5b60*/  @!P0 ISETP.GE.AND P4, PT, R5.reuse, R9.reuse, PT ;  /* 0x000000090500820c */ /* 0x0c0fe40003f86270 */
[----:B---3--:R-:W-:Y:S01]  /*5b70*/  MOV R15, R220 ;  /* 0x000000dc000f7202 */ /* 0x008fe20000000f00 */
[----:B------:R-:W-:Y:S01]  /*5b80*/  FFMA.FTZ R14, R14, UR8, -R8 ;  /* 0x000000080e0e7c23 */ /* 0x000fe20008010808 */
[----:B------:R-:W-:Y:S02]  /*5b90*/  @!P0 FSEL R15, R220, -INF , !P1 ;  /* 0xff800000dc0f8808 */ /* 0x000fe40004800000 */
[----:B------:R-:W-:Y:S03]  /*5ba0*/  @!P0 ISETP.GE.AND P1, PT, R4, R9, PT ;  /* 0x000000090400820c */ /* 0x000fe60003f26270 */
[----:B------:R-:W1:Y:S01]  /*5bb0*/  MUFU.TANH R75, R49 ;  /* 0x00000031004b7308 */ /* 0x000e620000002400 */
[----:B------:R-:W-:Y:S01]  /*5bc0*/  @!P0 FSEL R24, R200, -INF , !P4 ;  /* 0xff800000c8188808 */ /* 0x000fe20006000000 */
[----:B------:R-:W-:Y:S01]  /*5bd0*/  IMAD.MOV.U32 R28, RZ, RZ, R212 ;  /* 0x000000ffff1c7224 */ /* 0x000fe200078e00d4 */
[----:B------:R-:W-:Y:S02]  /*5be0*/  @!P0 FSEL R26, R196, -INF , !P1 ;  /* 0xff800000c41a8808 */ /* 0x000fe40004800000 */
[----:B------:R-:W-:Y:S02]  /*5bf0*/  @!P0 ISETP.GE.AND P4, PT, R4, R3, PT ;  /* 0x000000030400820c */ /* 0x000fe40003f86270 */
[C---:B------:R-:W-:Y:S03]  /*5c00*/  @!P0 ISETP.GE.AND P1, PT, R5.reuse, R13, PT ;  /* 0x0000000d0500820c */ /* 0x040fe60003f26270 */
[----:B------:R-:W2:Y:S01]  /*5c10*/  MUFU.TANH R167, R50 ;  /* 0x0000003200a77308 */ /* 0x000ea20000002400 */
[----:B------:R-:W-:Y:S02]  /*5c20*/  @!P0 FSEL R28, R212, -INF , !P4 ;  /* 0xff800000d41c8808 */ /* 0x000fe40006000000 */
[----:B------:R-:W-:Y:S02]  /*5c30*/  @!P0 FSEL R32, R76, -INF , !P1 ;  /* 0xff8000004c208808 */ /* 0x000fe40004800000 */
[----:B------:R-:W-:Y:S02]  /*5c40*/  @!P0 ISETP.GE.AND P5, PT, R5, R3, PT ;  /* 0x000000030500820c */ /* 0x000fe40003fa6270 */
[C---:B------:R-:W-:Y:S03]  /*5c50*/  @!P0 ISETP.GE.AND P4, PT, R4.reuse, R13, PT ;  /* 0x0000000d0400820c */ /* 0x040fe60003f86270 */
[----:B------:R-:W3:Y:S01]  /*5c60*/  MUFU.TANH R165, R54 ;  /* 0x0000003600a57308 */ /* 0x000ee20000002400 */
[-C--:B------:R-:W-:Y:S01]  /*5c70*/  @!P0 ISETP.GE.AND P1, PT, R4, R12.reuse, PT ;  /* 0x0000000c0400820c */ /* 0x080fe20003f26270 */
[----:B-1----:R-:W-:Y:S01]  /*5c80*/  IMAD.MOV.U32 R20, RZ, RZ, R75 ;  /* 0x000000ffff147224 */ /* 0x002fe200078e004b */
[----:B------:R-:W-:Y:S02]  /*5c90*/  @!P0 IADD3 R4, PT, PT, R0, 0x30, RZ ;  /* 0x0000003000048810 */ /* 0x000fe40007ffe0ff */
[----:B------:R-:W-:Y:S02]  /*5ca0*/  MOV R25, R213 ;  /* 0x000000d500197202 */ /* 0x000fe40000000f00 */
[----:B------:R-:W-:Y:S03]  /*5cb0*/  @!P0 FSEL R25, R213, -INF , !P5 ;  /* 0xff800000d5198808 */ /* 0x000fe60006800000 */
[----:B------:R-:W1:Y:S01]  /*5cc0*/  MUFU.TANH R72, R52 ;  /* 0x0000003400487308 */ /* 0x000e620000002400 */
[----:B------:R-:W-:Y:S02]  /*5cd0*/  @!P0 FSEL R21, R166, -INF , !P1 ;  /* 0xff800000a6158808 */ /* 0x000fe40004800000 */
[-C--:B------:R-:W-:Y:S02]  /*5ce0*/  @!P0 ISETP.GE.AND P5, PT, R5, R12.reuse, PT ;  /* 0x0000000c0500820c */ /* 0x080fe40003fa6270 */
[-C--:B------:R-:W-:Y:S02]  /*5cf0*/  @!P0 ISETP.GE.AND P1, PT, R4, R12.reuse, PT ;  /* 0x0000000c0400820c */ /* 0x080fe40003f26270 */
[----:B------:R-:W-:Y:S03]  /*5d00*/  @!P0 IADD3 R5, PT, PT, R0, 0x31, RZ ;  /* 0x0000003100058810 */ /* 0x000fe60007ffe0ff */
[----:B------:R-:W1:Y:S01]  /*5d10*/  MUFU.TANH R71, R53 ;  /* 0x0000003500477308 */ /* 0x000e620000002400 */
[----:B--2---:R-:W-:Y:S01]  /*5d20*/  MOV R23, R167 ;  /* 0x000000a700177202 */ /* 0x004fe20000000f00 */
[----:B---3--:R-:W-:Y:S01]  /*5d30*/  IMAD.MOV.U32 R30, RZ, RZ, R165 ;  /* 0x000000ffff1e7224 */ /* 0x008fe200078e00a5 */
[----:B------:R-:W-:Y:S02]  /*5d40*/  @!P0 FSEL R20, R75, -INF , !P4 ;  /* 0xff8000004b148808 */ /* 0x000fe40006000000 */
[----:B------:R-:W-:Y:S02]  /*5d50*/  @!P0 FSEL R23, R167, -INF , !P5 ;  /* 0xff800000a7178808 */ /* 0x000fe40006800000 */
[----:B------:R-:W-:Y:S03]  /*5d60*/  @!P0 FSEL R30, R165, -INF , !P1 ;  /* 0xff800000a51e8808 */ /* 0x000fe60004800000 */
[----:B------:R-:W2:Y:S01]  /*5d70*/  MUFU.TANH R164, R55 ;  /* 0x0000003700a47308 */ /* 0x000ea20000002400 */
[-C--:B------:R-:W-:Y:S02]  /*5d80*/  @!P0 ISETP.GE.AND P4, PT, R4, R13.reuse, PT ;  /* 0x0000000d0400820c */ /* 0x080fe40003f86270 */
[C---:B------:R-:W-:Y:S02]  /*5d90*/  @!P0 ISETP.GE.AND P5, PT, R5.reuse, R13, PT ;  /* 0x0000000d0500820c */ /* 0x040fe40003fa6270 */
[----:B------:R-:W-:Y:S02]  /*5da0*/  @!P0 ISETP.GE.AND P1, PT, R5, R12, PT ;  /* 0x0000000c0500820c */ /* 0x000fe40003f26270 */
[----:B-1----:R-:W-:Y:S03]  /*5db0*/  MOV R27, R72 ;  /* 0x00000048001b7202 */ /* 0x002fe60000000f00 */
[----:B------:R1:W3:Y:S01]  /*5dc0*/  MUFU.TANH R174, R56 ;  /* 0x0000003800ae7308 */ /* 0x0002e20000002400 */
[----:B------:R-:W-:Y:S02]  /*5dd0*/  @!P0 FSEL R27, R72, -INF , !P4 ;  /* 0xff800000481b8808 */ /* 0x000fe40006000000 */
[----:B------:R-:W-:Y:S02]  /*5de0*/  MOV R29, R71 ;  /* 0x00000047001d7202 */ /* 0x000fe40000000f00 */
[----:B------:R-:W-:Y:S02]  /*5df0*/  @!P0 FSEL R29, R71, -INF , !P5 ;  /* 0xff800000471d8808 */ /* 0x000fe40006800000 */
[C---:B------:R-:W-:Y:S03]  /*5e00*/  @!P0 ISETP.GE.AND P4, PT, R4.reuse, R9, PT ;  /* 0x000000090400820c */ /* 0x040fe60003f86270 */
[----:B------:R-:W3:Y:S01]  /*5e10*/  MUFU.TANH R175, R57 ;  /* 0x0000003900af7308 */ /* 0x000ee20000002400 */
[----:B------:R-:W-:Y:S02]  /*5e20*/  @!P0 ISETP.GE.AND P5, PT, R4, R3, PT ;  /* 0x000000030400820c */ /* 0x000fe40003fa6270 */
[----:B--2---:R-:W-:Y:S02]  /*5e30*/  MOV R31, R164 ;  /* 0x000000a4001f7202 */ /* 0x004fe40000000f00 */
[----:B------:R-:W-:Y:S02]  /*5e40*/  @!P0 FSEL R31, R164, -INF , !P1 ;  /* 0xff800000a41f8808 */ /* 0x000fe40004800000 */
[C---:B------:R-:W-:Y:S03]  /*5e50*/  @!P0 ISETP.GE.AND P1, PT, R5.reuse, R9, PT ;  /* 0x000000090500820c */ /* 0x040fe60003f26270 */
[----:B------:R-:W-:Y:S01]  /*5e60*/  MUFU.TANH R169, R60 ;  /* 0x0000003c00a97308 */ /* 0x000fe20000002400 */
[----:B------:R-:W-:Y:S01]  /*5e70*/  @!P0 IADD3 R4, PT, PT, R0, 0x38, RZ ;  /* 0x0000003800048810 */ /* 0x000fe20007ffe0ff */
[----:B-1----:R-:W-:Y:S01]  /*5e80*/  IMAD.MOV.U32 R56, RZ, RZ, 0x20 ;  /* 0x00000020ff387424 */ /* 0x002fe200078e00ff */
[----:B---3--:R-:W-:Y:S02]  /*5e90*/  MOV R19, R174 ;  /* 0x000000ae00137202 */ /* 0x008fe40000000f00 */
[----:B------:R-:W-:Y:S02]  /*5ea0*/  @!P0 FSEL R19, R174, -INF , !P4 ;  /* 0xff800000ae138808 */ /* 0x000fe40006000000 */
[----:B------:R-:W-:Y:S03]  /*5eb0*/  @!P0 ISETP.GE.AND P4, PT, R5, R3, PT ;  /* 0x000000030500820c */ /* 0x000fe60003f86270 */
[----:B------:R-:W1:Y:S01]  /*5ec0*/  MUFU.TANH R205, R59 ;  /* 0x0000003b00cd7308 */ /* 0x000e620000002400 */
[----:B------:R-:W-:Y:S01]  /*5ed0*/  @!P0 IADD3 R0, PT, PT, R0, 0x39, RZ ;  /* 0x0000003900008810 */ /* 0x000fe20007ffe0ff */
[----:B------:R-:W-:Y:S01]  /*5ee0*/  IMAD.MOV.U32 R17, RZ, RZ, R175 ;  /* 0x000000ffff117224 */ /* 0x000fe200078e00af */
[----:B------:R-:W-:Y:S01]  /*5ef0*/  @!P0 FSEL R17, R175, -INF , !P1 ;  /* 0xff800000af118808 */ /* 0x000fe20004800000 */
[----:B------:R-:W-:Y:S01]  /*5f00*/  FFMA.FTZ R5, R15, UR8, -R2 ;  /* 0x000000080f057c23 */ /* 0x000fe20008010802 */
[----:B------:R-:W-:Y:S02]  /*5f10*/  @!P0 ISETP.GE.AND P1, PT, R4, R9, PT ;  /* 0x000000090400820c */ /* 0x000fe40003f26270 */
[----:B------:R-:W-:Y:S03]  /*5f20*/  IADD3 R159, PT, PT, R33, R156, RZ ;  /* 0x0000009c219f7210 */ /* 0x000fe60007ffe0ff */
[----:B------:R2:W-:Y:S01]  /*5f30*/  MUFU.EX2 R219, R16 ;  /* 0x0000001000db7308 */ /* 0x0005e20000000800 */
[----:B------:R-:W-:Y:S09]  /*5f40*/  SEL R173, R56, 0xffffffe0, !P3 ;  /* 0xffffffe038ad7807 */ /* 0x000ff20005800000 */
[----:B------:R3:W-:Y:S10]  /*5f50*/  MUFU.EX2 R240, R14 ;  /* 0x0000000e00f07308 */ /* 0x0007f40000000800 */
[----:B------:R3:W3:Y:S10]  /*5f60*/  MUFU.EX2 R34, R5 ;  /* 0x0000000500227308 */ /* 0x0006f40000000800 */
[----:B------:R-:W3:Y:S01]  /*5f70*/  MUFU.TANH R207, R58 ;  /* 0x0000003a00cf7308 */ /* 0x000ee20000002400 */
[--C-:B--2---:R-:W-:Y:S01]  /*5f80*/  FFMA.FTZ R16, R18, UR8, -R8.reuse ;  /* 0x0000000812107c23 */ /* 0x104fe20008010808 */
[----:B-1----:R-:W-:Y:S02]  /*5f90*/  MOV R18, R205 ;  /* 0x000000cd00127202 */ /* 0x002fe40000000f00 */
[----:B------:R-:W-:Y:S02]  /*5fa0*/  @!P0 FSEL R18, R205, -INF , !P4 ;  /* 0xff800000cd128808 */ /* 0x000fe40006000000 */
[----:B---3--:R-:W-:Y:S04]  /*5fb0*/  MOV R14, R169 ;  /* 0x000000a9000e7202 */ /* 0x008fe80000000f00 */
[----:B------:R1:W-:Y:S01]  /*5fc0*/  MUFU.EX2 R242, R16 ;  /* 0x0000001000f27308 */ /* 0x0003e20000000800 */
[----:B------:R-:W-:Y:S01]  /*5fd0*/  @!P0 FSEL R14, R169, -INF , !P1 ;  /* 0xff800000a90e8808 */ /* 0x000fe20004800000 */
[----:B------:R-:W-:Y:S01]  /*5fe0*/  FFMA.FTZ R5, R24, UR8, -R8 ;  /* 0x0000000818057c23 */ /* 0x000fe20008010808 */
[-C--:B------:R-:W-:Y:S07]  /*5ff0*/  @!P0 ISETP.GE.AND P4, PT, R4, R3.reuse, PT ;  /* 0x000000030400820c */ /* 0x080fee0003f86270 */
[----:B------:R-:W2:Y:S01]  /*6000*/  MUFU.TANH R168, R61 ;  /* 0x0000003d00a87308 */ /* 0x000ea20000002400 */
[----:B------:R-:W-:Y:S01]  /*6010*/  @!P0 ISETP.GE.AND P1, PT, R0, R3, PT ;  /* 0x000000030000820c */ /* 0x000fe20003f26270 */
[----:B------:R-:W-:Y:S01]  /*6020*/  FFMA.FTZ R3, R22, UR8, -R2 ;  /* 0x0000000816037c23 */ /* 0x000fe20008010802 */
[----:B------:R-:W-:Y:S07]  /*6030*/  STL [R1+0x4], R34 ;  /* 0x0000042201007387 */ /* 0x000fee0000100800 */
[----:B------:R3:W3:Y:S01]  /*6040*/  MUFU.EX2 R35, R3 ;  /* 0x0000000300237308 */ /* 0x0006e20000000800 */
[----:B-1----:R-:W-:Y:S01]  /*6050*/  IMAD.MOV.U32 R16, RZ, RZ, R207 ;  /* 0x000000ffff107224 */ /* 0x002fe200078e00cf */
[----:B------:R-:W-:Y:S08]  /*6060*/  @!P0 FSEL R16, R207, -INF , !P5 ;  /* 0xff800000cf108808 */ /* 0x000ff00006800000 */
[----:B------:R-:W1:Y:S01]  /*6070*/  MUFU.TANH R197, R63 ;  /* 0x0000003f00c57308 */ /* 0x000e620000002400 */
[----:B------:R-:W-:Y:S01]  /*6080*/  @!P0 ISETP.GE.AND P5, PT, R0, R9, PT ;  /* 0x000000090000820c */ /* 0x000fe20003fa6270 */
[----:B--2---:R-:W-:Y:S03]  /*6090*/  IMAD.MOV.U32 R15, RZ, RZ, R168 ;  /* 0x000000ffff0f7224 */ /* 0x004fe600078e00a8 */
[----:B------:R-:W-:Y:S05]  /*60a0*/  @!P0 FSEL R15, R168, -INF , !P5 ;  /* 0xff800000a80f8808 */ /* 0x000fea0006800000 */
[----:B------:R2:W-:Y:S01]  /*60b0*/  MUFU.EX2 R232, R5 ;  /* 0x0000000500e87308 */ /* 0x0005e20000000800 */
[----:B------:R-:W-:Y:S01]  /*60c0*/  @!P0 ISETP.GE.AND P5, PT, R4, R13, PT ;  /* 0x0000000d0400820c */ /* 0x000fe20003fa6270 */
[----:B---3--:R-:W-:Y:S01]  /*60d0*/  FFMA.FTZ R3, R26, UR8, -R8 ;  /* 0x000000081a037c23 */ /* 0x008fe20008010808 */
[----:B------:R-:W-:Y:S07]  /*60e0*/  STL [R1], R35 ;  /* 0x0000002301007387 */ /* 0x000fee0000100800 */
[----:B------:R-:W3:Y:S01]  /*60f0*/  MUFU.TANH R199, R62 ;  /* 0x0000003e00c77308 */ /* 0x000ee20000002400 */
[----:B-1----:R-:W-:Y:S09]  /*6100*/  MOV R9, R197 ;  /* 0x000000c500097202 */ /* 0x002ff20000000f00 */
[----:B------:R1:W-:Y:S01]  /*6110*/  MUFU.EX2 R231, R3 ;  /* 0x0000000300e77308 */ /* 0x0003e20000000800 */
[----:B------:R-:W-:Y:S01]  /*6120*/  @!P0 FSEL R9, R197, -INF , !P1 ;  /* 0xff800000c5098808 */ /* 0x000fe20004800000 */
[--C-:B--2---:R-:W-:Y:S01]  /*6130*/  FFMA.FTZ R5, R25, UR8, -R2.reuse ;  /* 0x0000000819057c23 */ /* 0x104fe20008010802 */
[-C--:B------:R-:W-:Y:S01]  /*6140*/  @!P0 ISETP.GE.AND P1, PT, R4, R12.reuse, PT ;  /* 0x0000000c0400820c */ /* 0x080fe20003f26270 */
[--C-:B------:R-:W-:Y:S06]  /*6150*/  FFMA.FTZ R4, R28, UR8, -R2.reuse ;  /* 0x000000081c047c23 */ /* 0x100fec0008010802 */
[----:B------:R-:W2:Y:S01]  /*6160*/  MUFU.TANH R70, R64 ;  /* 0x0000004000467308 */ /* 0x000ea20000002400 */
[----:B---3--:R-:W-:Y:S02]  /*6170*/  MOV R7, R199 ;  /* 0x000000c700077202 */ /* 0x008fe40000000f00 */
[----:B------:R-:W-:Y:S07]  /*6180*/  @!P0 FSEL R7, R199, -INF , !P4 ;  /* 0xff800000c7078808 */ /* 0x000fee0006000000 */
[----:B------:R3:W-:Y:S01]  /*6190*/  MUFU.EX2 R250, R5 ;  /* 0x0000000500fa7308 */ /* 0x0007e20000000800 */
[----:B-1----:R-:W-:Y:S02]  /*61a0*/  F2FP.F16.F32.PACK_AB R3, R95, R97 ;  /* 0x000000615f03723e */ /* 0x002fe400000000ff */
[----:B------:R-:W-:Y:S07]  /*61b0*/  @!P0 ISETP.GE.AND P4, PT, R0, R13, PT ;  /* 0x0000000d0000820c */ /* 0x000fee0003f86270 */
[----:B------:R1:W-:Y:S01]  /*61c0*/  MUFU.EX2 R249, R4 ;  /* 0x0000000400f97308 */ /* 0x0003e20000000800 */
[----:B------:R-:W-:Y:S01]  /*61d0*/  FFMA.FTZ R7, R7, UR8, -R2 ;  /* 0x0000000807077c23 */ /* 0x000fe20008010802 */
[----:B------:R4:W-:Y:S08]  /*61e0*/  STS [R154+0x1c000], R3 ;  /* 0x01c000039a007388 */ /* 0x0009f00000000800 */
[----:B------:R-:W-:Y:S01]  /*61f0*/  MUFU.TANH R163, R66 ;  /* 0x0000004200a37308 */ /* 0x000fe20000002400 */
[----:B--2---:R-:W-:Y:S01]  /*6200*/  IMAD.MOV.U32 R6, RZ, RZ, R70 ;  /* 0x000000ffff067224 */ /* 0x004fe200078e0046 */
[----:B------:R-:W-:Y:S02]  /*6210*/  @!P0 FSEL R6, R70, -INF , !P5 ;  /* 0xff80000046068808 */ /* 0x000fe40006800000 */
[----:B------:R-:W-:Y:S01]  /*6220*/  @!P0 ISETP.GE.AND P5, PT, R0, R12, PT ;  /* 0x0000000c0000820c */ /* 0x000fe20003fa6270 */
[--C-:B------:R-:W-:Y:S01]  /*6230*/  FFMA.FTZ R12, R20, UR8, -R11.reuse ;  /* 0x00000008140c7c23 */ /* 0x100fe2000801080b */
[----:B---3--:R-:W-:Y:S04]  /*6240*/  F2FP.F16.F32.PACK_AB R5, R187, R191 ;  /* 0x000000bfbb05723e */ /* 0x008fe800000000ff */
[----:B------:R-:W2:Y:S01]  /*6250*/  MUFU.TANH R162, R67 ;  /* 0x0000004300a27308 */ /* 0x000ea20000002400 */
[----:B------:R-:W-:Y:S02]  /*6260*/  F2FP.F16.F32.PACK_AB R0, R143, R69 ;  /* 0x000000458f00723e */ /* 0x000fe400000000ff */
[----:B-1----:R-:W-:Y:S01]  /*6270*/  F2FP.F16.F32.PACK_AB R4, R93, R94 ;  /* 0x0000005e5d04723e */ /* 0x002fe200000000ff */
[----:B------:R1:W-:Y:S04]  /*6280*/  STS [R154+0x1c400], R5 ;  /* 0x01c400059a007388 */ /* 0x0003e80000000800 */
[----:B------:R3:W-:Y:S02]  /*6290*/  STS [R161+0x1c000], R4 ;  /* 0x01c00004a1007388 */ /* 0x0007e40000000800 */
[----:B------:R-:W2:Y:S01]  /*62a0*/  MUFU.TANH R69, R65 ;  /* 0x0000004100457308 */ /* 0x000ea20000002400 */
[----:B----4-:R-:W-:Y:S09]  /*62b0*/  F2FP.F16.F32.PACK_AB R3, R247, R245 ;  /* 0x000000f5f703723e */ /* 0x010ff200000000ff */
[----:B------:R-:W-:Y:S01]  /*62c0*/  MUFU.EX2 R238, R7 ;  /* 0x0000000700ee7308 */ /* 0x000fe20000000800 */
[----:B------:R4:W-:Y:S04]  /*62d0*/  STS [R161+0x1c400], R3 ;  /* 0x01c40003a1007388 */ /* 0x0009e80000000800 */
[----:B------:R2:W-:Y:S01]  /*62e0*/  STS [R154+0x1e000], R0 ;  /* 0x01e000009a007388 */ /* 0x0005e20000000800 */
[----:B-1----:R-:W-:Y:S02]  /*62f0*/  F2FP.F16.F32.PACK_AB R5, R142, R141 ;  /* 0x0000008d8e05723e */ /* 0x002fe400000000ff */
[----:B---3--:R-:W-:Y:S03]  /*6300*/  F2FP.F16.F32.PACK_AB R4, R140, R139 ;  /* 0x0000008b8c04723e */ /* 0x008fe600000000ff */
[----:B------:R1:W-:Y:S04]  /*6310*/  STS [R154+0x1e400], R5 ;  /* 0x01e400059a007388 */ /* 0x0003e80000000800 */
[----:B------:R3:W-:Y:S01]  /*6320*/  STS [R161+0x1e000], R4 ;  /* 0x01e00004a1007388 */ /* 0x0007e20000000800 */
[----:B----4-:R-:W-:Y:S02]  /*6330*/  F2FP.F16.F32.PACK_AB R3, R78, R77 ;  /* 0x0000004d4e03723e */ /* 0x010fe400000000ff */
[----:B------:R4:W-:Y:S01]  /*6340*/  MUFU.EX2 R77, R12 ;  /* 0x0000000c004d7308 */ /* 0x0009e20000000800 */
[----:B--2---:R-:W-:Y:S02]  /*6350*/  F2FP.F16.F32.PACK_AB R0, R91, R92 ;  /* 0x0000005c5b00723e */ /* 0x004fe400000000ff */
[----:B------:R2:W-:Y:S01]  /*6360*/  STS [R161+0x1e400], R3 ;  /* 0x01e40003a1007388 */ /* 0x0005e20000000800 */
[----:B-1----:R-:W-:Y:S01]  /*6370*/  FFMA.FTZ R5, R23, UR8, -R10 ;  /* 0x0000000817057c23 */ /* 0x002fe2000801080a */
[----:B------:R-:W-:Y:S02]  /*6380*/  IMAD.IADD R157, R154, 0x1, R36 ;  /* 0x000000019a9d7824 */ /* 0x000fe400078e0224 */
[--C-:B----4-:R-:W-:Y:S01]  /*6390*/  FFMA.FTZ R12, R27, UR8, -R11.reuse ;  /* 0x000000081b0c7c23 */ /* 0x110fe2000801080b */
[----:B---3--:R-:W-:Y:S02]  /*63a0*/  F2FP.F16.F32.PACK_AB R4, R236, R237 ;  /* 0x000000edec04723e */ /* 0x008fe400000000ff */
[----:B------:R1:W-:Y:S01]  /*63b0*/  MUFU.EX2 R195, R5 ;  /* 0x0000000500c37308 */ /* 0x0003e20000000800 */
[----:B------:R-:W-:Y:S01]  /*63c0*/  IMAD.IADD R155, R36, 0x1, R156 ;  /* 0x00000001249b7824 */ /* 0x000fe200078e029c */
[C---:B------:R-:W-:Y:S01]  /*63d0*/  IADD3 R160, PT, PT, R33.reuse, R157, RZ ;  /* 0x0000009d21a07210 */ /* 0x040fe20007ffe0ff */
[----:B------:R3:W-:Y:S03]  /*63e0*/  STS [R157+0x1c000], R0 ;  /* 0x01c000009d007388 */ /* 0x0007e60000000800 */
[----:B------:R-:W-:Y:S01]  /*63f0*/  IADD3 R158, PT, PT, R33, R155, RZ ;  /* 0x0000009b219e7210 */ /* 0x000fe20007ffe0ff */
[----:B------:R4:W-:Y:S01]  /*6400*/  STS [R157+0x1c400], R4 ;  /* 0x01c400049d007388 */ /* 0x0009e20000000800 */
[----:B--2---:R-:W-:Y:S01]  /*6410*/  F2FP.F16.F32.PACK_AB R3, R85, R86 ;  /* 0x000000565503723e */ /* 0x004fe200000000ff */
[--C-:B-1----:R-:W-:Y:S04]  /*6420*/  FFMA.FTZ R5, R29, UR8, -R11.reuse ;  /* 0x000000081d057c23 */ /* 0x102fe8000801080b */
[----:B------:R1:W-:Y:S01]  /*6430*/  STS [R160+0x1c000], R3 ;  /* 0x01c00003a0007388 */ /* 0x0003e20000000800 */
[--C-:B---3--:R-:W-:Y:S04]  /*6440*/  FFMA.FTZ R0, R32, UR8, -R11.reuse ;  /* 0x0000000820007c23 */ /* 0x108fe8000801080b */
[----:B------:R2:W3:Y:S01]  /*6450*/  MUFU.EX2 R78, R0 ;  /* 0x00000000004e7308 */ /* 0x0004e20000000800 */
[----:B----4-:R-:W-:Y:S01]  /*6460*/  F2FP.F16.F32.PACK_AB R4, R138, R137 ;  /* 0x000000898a04723e */ /* 0x010fe200000000ff */
[----:B-1----:R-:W-:Y:S08]  /*6470*/  FFMA.FTZ R3, R21, UR8, -R10 ;  /* 0x0000000815037c23 */ /* 0x002ff0000801080a */
[----:B------:R1:W4:Y:S01]  /*6480*/  MUFU.EX2 R194, R3 ;  /* 0x0000000300c27308 */ /* 0x0003220000000800 */
[----:B--2---:R-:W-:Y:S05]  /*6490*/  F2FP.F16.F32.PACK_AB R0, R225, R226 ;  /* 0x000000e2e100723e */ /* 0x004fea00000000ff */
[----:B------:R2:W-:Y:S04]  /*64a0*/  STS [R160+0x1c400], R0 ;  /* 0x01c40000a0007388 */ /* 0x0005e80000000800 */
[----:B------:R3:W-:Y:S01]  /*64b0*/  STS [R157+0x1e000], R4 ;  /* 0x01e000049d007388 */ /* 0x0007e20000000800 */
[----:B-1----:R-:W-:Y:S02]  /*64c0*/  F2FP.F16.F32.PACK_AB R3, R74, R73 ;  /* 0x000000494a03723e */ /* 0x002fe400000000ff */
[----:B------:R1:W-:Y:S03]  /*64d0*/  MUFU.EX2 R73, R5 ;  /* 0x0000000500497308 */ /* 0x0003e60000000800 */
[----:B------:R4:W-:Y:S07]  /*64e0*/  STS [R157+0x1e400], R3 ;  /* 0x01e400039d007388 */ /* 0x0009ee0000000800 */
[----:B------:R3:W-:Y:S01]  /*64f0*/  MUFU.EX2 R74, R12 ;  /* 0x0000000c004a7308 */ /* 0x0007e20000000800 */
[----:B-1----:R-:W-:Y:S01]  /*6500*/  FFMA.FTZ R5, R19, UR8, -R8 ;  /* 0x0000000813057c23 */ /* 0x002fe20008010808 */
[----:B--2---:R-:W-:Y:S08]  /*6510*/  F2FP.F16.F32.PACK_AB R0, R251, R252 ;  /* 0x000000fcfb00723e */ /* 0x004ff000000000ff */
[----:B------:R1:W-:Y:S01]  /*6520*/  MUFU.EX2 R222, R5 ;  /* 0x0000000500de7308 */ /* 0x0003e20000000800 */
[----:B---3--:R-:W-:Y:S01]  /*6530*/  F2FP.F16.F32.PACK_AB R4, R136, R68 ;  /* 0x000000448804723e */ /* 0x008fe200000000ff */
[----:B------:R2:W-:Y:S01]  /*6540*/  STS [R160+0x1e000], R0 ;  /* 0x01e00000a0007388 */ /* 0x0005e20000000800 */
[--C-:B------:R-:W-:Y:S03]  /*6550*/  FFMA.FTZ R12, R31, UR8, -R10.reuse ;  /* 0x000000081f0c7c23 */ /* 0x100fe6000801080a */
[----:B------:R3:W-:Y:S04]  /*6560*/  STS [R160+0x1e400], R4 ;  /* 0x01e40004a0007388 */ /* 0x0007e80000000800 */
[----:B------:R2:W-:Y:S01]  /*6570*/  MUFU.EX2 R192, R12 ;  /* 0x0000000c00c07308 */ /* 0x0005e20000000800 */
[----:B----4-:R-:W-:Y:S09]  /*6580*/  FFMA.FTZ R3, R30, UR8, -R10 ;  /* 0x000000081e037c23 */ /* 0x010ff2000801080a */
[----:B------:R4:W-:Y:S01]  /*6590*/  MUFU.EX2 R193, R3 ;  /* 0x0000000300c17308 */ /* 0x0009e20000000800 */
[----:B-1----:R-:W-:Y:S09]  /*65a0*/  FFMA.FTZ R5, R14, UR8, -R8 ;  /* 0x000000080e057c23 */ /* 0x002ff20008010808 */
[----:B------:R1:W-:Y:S01]  /*65b0*/  MUFU.EX2 R216, R5 ;  /* 0x0000000500d87308 */ /* 0x0003e20000000800 */
[----:B--2---:R-:W2:Y:S01]  /*65c0*/  S2R R12, SR_TID.X ;  /* 0x00000000000c7919 */ /* 0x004ea20000002100 */
[----:B------:R-:W-:Y:S02]  /*65d0*/  F2FP.F16.F32.PACK_AB R0, R219, R217 ;  /* 0x000000d9db00723e */ /* 0x000fe400000000ff */
[----:B----4-:R-:W-:Y:S01]  /*65e0*/  F2FP.F16.F32.PACK_AB R3, R81, R82 ;  /* 0x000000525103723e */ /* 0x010fe200000000ff */
[----:B---3--:R-:W-:Y:S02]  /*65f0*/  FFMA.FTZ R4, R16, UR8, -R2 ;  /* 0x0000000810047c23 */ /* 0x008fe40008010802 */
[----:B------:R3:W-:Y:S01]  /*6600*/  STS [R156+0x400], R0 ;  /* 0x000400009c007388 */ /* 0x0007e20000000800 */
[----:B-1----:R-:W-:Y:S02]  /*6610*/  MOV R5, R162 ;  /* 0x000000a200057202 */ /* 0x002fe40000000f00 */
[----:B------:R1:W-:Y:S01]  /*6620*/  MUFU.EX2 R248, R4 ;  /* 0x0000000400f87308 */ /* 0x0003e20000000800 */
[----:B------:R4:W-:Y:S01]  /*6630*/  STS [R156], R3 ;  /* 0x000000039c007388 */ /* 0x0009e20000000800 */
[----:B------:R-:W-:Y:S02]  /*6640*/  @!P0 FSEL R5, R162, -INF , !P5 ;  /* 0xff800000a2058808 */ /* 0x000fe40006800000 */
[----:B-1----:R-:W-:Y:S02]  /*6650*/  F2FP.F16.F32.PACK_AB R4, R77, R78 ;  /* 0x0000004e4d04723e */ /* 0x002fe400000000ff */
[----:B--2---:R-:W-:Y:S03]  /*6660*/  LOP3.LUT R12, R12, 0x8, RZ, 0xc0, !PT ;  /* 0x000000080c0c7812 */ /* 0x004fe600078ec0ff */
[----:B------:R1:W-:Y:S01]  /*6670*/  STS [R159], R4 ;  /* 0x000000049f007388 */ /* 0x0003e20000000800 */
[----:B---3--:R-:W-:Y:S02]  /*6680*/  MOV R0, R69 ;  /* 0x0000004500007202 */ /* 0x008fe40000000f00 */
[----:B------:R-:W-:Y:S01]  /*6690*/  @!P0 FSEL R0, R69, -INF , !P4 ;  /* 0xff80000045008808 */ /* 0x000fe20006000000 */
[--C-:B----4-:R-:W-:Y:S01]  /*66a0*/  FFMA.FTZ R3, R17, UR8, -R8.reuse ;  /* 0x0000000811037c23 */ /* 0x110fe20008010808 */
[----:B------:R-:W-:Y:S03]  /*66b0*/  FFMA.FTZ R8, R15, UR8, -R8 ;  /* 0x000000080f087c23 */ /* 0x000fe60008010808 */
[----:B------:R2:W-:Y:S10]  /*66c0*/  MUFU.EX2 R221, R3 ;  /* 0x0000000300dd7308 */ /* 0x0005f40000000800 */
[----:B------:R-:W-:Y:S01]  /*66d0*/  MUFU.EX2 R210, R8 ;  /* 0x0000000800d27308 */ /* 0x000fe20000000800 */
[--C-:B--2---:R-:W-:Y:S01]  /*66e0*/  FFMA.FTZ R3, R18, UR8, -R2.reuse ;  /* 0x0000000812037c23 */ /* 0x104fe20008010802 */
[----:B------:R-:W-:Y:S01]  /*66f0*/  FFMA.FTZ R2, R9, UR8, -R2 ;  /* 0x0000000809027c23 */ /* 0x000fe20008010802 */
[----:B-1----:R-:W-:Y:S07]  /*6700*/  F2FP.F16.F32.PACK_AB R4, R231, R232 ;  /* 0x000000e8e704723e */ /* 0x002fee00000000ff */
[----:B------:R1:W-:Y:S10]  /*6710*/  MUFU.EX2 R246, R3 ;  /* 0x0000000300f67308 */ /* 0x0003f40000000800 */
[----:B------:R-:W-:Y:S01]  /*6720*/  MUFU.EX2 R235, R2 ;  /* 0x0000000200eb7308 */ /* 0x000fe20000000800 */
[--C-:B-1----:R-:W-:Y:S01]  /*6730*/  FFMA.FTZ R3, R6, UR8, -R11.reuse ;  /* 0x0000000806037c23 */ /* 0x102fe2000801080b */
[----:B------:R-:W-:Y:S01]  /*6740*/  FFMA.FTZ R11, R0, UR8, -R11 ;  /* 0x00000008000b7c23 */ /* 0x000fe2000801080b */
[----:B------:R-:W-:Y:S01]  /*6750*/  IMAD.MOV.U32 R0, RZ, RZ, R163 ;  /* 0x000000ffff007224 */ /* 0x000fe200078e00a3 */
[----:B------:R-:W-:Y:S06]  /*6760*/  @!P0 FSEL R0, R163, -INF , !P1 ;  /* 0xff800000a3008808 */ /* 0x000fec0004800000 */
[----:B------:R1:W-:Y:S10]  /*6770*/  MUFU.EX2 R68, R3 ;  /* 0x0000000300447308 */ /* 0x0003f40000000800 */
[----:B------:R-:W2:Y:S01]  /*6780*/  MUFU.EX2 R9, R11 ;  /* 0x0000000b00097308 */ /* 0x000ea20000000800 */
[--C-:B------:R-:W-:Y:S01]  /*6790*/  FFMA.FTZ R6, R0, UR8, -R10.reuse ;  /* 0x0000000800067c23 */ /* 0x100fe2000801080a */
[----:B------:R-:W-:Y:S01]  /*67a0*/  F2FP.F16.F32.PACK_AB R0, R240, R242 ;  /* 0x000000f2f000723e */ /* 0x000fe200000000ff */
[----:B------:R-:W-:Y:S01]  /*67b0*/  FFMA.FTZ R10, R5, UR8, -R10 ;  /* 0x00000008050a7c23 */ /* 0x000fe2000801080a */
[----:B------:R-:W-:Y:S06]  /*67c0*/  F2FP.F16.F32.PACK_AB R5, R35, R34 ;  /* 0x000000222305723e */ /* 0x000fec00000000ff */
[----:B------:R-:W-:Y:S10]  /*67d0*/  MUFU.EX2 R178, R6 ;  /* 0x0000000600b27308 */ /* 0x000ff40000000800 */
[----:B------:R-:W3:Y:S01]  /*67e0*/  MUFU.EX2 R176, R10 ;  /* 0x0000000a00b07308 */ /* 0x000ee20000000800 */
[----:B-1----:R-:W-:Y:S01]  /*67f0*/  F2FP.F16.F32.PACK_AB R3, R194, R195 ;  /* 0x000000c3c203723e */ /* 0x002fe200000000ff */
[----:B--2---:R1:W-:Y:S04]  /*6800*/  STL [R1+0x54], R9 ;  /* 0x0000540901007387 */ /* 0x0043e80000100800 */
[----:B------:R-:W2:Y:S04]  /*6810*/  LDL.LU R188, [R1+0x54] ;  /* 0x0000540001bc7983 */ /* 0x000ea80000300800 */
[----:B------:R4:W-:Y:S01]  /*6820*/  STS [R159+0x400], R3 ;  /* 0x000400039f007388 */ /* 0x0009e20000000800 */
[----:B---3--:R-:W-:Y:S03]  /*6830*/  F2FP.F16.F32.PACK_AB R2, R176, R178 ;  /* 0x000000b2b002723e */ /* 0x008fe600000000ff */
[----:B------:R3:W-:Y:S04]  /*6840*/  STS [R156+0x2000], R0 ;  /* 0x002000009c007388 */ /* 0x0007e80000000800 */
[----:B------:R-:W-:Y:S04]  /*6850*/  STS [R156+0x2400], R5 ;  /* 0x002400059c007388 */ /* 0x000fe80000000800 */
[----:B------:R3:W-:Y:S04]  /*6860*/  STS [R159+0x2000], R4 ;  /* 0x002000049f007388 */ /* 0x0007e80000000800 */
[----:B------:R-:W2:Y:S01]  /*6870*/  LDL R181, [R1+0x58] ;  /* 0x0000580001b57983 */ /* 0x000ea20000100800 */
[----:B-1----:R-:W1:Y:S01]  /*6880*/  S2R R9, SR_TID.X ;  /* 0x0000000000097919 */ /* 0x002e620000002100 */
[----:B----4-:R-:W-:Y:S02]  /*6890*/  F2FP.F16.F32.PACK_AB R3, R249, R250 ;  /* 0x000000faf903723e */ /* 0x010fe400000000ff */
[----:B---3--:R-:W-:Y:S03]  /*68a0*/  F2FP.F16.F32.PACK_AB R0, R73, R74 ;  /* 0x0000004a4900723e */ /* 0x008fe600000000ff */
[----:B------:R-:W-:Y:S04]  /*68b0*/  STS [R159+0x2400], R3 ;  /* 0x002400039f007388 */ /* 0x000fe80000000800 */
[----:B------:R3:W-:Y:S01]  /*68c0*/  STS [R155], R0 ;  /* 0x000000009b007388 */ /* 0x0007e20000000800 */
[----:B------:R-:W-:Y:S02]  /*68d0*/  F2FP.F16.F32.PACK_AB R4, R221, R222 ;  /* 0x000000dedd04723e */ /* 0x000fe400000000ff */
[----:B-1----:R-:W-:Y:S04]  /*68e0*/  SHF.L.U32 R9, R9, 0x5, RZ ;  /* 0x0000000509097819 */ /* 0x002fe800000006ff */
[----:B------:R-:W-:Y:S02]  /*68f0*/  LOP3.LUT R9, R9, 0x7200, RZ, 0xc0, !PT ;  /* 0x0000720009097812 */ /* 0x000fe400078ec0ff */
[----:B---3--:R-:W-:Y:S02]  /*6900*/  F2FP.F16.F32.PACK_AB R0, R192, R193 ;  /* 0x000000c1c000723e */ /* 0x008fe400000000ff */
[-C--:B------:R-:W-:Y:S03]  /*6910*/  LOP3.LUT R9, R9, R185.reuse, R12, 0xf6, !PT ;  /* 0x000000b909097212 */ /* 0x080fe600078ef60c */
[----:B------:R1:W-:Y:S01]  /*6920*/  STS [R155+0x400], R0 ;  /* 0x000400009b007388 */ /* 0x0003e20000000800 */
[----:B------:R-:W-:Y:S03]  /*6930*/  LEA R150, R9, UR4, 0x1 ;  /* 0x0000000409967c11 */ /* 0x000fe6000f8e08ff */
[----:B------:R3:W-:Y:S01]  /*6940*/  STS [R158+0x400], R2 ;  /* 0x000400029e007388 */ /* 0x0007e20000000800 */
[----:B------:R-:W-:Y:S02]  /*6950*/  IADD3 R152, PT, PT, R173, R150, RZ ;  /* 0x00000096ad987210 */ /* 0x000fe40007ffe0ff */
[----:B-1----:R-:W-:Y:S02]  /*6960*/  LOP3.LUT R0, R183, 0x8, RZ, 0xc0, !PT ;  /* 0x00000008b7007812 */ /* 0x002fe400078ec0ff */
[----:B---3--:R-:W-:Y:S02]  /*6970*/  F2FP.F16.F32.PACK_AB R2, R235, R238 ;  /* 0x000000eeeb02723e */ /* 0x008fe400000000ff */
[----:B------:R-:W-:Y:S04]  /*6980*/  LOP3.LUT R0, R186, R185, R0, 0xf6, !PT ;  /* 0x000000b9ba007212 */ /* 0x000fe800078ef600 */
[----:B------:R-:W-:Y:S01]  /*6990*/  LEA R148, R0, UR4, 0x1 ;  /* 0x0000000400947c11 */ /* 0x000fe2000f8e08ff */
[----:B------:R-:W-:Y:S03]  /*69a0*/  IMAD.MOV.U32 R0, RZ, RZ, 0x40 ;  /* 0x00000040ff007424 */ /* 0x000fe600078e00ff */
[----:B------:R-:W-:Y:S02]  /*69b0*/  IADD3 R151, PT, PT, R148, R173, RZ ;  /* 0x000000ad94977210 */ /* 0x000fe40007ffe0ff */
[----:B------:R-:W-:Y:S02]  /*69c0*/  SEL R153, R0, 0xffffffc0, !P2 ;  /* 0xffffffc000997807 */ /* 0x000fe40005000000 */
[----:B------:R-:W-:Y:S02]  /*69d0*/  MOV R0, R172 ;  /* 0x000000ac00007202 */ /* 0x000fe40000000f00 */
[----:B------:R-:W-:Y:S01]  /*69e0*/  IADD3 R149, PT, PT, R148, R153, RZ ;  /* 0x0000009994957210 */ /* 0x000fe20007ffe0ff */
[----:B------:R-:W-:Y:S01]  /*69f0*/  IMAD.IADD R172, R153, 0x1, R150 ;  /* 0x0000000199ac7824 */ /* 0x000fe200078e0296 */
[----:B--2---:R-:W-:Y:S05]  /*6a00*/  F2FP.F16.F32.PACK_AB R3, R188, R68 ;  /* 0x00000044bc03723e */ /* 0x004fea00000000ff */
[----:B------:R1:W-:Y:S04]  /*6a10*/  STS [R158], R3 ;  /* 0x000000039e007388 */ /* 0x0003e80000000800 */
[----:B------:R2:W-:Y:S01]  /*6a20*/  STS [R155+0x2000], R4 ;  /* 0x002000049b007388 */ /* 0x0005e20000000800 */
[----:B-1----:R-:W-:Y:S02]  /*6a30*/  F2FP.F16.F32.PACK_AB R3, R210, R216 ;  /* 0x000000d8d203723e */ /* 0x002fe400000000ff */
[----:B--2---:R-:W-:Y:S05]  /*6a40*/  F2FP.F16.F32.PACK_AB R4, R246, R248 ;  /* 0x000000f8f604723e */ /* 0x004fea00000000ff */
[----:B------:R-:W-:Y:S04]  /*6a50*/  STS [R155+0x2400], R4 ;  /* 0x002400049b007388 */ /* 0x000fe80000000800 */
[----:B------:R1:W-:Y:S04]  /*6a60*/  STS [R158+0x2000], R3 ;  /* 0x002000039e007388 */ /* 0x0003e80000000800 */
[----:B------:R2:W-:Y:S04]  /*6a70*/  STS [R158+0x2400], R2 ;  /* 0x002400029e007388 */ /* 0x0005e80000000800 */
[----:B------:R-:W-:Y:S08]  /*6a80*/  LDSM.16.M88.4 R64, [R148+0x8000] ;  /* 0x008000009440783b */ /* 0x000ff00000000200 */
[----:B------:R-:W3:Y:S08]  /*6a90*/  LDSM.16.M88.4 R16, [R150+0x10000] ;  /* 0x010000009610783b */ /* 0x000ef00000000200 */
[----:B------:R-:W4:Y:S01]  /*6aa0*/  LDSM.16.M88.4 R60, [R148+0xa000] ;  /* 0x00a00000943c783b */ /* 0x000f220000000200 */
[----:B-1----:R-:W-:Y:S02]  /*6ab0*/  MOV R3, UR11 ;  /* 0x0000000b00037c02 */ /* 0x002fe40008000f00 */
[----:B--2---:R-:W-:Y:S05]  /*6ac0*/  MOV R2, UR10 ;  /* 0x0000000a00027c02 */ /* 0x004fea0008000f00 */
[----:B------:R-:W1:Y:S08]  /*6ad0*/  LDSM.16.M88.4 R32, [R150+0x10800] ;  /* 0x010800009620783b */ /* 0x000e700000000200 */
[----:B------:R-:W2:Y:S08]  /*6ae0*/  LDSM.16.M88.4 R48, [R150+0x11000] ;  /* 0x011000009630783b */ /* 0x000eb00000000200 */
[----:B------:R-:W2:Y:S01]  /*6af0*/  LDSM.16.M88.4 R132, [R150+0x11800] ;  /* 0x011800009684783b */ /* 0x000ea20000000200 */
[-C--:B---3--:R-:W-:Y:S07]  /*6b00*/  HMMA.16816.F32 R4, R64, R16.reuse, RZ ;  /* 0x000000104004723c */ /* 0x088fee00000018ff */
[----:B------:R-:W-:Y:S01]  /*6b10*/  LDSM.16.M88.4 R136, [R151+0x8000] ;  /* 0x008000009788783b */ /* 0x000fe20000000200 */
[C---:B----4-:R-:W-:Y:S07]  /*6b20*/  HMMA.16816.F32 R8, R60.reuse, R16, RZ ;  /* 0x000000103c08723c */ /* 0x050fee00000018ff */
[----:B------:R-:W3:Y:S01]  /*6b30*/  LDSM.16.M88.4 R140, [R152+0x10000] ;  /* 0x01000000988c783b */ /* 0x000ee20000000200 */
[-C--:B------:R-:W-:Y:S07]  /*6b40*/  HMMA.16816.F32 R12, R60, R18.reuse, RZ ;  /* 0x000000123c0c723c */ /* 0x080fee00000018ff */
[----:B------:R-:W4:Y:S01]  /*6b50*/  LDSM.16.M88.4 R144, [R151+0xa000] ;  /* 0x00a000009790783b */ /* 0x000f220000000200 */
[C---:B------:R-:W-:Y:S08]  /*6b60*/  HMMA.16816.F32 R16, R64.reuse, R18, RZ ;  /* 0x000000124010723c */ /* 0x040ff000000018ff */
        /* <DEDUP_REMOVED lines=18> */
[-C--:B-1----:R-:W-:Y:S08]  /*6c90*/  HMMA.16816.F32 R20, R136, R132.reuse, R20 ;  /* 0x000000848814723c */ /* 0x082ff00000001814 */
[C---:B------:R-:W-:Y:S08]  /*6ca0*/  HMMA.16816.F32 R24, R144.reuse, R132, R24 ;  /* 0x000000849018723c */ /* 0x040ff00000001818 */
[-C--:B------:R-:W-:Y:S08]  /*6cb0*/  HMMA.16816.F32 R28, R144, R134.reuse, R28 ;  /* 0x00000086901c723c */ /* 0x080ff0000000181c */
[C---:B------:R-:W-:Y:S01]  /*6cc0*/  HMMA.16816.F32 R32, R136.reuse, R134, R32 ;  /* 0x000000868820723c */ /* 0x040fe20000001820 */
[----:B------:R-:W1:Y:S07]  /*6cd0*/  LDSM.16.M88.4 R132, [R152+0x11800] ;  /* 0x011800009884783b */ /* 0x000e6e0000000200 */
[-C--:B--2---:R-:W-:Y:S08]  /*6ce0*/  HMMA.16816.F32 R36, R136, R140.reuse, R36 ;  /* 0x0000008c8824723c */ /* 0x084ff00000001824 */
        /* <DEDUP_REMOVED lines=27> */
[----:B------:R-:W-:Y:S01]  /*6ea0*/  LEA.HI.X R147, R181, R3, RZ, 0x2, P0 ;  /* 0x00000003b5937211 */ /* 0x000fe200000f14ff */
[-C--:B--2---:R-:W-:Y:S03]  /*6eb0*/  HMMA.16816.F32 R52, R140, R136.reuse, R52 ;  /* 0x000000888c34723c */ /* 0x084fe60000001834 */
[----:B------:R-:W-:Y:S01]  /*6ec0*/  IADD3 R181, PT, PT, R173, R172, RZ ;  /* 0x000000acadb57210 */ /* 0x000fe20007ffe0ff */
[----:B------:R-:W2:Y:S04]  /*6ed0*/  LDG.E R145, desc[UR32][R146.64] ;  /* 0x0000002092917981 */ /* 0x000ea8000c1e1900 */
[----:B------:R-:W3:Y:S01]  /*6ee0*/  LDG.E R3, desc[UR32][R146.64+0x20] ;  /* 0x0000202092037981 */ /* 0x000ee2000c1e1900 */
[C---:B------:R-:W-:Y:S03]  /*6ef0*/  HMMA.16816.F32 R56, R132.reuse, R136, R56 ;  /* 0x000000888438723c */ /* 0x040fe60000001838 */
[----:B------:R-:W5:Y:S05]  /*6f00*/  LDG.E R2, desc[UR32][R146.64+0x100] ;  /* 0x0001002092027981 */ /* 0x000f6a000c1e1900 */
[-C--:B------:R-:W-:Y:S01]  /*6f10*/  HMMA.16816.F32 R60, R132, R138.reuse, R60 ;  /* 0x0000008a843c723c */ /* 0x080fe2000000183c */
[----:B------:R-:W-:Y:S07]  /*6f20*/  LDSM.16.M88.4 R132, [R144+0x8000] ;  /* 0x008000009084783b */ /* 0x000fee0000000200 */
[----:B------:R-:W-:Y:S01]  /*6f30*/  HMMA.16816.F32 R64, R140, R138, R64 ;  /* 0x0000008a8c40723c */ /* 0x000fe20000001840 */
[----:B------:R-:W1:Y:S03]  /*6f40*/  LDSM.16.M88.4 R136, [R181+0x10000] ;  /* 0x01000000b588783b */ /* 0x000e660000000200 */
[----:B------:R-:W-:Y:S05]  /*6f50*/  MOV R143, R0 ;  /* 0x00000000008f7202 */ /* 0x000fea0000000f00 */
[----:B------:R4:W5:Y:S01]  /*6f60*/  LDG.E R0, desc[UR32][R146.64+0x120] ;  /* 0x0001202092007981 */ /* 0x000962000c1e1900 */
[-C--:B-1----:R-:W-:Y:S11]  /*6f70*/  HMMA.16816.F32 R4, R132, R136.reuse, R4 ;  /* 0x000000888404723c */ /* 0x082ff60000001804 */
[----:B------:R-:W-:Y:S08]  /*6f80*/  @!UPT UIADD3 URZ, UPT, UPT, URZ, URZ, URZ ;  /* 0x000000fffffff290 */ /* 0x000ff0000fffe0ff */
[C---:B--2---:R-:W-:Y:S01]  /*6f90*/  FADD.FTZ R4, -R145.reuse, R4 ;  /* 0x0000000491047221 */ /* 0x044fe20000010100 */
[----:B------:R-:W-:Y:S01]  /*6fa0*/  FADD.FTZ R140, -R145, R5 ;  /* 0x00000005918c7221 */ /* 0x000fe20000010100 */
[----:B------:R-:W-:Y:S02]  /*6fb0*/  FFMA.FTZ R5, -R143, R143, 1 ;  /* 0x3f8000008f057423 */ /* 0x000fe4000001018f */
[----:B------:R-:W-:Y:S01]  /*6fc0*/  FMUL.FTZ R141, R97, R4 ;  /* 0x00000004618d7220 */ /* 0x000fe20000410000 */
[----:B------:R-:W-:Y:S01]  /*6fd0*/  FFMA.FTZ R4, -R96, R96, 1 ;  /* 0x3f80000060047423 */ /* 0x000fe20000010160 */
[----:B------:R1:W5:Y:S01]  /*6fe0*/  LDL.LU R97, [R1+0xf8] ;  /* 0x0000f80001617983 */ /* 0x0003620000300800 */
[----:B------:R-:W-:Y:S01]  /*6ff0*/  FMUL.FTZ R140, R95, R140 ;  /* 0x0000008c5f8c7220 */ /* 0x000fe20000410000 */
[----:B------:R-:W-:Y:S01]  /*7000*/  FMUL.FTZ R5, R5, UR17 ;  /* 0x0000001105057c20 */ /* 0x000fe20008410000 */
[----:B------:R-:W-:Y:S01]  /*7010*/  FMUL.FTZ R4, R4, UR17 ;  /* 0x0000001104047c20 */ /* 0x000fe20008410000 */
[----:B------:R1:W5:Y:S01]  /*7020*/  LDL.LU R96, [R1+0xf4] ;  /* 0x0000f40001607983 */ /* 0x0003620000300800 */
[----:B---3--:R-:W-:Y:S01]  /*7030*/  FADD.FTZ R6, -R3, R6 ;  /* 0x0000000603067221 */ /* 0x008fe20000010100 */
[----:B----4-:R-:W-:Y:S01]  /*7040*/  FMUL.FTZ R147, R141, R5 ;  /* 0x000000058d937220 */ /* 0x010fe20000410000 */
[----:B------:R-:W-:Y:S01]  /*7050*/  FMUL.FTZ R146, R140, R4 ;  /* 0x000000048c927220 */ /* 0x000fe20000410000 */
[----:B------:R1:W5:Y:S01]  /*7060*/  LDL.LU R95, [R1+0xf0] ;  /* 0x0000f000015f7983 */ /* 0x0003620000300800 */
[----:B------:R-:W-:Y:S01]  /*7070*/  FFMA.FTZ R5, -R87, R87, 1 ;  /* 0x3f80000057057423 */ /* 0x000fe20000010157 */
[----:B------:R-:W-:Y:S02]  /*7080*/  FADD.FTZ R7, -R3, R7 ;  /* 0x0000000703077221 */ /* 0x000fe40000010100 */
[----:B------:R-:W2:Y:S01]  /*7090*/  LDSM.16.M88.4 R140, [R144+0xa000] ;  /* 0x00a00000908c783b */ /* 0x000ea20000000200 */
[----:B------:R-:W-:Y:S01]  /*70a0*/  FMUL.FTZ R5, R5, UR17 ;  /* 0x0000001105057c20 */ /* 0x000fe20008410000 */
[C---:B--2---:R-:W-:Y:S08]  /*70b0*/  HMMA.16816.F32 R8, R140.reuse, R136, R8 ;  /* 0x000000888c08723c */ /* 0x044ff00000001808 */
[-C--:B------:R-:W-:Y:S08]  /*70c0*/  HMMA.16816.F32 R12, R140, R138.reuse, R12 ;  /* 0x0000008a8c0c723c */ /* 0x080ff0000000180c */
[C---:B------:R-:W-:Y:S01]  /*70d0*/  HMMA.16816.F32 R16, R132.reuse, R138, R16 ;  /* 0x0000008a8410723c */ /* 0x040fe20000001810 */
[----:B------:R-:W2:Y:S11]  /*70e0*/  LDSM.16.M88.4 R136, [R181+0x10800] ;  /* 0x01080000b588783b */ /* 0x000eb60000000200 */
[----:B------:R-:W-:Y:S07]  /*70f0*/  @!UPT UIADD3 URZ, UPT, UPT, URZ, URZ, URZ ;  /* 0x000000fffffff290 */ /* 0x000fee000fffe0ff */
[C---:B------:R-:W-:Y:S01]  /*7100*/  FADD.FTZ R16, -R145.reuse, R16 ;  /* 0x0000001091107221 */ /* 0x040fe20000010100 */
[----:B------:R-:W-:Y:S03]  /*7110*/  FADD.FTZ R4, -R145, R17 ;  /* 0x0000001191047221 */ /* 0x000fe60000010100 */
[----:B------:R-:W-:Y:S01]  /*7120*/  FMUL.FTZ R17, R94, R16 ;  /* 0x000000105e117220 */ /* 0x000fe20000410000 */
[----:B------:R-:W-:Y:S01]  /*7130*/  FFMA.FTZ R16, -R89, R89, 1 ;  /* 0x3f80000059107423 */ /* 0x000fe20000010159 */
[----:B------:R1:W5:Y:S03]  /*7140*/  LDL.LU R94, [R1+0xec] ;  /* 0x0000ec00015e7983 */ /* 0x0003660000300800 */
[----:B------:R-:W-:Y:S01]  /*7150*/  FMUL.FTZ R16, R16, UR17 ;  /* 0x0000001110107c20 */ /* 0x000fe20008410000 */
[-C--:B--2---:R-:W-:Y:S08]  /*7160*/  HMMA.16816.F32 R20, R132, R136.reuse, R20 ;  /* 0x000000888414723c */ /* 0x084ff00000001814 */
[C---:B------:R-:W-:Y:S08]  /*7170*/  HMMA.16816.F32 R24, R140.reuse, R136, R24 ;  /* 0x000000888c18723c */ /* 0x040ff00000001818 */
[-C--:B------:R-:W-:Y:S03]  /*7180*/  HMMA.16816.F32 R28, R140, R138.reuse, R28 ;  /* 0x0000008a8c1c723c */ /* 0x080fe6000000181c */
[C---:B------:R-:W-:Y:S05]  /*7190*/  FADD.FTZ R20, -R145.reuse, R20 ;  /* 0x0000001491147221 */ /* 0x040fea0000010100 */
[C---:B------:R-:W-:Y:S01]  /*71a0*/  HMMA.16816.F32 R32, R132.reuse, R138, R32 ;  /* 0x0000008a8420723c */ /* 0x040fe20000001820 */
[----:B------:R-:W2:Y:S11]  /*71b0*/  LDSM.16.M88.4 R136, [R181+0x11000] ;  /* 0x01100000b588783b */ /* 0x000eb60000000200 */
[----:B------:R-:W-:Y:S07]  /*71c0*/  @!UPT UIADD3 URZ, UPT, UPT, URZ, URZ, URZ ;  /* 0x000000fffffff290 */ /* 0x000fee000fffe0ff */
[C---:B------:R-:W-:Y:S01]  /*71d0*/  FADD.FTZ R32, -R145.reuse, R32 ;  /* 0x0000002091207221 */ /* 0x040fe20000010100 */
[-C--:B--2---:R-:W-:Y:S08]  /*71e0*/  HMMA.16816.F32 R36, R132, R136.reuse, R36 ;  /* 0x000000888424723c */ /* 0x084ff00000001824 */
[C---:B------:R-:W-:Y:S08]  /*71f0*/  HMMA.16816.F32 R40, R140.reuse, R136, R40 ;  /* 0x000000888c28723c */ /* 0x040ff00000001828 */
[-C--:B------:R-:W-:Y:S03]  /*7200*/  HMMA.16816.F32 R44, R140, R138.reuse, R44 ;  /* 0x0000008a8c2c723c */ /* 0x080fe6000000182c */
[C---:B------:R-:W-:Y:S01]  /*7210*/  FADD.FTZ R36, -R145.reuse, R36 ;  /* 0x0000002491247221 */ /* 0x040fe20000010100 */
[----:B------:R-:W-:Y:S03]  /*7220*/  FADD.FTZ R37, -R145, R37 ;  /* 0x0000002591257221 */ /* 0x000fe60000010100 */
[----:B------:R-:W-:Y:S01]  /*7230*/  FMUL.FTZ R36, R82, R36 ;  /* 0x0000002452247220 */ /* 0x000fe20000410000 */
[C---:B------:R-:W-:Y:S01]  /*7240*/  HMMA.16816.F32 R48, R132.reuse, R138, R48 ;  /* 0x0000008a8430723c */ /* 0x040fe20000001830 */
[----:B------:R-:W2:Y:S03]  /*7250*/  LDSM.16.M88.4 R136, [R181+0x11800] ;  /* 0x01180000b588783b */ /* 0x000ea60000000200 */
[----:B------:R-:W-:Y:S11]  /*7260*/  FMUL.FTZ R37, R81, R37 ;  /* 0x0000002551257220 */ /* 0x000ff60000410000 */
[----:B------:R-:W-:Y:S04]  /*7270*/  @!UPT UIADD3 URZ, UPT, UPT, URZ, URZ, URZ ;  /* 0x000000fffffff290 */ /* 0x000fe8000fffe0ff */
[C---:B------:R-:W-:Y:S01]  /*7280*/  FADD.FTZ R48, -R145.reuse, R48 ;  /* 0x0000003091307221 */ /* 0x040fe20000010100 */
[----:B------:R-:W-:Y:S03]  /*7290*/  FADD.FTZ R49, -R145, R49 ;  /* 0x0000003191317221 */ /* 0x000fe60000010100 */
[----:B------:R-:W-:Y:S01]  /*72a0*/  FMUL.FTZ R48, R78, R48 ;  /* 0x000000304e307220 */ /* 0x000fe20000410000 */
[----:B------:R-:W-:Y:S01]  /*72b0*/  FMUL.FTZ R49, R77, R49 ;  /* 0x000000314d317220 */ /* 0x000fe20000410000 */
[-C--:B--2---:R-:W-:Y:S08]  /*72c0*/  HMMA.16816.F32 R52, R132, R136.reuse, R52 ;  /* 0x000000888434723c */ /* 0x084ff00000001834 */
[C---:B------:R-:W-:Y:S08]  /*72d0*/  HMMA.16816.F32 R56, R140.reuse, R136, R56 ;  /* 0x000000888c38723c */ /* 0x040ff00000001838 */
[-C--:B------:R-:W-:Y:S03]  /*72e0*/  HMMA.16816.F32 R60, R140, R138.reuse, R60 ;  /* 0x0000008a8c3c723c */ /* 0x080fe6000000183c */
[C---:B------:R-:W-:Y:S01]  /*72f0*/  FADD.FTZ R52, -R145.reuse, R52 ;  /* 0x0000003491347221 */ /* 0x040fe20000010100 */
[C---:B------:R-:W-:Y:S03]  /*7300*/  FADD.FTZ R53, -R145.reuse, R53 ;  /* 0x0000003591357221 */ /* 0x040fe60000010100 */
[----:B------:R-:W-:Y:S01]  /*7310*/  FMUL.FTZ R52, R74, R52 ;  /* 0x000000344a347220 */ /* 0x000fe20000410000 */
[----:B------:R-:W-:Y:S04]  /*7320*/  HMMA.16816.F32 R64, R132, R138, R64 ;  /* 0x0000008a8440723c */ /* 0x000fe80000001840 */
[----:B------:R-:W-:Y:S01]  /*7330*/  FADD.FTZ R133, -R145, R21 ;  /* 0x0000001591857221 */ /* 0x000fe20000010100 */
[----:B------:R-:W-:Y:S01]  /*7340*/  FMUL.FTZ R21, R93, R4 ;  /* 0x000000045d157220 */ /* 0x000fe20000410000 */
[----:B------:R-:W-:Y:S01]  /*7350*/  FMUL.FTZ R132, R92, R20 ;  /* 0x000000145c847220 */ /* 0x000fe20000410000 */
[----:B------:R1:W5:Y:S01]  /*7360*/  LDL.LU R93, [R1+0xe8] ;  /* 0x0000e800015d7983 */ /* 0x0003620000300800 */
[----:B------:R-:W-:Y:S01]  /*7370*/  FMUL.FTZ R133, R91, R133 ;  /* 0x000000855b857220 */ /* 0x000fe20000410000 */
[----:B------:R-:W-:Y:S01]  /*7380*/  FFMA.FTZ R4, -R90, R90, 1 ;  /* 0x3f8000005a047423 */ /* 0x000fe2000001015a */
[----:B------:R-:W-:Y:S01]  /*7390*/  FFMA.FTZ R20, -R88, R88, 1 ;  /* 0x3f80000058147423 */ /* 0x000fe20000010158 */
[----:B------:R1:W5:Y:S01]  /*73a0*/  LDL.LU R92, [R1+0xe4] ;  /* 0x0000e400015c7983 */ /* 0x0003620000300800 */
[----:B------:R-:W-:Y:S01]  /*73b0*/  FMUL.FTZ R53, R73, R53 ;  /* 0x0000003549357220 */ /* 0x000fe20000410000 */
[----:B------:R-:W-:Y:S01]  /*73c0*/  FMUL.FTZ R5, R133, R5 ;  /* 0x0000000585057220 */ /* 0x000fe20000410000 */
[----:B------:R-:W-:Y:S01]  /*73d0*/  FMUL.FTZ R20, R20, UR17 ;  /* 0x0000001114147c20 */ /* 0x000fe20008410000 */
[----:B------:R1:W5:Y:S01]  /*73e0*/  LDL.LU R91, [R1+0xe0] ;  /* 0x0000e000015b7983 */ /* 0x0003620000300800 */
[----:B------:R-:W-:Y:S01]  /*73f0*/  FMUL.FTZ R16, R21, R16 ;  /* 0x0000001015107220 */ /* 0x000fe20000410000 */
[----:B------:R-:W-:Y:S01]  /*7400*/  FADD.FTZ R21, -R145, R33 ;  /* 0x0000002191157221 */ /* 0x000fe20000010100 */
[----:B------:R-:W-:Y:S01]  /*7410*/  FFMA.FTZ R33, -R84, R84, 1 ;  /* 0x3f80000054217423 */ /* 0x000fe20000010154 */
[----:B------:R1:W5:Y:S01]  /*7420*/  LDL.LU R90, [R1+0xdc] ;  /* 0x0000dc00015a7983 */ /* 0x0003620000300800 */
[----:B------:R-:W-:Y:S01]  /*7430*/  FMUL.FTZ R20, R132, R20 ;  /* 0x0000001484147220 */ /* 0x000fe20000410000 */
[----:B------:R-:W-:Y:S01]  /*7440*/  FMUL.FTZ R21, R85, R21 ;  /* 0x0000001555157220 */ /* 0x000fe20000410000 */
[----:B------:R-:W-:Y:S01]  /*7450*/  FMUL.FTZ R4, R4, UR17 ;  /* 0x0000001104047c20 */ /* 0x000fe20008410000 */
[----:B------:R1:W5:Y:S01]  /*7460*/  LDL.LU R89, [R1+0xd8] ;  /* 0x0000d80001597983 */ /* 0x0003620000300800 */
[----:B------:R-:W-:Y:S01]  /*7470*/  FMUL.FTZ R33, R33, UR17 ;  /* 0x0000001121217c20 */ /* 0x000fe20008410000 */
[----:B------:R-:W-:Y:S01]  /*7480*/  F2FP.F16.F32.PACK_AB R134, R5, R20 ;  /* 0x000000140586723e */ /* 0x000fe200000000ff */
[----:B------:R-:W-:Y:S01]  /*7490*/  FMUL.FTZ R20, R86, R32 ;  /* 0x0000002056147220 */ /* 0x000fe20000410000 */
[----:B------:R1:W5:Y:S01]  /*74a0*/  LDL.LU R88, [R1+0xd4] ;  /* 0x0000d40001587983 */ /* 0x0003620000300800 */
[----:B------:R-:W-:Y:S01]  /*74b0*/  FFMA.FTZ R32, -R83, R83, 1 ;  /* 0x3f80000053207423 */ /* 0x000fe20000010153 */
[----:B------:R-:W-:Y:S01]  /*74c0*/  FFMA.FTZ R5, -R80, R80, 1 ;  /* 0x3f80000050057423 */ /* 0x000fe20000010150 */
[----:B------:R-:W-:Y:S01]  /*74d0*/  FMUL.FTZ R4, R17, R4 ;  /* 0x0000000411047220 */ /* 0x000fe20000410000 */
[----:B------:R1:W5:Y:S01]  /*74e0*/  LDL.LU R87, [R1+0xd0] ;  /* 0x0000d00001577983 */ /* 0x0003620000300800 */
[----:B------:R-:W-:Y:S01]  /*74f0*/  FMUL.FTZ R33, R20, R33 ;  /* 0x0000002114217220 */ /* 0x000fe20000410000 */
[----:B------:R-:W-:Y:S01]  /*7500*/  FFMA.FTZ R20, -R75, R75, 1 ;  /* 0x3f8000004b147423 */ /* 0x000fe2000001014b */
[----:B------:R-:W-:Y:S01]  /*7510*/  FMUL.FTZ R32, R32, UR17 ;  /* 0x0000001120207c20 */ /* 0x000fe20008410000 */
[----:B------:R1:W5:Y:S01]  /*7520*/  LDL.LU R86, [R1+0xcc] ;  /* 0x0000cc0001567983 */ /* 0x0003620000300800 */
[----:B------:R-:W-:Y:S01]  /*7530*/  F2FP.F16.F32.PACK_AB R16, R16, R4 ;  /* 0x000000041010723e */ /* 0x000fe200000000ff */
[----:B------:R-:W-:Y:S01]  /*7540*/  FFMA.FTZ R4, -R79, R79, 1 ;  /* 0x3f8000004f047423 */ /* 0x000fe2000001014f */
[----:B------:R-:W-:Y:S01]  /*7550*/  FMUL.FTZ R32, R21, R32 ;  /* 0x0000002015207220 */ /* 0x000fe20000410000 */
[----:B------:R1:W5:Y:S01]  /*7560*/  LDL.LU R85, [R1+0xc8] ;  /* 0x0000c80001557983 */ /* 0x0003620000300800 */
[----:B------:R-:W-:Y:S01]  /*7570*/  FFMA.FTZ R21, -R76, R76, 1 ;  /* 0x3f8000004c157423 */ /* 0x000fe2000001014c */
[----:B------:R-:W-:Y:S01]  /*7580*/  FMUL.FTZ R5, R5, UR17 ;  /* 0x0000001105057c20 */ /* 0x000fe20008410000 */
[----:B------:R-:W-:Y:S01]  /*7590*/  FMUL.FTZ R4, R4, UR17 ;  /* 0x0000001104047c20 */ /* 0x000fe20008410000 */
[----:B------:R1:W5:Y:S01]  /*75a0*/  LDL.LU R84, [R1+0xc4] ;  /* 0x0000c40001547983 */ /* 0x0003620000300800 */
[----:B------:R-:W-:Y:S01]  /*75b0*/  FMUL.FTZ R21, R21, UR17 ;  /* 0x0000001115157c20 */ /* 0x000fe20008410000 */
[----:B------:R-:W-:Y:S01]  /*75c0*/  FMUL.FTZ R5, R36, R5 ;  /* 0x0000000524057220 */ /* 0x000fe20000410000 */
[----:B------:R-:W-:Y:S01]  /*75d0*/  FFMA.FTZ R36, -R72, R72, 1 ;  /* 0x3f80000048247423 */ /* 0x000fe20000010148 */
[----:B------:R1:W5:Y:S01]  /*75e0*/  LDL.LU R83, [R1+0xc0] ;  /* 0x0000c00001537983 */ /* 0x0003620000300800 */
[----:B------:R-:W-:Y:S01]  /*75f0*/  FMUL.FTZ R4, R37, R4 ;  /* 0x0000000425047220 */ /* 0x000fe20000410000 */
[----:B------:R-:W-:Y:S01]  /*7600*/  FFMA.FTZ R37, -R71, R71, 1 ;  /* 0x3f80000047257423 */ /* 0x000fe20000010147 */
[----:B------:R-:W-:Y:S01]  /*7610*/  FMUL.FTZ R21, R48, R21 ;  /* 0x0000001530157220 */ /* 0x000fe20000410000 */
[----:B------:R1:W5:Y:S01]  /*7620*/  LDL.LU R82, [R1+0xbc] ;  /* 0x0000bc0001527983 */ /* 0x0003620000300800 */
[----:B------:R-:W-:Y:S01]  /*7630*/  FMUL.FTZ R20, R20, UR17 ;  /* 0x0000001114147c20 */ /* 0x000fe20008410000 */
[----:B------:R-:W-:Y:S01]  /*7640*/  FMUL.FTZ R37, R37, UR17 ;  /* 0x0000001125257c20 */ /* 0x000fe20008410000 */
[----:B------:R-:W-:Y:S01]  /*7650*/  F2FP.F16.F32.PACK_AB R132, R4, R5 ;  /* 0x000000050484723e */ /* 0x000fe200000000ff */
[----:B------:R1:W5:Y:S01]  /*7660*/  LDL.LU R81, [R1+0xb8] ;  /* 0x0000b80001517983 */ /* 0x0003620000300800 */
[----:B------:R-:W-:Y:S01]  /*7670*/  FMUL.FTZ R20, R49, R20 ;  /* 0x0000001431147220 */ /* 0x000fe20000410000 */
[----:B------:R-:W-:Y:S01]  /*7680*/  FMUL.FTZ R4, R53, R37 ;  /* 0x0000002535047220 */ /* 0x000fe20000410000 */
[----:B------:R-:W-:Y:S01]  /*7690*/  FADD.FTZ R37, -R145, R64 ;  /* 0x0000004091257221 */ /* 0x000fe20000010100 */
[----:B------:R1:W5:Y:S01]  /*76a0*/  LDL.LU R80, [R1+0xb4] ;  /* 0x0000b40001507983 */ /* 0x0003620000300800 */
[----:B------:R-:W-:Y:S01]  /*76b0*/  FMUL.FTZ R36, R36, UR17 ;  /* 0x0000001124247c20 */ /* 0x000fe20008410000 */
[----:B------:R-:W-:Y:S01]  /*76c0*/  F2FP.F16.F32.PACK_AB R49, R20, R21 ;  /* 0x000000151431723e */ /* 0x000fe200000000ff */
[----:B------:R-:W-:Y:S01]  /*76d0*/  FFMA.FTZ R20, -R70, R70, 1 ;  /* 0x3f80000046147423 */ /* 0x000fe20000010146 */
[----:B------:R1:W5:Y:S01]  /*76e0*/  LDL.LU R79, [R1+0xb0] ;  /* 0x0000b000014f7983 */ /* 0x0003620000300800 */
[----:B------:R-:W-:Y:S01]  /*76f0*/  FFMA.FTZ R21, -R69, R69, 1 ;  /* 0x3f80000045157423 */ /* 0x000fe20000010145 */
[----:B------:R-:W-:Y:S01]  /*7700*/  FMUL.FTZ R37, R68, R37 ;  /* 0x0000002544257220 */ /* 0x000fe20000410000 */
[----:B------:R-:W-:Y:S01]  /*7710*/  FMUL.FTZ R5, R52, R36 ;  /* 0x0000002434057220 */ /* 0x000fe20000410000 */
[----:B------:R1:W5:Y:S01]  /*7720*/  LDL.LU R78, [R1+0xac] ;  /* 0x0000ac00014e7983 */ /* 0x0003620000300800 */
[----:B------:R-:W-:Y:S01]  /*7730*/  FADD.FTZ R36, -R145, R65 ;  /* 0x0000004191247221 */ /* 0x000fe20000010100 */
[----:B------:R-:W-:Y:S01]  /*7740*/  FMUL.FTZ R20, R20, UR17 ;  /* 0x0000001114147c20 */ /* 0x000fe20008410000 */
[----:B------:R-:W-:Y:S01]  /*7750*/  FMUL.FTZ R21, R21, UR17 ;  /* 0x0000001115157c20 */ /* 0x000fe20008410000 */
[----:B------:R1:W5:Y:S01]  /*7760*/  LDL.LU R77, [R1+0xa8] ;  /* 0x0000a800014d7983 */ /* 0x0003620000300800 */
[----:B------:R-:W-:Y:S01]  /*7770*/  FMUL.FTZ R36, R188, R36 ;  /* 0x00000024bc247220 */ /* 0x000fe20000410000 */
[----:B------:R-:W-:Y:S01]  /*7780*/  FMUL.FTZ R37, R37, R20 ;  /* 0x0000001425257220 */ /* 0x000fe20000410000 */
[----:B------:R-:W-:Y:S01]  /*7790*/  FFMA.FTZ R20, -R190, R190, 1 ;  /* 0x3f800000be147423 */ /* 0x000fe200000101be */
[----:B------:R1:W5:Y:S01]  /*77a0*/  LDL.LU R76, [R1+0xa4] ;  /* 0x0000a400014c7983 */ /* 0x0003620000300800 */
[----:B------:R-:W-:Y:S01]  /*77b0*/  FMUL.FTZ R36, R36, R21 ;  /* 0x0000001524247220 */ /* 0x000fe20000410000 */
[----:B------:R-:W-:Y:S01]  /*77c0*/  FFMA.FTZ R21, -R189, R189, 1 ;  /* 0x3f800000bd157423 */ /* 0x000fe200000101bd */
[----:B------:R-:W-:Y:S01]  /*77d0*/  F2FP.F16.F32.PACK_AB R133, R32, R33 ;  /* 0x000000212085723e */ /* 0x000fe200000000ff */
[----:B------:R1:W5:Y:S01]  /*77e0*/  LDL.LU R75, [R1+0xa0] ;  /* 0x0000a000014b7983 */ /* 0x0003620000300800 */
[----:B------:R-:W-:Y:S01]  /*77f0*/  FMUL.FTZ R33, R191, R6 ;  /* 0x00000006bf217220 */ /* 0x000fe20000410000 */
[----:B------:R-:W-:Y:S01]  /*7800*/  FMUL.FTZ R32, R187, R7 ;  /* 0x00000007bb207220 */ /* 0x000fe20000410000 */
[----:B------:R-:W-:Y:S01]  /*7810*/  F2FP.F16.F32.PACK_AB R17, R146, R147 ;  /* 0x000000939211723e */ /* 0x000fe200000000ff */
[----:B------:R1:W5:Y:S01]  /*7820*/  LDL.LU R74, [R1+0x9c] ;  /* 0x00009c00014a7983 */ /* 0x0003620000300800 */
[----:B------:R-:W-:Y:S01]  /*7830*/  F2FP.F16.F32.PACK_AB R48, R4, R5 ;  /* 0x000000050430723e */ /* 0x000fe200000000ff */
[----:B------:R-:W-:Y:S01]  /*7840*/  FMUL.FTZ R20, R20, UR17 ;  /* 0x0000001114147c20 */ /* 0x000fe20008410000 */
[----:B------:R-:W-:Y:S01]  /*7850*/  FMUL.FTZ R21, R21, UR17 ;  /* 0x0000001115157c20 */ /* 0x000fe20008410000 */
[----:B------:R1:W5:Y:S04]  /*7860*/  LDL.LU R73, [R1+0x98] ;  /* 0x0000980001497983 */ /* 0x0003680000300800 */
[----:B------:R1:W5:Y:S04]  /*7870*/  LDL.LU R72, [R1+0x94] ;  /* 0x0000940001487983 */ /* 0x0003680000300800 */
[----:B------:R1:W5:Y:S04]  /*7880*/  LDL.LU R71, [R1+0x90] ;  /* 0x0000900001477983 */ /* 0x0003680000300800 */
[----:B------:R1:W5:Y:S04]  /*7890*/  LDL.LU R70, [R1+0x8c] ;  /* 0x00008c0001467983 */ /* 0x0003680000300800 */
[----:B------:R1:W5:Y:S04]  /*78a0*/  LDL.LU R69, [R1+0x88] ;  /* 0x0000880001457983 */ /* 0x0003680000300800 */
[----:B------:R1:W5:Y:S01]  /*78b0*/  LDL.LU R68, [R1+0x84] ;  /* 0x0000840001447983 */ /* 0x0003620000300800 */
[----:B------:R-:W2:Y:S02]  /*78c0*/  S2R R188, SR_TID.X ;  /* 0x0000000000bc7919 */ /* 0x000ea40000002100 */
[C---:B--2---:R-:W-:Y:S01]  /*78d0*/  LOP3.LUT R191, R188.reuse, 0x8, RZ, 0xc0, !PT ;  /* 0x00000008bcbf7812 */ /* 0x044fe200078ec0ff */
[C---:B------:R-:W-:Y:S01]  /*78e0*/  IMAD.SHL.U32 R190, R188.reuse, 0x20, RZ ;  /* 0x00000020bcbe7824 */ /* 0x040fe200078e00ff */
[C---:B------:R-:W-:Y:S02]  /*78f0*/  SHF.L.U32 R189, R188.reuse, 0x6, RZ ;  /* 0x00000006bcbd7819 */ /* 0x040fe400000006ff */
[----:B------:R-:W-:Y:S01]  /*7900*/  SHF.L.U32 R187, R188, 0x3, RZ ;  /* 0x00000003bcbb7819 */ /* 0x000fe200000006ff */
[----:B-1----:R-:W-:Y:S06]  /*7910*/  BRA.U !UP0, `(.L_x_1080) ;  /* 0x0000000108e87547 */ /* 0x002fec000b800000 */
[----:B------:R-:W2:Y:S01]  /*7920*/  LDL.LU R135, [R1+0x68] ;  /* 0x0000680001877983 */ /* 0x000ea20000300800 */
[----:B------:R-:W1:Y:S01]  /*7930*/  LDC R52, c[0x0][0x3b0] ;  /* 0x0000ec00ff347b82 */ /* 0x000e620000000800 */
[----:B------:R-:W-:Y:S01]  /*7940*/  IADD3 R5, P0, PT, RZ, -UR27, RZ ;  /* 0x8000001bff057c10 */ /* 0x000fe2000ff1e0ff */
[----:B------:R-:W-:Y:S01]  /*7950*/  ULOP3.LUT UR9, UR34, 0x1, URZ, 0xc0, !UPT ;  /* 0x0000000122097892 */ /* 0x000fe2000f8ec0ff */
[----:B------:R-:W3:Y:S01]  /*7960*/  LDL.LU R65, [R1+0x64] ;  /* 0x0000640001417983 */ /* 0x000ee20000300800 */
[----:B------:R-:W-:Y:S02]  /*7970*/  LOP3.LUT R136, R187, 0x38, RZ, 0xc0, !PT ;  /* 0x00000038bb887812 */ /* 0x000fe400078ec0ff */
[----:B------:R-:W-:Y:S01]  /*7980*/  UISETP.NE.U32.AND UP1, UPT, UR9, 0x1, UPT ;  /* 0x000000010900788c */ /* 0x000fe2000bf25070 */
[----:B------:R-:W4:Y:S01]  /*7990*/  LDL.LU R64, [R1+0x50] ;  /* 0x0000500001407983 */ /* 0x000f220000300800 */
[----:B------:R-:W-:Y:S01]  /*79a0*/  ISETP.GE.AND P1, PT, R136, UR13, PT ;  /* 0x0000000d88007c0c */ /* 0x000fe2000bf26270 */
[----:B------:R-:W1:Y:S01]  /*79b0*/  LDC R53, c[0x0][0x3b4] ;  /* 0x0000ed00ff357b82 */ /* 0x000e620000000800 */
[----:B------:R-:W-:Y:S06]  /*79c0*/  USEL UR9, UR5, 0x4000, !UP1 ;  /* 0x0000400005097887 */ /* 0x000fec000c800000 */
[----:B------:R-:W-:Y:S02]  /*79d0*/  VIADD R211, R211, UR9 ;  /* 0x00000009d3d37c36 */ /* 0x000fe40008000000 */
[----:B------:R-:W-:Y:S02]  /*79e0*/  VIADD R182, R182, UR9 ;  /* 0x00000009b6b67c36 */ /* 0x000fe40008000000 */
[----:B----4-:R-:W-:Y:S01]  /*79f0*/  VIADD R64, R64, UR9 ;  /* 0x0000000940407c36 */ /* 0x010fe20008000000 */
[C---:B-1----:R-:W-:Y:S01]  /*7a00*/  SHF.L.U64.HI R7, R52.reuse, 0x6, R53 ;  /* 0x0000000634077819 */ /* 0x042fe20000010235 */
[C---:B------:R-:W-:Y:S02]  /*7a10*/  IMAD.SHL.U32 R4, R52.reuse, 0x80, RZ ;  /* 0x0000008034047824 */ /* 0x040fe400078e00ff */
[----:B------:R-:W-:Y:S02]  /*7a20*/  IMAD.SHL.U32 R6, R52, 0x40, RZ ;  /* 0x0000004034067824 */ /* 0x000fe400078e00ff */
[----:B------:R-:W-:Y:S01]  /*7a30*/  IMAD.X R4, RZ, RZ, ~R4, P0 ;  /* 0x000000ffff047224 */ /* 0x000fe200000e0e04 */
[----:B------:R-:W-:Y:S04]  /*7a40*/  ISETP.GE.AND P0, PT, R136, UR13, PT ;  /* 0x0000000d88007c0c */ /* 0x000fe8000bf06270 */
[----:B------:R-:W-:Y:S04]  /*7a50*/  SHF.R.S64 R5, R5, 0x1f, R4 ;  /* 0x0000001f05057819 */ /* 0x000fe80000001004 */
[----:B--2---:R-:W-:Y:S04]  /*7a60*/  IADD3 R135, P4, PT, R5, R135, RZ ;  /* 0x0000008705877210 */ /* 0x004fe80007f9e0ff */
[----:B---3--:R-:W-:Y:S01]  /*7a70*/  LEA.HI.X.SX32 R65, R4, R65, 0x1, P4 ;  /* 0x0000004104417211 */ /* 0x008fe200020f0eff */
[----:B------:R1:W-:Y:S01]  /*7a80*/  STL [R1+0x68], R135 ;  /* 0x0000688701007387 */ /* 0x0003e20000100800 */
[----:B------:R-:W-:Y:S03]  /*7a90*/  @!P1 IMAD.MOV.U32 R4, RZ, RZ, R135 ;  /* 0x000000ffff049224 */ /* 0x000fe600078e0087 */
[----:B------:R1:W-:Y:S01]  /*7aa0*/  STL [R1+0x64], R65 ;  /* 0x0000644101007387 */ /* 0x0003e20000100800 */
[--C-:B------:R-:W-:Y:S03]  /*7ab0*/  @!P1 IMAD.MOV.U32 R5, RZ, RZ, R65.reuse ;  /* 0x000000ffff059224 */ /* 0x100fe600078e0041 */
[----:B------:R1:W-:Y:S04]  /*7ac0*/  STL [R1+0x50], R64 ;  /* 0x0000504001007387 */ /* 0x0003e80000100800 */
[----:B------:R-:W-:Y:S01]  /*7ad0*/  @!PT LDS RZ, [RZ] ;  /* 0x00000000fffff984 */ /* 0x000fe20000000800 */
[----:B------:R-:W-:Y:S01]  /*7ae0*/  @!PT LDS RZ, [RZ] ;  /* 0x00000000fffff984 */ /* 0x000fe20000000800 */
[----:B------:R-:W-:Y:S01]  /*7af0*/  @!PT LDS RZ, [RZ] ;  /* 0x00000000fffff984 */ /* 0x000fe20000000800 */
[----:B------:R2:W-:Y:S04]  /*7b00*/  @!P1 LDGSTS.E.BYPASS.LTC128B.128 [R64], desc[UR32][R4.64] ;  /* 0x0000000004409fae */ /* 0x0005e8000b981a20 */
[----:B------:R1:W-:Y:S04]  /*7b10*/  @P1 STS.64 [R211], RZ ;  /* 0x000000ffd3001388 */ /* 0x0003e80000000a00 */
[----:B------:R1:W-:Y:S04]  /*7b20*/  @P1 STS.64 [R211+0x8], RZ ;  /* 0x000008ffd3001388 */ /* 0x0003e80000000a00 */
[----:B------:R1:W-:Y:S04]  /*7b30*/  @P0 STS.64 [R211+0x1000], RZ ;  /* 0x001000ffd3000388 */ /* 0x0003e80000000a00 */
[----:B------:R1:W-:Y:S01]  /*7b40*/  @P0 STS.64 [R211+0x1008], RZ ;  /* 0x001008ffd3000388 */ /* 0x0003e20000000a00 */
[----:B--2---:R-:W-:Y:S04]  /*7b50*/  IADD3 R4, P5, PT, R6, R135, RZ ;  /* 0x0000008706047210 */ /* 0x004fe80007fbe0ff */
[----:B------:R-:W-:Y:S01]  /*7b60*/  @!P0 IADD3 R6, P4, PT, R4, R6, RZ ;  /* 0x0000000604068210 */ /* 0x000fe20007f9e0ff */
[----:B------:R-:W-:Y:S04]  /*7b70*/  IMAD.X R5, R7, 0x1, R65, P5 ;  /* 0x0000000107057824 */ /* 0x000fe800028e0641 */
[----:B------:R-:W-:Y:S01]  /*7b80*/  @!P0 IMAD.X R7, R5, 0x1, R7, P4 ;  /* 0x0000000105078824 */ /* 0x000fe200020e0607 */
        /* <DEDUP_REMOVED lines=11> */
[----:B------:R1:W-:Y:S01]  /*7c40*/  @P0 STS.64 [R211+0x3008], RZ ;  /* 0x003008ffd3000388 */ /* 0x0003e20000000a00 */
[C---:B--2---:R-:W-:Y:S04]  /*7c50*/  @!P0 LEA R4, P1, R52.reuse, R4, 0x7 ;  /* 0x0000000434048211 */ /* 0x044fe800078238ff */
[----:B------:R-:W-:Y:S05]  /*7c60*/  @!P0 LEA.HI.X R5, R52, R5, R53, 0x7, P1 ;  /* 0x0000000534058211 */ /* 0x000fea00008f3c35 */
[----:B------:R-:W-:Y:S01]  /*7c70*/  @!PT LDS RZ, [RZ] ;  /* 0x00000000fffff984 */ /* 0x000fe20000000800 */
[----:B------:R-:W-:Y:S01]  /*7c80*/  @!PT LDS RZ, [RZ] ;  /* 0x00000000fffff984 */ /* 0x000fe20000000800 */
[----:B------:R-:W-:Y:S01]  /*7c90*/  @!PT LDS RZ, [RZ] ;  /* 0x00000000fffff984 */ /* 0x000fe20000000800 */
[----:B------:R1:W-:Y:S04]  /*7ca0*/  @!P0 LDGSTS.E.BYPASS.LTC128B.128 [R64+0x3000], desc[UR32][R4.64] ;  /* 0x0300000004408fae */ /* 0x0003e8000b981a20 */
[----:B------:R-:W0:Y:S02]  /*7cb0*/  LDGDEPBAR ;  /* 0x00000000000079af */ /* 0x000e240000000000 */
.L_x_1080:
[----:B------:R-:W2:Y:S01]  /*7cc0*/  LDL.LU R136, [R1+0x28] ;  /* 0x0000280001887983 */ /* 0x000ea20000300800 */
[C---:B-----5:R-:W-:Y:S01]  /*7cd0*/  FADD.FTZ R24, -R2.reuse, R24 ;  /* 0x0000001802187221 */ /* 0x060fe20000010100 */
[C---:B------:R-:W-:Y:S01]  /*7ce0*/  FADD.FTZ R25, -R2.reuse, R25 ;  /* 0x0000001902197221 */ /* 0x040fe20000010100 */
[C---:B------:R-:W-:Y:S01]  /*7cf0*/  FADD.FTZ R8, -R2.reuse, R8 ;  /* 0x0000000802087221 */ /* 0x040fe20000010100 */
[----:B-1----:R-:W3:Y:S01]  /*7d00*/  LDL.LU R135, [R1+0x24] ;  /* 0x0000240001877983 */ /* 0x002ee20000300800 */
[C---:B------:R-:W-:Y:S01]  /*7d10*/  FADD.FTZ R9, -R2.reuse, R9 ;  /* 0x0000000902097221 */ /* 0x040fe20000010100 */
[C---:B------:R-:W-:Y:S01]  /*7d20*/  FADD.FTZ R12, -R2.reuse, R12 ;  /* 0x0000000c020c7221 */ /* 0x040fe20000010100 */
[----:B------:R-:W-:Y:S01]  /*7d30*/  FADD.FTZ R13, -R2, R13 ;  /* 0x0000000d020d7221 */ /* 0x000fe20000010100 */
[----:B------:R-:W4:Y:S01]  /*7d40*/  LDL.LU R65, [R1+0x18] ;  /* 0x0000180001417983 */ /* 0x000f220000300800 */
[C---:B------:R-:W-:Y:S01]  /*7d50*/  FADD.FTZ R14, -R0.reuse, R14 ;  /* 0x0000000e000e7221 */ /* 0x040fe20000010100 */
[----:B------:R-:W-:Y:S01]  /*7d60*/  FADD.FTZ R15, -R0, R15 ;  /* 0x0000000f000f7221 */ /* 0x000fe20000010100 */
[----:B------:R-:W-:Y:S01]  /*7d70*/  FFMA.FTZ R4, -R203, R203, 1 ;  /* 0x3f800000cb047423 */ /* 0x000fe200000101cb */
[----:B------:R-:W4:Y:S01]  /*7d80*/  LDL.LU R64, [R1+0x14] ;  /* 0x0000140001407983 */ /* 0x000f220000300800 */
[----:B------:R-:W-:Y:S01]  /*7d90*/  FFMA.FTZ R6, -R202, R202, 1 ;  /* 0x3f800000ca067423 */ /* 0x000fe200000101ca */
[----:B------:R-:W-:Y:S01]  /*7da0*/  FFMA.FTZ R5, -R201, R201, 1 ;  /* 0x3f800000c9057423 */ /* 0x000fe200000101c9 */
[----:B------:R-:W-:Y:S01]  /*7db0*/  FADD.FTZ R22, -R3, R22 ;  /* 0x0000001603167221 */ /* 0x000fe20000010100 */
[----:B------:R-:W2:Y:S01]  /*7dc0*/  LDL.LU R53, [R1+0xc] ;  /* 0x00000c0001357983 */ /* 0x000ea20000300800 */
[----:B------:R-:W-:Y:S01]  /*7dd0*/  FMUL.FTZ R7, R32, R21 ;  /* 0x0000001520077220 */ /* 0x000fe20000410000 */
[----:B------:R-:W-:Y:S01]  /*7de0*/  FMUL.FTZ R21, R6, UR17 ;  /* 0x0000001106157c20 */ /* 0x000fe20008410000 */
[----:B------:R-:W-:Y:S01]  /*7df0*/  FMUL.FTZ R22, R237, R22 ;  /* 0x00000016ed167220 */ /* 0x000fe20000410000 */
[----:B------:R-:W3:Y:S01]  /*7e00*/  LDL.LU R52, [R1+0x8] ;  /* 0x0000080001347983 */ /* 0x000ee20000300800 */
[----:B------:R-:W-:Y:S01]  /*7e10*/  FMUL.FTZ R6, R5, UR17 ;  /* 0x0000001105067c20 */ /* 0x000fe20008410000 */
[C---:B------:R-:W-:Y:S01]  /*7e20*/  FADD.FTZ R23, -R3.reuse, R23 ;  /* 0x0000001703177221 */ /* 0x040fe20000010100 */
[----:B------:R-:W-:Y:S01]  /*7e30*/  FADD.FTZ R19, -R3, R19 ;  /* 0x0000001303137221 */ /* 0x000fe20000010100 */
[----:B------:R-:W4:Y:S01]  /*7e40*/  LDL.LU R138, [R1+0x40] ;  /* 0x00004000018a7983 */ /* 0x000f220000300800 */
[----:B------:R-:W-:Y:S01]  /*7e50*/  FMUL.FTZ R22, R22, R6 ;  /* 0x0000000616167220 */ /* 0x000fe20000410000 */
[----:B------:R-:W-:Y:S01]  /*7e60*/  FMUL.FTZ R23, R236, R23 ;  /* 0x00000017ec177220 */ /* 0x000fe20000410000 */
[----:B------:R-:W-:Y:S01]  /*7e70*/  FFMA.FTZ R6, -R177, R177, 1 ;  /* 0x3f800000b1067423 */ /* 0x000fe200000101b1 */
[----:B------:R-:W2:Y:S01]  /*7e80*/  LDL.LU R137, [R1+0x3c] ;  /* 0x00003c0001897983 */ /* 0x000ea20000300800 */
[C---:B------:R-:W-:Y:S01]  /*7e90*/  FADD.FTZ R39, -R3.reuse, R39 ;  /* 0x0000002703277221 */ /* 0x040fe20000010100 */
[----:B------:R-:W-:Y:S01]  /*7ea0*/  FADD.FTZ R38, -R3, R38 ;  /* 0x0000002603267221 */ /* 0x000fe20000010100 */
[----:B------:R-:W-:Y:S01]  /*7eb0*/  FMUL.FTZ R32, R6, UR17 ;  /* 0x0000001106207c20 */ /* 0x000fe20008410000 */
[----:B------:R1:W-:Y:S01]  /*7ec0*/  STS [R154+0x14000], R17 ;  /* 0x014000119a007388 */ /* 0x0003e20000000800 */
[----:B------:R-:W-:Y:S01]  /*7ed0*/  FFMA.FTZ R6, -R171, R171, 1 ;  /* 0x3f800000ab067423 */ /* 0x000fe200000101ab */
[----:B------:R-:W-:Y:S01]  /*7ee0*/  FMUL.FTZ R19, R247, R19 ;  /* 0x00000013f7137220 */ /* 0x000fe20000410000 */
[----:B------:R-:W-:Y:S01]  /*7ef0*/  FMUL.FTZ R39, R219, R39 ;  /* 0x00000027db277220 */ /* 0x000fe20000410000 */
[----:B------:R-:W-:Y:S01]  /*7f00*/  FMUL.FTZ R38, R217, R38 ;  /* 0x00000026d9267220 */ /* 0x000fe20000410000 */
[----:B------:R-:W-:Y:S01]  /*7f10*/  FMUL.FTZ R6, R6, UR17 ;  /* 0x0000001106067c20 */ /* 0x000fe20008410000 */
[C---:B------:R-:W-:Y:S01]  /*7f20*/  FADD.FTZ R18, -R3.reuse, R18 ;  /* 0x0000001203127221 */ /* 0x040fe20000010100 */
[C---:B------:R-:W-:Y:S01]  /*7f30*/  FADD.FTZ R51, -R3.reuse, R51 ;  /* 0x0000003303337221 */ /* 0x040fe20000010100 */
[C---:B------:R-:W-:Y:S01]  /*7f40*/  FADD.FTZ R50, -R3.reuse, R50 ;  /* 0x0000003203327221 */ /* 0x040fe20000010100 */
[----:B------:R-:W-:Y:S01]  /*7f50*/  FADD.FTZ R35, -R3, R35 ;  /* 0x0000002303237221 */ /* 0x000fe20000010100 */
[----:B------:R-:W-:Y:S01]  /*7f60*/  FMUL.FTZ R18, R245, R18 ;  /* 0x00000012f5127220 */ /* 0x000fe20000410000 */
[C---:B------:R-:W-:Y:S01]  /*7f70*/  FADD.FTZ R34, -R3.reuse, R34 ;  /* 0x0000002203227221 */ /* 0x040fe20000010100 */
[C---:B------:R-:W-:Y:S01]  /*7f80*/  FADD.FTZ R67, -R3.reuse, R67 ;  /* 0x0000004303437221 */ /* 0x040fe20000010100 */
[C---:B------:R-:W-:Y:S01]  /*7f90*/  FADD.FTZ R54, -R3.reuse, R54 ;  /* 0x0000003603367221 */ /* 0x040fe20000010100 */
[C---:B------:R-:W-:Y:S01]  /*7fa0*/  FADD.FTZ R55, -R3.reuse, R55 ;  /* 0x0000003703377221 */ /* 0x040fe20000010100 */
[----:B------:R-:W-:Y:S01]  /*7fb0*/  FADD.FTZ R66, -R3, R66 ;  /* 0x0000004203427221 */ /* 0x000fe20000010100 */
[----:B------:R-:W-:Y:S01]  /*7fc0*/  FMUL.FTZ R51, R194, R51 ;  /* 0x00000033c2337220 */ /* 0x000fe20000410000 */
        /* <DEDUP_REMOVED lines=8> */
[----:B-1----:R-:W-:Y:S01]  /*8050*/  FMUL.FTZ R17, R33, R20 ;  /* 0x0000001421117220 */ /* 0x002fe20000410000 */
[----:B------:R-:W-:Y:S01]  /*8060*/  FMUL.FTZ R20, R4, UR17 ;  /* 0x0000001104147c20 */ /* 0x000fe20008410000 */
[----:B------:R-:W-:Y:S01]  /*8070*/  FFMA.FTZ R4, -R198, R198, 1 ;  /* 0x3f800000c6047423 */ /* 0x000fe200000101c6 */
[----:B------:R-:W-:Y:S01]  /*8080*/  FMUL.FTZ R54, R193, R54 ;  /* 0x00000036c1367220 */ /* 0x000fe20000410000 */
[----:B------:R-:W-:Y:S01]  /*8090*/  FMUL.FTZ R29, R251, R29 ;  /* 0x0000001dfb1d7220 */ /* 0x000fe20000410000 */
[----:B------:R-:W-:Y:S01]  /*80a0*/  FMUL.FTZ R18, R18, R20 ;  /* 0x0000001412127220 */ /* 0x000fe20000410000 */
[----:B------:R-:W-:Y:S01]  /*80b0*/  FMUL.FTZ R5, R4, UR17 ;  /* 0x0000001104057c20 */ /* 0x000fe20008410000 */
[----:B------:R-:W-:Y:S01]  /*80c0*/  FMUL.FTZ R4, R19, R21 ;  /* 0x0000001513047220 */ /* 0x000fe20000410000 */
[----:B------:R-:W-:Y:S01]  /*80d0*/  FMUL.FTZ R21, R39, R6 ;  /* 0x0000000627157220 */ /* 0x000fe20000410000 */
[----:B------:R-:W-:Y:S01]  /*80e0*/  FFMA.FTZ R6, -R166, R166, 1 ;  /* 0x3f800000a6067423 */ /* 0x000fe200000101a6 */
[----:B------:R-:W-:Y:S01]  /*80f0*/  FMUL.FTZ R23, R23, R5 ;  /* 0x0000000517177220 */ /* 0x000fe20000410000 */
[----:B------:R-:W-:Y:S01]  /*8100*/  F2FP.F16.F32.PACK_AB R5, R7, R17 ;  /* 0x000000110705723e */ /* 0x000fe200000000ff */
[----:B------:R-:W-:Y:S01]  /*8110*/  FFMA.FTZ R7, -R170, R170, 1 ;  /* 0x3f800000aa077423 */ /* 0x000fe200000101aa */
[----:B------:R-:W-:Y:S01]  /*8120*/  FMUL.FTZ R6, R6, UR17 ;  /* 0x0000001106067c20 */ /* 0x000fe20008410000 */
[----:B------:R-:W-:Y:S01]  /*8130*/  FFMA.FTZ R17, -R179, R179, 1 ;  /* 0x3f800000b3117423 */ /* 0x000fe200000101b3 */
[----:B------:R-:W-:Y:S01]  /*8140*/  F2FP.F16.F32.PACK_AB R33, R23, R22 ;  /* 0x000000161721723e */ /* 0x000fe200000000ff */
[----:B------:R-:W-:Y:S01]  /*8150*/  FMUL.FTZ R7, R7, UR17 ;  /* 0x0000001107077c20 */ /* 0x000fe20008410000 */
[----:B------:R1:W-:Y:S01]  /*8160*/  STS [R154+0x14400], R5 ;  /* 0x014400059a007388 */ /* 0x0003e20000000800 */
[----:B------:R-:W-:Y:S01]  /*8170*/  FMUL.FTZ R20, R51, R6 ;  /* 0x0000000633147220 */ /* 0x000fe20000410000 */
[----:B------:R-:W-:Y:S01]  /*8180*/  FFMA.FTZ R6, -R163, R163, 1 ;  /* 0x3f800000a3067423 */ /* 0x000fe200000101a3 */
[----:B------:R-:W-:Y:S01]  /*8190*/  FMUL.FTZ R38, R38, R7 ;  /* 0x0000000726267220 */ /* 0x000fe20000410000 */
[----:B------:R-:W-:Y:S01]  /*81a0*/  FFMA.FTZ R7, -R167, R167, 1 ;  /* 0x3f800000a7077423 */ /* 0x000fe200000101a7 */
[----:B------:R-:W-:Y:S01]  /*81b0*/  FMUL.FTZ R23, R67, R3 ;  /* 0x0000000343177220 */ /* 0x000fe20000410000 */
[----:B------:R-:W-:Y:S01]  /*81c0*/  FMUL.FTZ R6, R6, UR17 ;  /* 0x0000001106067c20 */ /* 0x000fe20008410000 */
[----:B------:R-:W-:Y:S01]  /*81d0*/  FFMA.FTZ R3, -R223, R223, 1 ;  /* 0x3f800000df037423 */ /* 0x000fe200000101df */
[----:B------:R-:W-:Y:S01]  /*81e0*/  FMUL.FTZ R7, R7, UR17 ;  /* 0x0000001107077c20 */ /* 0x000fe20008410000 */
[----:B------:R-:W-:Y:S01]  /*81f0*/  F2FP.F16.F32.PACK_AB R4, R4, R18 ;  /* 0x000000120404723e */ /* 0x000fe200000000ff */
[----:B------:R-:W-:Y:S01]  /*8200*/  FMUL.FTZ R17, R17, UR17 ;  /* 0x0000001111117c20 */ /* 0x000fe20008410000 */
[----:B------:R-:W-:Y:S01]  /*8210*/  FMUL.FTZ R66, R66, R6 ;  /* 0x0000000642427220 */ /* 0x000fe20000410000 */
[----:B------:R-:W-:Y:S01]  /*8220*/  FMUL.FTZ R50, R50, R7 ;  /* 0x0000000732327220 */ /* 0x000fe20000410000 */
[----:B------:R-:W-:Y:S01]  /*8230*/  FFMA.FTZ R7, -R164, R164, 1 ;  /* 0x3f800000a4077423 */ /* 0x000fe200000101a4 */
[----:B------:R-:W-:Y:S01]  /*8240*/  FMUL.FTZ R3, R3, UR17 ;  /* 0x0000001103037c20 */ /* 0x000fe20008410000 */
[----:B------:R-:W-:Y:S01]  /*8250*/  FFMA.FTZ R6, -R227, R227, 1 ;  /* 0x3f800000e3067423 */ /* 0x000fe200000101e3 */
[----:B------:R1:W-:Y:S01]  /*8260*/  STS [R161+0x14400], R4 ;  /* 0x01440004a1007388 */ /* 0x0003e20000000800 */
[----:B------:R-:W-:Y:S01]  /*8270*/  FMUL.FTZ R7, R7, UR17 ;  /* 0x0000001107077c20 */ /* 0x000fe20008410000 */
[----:B------:R-:W-:Y:S01]  /*8280*/  FMUL.FTZ R34, R34, R17 ;  /* 0x0000001122227220 */ /* 0x000fe20000410000 */
[----:B------:R-:W-:Y:S01]  /*8290*/  FFMA.FTZ R17, -R165, R165, 1 ;  /* 0x3f800000a5117423 */ /* 0x000fe200000101a5 */
[----:B------:R-:W-:Y:S01]  /*82a0*/  FMUL.FTZ R6, R6, UR17 ;  /* 0x0000001106067c20 */ /* 0x000fe20008410000 */
[----:B------:R-:W-:Y:S01]  /*82b0*/  FMUL.FTZ R22, R55, R7 ;  /* 0x0000000737167220 */ /* 0x000fe20000410000 */
[----:B------:R-:W-:Y:S01]  /*82c0*/  FFMA.FTZ R7, -R228, R228, 1 ;  /* 0x3f800000e4077423 */ /* 0x000fe200000101e4 */
[----:B------:R-:W-:Y:S01]  /*82d0*/  FMUL.FTZ R17, R17, UR17 ;  /* 0x0000001111117c20 */ /* 0x000fe20008410000 */
[----:B------:R4:W-:Y:S01]  /*82e0*/  STS [R161+0x14000], R16 ;  /* 0x01400010a1007388 */ /* 0x0009e20000000800 */
[----:B-1----:R-:W-:Y:S01]  /*82f0*/  FFMA.FTZ R5, -R224, R224, 1 ;  /* 0x3f800000e0057423 */ /* 0x002fe200000101e0 */
[----:B------:R-:W-:Y:S01]  /*8300*/  FMUL.FTZ R7, R7, UR17 ;  /* 0x0000001107077c20 */ /* 0x000fe20008410000 */
[----:B------:R-:W-:Y:S01]  /*8310*/  FMUL.FTZ R54, R54, R17 ;  /* 0x0000001136367220 */ /* 0x000fe20000410000 */
[C---:B------:R-:W-:Y:S01]  /*8320*/  FADD.FTZ R28, -R2.reuse, R28 ;  /* 0x0000001c021c7221 */ /* 0x040fe20000010100 */
[----:B------:R-:W-:Y:S01]  /*8330*/  FMUL.FTZ R5, R5, UR17 ;  /* 0x0000001105057c20 */ /* 0x000fe20008410000 */
[C---:B------:R-:W-:Y:S01]  /*8340*/  FADD.FTZ R41, -R2.reuse, R41 ;  /* 0x0000002902297221 */ /* 0x040fe20000010100 */
[----:B------:R-:W-:Y:S01]  /*8350*/  FADD.FTZ R40, -R2, R40 ;  /* 0x0000002802287221 */ /* 0x000fe20000010100 */
[----:B------:R-:W-:Y:S01]  /*8360*/  FMUL.FTZ R28, R252, R28 ;  /* 0x0000001cfc1c7220 */ /* 0x000fe20000410000 */
[----:B------:R-:W-:Y:S01]  /*8370*/  FADD.FTZ R45, -R2, R45 ;  /* 0x0000002d022d7221 */ /* 0x000fe20000010100 */
[----:B------:R-:W-:Y:S01]  /*8380*/  FMUL.FTZ R41, R240, R41 ;  /* 0x00000029f0297220 */ /* 0x000fe20000410000 */
[C---:B------:R-:W-:Y:S01]  /*8390*/  FADD.FTZ R44, -R2.reuse, R44 ;  /* 0x0000002c022c7221 */ /* 0x040fe20000010100 */
[C---:B------:R-:W-:Y:S01]  /*83a0*/  FADD.FTZ R56, -R2.reuse, R56 ;  /* 0x0000003802387221 */ /* 0x040fe20000010100 */
[C---:B------:R-:W-:Y:S01]  /*83b0*/  FADD.FTZ R57, -R2.reuse, R57 ;  /* 0x0000003902397221 */ /* 0x040fe20000010100 */
[C---:B------:R-:W-:Y:S01]  /*83c0*/  FADD.FTZ R60, -R2.reuse, R60 ;  /* 0x0000003c023c7221 */ /* 0x040fe20000010100 */
[----:B------:R-:W-:Y:S01]  /*83d0*/  FADD.FTZ R61, -R2, R61 ;  /* 0x0000003d023d7221 */ /* 0x000fe20000010100 */
[----:B------:R-:W-:Y:S01]  /*83e0*/  FFMA.FTZ R2, -R174, R174, 1 ;  /* 0x3f800000ae027423 */ /* 0x000fe200000101ae */
[----:B------:R-:W-:Y:S01]  /*83f0*/  FFMA.FTZ R4, -R196, R196, 1 ;  /* 0x3f800000c4047423 */ /* 0x000fe200000101c4 */
[----:B------:R-:W-:Y:S01]  /*8400*/  FMUL.FTZ R45, R231, R45 ;  /* 0x0000002de72d7220 */ /* 0x000fe20000410000 */
[----:B------:R-:W-:Y:S01]  /*8410*/  FMUL.FTZ R44, R232, R44 ;  /* 0x0000002ce82c7220 */ /* 0x000fe20000410000 */
[----:B------:R-:W-:Y:S01]  /*8420*/  FMUL.FTZ R61, R210, R61 ;  /* 0x0000003dd23d7220 */ /* 0x000fe20000410000 */
[----:B------:R-:W-:Y:S01]  /*8430*/  FMUL.FTZ R4, R4, UR17 ;  /* 0x0000001104047c20 */ /* 0x000fe20008410000 */
[----:B------:R-:W-:Y:S01]  /*8440*/  FMUL.FTZ R60, R216, R60 ;  /* 0x0000003cd83c7220 */ /* 0x000fe20000410000 */
[----:B------:R-:W-:Y:S01]  /*8450*/  FMUL.FTZ R57, R221, R57 ;  /* 0x00000039dd397220 */ /* 0x000fe20000410000 */
[C---:B------:R-:W-:Y:S01]  /*8460*/  FADD.FTZ R10, -R0.reuse, R10 ;  /* 0x0000000a000a7221 */ /* 0x040fe20000010100 */
[----:B------:R-:W-:Y:S01]  /*8470*/  FADD.FTZ R11, -R0, R11 ;  /* 0x0000000b000b7221 */ /* 0x000fe20000010100 */
[----:B------:R-:W-:Y:S01]  /*8480*/  FMUL.FTZ R56, R222, R56 ;  /* 0x00000038de387220 */ /* 0x000fe20000410000 */
        /* <DEDUP_REMOVED lines=9> */
[C---:B------:R-:W-:Y:S01]  /*8520*/  FADD.FTZ R62, -R0.reuse, R62 ;  /* 0x0000003e003e7221 */ /* 0x040fe20000010100 */
[C---:B------:R-:W-:Y:S01]  /*8530*/  FADD.FTZ R43, -R0.reuse, R43 ;  /* 0x0000002b002b7221 */ /* 0x040fe20000010100 */
[----:B------:R-:W-:Y:S01]  /*8540*/  FADD.FTZ R46, -R0, R46 ;  /* 0x0000002e002e7221 */ /* 0x000fe20000010100 */
[----:B------:R-:W-:Y:S01]  /*8550*/  F2FP.F16.F32.PACK_AB R32, R32, R34 ;  /* 0x000000222020723e */ /* 0x000fe200000000ff */
[----:B------:R-:W-:Y:S01]  /*8560*/  FMUL.FTZ R62, R238, R62 ;  /* 0x0000003eee3e7220 */ /* 0x000fe20000410000 */
[----:B------:R-:W-:Y:S01]  /*8570*/  FADD.FTZ R42, -R0, R42 ;  /* 0x0000002a002a7221 */ /* 0x000fe20000010100 */
[----:B------:R-:W-:Y:S01]  /*8580*/  FMUL.FTZ R46, R250, R46 ;  /* 0x0000002efa2e7220 */ /* 0x000fe20000410000 */
[C---:B------:R-:W-:Y:S01]  /*8590*/  FADD.FTZ R58, -R0.reuse, R58 ;  /* 0x0000003a003a7221 */ /* 0x040fe20000010100 */
[C---:B------:R-:W-:Y:S01]  /*85a0*/  FADD.FTZ R59, -R0.reuse, R59 ;  /* 0x0000003b003b7221 */ /* 0x040fe20000010100 */
[----:B------:R-:W-:Y:S01]  /*85b0*/  FADD.FTZ R63, -R0, R63 ;  /* 0x0000003f003f7221 */ /* 0x000fe20000010100 */
[----:B------:R-:W-:Y:S01]  /*85c0*/  FFMA.FTZ R0, -R197, R197, 1 ;  /* 0x3f800000c5007423 */ /* 0x000fe200000101c5 */
[----:B------:R-:W-:Y:S01]  /*85d0*/  F2FP.F16.F32.PACK_AB R21, R21, R38 ;  /* 0x000000261515723e */ /* 0x000fe200000000ff */
[----:B------:R-:W-:Y:S01]  /*85e0*/  FMUL.FTZ R58, R248, R58 ;  /* 0x0000003af83a7220 */ /* 0x000fe20000410000 */
[----:B------:R-:W-:Y:S01]  /*85f0*/  FMUL.FTZ R63, R235, R63 ;  /* 0x0000003feb3f7220 */ /* 0x000fe20000410000 */
[----:B------:R-:W-:Y:S01]  /*8600*/  FMUL.FTZ R0, R0, UR17 ;  /* 0x0000001100007c20 */ /* 0x000fe20008410000 */
[----:B------:R-:W-:Y:S01]  /*8610*/  F2FP.F16.F32.PACK_AB R20, R20, R50 ;  /* 0x000000321414723e */ /* 0x000fe200000000ff */
[----:B------:R-:W-:Y:S01]  /*8620*/  FMUL.FTZ R59, R246, R59 ;  /* 0x0000003bf63b7220 */ /* 0x000fe20000410000 */
[----:B------:R-:W-:Y:S02]  /*8630*/  F2FP.F16.F32.PACK_AB R22, R22, R54 ;  /* 0x000000361616723e */ /* 0x000fe400000000ff */
[----:B------:R-:W-:Y:S02]  /*8640*/  F2FP.F16.F32.PACK_AB R36, R36, R37 ;  /* 0x000000252424723e */ /* 0x000fe400000000ff */
[----:B------:R-:W-:Y:S02]  /*8650*/  F2FP.F16.F32.PACK_AB R23, R23, R66 ;  /* 0x000000421717723e */ /* 0x000fe400000000ff */
[----:B------:R-:W-:Y:S02]  /*8660*/  LOP3.LUT R174, R183, 0x30, RZ, 0xc0, !PT ;  /* 0x00000030b7ae7812 */ /* 0x000fe400078ec0ff */
[----:B------:R-:W-:Y:S01]  /*8670*/  LOP3.LUT R245, R187, 0x38, RZ, 0xc0, !PT ;  /* 0x00000038bbf57812 */ /* 0x000fe200078ec0ff */
[----:B--2---:R-:W-:Y:S01]  /*8680*/  FMUL.FTZ R11, R137, R11 ;  /* 0x0000000b890b7220 */ /* 0x004fe20000410000 */
[----:B------:R-:W-:Y:S01]  /*8690*/  FMUL.FTZ R24, R53, R24 ;  /* 0x0000001835187220 */ /* 0x000fe20000410000 */
[----:B---3--:R-:W-:Y:S01]  /*86a0*/  FMUL.FTZ R25, R52, R25 ;  /* 0x0000001934197220 */ /* 0x008fe20000410000 */
[----:B------:R-:W2:Y:S01]  /*86b0*/  LDL.LU R53, [R1+0x38] ;  /* 0x0000380001357983 */ /* 0x000ea20000300800 */
[----:B------:R-:W-:Y:S01]  /*86c0*/  FMUL.FTZ R8, R136, R8 ;  /* 0x0000000888087220 */ /* 0x000fe20000410000 */
[----:B------:R-:W-:Y:S01]  /*86d0*/  FMUL.FTZ R9, R135, R9 ;  /* 0x0000000987097220 */ /* 0x000fe20000410000 */
[----:B----4-:R-:W-:Y:S01]  /*86e0*/  FMUL.FTZ R12, R65, R12 ;  /* 0x0000000c410c7220 */ /* 0x010fe20000410000 */
[----:B------:R-:W3:Y:S01]  /*86f0*/  LDL.LU R52, [R1+0x34] ;  /* 0x0000340001347983 */ /* 0x000ee20000300800 */
[----:B------:R-:W-:Y:S01]  /*8700*/  FMUL.FTZ R13, R64, R13 ;  /* 0x0000000d400d7220 */ /* 0x000fe20000410000 */
[----:B------:R-:W-:Y:S01]  /*8710*/  FMUL.FTZ R8, R8, R7 ;  /* 0x0000000708087220 */ /* 0x000fe20000410000 */
[----:B------:R-:W-:Y:S01]  /*8720*/  FMUL.FTZ R9, R9, R6 ;  /* 0x0000000609097220 */ /* 0x000fe20000410000 */
[----:B------:R-:W4:Y:S01]  /*8730*/  LDL.LU R136, [R1+0x30] ;  /* 0x0000300001887983 */ /* 0x000f220000300800 */
[----:B------:R-:W-:Y:S01]  /*8740*/  FMUL.FTZ R13, R13, R3 ;  /* 0x000000030d0d7220 */ /* 0x000fe20000410000 */
[----:B------:R-:W-:Y:S01]  /*8750*/  FFMA.FTZ R3, -R208, R208, 1 ;  /* 0x3f800000d0037423 */ /* 0x000fe200000101d0 */
[----:B------:R-:W-:Y:S01]  /*8760*/  FFMA.FTZ R6, -R214, R214, 1 ;  /* 0x3f800000d6067423 */ /* 0x000fe200000101d6 */
[----:B------:R-:W4:Y:S01]  /*8770*/  LDL.LU R135, [R1+0x2c] ;  /* 0x00002c0001877983 */ /* 0x000f220000300800 */
[----:B------:R-:W-:Y:S01]  /*8780*/  FMUL.FTZ R12, R12, R5 ;  /* 0x000000050c0c7220 */ /* 0x000fe20000410000 */
[----:B------:R-:W-:Y:S01]  /*8790*/  FMUL.FTZ R3, R3, UR17 ;  /* 0x0000001103037c20 */ /* 0x000fe20008410000 */
[----:B------:R-:W-:Y:S01]  /*87a0*/  FMUL.FTZ R6, R6, UR17 ;  /* 0x0000001106067c20 */ /* 0x000fe20008410000 */
[----:B------:R-:W4:Y:S01]  /*87b0*/  LDL.LU R65, [R1+0x20] ;  /* 0x0000200001417983 */ /* 0x000f220000300800 */
[----:B------:R-:W-:Y:S01]  /*87c0*/  FFMA.FTZ R5, -R209, R209, 1 ;  /* 0x3f800000d1057423 */ /* 0x000fe200000101d1 */
[----:B------:R-:W-:Y:S01]  /*87d0*/  FMUL.FTZ R17, R29, R3 ;  /* 0x000000031d117220 */ /* 0x000fe20000410000 */
[----:B------:R-:W-:Y:S01]  /*87e0*/  F2FP.F16.F32.PACK_AB R3, R9, R8 ;  /* 0x000000080903723e */ /* 0x000fe200000000ff */
[----:B------:R-:W4:Y:S01]  /*87f0*/  LDL.LU R64, [R1+0x1c] ;  /* 0x00001c0001407983 */ /* 0x000f220000300800 */
[----:B------:R-:W-:Y:S01]  /*8800*/  FMUL.FTZ R18, R25, R6 ;  /* 0x0000000619127220 */ /* 0x000fe20000410000 */
[----:B------:R-:W-:Y:S01]  /*8810*/  FFMA.FTZ R6, -R204, R204, 1 ;  /* 0x3f800000cc067423 */ /* 0x000fe200000101cc */
[----:B------:R-:W-:Y:S01]  /*8820*/  FMUL.FTZ R5, R5, UR17 ;  /* 0x0000001105057c20 */ /* 0x000fe20008410000 */
[----:B------:R1:W-:Y:S01]  /*8830*/  STS [R154+0x16000], R3 ;  /* 0x016000039a007388 */ /* 0x0003e20000000800 */
[----:B------:R-:W-:Y:S01]  /*8840*/  F2FP.F16.F32.PACK_AB R19, R13, R12 ;  /* 0x0000000c0d13723e */ /* 0x000fe200000000ff */
[----:B------:R-:W-:Y:S01]  /*8850*/  FMUL.FTZ R6, R6, UR17 ;  /* 0x0000001106067c20 */ /* 0x000fe20008410000 */
[----:B------:R-:W-:Y:S01]  /*8860*/  FMUL.FTZ R28, R28, R5 ;  /* 0x000000051c1c7220 */ /* 0x000fe20000410000 */
        /* <DEDUP_REMOVED lines=9> */
[----:B------:R-:W-:Y:S01]  /*8900*/  FMUL.FTZ R44, R44, R5 ;  /* 0x000000052c2c7220 */ /* 0x000fe20000410000 */
[----:B------:R-:W-:Y:S01]  /*8910*/  FFMA.FTZ R5, -R175, R175, 1 ;  /* 0x3f800000af057423 */ /* 0x000fe200000101af */
[----:B------:R-:W-:Y:S01]  /*8920*/  FMUL.FTZ R4, R4, UR17 ;  /* 0x0000001104047c20 */ /* 0x000fe20008410000 */
[----:B------:R-:W-:Y:S01]  /*8930*/  FMUL.FTZ R13, R61, R2 ;  /* 0x000000023d0d7220 */ /* 0x000fe20000410000 */
[----:B------:R-:W-:Y:S01]  /*8940*/  FFMA.FTZ R2, -R243, R243, 1 ;  /* 0x3f800000f3027423 */ /* 0x000fe200000101f3 */
[----:B------:R-:W-:Y:S01]  /*8950*/  FMUL.FTZ R5, R5, UR17 ;  /* 0x0000001105057c20 */ /* 0x000fe20008410000 */
[----:B------:R-:W-:Y:S01]  /*8960*/  FMUL.FTZ R60, R60, R4 ;  /* 0x000000043c3c7220 */ /* 0x000fe20000410000 */
[----:B------:R-:W-:Y:S01]  /*8970*/  FMUL.FTZ R56, R56, R6 ;  /* 0x0000000638387220 */ /* 0x000fe20000410000 */
[----:B------:R-:W-:Y:S01]  /*8980*/  FMUL.FTZ R4, R2, UR17 ;  /* 0x0000001102047c20 */ /* 0x000fe20008410000 */
[----:B------:R-:W-:Y:S01]  /*8990*/  FFMA.FTZ R2, -R239, R239, 1 ;  /* 0x3f800000ef027423 */ /* 0x000fe200000101ef */
[----:B------:R-:W-:Y:S01]  /*89a0*/  FMUL.FTZ R16, R57, R5 ;  /* 0x0000000539107220 */ /* 0x000fe20000410000 */
[----:B------:R-:W-:Y:S01]  /*89b0*/  FFMA.FTZ R7, -R215, R215, 1 ;  /* 0x3f800000d7077423 */ /* 0x000fe200000101d7 */
[----:B-1----:R-:W-:Y:S01]  /*89c0*/  FFMA.FTZ R3, -R244, R244, 1 ;  /* 0x3f800000f4037423 */ /* 0x002fe200000101f4 */
[----:B------:R-:W-:Y:S01]  /*89d0*/  FMUL.FTZ R2, R2, UR17 ;  /* 0x0000001102027c20 */ /* 0x000fe20008410000 */
[----:B------:R-:W-:Y:S01]  /*89e0*/  FMUL.FTZ R11, R11, R4 ;  /* 0x000000040b0b7220 */ /* 0x000fe20000410000 */
[----:B------:R-:W-:Y:S01]  /*89f0*/  FMUL.FTZ R7, R7, UR17 ;  /* 0x0000001107077c20 */ /* 0x000fe20008410000 */
[----:B------:R-:W-:Y:S01]  /*8a00*/  FMUL.FTZ R5, R3, UR17 ;  /* 0x0000001103057c20 */ /* 0x000fe20008410000 */
[----:B------:R-:W-:Y:S01]  /*8a10*/  FFMA.FTZ R3, -R241, R241, 1 ;  /* 0x3f800000f1037423 */ /* 0x000fe200000101f1 */
[----:B------:R-:W-:Y:S01]  /*8a20*/  FFMA.FTZ R8, -R220, R220, 1 ;  /* 0x3f800000dc087423 */ /* 0x000fe200000101dc */
[----:B------:R-:W-:Y:S01]  /*8a30*/  FMUL.FTZ R24, R24, R7 ;  /* 0x0000000718187220 */ /* 0x000fe20000410000 */
[----:B------:R-:W-:Y:S01]  /*8a40*/  FMUL.FTZ R10, R10, R5 ;  /* 0x000000050a0a7220 */ /* 0x000fe20000410000 */
[----:B------:R-:W-:Y:S01]  /*8a50*/  FMUL.FTZ R3, R3, UR17 ;  /* 0x0000001103037c20 */ /* 0x000fe20008410000 */
[----:B------:R-:W-:Y:S01]  /*8a60*/  FFMA.FTZ R7, -R206, R206, 1 ;  /* 0x3f800000ce077423 */ /* 0x000fe200000101ce */
[----:B------:R-:W-:Y:S01]  /*8a70*/  F2FP.F16.F32.PACK_AB R17, R17, R28 ;  /* 0x0000001c1111723e */ /* 0x000fe200000000ff */
[----:B------:R-:W-:Y:S01]  /*8a80*/  FMUL.FTZ R8, R8, UR17 ;  /* 0x0000001108087c20 */ /* 0x000fe20008410000 */
[----:B------:R-:W-:Y:S01]  /*8a90*/  F2FP.F16.F32.PACK_AB R18, R18, R24 ;  /* 0x000000181212723e */ /* 0x000fe200000000ff */
[----:B------:R-:W-:Y:S01]  /*8aa0*/  FMUL.FTZ R7, R7, UR17 ;  /* 0x0000001107077c20 */ /* 0x000fe20008410000 */
[----:B------:R-:W-:Y:S02]  /*8ab0*/  F2FP.F16.F32.PACK_AB R9, R9, R44 ;  /* 0x0000002c0909723e */ /* 0x000fe400000000ff */
[----:B------:R-:W-:Y:S01]  /*8ac0*/  F2FP.F16.F32.PACK_AB R16, R16, R56 ;  /* 0x000000381010723e */ /* 0x000fe200000000ff */
[----:B------:R-:W-:Y:S01]  /*8ad0*/  FMUL.FTZ R7, R40, R7 ;  /* 0x0000000728077220 */ /* 0x000fe20000410000 */
[----:B------:R-:W-:Y:S04]  /*8ae0*/  F2FP.F16.F32.PACK_AB R13, R13, R60 ;  /* 0x0000003c0d0d723e */ /* 0x000fe800000000ff */
[----:B------:R-:W-:Y:S01]  /*8af0*/  F2FP.F16.F32.PACK_AB R12, R12, R7 ;  /* 0x000000070c0c723e */ /* 0x000fe200000000ff */
[----:B------:R-:W-:Y:S04]  /*8b00*/  FFMA.FTZ R7, -R218, R218, 1 ;  /* 0x3f800000da077423 */ /* 0x000fe800000101da */
[----:B------:R-:W-:Y:S01]  /*8b10*/  FMUL.FTZ R7, R7, UR17 ;  /* 0x0000001107077c20 */ /* 0x000fe20008410000 */
[----:B--2---:R-:W-:Y:S02]  /*8b20*/  FMUL.FTZ R14, R53, R14 ;  /* 0x0000000e350e7220 */ /* 0x004fe40000410000 */
[----:B------:R-:W2:Y:S01]  /*8b30*/  LDL.LU R53, [R1+0x4] ;  /* 0x0000040001357983 */ /* 0x000ea20000300800 */
[----:B---3--:R-:W-:Y:S01]  /*8b40*/  FMUL.FTZ R15, R52, R15 ;  /* 0x0000000f340f7220 */ /* 0x008fe20000410000 */
[----:B------:R-:W-:Y:S02]  /*8b50*/  FMUL.FTZ R14, R14, R3 ;  /* 0x000000030e0e7220 */ /* 0x000fe40000410000 */
[----:B------:R-:W3:Y:S01]  /*8b60*/  LDL.LU R52, [R1] ;  /* 0x0000000001347983 */ /* 0x000ee20000300800 */
[----:B------:R-:W-:Y:S01]  /*8b70*/  FFMA.FTZ R3, -R234, R234, 1 ;  /* 0x3f800000ea037423 */ /* 0x000fe200000101ea */
[----:B------:R-:W-:Y:S01]  /*8b80*/  FMUL.FTZ R5, R15, R2 ;  /* 0x000000020f057220 */ /* 0x000fe20000410000 */
[----:B------:R-:W-:Y:S01]  /*8b90*/  FFMA.FTZ R2, -R233, R233, 1 ;  /* 0x3f800000e9027423 */ /* 0x000fe200000101e9 */
[----:B----4-:R-:W-:Y:S01]  /*8ba0*/  FMUL.FTZ R26, R136, R26 ;  /* 0x0000001a881a7220 */ /* 0x010fe20000410000 */
[----:B------:R-:W-:Y:S01]  /*8bb0*/  FMUL.FTZ R6, R3, UR17 ;  /* 0x0000001103067c20 */ /* 0x000fe20008410000 */
[----:B------:R-:W-:Y:S01]  /*8bc0*/  FMUL.FTZ R27, R135, R27 ;  /* 0x0000001b871b7220 */ /* 0x000fe20000410000 */
[----:B------:R-:W-:Y:S01]  /*8bd0*/  FMUL.FTZ R4, R2, UR17 ;  /* 0x0000001102047c20 */ /* 0x000fe20008410000 */
[----:B------:R-:W-:Y:S01]  /*8be0*/  FFMA.FTZ R2, -R229, R229, 1 ;  /* 0x3f800000e5027423 */ /* 0x000fe200000101e5 */
[----:B------:R-:W-:Y:S01]  /*8bf0*/  FMUL.FTZ R26, R26, R6 ;  /* 0x000000061a1a7220 */ /* 0x000fe20000410000 */
[----:B------:R-:W-:Y:S01]  /*8c00*/  F2FP.F16.F32.PACK_AB R6, R11, R10 ;  /* 0x0000000a0b06723e */ /* 0x000fe200000000ff */
[----:B------:R-:W-:Y:S01]  /*8c10*/  FFMA.FTZ R3, -R230, R230, 1 ;  /* 0x3f800000e6037423 */ /* 0x000fe200000101e6 */
[----:B------:R-:W-:Y:S01]  /*8c20*/  FMUL.FTZ R2, R2, UR17 ;  /* 0x0000001102027c20 */ /* 0x000fe20008410000 */
[----:B------:R-:W-:Y:S01]  /*8c30*/  F2FP.F16.F32.PACK_AB R5, R5, R14 ;  /* 0x0000000e0505723e */ /* 0x000fe200000000ff */
[----:B------:R-:W-:Y:S01]  /*8c40*/  FMUL.FTZ R31, R64, R31 ;  /* 0x0000001f401f7220 */ /* 0x000fe20000410000 */
[----:B------:R-:W-:Y:S01]  /*8c50*/  STS [R154+0x16400], R6 ;  /* 0x016400069a007388 */ /* 0x000fe20000000800 */
[----:B------:R-:W-:Y:S01]  /*8c60*/  FMUL.FTZ R27, R27, R4 ;  /* 0x000000041b1b7220 */ /* 0x000fe20000410000 */
[----:B------:R-:W-:Y:S01]  /*8c70*/  FMUL.FTZ R30, R65, R30 ;  /* 0x0000001e411e7220 */ /* 0x000fe20000410000 */
[----:B------:R-:W-:Y:S01]  /*8c80*/  FMUL.FTZ R31, R31, R2 ;  /* 0x000000021f1f7220 */ /* 0x000fe20000410000 */
[----:B------:R-:W-:Y:S01]  /*8c90*/  FFMA.FTZ R2, -R212, R212, 1 ;  /* 0x3f800000d4027423 */ /* 0x000fe200000101d4 */
[----:B------:R-:W-:Y:S01]  /*8ca0*/  STS [R161+0x16000], R19 ;  /* 0x01600013a1007388 */ /* 0x000fe20000000800 */
[----:B------:R-:W-:Y:S01]  /*8cb0*/  FMUL.FTZ R3, R3, UR17 ;  /* 0x0000001103037c20 */ /* 0x000fe20008410000 */
[----:B------:R-:W-:Y:S01]  /*8cc0*/  FFMA.FTZ R4, -R213, R213, 1 ;  /* 0x3f800000d5047423 */ /* 0x000fe200000101d5 */
[----:B------:R-:W-:Y:S01]  /*8cd0*/  FMUL.FTZ R2, R2, UR17 ;  /* 0x0000001102027c20 */ /* 0x000fe20008410000 */
[----:B------:R-:W-:Y:S01]  /*8ce0*/  STS [R161+0x16400], R5 ;  /* 0x01640005a1007388 */ /* 0x000fe20000000800 */
[----:B------:R-:W-:Y:S01]  /*8cf0*/  FMUL.FTZ R30, R30, R3 ;  /* 0x000000031e1e7220 */ /* 0x000fe20000410000 */
[----:B------:R-:W-:Y:S01]  /*8d00*/  F2FP.F16.F32.PACK_AB R3, R27, R26 ;  /* 0x0000001a1b03723e */ /* 0x000fe200000000ff */
[----:B------:R-:W-:Y:S01]  /*8d10*/  FMUL.FTZ R47, R47, R2 ;  /* 0x000000022f2f7220 */ /* 0x000fe20000410000 */
[----:B------:R-:W-:Y:S01]  /*8d20*/  FFMA.FTZ R2, -R199, R199, 1 ;  /* 0x3f800000c7027423 */ /* 0x000fe200000101c7 */
[----:B------:R-:W-:Y:S01]  /*8d30*/  STS [R157+0x14000], R134 ;  /* 0x014000869d007388 */ /* 0x000fe20000000800 */
[----:B------:R-:W-:Y:S02]  /*8d40*/  FMUL.FTZ R4, R4, UR17 ;  /* 0x0000001104047c20 */ /* 0x000fe40008410000 */
[----:B------:R-:W-:Y:S01]  /*8d50*/  FMUL.FTZ R2, R2, UR17 ;  /* 0x0000001102027c20 */ /* 0x000fe20008410000 */
[----:B------:R-:W-:Y:S01]  /*8d60*/  STS [R157+0x14400], R33 ;  /* 0x014400219d007388 */ /* 0x000fe20000000800 */
[----:B------:R-:W-:Y:S01]  /*8d70*/  FMUL.FTZ R46, R46, R4 ;  /* 0x000000042e2e7220 */ /* 0x000fe20000410000 */
[----:B------:R-:W-:Y:S01]  /*8d80*/  FFMA.FTZ R4, -R205, R205, 1 ;  /* 0x3f800000cd047423 */ /* 0x000fe200000101cd */
[----:B------:R-:W-:Y:S01]  /*8d90*/  FMUL.FTZ R62, R62, R2 ;  /* 0x000000023e3e7220 */ /* 0x000fe20000410000 */
[----:B------:R-:W-:Y:S01]  /*8da0*/  STS [R160+0x14000], R133 ;  /* 0x01400085a0007388 */ /* 0x000fe20000000800 */
[----:B------:R-:W-:Y:S01]  /*8db0*/  F2FP.F16.F32.PACK_AB R2, R31, R30 ;  /* 0x0000001e1f02723e */ /* 0x000fe200000000ff */
[----:B------:R-:W-:Y:S02]  /*8dc0*/  FMUL.FTZ R4, R4, UR17 ;  /* 0x0000001104047c20 */ /* 0x000fe40008410000 */
[----:B------:R-:W-:Y:S04]  /*8dd0*/  STS [R160+0x14400], R32 ;  /* 0x01440020a0007388 */ /* 0x000fe80000000800 */
[----:B------:R-:W-:Y:S04]  /*8de0*/  STS [R157+0x16000], R18 ;  /* 0x016000129d007388 */ /* 0x000fe80000000800 */
[----:B------:R1:W-:Y:S04]  /*8df0*/  STS [R157+0x16400], R3 ;  /* 0x016400039d007388 */ /* 0x0003e80000000800 */
[----:B------:R-:W-:Y:S04]  /*8e00*/  STS [R160+0x16000], R17 ;  /* 0x01600011a0007388 */ /* 0x000fe80000000800 */
[----:B------:R4:W-:Y:S04]  /*8e10*/  STS [R160+0x16400], R2 ;  /* 0x01640002a0007388 */ /* 0x0009e80000000800 */
[----:B------:R-:W-:Y:S04]  /*8e20*/  STS [R156+-0x8000], R132 ;  /* 0xff8000849c007388 */ /* 0x000fe80000000800 */
[----:B------:R-:W-:Y:S04]  /*8e30*/  STS [R156+-0x7c00], R21 ;  /* 0xff8400159c007388 */ /* 0x000fe80000000800 */
[----:B------:R-:W-:Y:S04]  /*8e40*/  STS [R159+-0x8000], R49 ;  /* 0xff8000319f007388 */ /* 0x000fe80000000800 */
[----:B------:R-:W-:Y:S01]  /*8e50*/  STS [R159+-0x7c00], R20 ;  /* 0xff8400149f007388 */ /* 0x000fe20000000800 */
[----:B-1----:R-:W-:Y:S03]  /*8e60*/  SHF.R.U32.HI R3, RZ, 0x4, R188 ;  /* 0x00000004ff037819 */ /* 0x002fe600000116bc */
[----:B------:R-:W-:Y:S01]  /*8e70*/  STS [R156+-0x6000], R12 ;  /* 0xffa0000c9c007388 */ /* 0x000fe20000000800 */
[----:B------:R-:W-:Y:S03]  /*8e80*/  LOP3.LUT R136, R3, 0x8, RZ, 0xc0, !PT ;  /* 0x0000000803887812 */ /* 0x000fe600078ec0ff */
[----:B------:R-:W3:Y:S01]  /*8e90*/  LDL.LU.64 R50, [R1+0x48] ;  /* 0x0000480001327983 */ /* 0x000ee20000300a00 */
[----:B----4-:R-:W-:Y:S04]  /*8ea0*/  LOP3.LUT R2, R189, 0x1c0, RZ, 0xc0, !PT ;  /* 0x000001c0bd027812 */ /* 0x010fe800078ec0ff */
[----:B------:R-:W-:Y:S04]  /*8eb0*/  LOP3.LUT R2, R2, 0x38, R187, 0xf8, !PT ;  /* 0x0000003802027812 */ /* 0x000fe800078ef8bb */
[----:B------:R-:W-:Y:S04]  /*8ec0*/  LOP3.LUT R2, R2, R136, R184, 0x1e, !PT ;  /* 0x0000008802027212 */ /* 0x000fe800078e1eb8 */
[----:B------:R-:W-:Y:S04]  /*8ed0*/  LOP3.LUT R2, R2, 0x200, R189, 0xf8, !PT ;  /* 0x0000020002027812 */ /* 0x000fe800078ef8bd */
[----:B------:R-:W-:Y:S04]  /*8ee0*/  LEA R2, R2, UR4, 0x1 ;  /* 0x0000000402027c11 */ /* 0x000fe8000f8e08ff */
[----:B------:R-:W-:Y:S01]  /*8ef0*/  IADD3 R3, PT, PT, R153, R2, RZ ;  /* 0x0000000299037210 */ /* 0x000fe20007ffe0ff */
[----:B--2---:R-:W-:Y:S01]  /*8f00*/  FMUL.FTZ R42, R53, R42 ;  /* 0x0000002a352a7220 */ /* 0x004fe20000410000 */
[----:B---3--:R-:W-:Y:S03]  /*8f10*/  FMUL.FTZ R43, R52, R43 ;  /* 0x0000002b342b7220 */ /* 0x008fe60000410000 */
[----:B------:R-:W-:Y:S01]  /*8f20*/  FMUL.FTZ R42, R42, R8 ;  /* 0x000000082a2a7220 */ /* 0x000fe20000410000 */
[----:B------:R-:W-:Y:S01]  /*8f30*/  FMUL.FTZ R8, R63, R0 ;  /* 0x000000003f087220 */ /* 0x000fe20000410000 */
[----:B------:R-:W1:Y:S01]  /*8f40*/  LDC R52, c[0x0][0x44c] ;  /* 0x00011300ff347b82 */ /* 0x000e620000000800 */
[----:B------:R-:W-:Y:S01]  /*8f50*/  FMUL.FTZ R43, R43, R7 ;  /* 0x000000072b2b7220 */ /* 0x000fe20000410000 */
[----:B------:R-:W-:Y:S02]  /*8f60*/  FFMA.FTZ R7, -R207, R207, 1 ;  /* 0x3f800000cf077423 */ /* 0x000fe400000101cf */
[----:B------:R-:W-:Y:S02]  /*8f70*/  F2FP.F16.F32.PACK_AB R8, R8, R62 ;  /* 0x0000003e0808723e */ /* 0x000fe400000000ff */
[----:B------:R-:W-:Y:S01]  /*8f80*/  FMUL.FTZ R7, R7, UR17 ;  /* 0x0000001107077c20 */ /* 0x000fe20008410000 */
[----:B------:R-:W-:Y:S03]  /*8f90*/  F2FP.F16.F32.PACK_AB R0, R43, R42 ;  /* 0x0000002a2b00723e */ /* 0x000fe600000000ff */
[----:B------:R-:W-:Y:S01]  /*8fa0*/  FMUL.FTZ R58, R58, R7 ;  /* 0x000000073a3a7220 */ /* 0x000fe20000410000 */
[----:B------:R-:W-:Y:S01]  /*8fb0*/  FMUL.FTZ R7, R59, R4 ;  /* 0x000000043b077220 */ /* 0x000fe20000410000 */
[----:B------:R-:W-:Y:S01]  /*8fc0*/  F2FP.F16.F32.PACK_AB R4, R47, R46 ;  /* 0x0000002e2f04723e */ /* 0x000fe200000000ff */
[----:B------:R2:W-:Y:S03]  /*8fd0*/  STS [R156+-0x5c00], R0 ;  /* 0xffa400009c007388 */ /* 0x0005e60000000800 */
[----:B------:R-:W-:Y:S01]  /*8fe0*/  F2FP.F16.F32.PACK_AB R7, R7, R58 ;  /* 0x0000003a0707723e */ /* 0x000fe200000000ff */
[----:B------:R-:W-:Y:S04]  /*8ff0*/  STS [R159+-0x6000], R9 ;  /* 0xffa000099f007388 */ /* 0x000fe80000000800 */
[----:B------:R-:W-:Y:S01]  /*9000*/  STS [R159+-0x5c00], R4 ;  /* 0xffa400049f007388 */ /* 0x000fe20000000800 */
[----:B-1----:R-:W-:Y:S03]  /*9010*/  IMAD R145, R52, UR16, RZ ;  /* 0x0000001034917c24 */ /* 0x002fe6000f8e02ff */
[----:B------:R-:W-:Y:S04]  /*9020*/  STS [R155+-0x8000], R48 ;  /* 0xff8000309b007388 */ /* 0x000fe80000000800 */
[----:B------:R-:W-:Y:S04]  /*9030*/  STS [R155+-0x7c00], R22 ;  /* 0xff8400169b007388 */ /* 0x000fe80000000800 */
[----:B------:R-:W-:Y:S04]  /*9040*/  STS [R158+-0x8000], R36 ;  /* 0xff8000249e007388 */ /* 0x000fe80000000800 */
[----:B------:R-:W-:Y:S01]  /*9050*/  STS [R158+-0x7c00], R23 ;  /* 0xff8400179e007388 */ /* 0x000fe20000000800 */
[----:B--2---:R-:W-:Y:S03]  /*9060*/  LOP3.LUT R0, R191, 0x30, R183, 0xf8, !PT ;  /* 0x00000030bf007812 */ /* 0x004fe600078ef8b7 */
[----:B------:R-:W-:Y:S01]  /*9070*/  STS [R155+-0x6000], R16 ;  /* 0xffa000109b007388 */ /* 0x000fe20000000800 */
[----:B------:R-:W-:Y:S03]  /*9080*/  LOP3.LUT R0, R0, 0x1c0, R189, 0xf8, !PT ;  /* 0x000001c000007812 */ /* 0x000fe600078ef8bd */
[----:B------:R-:W-:Y:S01]  /*9090*/  STS [R155+-0x5c00], R7 ;  /* 0xffa400079b007388 */ /* 0x000fe20000000800 */
[--C-:B------:R-:W-:Y:S03]  /*90a0*/  LOP3.LUT R0, R0, 0x38, R187.reuse, 0x78, !PT ;  /* 0x0000003800007812 */ /* 0x100fe600078e78bb */
[----:B------:R-:W-:Y:S01]  /*90b0*/  STS [R158+-0x6000], R13 ;  /* 0xffa0000d9e007388 */ /* 0x000fe20000000800 */
[----:B------:R-:W-:Y:S03]  /*90c0*/  LOP3.LUT R0, R0, 0x200, R190, 0xf8, !PT ;  /* 0x0000020000007812 */ /* 0x000fe600078ef8be */
[----:B------:R-:W-:Y:S01]  /*90d0*/  STS [R158+-0x5c00], R8 ;  /* 0xffa400089e007388 */ /* 0x000fe20000000800 */
[----:B------:R-:W-:Y:S01]  /*90e0*/  LEA R0, R0, UR4, 0x1 ;  /* 0x0000000400007c11 */ /* 0x000fe2000f8e08ff */
        /* <DEDUP_REMOVED lines=90> */
[----:B------:R-:W-:Y:S02]  /*9690*/  LEA R4, -R145, RZ, 0x7 ;  /* 0x000000ff91047211 */ /* 0x000fe400078e39ff */
[----:B------:R-:W-:Y:S02]  /*96a0*/  LOP3.LUT R5, R187, 0x1f8, RZ, 0xc0, !PT ;  /* 0x000001f8bb057812 */ /* 0x000fe400078ec0ff */
[-C--:B-1----:R-:W-:Y:S05]  /*96b0*/  HMMA.16816.F32 R68, R12, R20.reuse, R68 ;  /* 0x000000140c44723c */ /* 0x082fea0000001844 */
[C---:B------:R-:W-:Y:S02]  /*96c0*/  LEA R6, P0, R4.reuse, R50, 0x2 ;  /* 0x0000003204067211 */ /* 0x040fe400078010ff */
[----:B------:R-:W-:Y:S01]  /*96d0*/  LOP3.LUT R5, R5, 0x38, R188, 0x78, !PT ;  /* 0x0000003805057812 */ /* 0x000fe200078e78bc */
[C---:B------:R-:W-:Y:S04]  /*96e0*/  HMMA.16816.F32 R72, R32.reuse, R20, R72 ;  /* 0x000000142048723c */ /* 0x040fe80000001848 */
[----:B------:R-:W-:Y:S02]  /*96f0*/  MOV R176, R6 ;  /* 0x0000000600b07202 */ /* 0x000fe40000000f00 */
[----:B------:R-:W-:Y:S02]  /*9700*/  LEA.HI.X.SX32 R4, R4, R51, 0x2, P0 ;  /* 0x0000003304047211 */ /* 0x000fe400000f16ff */
[-C--:B------:R-:W-:Y:S03]  /*9710*/  HMMA.16816.F32 R76, R32, R22.reuse, R76 ;  /* 0x00000016204c723c */ /* 0x080fe6000000184c */
[----:B------:R-:W-:Y:S02]  /*9720*/  MOV R177, R4 ;  /* 0x0000000400b17202 */ /* 0x000fe40000000f00 */
[----:B------:R-:W-:Y:S03]  /*9730*/  LOP3.LUT R5, R5, 0x1e00, R187, 0xf8, !PT ;  /* 0x00001e0005057812 */ /* 0x000fe600078ef8bb */
[C---:B------:R-:W-:Y:S01]  /*9740*/  HMMA.16816.F32 R80, R12.reuse, R22, R80 ;  /* 0x000000160c50723c */ /* 0x040fe20000001850 */
[----:B------:R1:W-:Y:S03]  /*9750*/  STL.64 [R1+0x48], R176 ;  /* 0x000048b001007387 */ /* 0x0003e60000100a00 */
[----:B------:R-:W-:Y:S04]  /*9760*/  LEA R137, R5, UR4, 0x1 ;  /* 0x0000000405897c11 */ /* 0x000fe8000f8e08ff */
[-C--:B------:R-:W-:Y:S08]  /*9770*/  HMMA.16816.F32 R84, R12, R36.reuse, R84 ;  /* 0x000000240c54723c */ /* 0x080ff00000001854 */
[C---:B------:R-:W-:Y:S08]  /*9780*/  HMMA.16816.F32 R88, R32.reuse, R36, R88 ;  /* 0x000000242058723c */ /* 0x040ff00000001858 */
[-C--:B------:R-:W-:Y:S08]  /*9790*/  HMMA.16816.F32 R92, R32, R38.reuse, R92 ;  /* 0x00000026205c723c */ /* 0x080ff0000000185c */
[----:B------:R-:W-:Y:S01]  /*97a0*/  HMMA.16816.F32 R96, R12, R38, R96 ;  /* 0x000000260c60723c */ /* 0x000fe20000001860 */
[----:B------:R-:W-:Y:S08]  /*97b0*/  @!UPT UIADD3 URZ, UPT, UPT, URZ, URZ, URZ ;  /* 0x000000fffffff290 */ /* 0x000ff0000fffe0ff */
[----:B-1----:R-:W-:Y:S11]  /*97c0*/  BRA.U !UP0, `(.L_x_1081) ;  /* 0x0000000108b47547 */ /* 0x002ff6000b800000 */
[----:B------:R-:W2:Y:S01]  /*97d0*/  LDL.LU R51, [R1+0x5c] ;  /* 0x00005c0001337983 */ /* 0x000ea20000300800 */
[----:B------:R-:W1:Y:S01]  /*97e0*/  LDC R12, c[0x0][0x590] ;  /* 0x00016400ff0c7b82 */ /* 0x000e620000000800 */
[C---:B------:R-:W-:Y:S02]  /*97f0*/  ISETP.GE.AND P1, PT, R245.reuse, UR13, PT ;  /* 0x0000000df5007c0c */ /* 0x040fe4000bf26270 */
[----:B------:R-:W3:Y:S01]  /*9800*/  LDL.LU R50, [R1+0x60] ;  /* 0x0000600001327983 */ /* 0x000ee20000300800 */
[----:B------:R-:W-:Y:S04]  /*9810*/  IADD3 R5, P0, PT, RZ, -UR30, RZ ;  /* 0x8000001eff057c10 */ /* 0x000fe8000ff1e0ff */
[----:B------:R-:W4:Y:S01]  /*9820*/  LDC R13, c[0x0][0x594] ;  /* 0x00016500ff0d7b82 */ /* 0x000f220000000800 */
[C---:B-1----:R-:W-:Y:S02]  /*9830*/  IMAD.SHL.U32 R4, R12.reuse, 0x80, RZ ;  /* 0x000000800c047824 */ /* 0x042fe400078e00ff */
[C---:B------:R-:W-:Y:S02]  /*9840*/  IMAD.SHL.U32 R8, R12.reuse, 0x40, RZ ;  /* 0x000000400c087824 */ /* 0x040fe400078e00ff */
[----:B------:R-:W-:Y:S01]  /*9850*/  IMAD.X R4, RZ, RZ, ~R4, P0 ;  /* 0x000000ffff047224 */ /* 0x000fe200000e0e04 */
[----:B------:R-:W-:Y:S02]  /*9860*/  ISETP.GE.AND P0, PT, R245, UR13, PT ;  /* 0x0000000df5007c0c */ /* 0x000fe4000bf06270 */
[----:B----4-:R-:W-:Y:S02]  /*9870*/  SHF.L.U64.HI R7, R12, 0x6, R13 ;  /* 0x000000060c077819 */ /* 0x010fe4000001020d */
[----:B------:R-:W-:Y:S04]  /*9880*/  SHF.R.S64 R5, R5, 0x1f, R4 ;  /* 0x0000001f05057819 */ /* 0x000fe80000001004 */
[----:B---3--:R-:W-:Y:S04]  /*9890*/  IADD3 R50, P4, PT, R5, R50, RZ ;  /* 0x0000003205327210 */ /* 0x008fe80007f9e0ff */
[----:B--2---:R-:W-:Y:S01]  /*98a0*/  LEA.HI.X.SX32 R51, R4, R51, 0x1, P4 ;  /* 0x0000003304337211 */ /* 0x004fe200020f0eff */
[----:B------:R1:W-:Y:S01]  /*98b0*/  STL [R1+0x60], R50 ;  /* 0x0000603201007387 */ /* 0x0003e20000100800 */
[----:B------:R-:W-:Y:S01]  /*98c0*/  @!P1 IMAD.MOV.U32 R10, RZ, RZ, R50 ;  /* 0x000000ffff0a9224 */ /* 0x000fe200078e0032 */
[----:B------:R-:W-:Y:S02]  /*98d0*/  IADD3 R4, P4, PT, R8, R50, RZ ;  /* 0x0000003208047210 */ /* 0x000fe40007f9e0ff */
[----:B------:R1:W-:Y:S01]  /*98e0*/  STL [R1+0x5c], R51 ;  /* 0x00005c3301007387 */ /* 0x0003e20000100800 */
        /* <DEDUP_REMOVED lines=27> */
.L_x_1081:
[----:B------:R-:W-:Y:S01]  /*9aa0*/  LDSM.16.M88.4 R32, [R148+0x14000] ;  /* 0x014000009420783b */ /* 0x000fe20000000200 */
[----:B------:R-:W-:Y:S01]  /*9ab0*/  PLOP3.LUT P4, PT, PT, PT, UP0, 0x80, 0x8 ;  /* 0x000000000008781c */ /* 0x000fe20003f8f008 */
[----:B------:R-:W-:Y:S01]  /*9ac0*/  IMAD.MOV.U32 R194, RZ, RZ, 0x4 ;  /* 0x00000004ffc27424 */ /* 0x000fe200078e00ff */
[----:B------:R-:W-:Y:S01]  /*9ad0*/  @UP0 UIADD3 UR14, UP1, UPT, UR52, -0x200, URZ ;  /* 0xfffffe00340e0890 */ /* 0x000fe2000ff3e0ff */
[----:B------:R-:W2:Y:S01]  /*9ae0*/  LDSM.16.MT88.4 R16, [R2+0xc000] ;  /* 0x00c000000210783b */ /* 0x000ea20000004200 */
[----:B------:R-:W-:Y:S02]  /*9af0*/  ULOP3.LUT UR9, UR34, 0x1, URZ, 0xc0, !UPT ;  /* 0x0000000122097892 */ /* 0x000fe4000f8ec0ff */
[----:B------:R-:W-:Y:S01]  /*9b00*/  @UP0 UIADD3.X UR12, UPT, UPT, UR53, -0x1, URZ, UP1, !UPT ;  /* 0xffffffff350c0890 */ /* 0x000fe20008ffe4ff */
[----:B------:R-:W3:Y:S01]  /*9b10*/  LDSM.16.M88.4 R28, [R148+0x16000] ;  /* 0x01600000941c783b */ /* 0x000ee20000000200 */
[----:B------:R-:W-:Y:S03]  /*9b20*/  @UP0 UIADD3 UR10, UP1, UPT, UR10, -0x200, URZ ;  /* 0xfffffe000a0a0890 */ /* 0x000fe6000ff3e0ff */
[----:B------:R-:W4:Y:S01]  /*9b30*/  LDSM.16.MT88.4 R36, [R3+0xc000] ;  /* 0x00c000000324783b */ /* 0x000f220000004200 */
[----:B------:R-:W-:Y:S02]  /*9b40*/  @UP0 UIADD3.X UR11, UPT, UPT, UR11, -0x1, URZ, UP1, !UPT ;  /* 0xffffffff0b0b0890 */ /* 0x000fe40008ffe4ff */
[----:B------:R-:W-:Y:S01]  /*9b50*/  UISETP.NE.U32.AND UP1, UPT, UR9, 0x1, UPT ;  /* 0x000000010900788c */ /* 0x000fe2000bf25070 */
[----:B------:R-:W5:Y:S04]  /*9b60*/  LDL R193, [R1+0x58] ;  /* 0x0000580001c17983 */ /* 0x000f680000100800 */
[----:B------:R-:W-:Y:S01]  /*9b70*/  LDSM.16.M88.4 R40, [R151+0x14000] ;  /* 0x014000009728783b */ /* 0x000fe20000000200 */
[----:B------:R-:W-:Y:S03]  /*9b80*/  PLOP3.LUT P1, PT, PT, PT, UP1, 0x80, 0x8 ;  /* 0x000000000008781c */ /* 0x000fe60003f2f018 */
[----:B------:R-:W5:Y:S04]  /*9b90*/  LDL R192, [R1+0x78] ;  /* 0x0000780001c07983 */ /* 0x000f680000100800 */
[----:B------:R-:W4:Y:S04]  /*9ba0*/  LDSM.16.MT88.4 R44, [R2+0xc800] ;  /* 0x00c80000022c783b */ /* 0x000f280000004200 */
[----:B------:R-:W5:Y:S04]  /*9bb0*/  LDL R179, [R1+0x74] ;  /* 0x0000740001b37983 */ /* 0x000f680000100800 */
[----:B-1----:R-:W1:Y:S04]  /*9bc0*/  LDSM.16.M88.4 R48, [R151+0x16000] ;  /* 0x016000009730783b */ /* 0x002e680000000200 */
[----:B------:R-:W5:Y:S01]  /*9bd0*/  LDL R178, [R1+0x70] ;  /* 0x0000700001b27983 */ /* 0x000f620000100800 */
[-C--:B--2---:R-:W-:Y:S03]  /*9be0*/  HMMA.16816.F32 R4, R32, R16.reuse, RZ ;  /* 0x000000102004723c */ /* 0x084fe600000018ff */
[----:B------:R-:W2:Y:S04]  /*9bf0*/  LDSM.16.MT88.4 R52, [R3+0xc800] ;  /* 0x00c800000334783b */ /* 0x000ea80000004200 */
[----:B------:R-:W5:Y:S01]  /*9c00*/  LDL R175, [R1+0x6c] ;  /* 0x00006c0001af7983 */ /* 0x000f620000100800 */
[C---:B---3--:R-:W-:Y:S03]  /*9c10*/  HMMA.16816.F32 R8, R28.reuse, R16, RZ ;  /* 0x000000101c08723c */ /* 0x048fe600000018ff */
[----:B------:R-:W-:Y:S04]  /*9c20*/  LDSM.16.M88.4 R56, [R149+0x14000] ;  /* 0x014000009538783b */ /* 0x000fe80000000200 */
[----:B------:R-:W3:Y:S01]  /*9c30*/  LDSM.16.MT88.4 R60, [R2+0xd000] ;  /* 0x00d00000023c783b */ /* 0x000ee20000004200 */
[-C--:B------:R-:W-:Y:S03]  /*9c40*/  HMMA.16816.F32 R12, R28, R18.reuse, RZ ;  /* 0x000000121c0c723c */ /* 0x080fe600000018ff */
[----:B------:R-:W3:Y:S04]  /*9c50*/  LDSM.16.M88.4 R64, [R149+0x16000] ;  /* 0x016000009540783b */ /* 0x000ee80000000200 */
[----:B------:R-:W3:Y:S01]  /*9c60*/  LDSM.16.MT88.4 R132, [R3+0xd000] ;  /* 0x00d000000384783b */ /* 0x000ee20000004200 */
[C---:B------:R-:W-:Y:S08]  /*9c70*/  HMMA.16816.F32 R16, R32.reuse, R18, RZ ;  /* 0x000000122010723c */ /* 0x040ff000000018ff */
[-C--:B----4-:R-:W-:Y:S08]  /*9c80*/  HMMA.16816.F32 R20, R32, R36.reuse, RZ ;  /* 0x000000242014723c */ /* 0x090ff000000018ff */
[C---:B------:R-:W-:Y:S08]  /*9c90*/  HMMA.16816.F32 R24, R28.reuse, R36, RZ ;  /* 0x000000241c18723c */ /* 0x040ff000000018ff */
[-C--:B------:R-:W-:Y:S08]  /*9ca0*/  HMMA.16816.F32 R28, R28, R38.reuse, RZ ;  /* 0x000000261c1c723c */ /* 0x080ff000000018ff */
[----:B------:R-:W-:Y:S01]  /*9cb0*/  HMMA.16816.F32 R32, R32, R38, RZ ;  /* 0x000000262020723c */ /* 0x000fe200000018ff */
[----:B------:R-:W-:Y:S07]  /*9cc0*/  LDSM.16.M88.4 R36, [R144+0x14000] ;  /* 0x014000009024783b */ /* 0x000fee0000000200 */
[-C--:B------:R-:W-:Y:S08]  /*9cd0*/  HMMA.16816.F32 R4, R40, R44.reuse, R4 ;  /* 0x0000002c2804723c */ /* 0x080ff00000001804 */
[C---:B-1----:R-:W-:Y:S08]  /*9ce0*/  HMMA.16816.F32 R8, R48.reuse, R44, R8 ;  /* 0x0000002c3008723c */ /* 0x042ff00000001808 */
        /* <DEDUP_REMOVED lines=8> */
[----:B------:R-:W4:Y:S04]  /*9d70*/  LDSM.16.MT88.4 R40, [R3+0xd800] ;  /* 0x00d800000328783b */ /* 0x000f280000004200 */
[----:B------:R-:W-:Y:S03]  /*9d80*/  LDSM.16.M88.4 R52, [R148+0x18000] ;  /* 0x018000009434783b */ /* 0x000fe60000000200 */
[-C--:B---3--:R-:W-:Y:S08]  /*9d90*/  HMMA.16816.F32 R4, R56, R60.reuse, R4 ;  /* 0x0000003c3804723c */ /* 0x088ff00000001804 */
[C---:B------:R-:W-:Y:S08]  /*9da0*/  HMMA.16816.F32 R8, R64.reuse, R60, R8 ;  /* 0x0000003c4008723c */ /* 0x040ff00000001808 */
[-C--:B------:R-:W-:Y:S08]  /*9db0*/  HMMA.16816.F32 R12, R64, R62.reuse, R12 ;  /* 0x0000003e400c723c */ /* 0x080ff0000000180c */
[C---:B------:R-:W-:Y:S01]  /*9dc0*/  HMMA.16816.F32 R16, R56.reuse, R62, R16 ;  /* 0x0000003e3810723c */ /* 0x040fe20000001810 */
[----:B------:R-:W3:Y:S07]  /*9dd0*/  LDSM.16.MT88.4 R60, [R2+0xe000] ;  /* 0x00e00000023c783b */ /* 0x000eee0000004200 */
[-C--:B------:R-:W-:Y:S08]  /*9de0*/  HMMA.16816.F32 R20, R56, R132.reuse, R20 ;  /* 0x000000843814723c */ /* 0x080ff00000001814 */
[C---:B------:R-:W-:Y:S08]  /*9df0*/  HMMA.16816.F32 R24, R64.reuse, R132, R24 ;  /* 0x000000844018723c */ /* 0x040ff00000001818 */
[-C--:B------:R-:W-:Y:S01]  /*9e00*/  HMMA.16816.F32 R28, R64, R134.reuse, R28 ;  /* 0x00000086401c723c */ /* 0x080fe2000000181c */
[----:B------:R-:W3:Y:S07]  /*9e10*/  LDSM.16.M88.4 R64, [R148+0x1a000] ;  /* 0x01a000009440783b */ /* 0x000eee0000000200 */
[----:B------:R-:W-:Y:S01]  /*9e20*/  HMMA.16816.F32 R32, R56, R134, R32 ;  /* 0x000000863820723c */ /* 0x000fe20000001820 */
[----:B------:R-:W-:Y:S07]  /*9e30*/  LDSM.16.MT88.4 R56, [R3+0xe800] ;  /* 0x00e800000338783b */ /* 0x000fee0000004200 */
[-C--:B-1----:R-:W-:Y:S08]  /*9e40*/  HMMA.16816.F32 R4, R36, R44.reuse, R4 ;  /* 0x0000002c2404723c */ /* 0x082ff00000001804 */
[C---:B--2---:R-:W-:Y:S08]  /*9e50*/  HMMA.16816.F32 R8, R48.reuse, R44, R8 ;  /* 0x0000002c3008723c */ /* 0x044ff00000001808 */
[-C--:B------:R-:W-:Y:S08]  /*9e60*/  HMMA.16816.F32 R12, R48, R46.reuse, R12 ;  /* 0x0000002e300c723c */ /* 0x080ff0000000180c */
[C---:B------:R-:W-:Y:S01]  /*9e70*/  HMMA.16816.F32 R16, R36.reuse, R46, R16 ;  /* 0x0000002e2410723c */ /* 0x040fe20000001810 */
[----:B------:R-:W1:Y:S07]  /*9e80*/  LDSM.16.MT88.4 R44, [R3+0xe000] ;  /* 0x00e00000032c783b */ /* 0x000e6e0000004200 */
[-C--:B----4-:R-:W-:Y:S08]  /*9e90*/  HMMA.16816.F32 R20, R36, R40.reuse, R20 ;  /* 0x000000282414723c */ /* 0x090ff00000001814 */
[C---:B------:R-:W-:Y:S08]  /*9ea0*/  HMMA.16816.F32 R24, R48.reuse, R40, R24 ;  /* 0x000000283018723c */ /* 0x040ff00000001818 */
[-C--:B------:R-:W-:Y:S01]  /*9eb0*/  HMMA.16816.F32 R28, R48, R42.reuse, R28 ;  /* 0x0000002a301c723c */ /* 0x080fe2000000181c */
[----:B------:R-:W-:Y:S07]  /*9ec0*/  LDSM.16.M88.4 R48, [R151+0x1a000] ;  /* 0x01a000009730783b */ /* 0x000fee0000000200 */
[----:B------:R-:W-:Y:S01]  /*9ed0*/  HMMA.16816.F32 R32, R36, R42, R32 ;  /* 0x0000002a2420723c */ /* 0x000fe20000001820 */
[----:B------:R-:W-:Y:S03]  /*9ee0*/  LDSM.16.MT88.4 R40, [R2+0xe800] ;  /* 0x00e800000228783b */ /* 0x000fe60000004200 */
[C---:B------:R-:W-:Y:S04]  /*9ef0*/  IMAD.SHL.U32 R36, R145.reuse, 0x8, RZ ;  /* 0x0000000891247824 */ /* 0x040fe800078e00ff */
[-C--:B---3--:R-:W-:Y:S05]  /*9f00*/  HMMA.16816.F32 R4, R52, R60.reuse, R4 ;  /* 0x0000003c3404723c */ /* 0x088fea0000001804 */
[C---:B------:R-:W-:Y:S03]  /*9f10*/  LEA R168, P0, R36.reuse, R176, 0x2 ;  /* 0x000000b024a87211 */ /* 0x040fe600078010ff */
[C---:B------:R-:W-:Y:S04]  /*9f20*/  HMMA.16816.F32 R8, R64.reuse, R60, R8 ;  /* 0x0000003c4008723c */ /* 0x040fe80000001808 */
[----:B------:R-:W-:Y:S02]  /*9f30*/  LEA.HI.X.SX32 R169, R36, R177, 0x2, P0 ;  /* 0x000000b124a97211 */ /* 0x000fe400000f16ff */
[----:B------:R-:W2:Y:S01]  /*9f40*/  LDSM.16.M88.4 R36, [R151+0x18000] ;  /* 0x018000009724783b */ /* 0x000ea20000000200 */
        /* <DEDUP_REMOVED lines=20> */
[C---:B------:R-:W-:Y:S02]  /*a090*/  LEA R154, P0, R145.reuse, R156, 0x5 ;  /* 0x0000009c919a7211 */ /* 0x040fe400078028ff */
[-C--:B--2---:R-:W-:Y:S05]  /*a0a0*/  HMMA.16816.F32 R4, R36, R40.reuse, R4 ;  /* 0x000000282404723c */ /* 0x084fea0000001804 */
        /* <DEDUP_REMOVED lines=24> */
[C---:B--2---:R-:W-:Y:S01]  /*a230*/  LEA.HI.X.SX32 R149, R145.reuse, R133, 0x5, P0 ;  /* 0x0000008591957211 */ /* 0x044fe200000f2eff */
        /* <DEDUP_REMOVED lines=16> */
[C---:B------:R-:W-:Y:S02]  /*a340*/  LEA.HI.X.SX32 R61, R145.reuse, R63, 0x5, P0 ;  /* 0x0000003f913d7211 */ /* 0x040fe400000f2eff */
[----:B-1----:R-:W-:Y:S02]  /*a350*/  @P4 SHF.R.U32.HI R2, RZ, 0x2, R188 ;  /* 0x00000002ff024819 */ /* 0x002fe400000116bc */
[-C--:B------:R-:W-:Y:S03]  /*a360*/  HMMA.16816.F32 R28, R40, R38.reuse, R28 ;  /* 0x00000026281c723c */ /* 0x080fe6000000181c */
[----:B-----5:R-:W-:Y:S05]  /*a370*/  @P4 LOP3.LUT R193, R174, 0x7, R2, 0xf8, !PT ;  /* 0x00000007aec14812 */ /* 0x020fea00078ef802 */
[----:B------:R-:W-:Y:S01]  /*a380*/  HMMA.16816.F32 R32, R44, R38, R32 ;  /* 0x000000262c20723c */ /* 0x000fe20000001820 */
[----:B------:R1:W3:Y:S04]  /*a390*/  LDSM.16.MT88.4 R36, [R3+0xf800] ;  /* 0x00f800000324783b */ /* 0x0002e80000004200 */
[----:B------:R-:W-:Y:S03]  /*a3a0*/  @P4 STL [R1+0x58], R193 ;  /* 0x000058c101004387 */ /* 0x000fe60000100800 */
        /* <DEDUP_REMOVED lines=10> */
[----:B------:R-:W2:Y:S01]  /*a450*/  @P4 LDG.E R192, desc[UR32][R2.64+-0x200] ;  /* 0xfffe002002c04981 */ /* 0x000ea2000c1e1900 */
[----:B------:R-:W-:Y:S02]  /*a460*/  UISETP.GT.AND UP0, UPT, UR34, UR42, UPT ;  /* 0x0000002a2200728c */ /* 0x000fe4000bf04270 */
[C---:B------:R-:W-:Y:S01]  /*a470*/  LEA.HI.X.SX32 R47, R145.reuse, R53, 0x5, P0 ;  /* 0x00000035912f7211 */ /* 0x040fe200000f2eff */
[----:B------:R-:W4:Y:S01]  /*a480*/  @P4 LDG.E R179, desc[UR32][R2.64+-0x1e0] ;  /* 0xfffe202002b34981 */ /* 0x000f22000c1e1900 */
[C---:B------:R-:W-:Y:S02]  /*a490*/  LEA R44, P0, R145.reuse, R46, 0x5 ;  /* 0x0000002e912c7211 */ /* 0x040fe400078028ff */
[-C--:B---3--:R-:W-:Y:S01]  /*a4a0*/  HMMA.16816.F32 R20, R48, R36.reuse, R20 ;  /* 0x000000243014723c */ /* 0x088fe20000001814 */
[----:B------:R-:W3:Y:S02]  /*a4b0*/  @P4 LDG.E R178, desc[UR32][R2.64+-0x100] ;  /* 0xffff002002b24981 */ /* 0x000ee4000c1e1900 */
        /* <DEDUP_REMOVED lines=87> */
[-C--:B--2---:R-:W-:Y:S01]  /*aa30*/  HMMA.16816.F32 R100, R8, R36.reuse, R100 ;  /* 0x000000240864723c */ /* 0x084fe20000001864 */
[----:B-----5:R2:W-:Y:S07]  /*aa40*/  @P4 STL [R1+0x6c], R175 ;  /* 0x00006caf01004387 */ /* 0x0205ee0000100800 */
[C---:B------:R-:W-:Y:S08]  /*aa50*/  HMMA.16816.F32 R104, R40.reuse, R36, R104 ;  /* 0x000000242868723c */ /* 0x040ff00000001868 */
[-C--:B------:R-:W-:Y:S08]  /*aa60*/  HMMA.16816.F32 R108, R40, R38.reuse, R108 ;  /* 0x00000026286c723c */ /* 0x080ff0000000186c */
[C---:B------:R-:W-:Y:S01]  /*aa70*/  HMMA.16816.F32 R112, R8.reuse, R38, R112 ;  /* 0x000000260870723c */ /* 0x040fe20000001870 */
[----:B------:R-:W5:Y:S04]  /*aa80*/  LDSM.16.MT88.4 R36, [R2+0x2000] ;  /* 0x002000000224783b */ /* 0x000f680000004200 */
[----:B--2---:R-:W2:Y:S03]  /*aa90*/  LDL.LU R175, [R1+0x10] ;  /* 0x0000100001af7983 */ /* 0x004ea60000300800 */
[-C--:B------:R-:W-:Y:S01]  /*aaa0*/  HMMA.16816.F32 R116, R8, R44.reuse, R116 ;  /* 0x0000002c0874723c */ /* 0x080fe20000001874 */
[----:B------:R-:W-:Y:S04]  /*aab0*/  @P4 STL [R1+0x78], R192 ;  /* 0x000078c001004387 */ /* 0x000fe80000100800 */
[----:B----4-:R-:W-:Y:S03]  /*aac0*/  @P4 STL [R1+0x74], R179 ;  /* 0x000074b301004387 */ /* 0x010fe60000100800 */
[C---:B------:R-:W-:Y:S01]  /*aad0*/  HMMA.16816.F32 R120, R40.reuse, R44, R120 ;  /* 0x0000002c2878723c */ /* 0x040fe20000001878 */
[----:B---3--:R-:W-:Y:S07]  /*aae0*/  @P4 STL [R1+0x70], R178 ;  /* 0x000070b201004387 */ /* 0x008fee0000100800 */
        /* <DEDUP_REMOVED lines=20> */
[----:B------:R-:W4:Y:S07]  /*ac30*/  LDSM.16.MT88.4 R28, [R0+0x1b000] ;  /* 0x01b00000001c783b */ /* 0x000f2e0000004200 */
[-C--:B-----5:R-:W-:Y:S08]  /*ac40*/  HMMA.16816.F32 R116, R20, R36.reuse, R116 ;  /* 0x000000241474723c */ /* 0x0a0ff00000001874 */
[C---:B------:R-:W-:Y:S08]  /*ac50*/  HMMA.16816.F32 R120, R32.reuse, R36, R120 ;  /* 0x000000242078723c */ /* 0x040ff00000001878 */
[-C--:B------:R-:W-:Y:S01]  /*ac60*/  HMMA.16816.F32 R124, R32, R38.reuse, R124 ;  /* 0x00000026207c723c */ /* 0x080fe2000000187c */
[----:B------:R-:W-:Y:S07]  /*ac70*/  LDSM.16.MT88.4 R32, [R180+0x3800] ;  /* 0x00380000b420783b */ /* 0x000fee0000004200 */
[----:B------:R-:W-:Y:S01]  /*ac80*/  HMMA.16816.F32 R128, R20, R38, R128 ;  /* 0x000000261480723c */ /* 0x000fe20000001880 */
[----:B------:R-:W5:Y:S04]  /*ac90*/  LDSM.16.MT88.4 R20, [R2+0x3000] ;  /* 0x003000000214783b */ /* 0x000f680000004200 */
[----:B------:R-:W-:Y:S03]  /*aca0*/  LDSM.16.MT88.4 R36, [R0+0x1b800] ;  /* 0x01b800000024783b */ /* 0x000fe60000004200 */
[-C--:B-1----:R-:W-:Y:S08]  /*acb0*/  HMMA.16816.F32 R100, R8, R12.reuse, R100 ;  /* 0x0000000c0864723c */ /* 0x082ff00000001864 */
[C---:B------:R-:W-:Y:S08]  /*acc0*/  HMMA.16816.F32 R104, R40.reuse, R12, R104 ;  /* 0x0000000c2868723c */ /* 0x040ff00000001868 */
[-C--:B------:R-:W-:Y:S08]  /*acd0*/  HMMA.16816.F32 R108, R40, R14.reuse, R108 ;  /* 0x0000000e286c723c */ /* 0x080ff0000000186c */
[C---:B------:R-:W-:Y:S01]  /*ace0*/  HMMA.16816.F32 R112, R8.reuse, R14, R112 ;  /* 0x0000000e0870723c */ /* 0x040fe20000001870 */
[----:B------:R1:W5:Y:S07]  /*acf0*/  LDSM.16.MT88.4 R12, [R0+0x17800] ;  /* 0x01780000000c783b */ /* 0x00036e0000004200 */
        /* <DEDUP_REMOVED lines=12> */
[-C--:B-----5:R-:W-:Y:S08]  /*adc0*/  HMMA.16816.F32 R116, R4, R20.reuse, R116 ;  /* 0x000000140474723c */ /* 0x0a0ff00000001874 */
[C---:B------:R-:W-:Y:S08]  /*add0*/  HMMA.16816.F32 R120, R28.reuse, R20, R120 ;  /* 0x000000141c78723c */ /* 0x040ff00000001878 */
[-C--:B------:R-:W-:Y:S08]  /*ade0*/  HMMA.16816.F32 R124, R28, R22.reuse, R124 ;  /* 0x000000161c7c723c */ /* 0x080ff0000000187c */
[----:B------:R-:W-:Y:S08]  /*adf0*/  HMMA.16816.F32 R128, R4, R22, R128 ;  /* 0x000000160480723c */ /* 0x000ff00000001880 */
[-C--:B------:R-:W-:Y:S08]  /*ae00*/  HMMA.16816.F32 R100, R12, R32.reuse, R100 ;  /* 0x000000200c64723c */ /* 0x080ff00000001864 */
[C---:B------:R-:W-:Y:S04]  /*ae10*/  HMMA.16816.F32 R104, R36.reuse, R32, R104 ;  /* 0x000000202468723c */ /* 0x040fe80000001868 */
[----:B--2---:R-:W-:Y:S04]  /*ae20*/  VIADD R175, R175, 0xffffff80 ;  /* 0xffffff80afaf7836 */ /* 0x004fe80000000000 */
[-C--:B------:R-:W-:Y:S01]  /*ae30*/  HMMA.16816.F32 R108, R36, R34.reuse, R108 ;  /* 0x00000022246c723c */ /* 0x080fe2000000186c */
[----:B------:R1:W-:Y:S07]  /*ae40*/  STL [R1+0x10], R175 ;  /* 0x000010af01007387 */ /* 0x0003ee0000100800 */
[C---:B------:R-:W-:Y:S08]  /*ae50*/  HMMA.16816.F32 R112, R12.reuse, R34, R112 ;  /* 0x000000220c70723c */ /* 0x040ff00000001870 */
[-C--:B---3--:R-:W-:Y:S08]  /*ae60*/  HMMA.16816.F32 R116, R12, R40.reuse, R116 ;  /* 0x000000280c74723c */ /* 0x088ff00000001874 */
[C---:B------:R-:W-:Y:S08]  /*ae70*/  HMMA.16816.F32 R120, R36.reuse, R40, R120 ;  /* 0x000000282478723c */ /* 0x040ff00000001878 */
[-C--:B------:R-:W-:Y:S08]  /*ae80*/  HMMA.16816.F32 R124, R36, R42.reuse, R124 ;  /* 0x0000002a247c723c */ /* 0x080ff0000000187c */
[----:B------:R-:W-:Y:S01]  /*ae90*/  HMMA.16816.F32 R128, R12, R42, R128 ;  /* 0x0000002a0c80723c */ /* 0x000fe20000001880 */
[----:B------:R-:W-:Y:S08]  /*aea0*/  @!UPT UIADD3 URZ, UPT, UPT, URZ, URZ, URZ ;  /* 0x000000fffffff290 */ /* 0x000ff0000fffe0ff */
[----:B-1----:R-:W-:Y:S11]  /*aeb0*/  BRA.U UP0, `(.L_x_1082) ;  /* 0xffffff8d00607547 */ /* 0x002ff6000b83ffff */
        /* <DEDUP_REMOVED lines=10> */
[----:B------:R-:W-:-:S02]  /*af60*/  ISETP.NE.AND P0, PT, R184, RZ, PT ;  /* 0x000000ffb800720c */ /* 0x000fc40003f05270 */
[----:B------:R-:W-:Y:S02]  /*af70*/  LOP3.LUT R0, R0, R2, R136, 0xf6, !PT ;  /* 0x0000000200007212 */ /* 0x000fe400078ef688 */
[----:B------:R-:W-:Y:S02]  /*af80*/  ISETP.NE.AND P1, PT, R191, RZ, PT ;  /* 0x000000ffbf00720c */ /* 0x000fe40003f25270 */
        /* <DEDUP_REMOVED lines=118> */
.L_x_1083:
[----:B------:R-:W2:Y:S01]  /*b6f0*/  LDCU.64 UR10, c[0x0][0x5c0] ;  /* 0x0000b800ff0a77ac */ /* 0x000ea20008000a00 */
[----:B------:R-:W-:-:S04]  /*b700*/  UIADD3 UR8, UPT, UPT, UR36, UR38, URZ ;  /* 0x0000002624087290 */ /* 0x000fc8000fffe0ff */
[----:B--2---:R-:W-:Y:S02]  /*b710*/  UIMAD.WIDE.U32 UR12, UR8, UR10, URZ ;  /* 0x0000000a080c72a5 */ /* 0x004fe4000f8e00ff */
[----:B------:R-:W-:-:S04]  /*b720*/  UIMAD UR8, UR8, UR11, URZ ;  /* 0x0000000b080872a4 */ /* 0x000fc8000f8e02ff */
[----:B------:R-:W-:Y:S01]  /*b730*/  UIADD3 UR8, UPT, UPT, UR13, UR8, URZ ;  /* 0x000000080d087290 */ /* 0x000fe2000fffe0ff */
[----:B------:R-:W-:-:S05]  /*b740*/  UMOV UR34, UR12 ;  /* 0x0000000c00227c82 */ /* 0x000fca0008000000 */
[----:B-1----:R-:W-:Y:S02]  /*b750*/  MOV R0, UR8 ;  /* 0x0000000800007c02 */ /* 0x002fe40008000f00 */
.L_x_1084:
        /* <DEDUP_REMOVED lines=12> */
.L_x_1085:
[----:B------:R-:W1:Y:S01]  /*b820*/  LDCU.64 UR8, c[0x0][0x5c8] ;  /* 0x0000b900ff0877ac */ /* 0x000e620008000a00 */
[----:B------:R-:W-:-:S04]  /*b830*/  UIADD3 UR12, UPT, UPT, UR36, UR38, URZ ;  /* 0x00000026240c7290 */ /* 0x000fc8000fffe0ff */
[----:B-1----:R-:W-:Y:S02]  /*b840*/  UIMAD.WIDE.U32 UR16, UR12, UR8, URZ ;  /* 0x000000080c1072a5 */ /* 0x002fe4000f8e00ff */
[----:B------:R-:W-:-:S04]  /*b850*/  UIMAD UR12, UR12, UR9, URZ ;  /* 0x000000090c0c72a4 */ /* 0x000fc8000f8e02ff */
[----:B------:R-:W-:-:S06]  /*b860*/  UIADD3 UR12, UPT, UPT, UR17, UR12, URZ ;  /* 0x0000000c110c7290 */ /* 0x000fcc000fffe0ff */
[----:B------:R-:W-:-:S07]  /*b870*/  MOV R20, UR12 ;  /* 0x0000000c00147c02 */ /* 0x000fce0008000f00 */
.L_x_1086:
        /* <DEDUP_REMOVED lines=29> */
[----:B------:R-:W-:Y:S02]  /*ba50*/  ISETP.GE.OR P6, PT, R188, UR35, P6 ;  /* 0x00000023bc007c0c */ /* 0x000fe4000b7c6670 */
        /* <DEDUP_REMOVED lines=14> */
.L_x_1088:
[----:B------:R-:W-:Y:S05]  /*bb40*/  BSYNC.RECONVERGENT B0 ;  /* 0x0000000000007941 */ /* 0x000fea0003800200 */
.L_x_1087:
        /* <DEDUP_REMOVED lines=12> */
.L_x_1090:
[----:B------:R-:W-:Y:S05]  /*bc10*/  BSYNC.RECONVERGENT B0 ;  /* 0x0000000000007941 */ /* 0x000fea0003800200 */
.L_x_1089:
        /* <DEDUP_REMOVED lines=14> */
.L_x_1092:
[----:B------:R-:W-:Y:S05]  /*bd00*/  BSYNC.RECONVERGENT B0 ;  /* 0x0000000000007941 */ /* 0x000fea0003800200 */
.L_x_1091:
        /* <DEDUP_REMOVED lines=15> */
.L_x_1094:
[----:B------:R-:W-:Y:S05]  /*be00*/  BSYNC.RECONVERGENT B0 ;  /* 0x0000000000007941 */ /* 0x000fea0003800200 */
.L_x_1093:
        /* <DEDUP_REMOVED lines=32> */
.L_x_1096:
[----:B------:R-:W-:Y:S05]  /*c010*/  BSYNC.RECONVERGENT B0 ;  /* 0x0000000000007941 */ /* 0x000fea0003800200 */
.L_x_1095:
        /* <DEDUP_REMOVED lines=12> */
.L_x_1098:
[----:B------:R-:W-:Y:S05]  /*c0e0*/  BSYNC.RECONVERGENT B0 ;  /* 0x0000000000007941 */ /* 0x000fea0003800200 */
.L_x_1097:
        /* <DEDUP_REMOVED lines=11> */
.L_x_1039:
[----:B------:R-:W-:Y:S05]  /*c1a0*/  BSYNC.RECONVERGENT B1 ;  /* 0x0000000000017941 */ /* 0x000fea0003800200 */
.L_x_1013:
        /* <DEDUP_REMOVED lines=11> */
.L_x_1100:
        /* <DEDUP_REMOVED lines=10> */
.L_x_1424:


//--------------------- .text._ZN5flash44flash_bwd_dq_dk_dv_loop_seqk_parallel_kernelI23Flash_bwd_kernel_traitsILi64ELi128ELi128ELi8ELi4ELi4ELi4ELb0ELb0EN7cutlass6half_tE19Flash_kernel_traitsILi64ELi128ELi128ELi8ES3_EELb1ELb1ELb0ELb0ELb1ELb1ELb0EEEvNS_16Flash_bwd_paramsE --------------------------
	.section	.text._ZN5flash44flash_bwd_dq_dk_dv_loop_seqk_parallel_kernelI23Flash_bwd_kernel_traitsILi64ELi128ELi128ELi8ELi4ELi4ELi4ELb0ELb0EN7cutlass6half_tE19Flash_kernel_traitsILi64ELi128ELi128ELi8ES3_EELb1ELb1ELb0ELb0ELb1ELb1ELb0EEEvNS_16Flash_bwd_paramsE,"ax",@progbits
	.align	128
        .global         _ZN5flash44flash_bwd_dq_dk_dv_loop_seqk_parallel_kernelI23Flash_bwd_kernel_traitsILi64ELi128ELi128ELi8ELi4ELi4ELi4ELb0ELb0EN7cutlass6half_tE19Flash_kernel_traitsILi64ELi128ELi128ELi8ES3_EELb1ELb1ELb0ELb0ELb1ELb1ELb0EEEvNS_16Flash_bwd_paramsE
        .type           _ZN5flash44flash_bwd_dq_dk_dv_loop_seqk_parallel_kernelI23Flash_bwd_kernel_traitsILi64ELi128ELi128ELi8ELi4ELi4ELi4ELb0ELb0EN7cutlass6half_tE19Flash_kernel_traitsILi64ELi128ELi128ELi8ES3_EELb1ELb1ELb0ELb0ELb1ELb1ELb0EEEvNS_16Flash_bwd_paramsE,@function
        .size           _ZN5flash44flash_bwd_dq_dk_dv_loop_seqk_parallel_kernelI23Flash_bwd_kernel_traitsILi64ELi128ELi128ELi8ELi4ELi4ELi4ELb0ELb0EN7cutlass6half_tE19Flash_kernel_traitsILi64ELi128ELi128ELi8ES3_EELb1ELb1ELb0ELb0ELb1ELb1ELb0EEEvNS_16Flash_bwd_paramsE,(.L_x_1425 - _ZN5flash44flash_bwd_dq_dk_dv_loop_seqk_parallel_kernelI23Flash_bwd_kernel_traitsILi64ELi128ELi128ELi8ELi4ELi4ELi4ELb0ELb0EN7cutlass6half_tE19Flash_kernel_traitsILi64ELi128ELi128ELi8ES3_EELb1ELb1ELb0ELb0ELb1ELb1ELb0EEEvNS_16Flash_bwd_paramsE)
        .other          _ZN5flash44flash_bwd_dq_dk_dv_loop_seqk_parallel_kernelI23Flash_bwd_kernel_traitsILi64ELi128ELi128ELi8ELi4ELi4ELi4ELb0ELb0EN7cutlass6half_tE19Flash_kernel_traitsILi64ELi128ELi128ELi8ES3_EELb1ELb1ELb0ELb0ELb1ELb1ELb0EEEvNS_16Flash_bwd_paramsE,@"STO_CUDA_ENTRY STV_DEFAULT"
_ZN5flash44flash_bwd_dq_dk_dv_loop_seqk_parallel_kernelI23Flash_bwd_kernel_traitsILi64ELi128ELi128ELi8ELi4ELi4ELi4ELb0ELb0EN7cutlass6half_tE19Flash_kernel_traitsILi64ELi128ELi128ELi8ES3_EELb1ELb1ELb0ELb0ELb1ELb1ELb0EEEvNS_16Flash_bwd_paramsE:
.text._ZN5flash44flash_bwd_dq_dk_dv_loop_seqk_parallel_kernelI23Flash_bwd_kernel_traitsILi64ELi128ELi128ELi8ELi4ELi4ELi4ELb0ELb0EN7cutlass6half_tE19Flash_kernel_traitsILi64ELi128ELi128ELi8ES3_EELb1ELb1ELb0ELb0ELb1ELb1ELb0EEEvNS_16Flash_bwd_paramsE:
        /* <DEDUP_REMOVED lines=11> */
[----:B------:R-:W2:Y:S01]  /*00b0*/  S2UR UR21, SR_CgaCtaId ;  /* 0x00000000001579c3 */ /* 0x000ea20000008800 */
[----:B------:R-:W3:Y:S01]  /*00c0*/  LDCU.64 UR10, c[0x0][0x470] ;  /* 0x00008e00ff0a77ac */ /* 0x000ee20008000a00 */
[----:B------:R-:W4:Y:S06]  /*00d0*/  LDCU.64 UR28, c[0x0][0x358] ;  /* 0x00006b00ff1c77ac */ /* 0x000f2c0008000a00 */
[----:B------:R-:W2:Y:S01]  /*00e0*/  S2UR UR24, SR_CTAID.Y ;  /* 0x00000000001879c3 */ /* 0x000ea20000002600 */
[----:B------:R-:W-:Y:S01]  /*00f0*/  UMOV UR25, URZ ;  /* 0x000000ff00197c82 */ /* 0x000fe20008000000 */
[----:B------:R-:W-:-:S06]  /*0100*/  UMOV UR26, URZ ;  /* 0x000000ff001a7c82 */ /* 0x000fcc0008000000 */
[----:B------:R-:W2:Y:S01]  /*0110*/  S2UR UR23, SR_CTAID.Z ;  /* 0x00000000001779c3 */ /* 0x000ea20000002700 */
[----:B-1----:R-:W-:-:S04]  /*0120*/  UISETP.NE.U32.AND UP3, UPT, UR8, URZ, UPT ;  /* 0x000000ff0800728c */ /* 0x002fc8000bf65070 */
[----:B------:R-:W-:Y:S02]  /*0130*/  UISETP.NE.AND.EX UP3, UPT, UR9, URZ, UPT, UP3 ;  /* 0x000000ff0900728c */ /* 0x000fe4000bf65330 */
[----:B---3--:R-:W-:Y:S01]  /*0140*/  UISETP.NE.U32.AND UP4, UPT, UR10, URZ, UPT ;  /* 0x000000ff0a00728c */ /* 0x008fe2000bf85070 */
[----:B------:R-:W1:Y:S03]  /*0150*/  S2UR UR20, SR_CTAID.Y ;  /* 0x00000000001479c3 */ /* 0x000e660000002600 */
[----:B------:R-:W-:-:S05]  /*0160*/  UISETP.NE.AND.EX UP4, UPT, UR11, URZ, UPT, UP4 ;  /* 0x000000ff0b00728c */ /* 0x000fca000bf85340 */
[----:B------:R-:W3:Y:S01]  /*0170*/  @!UP3 LDCU.64 UR4, c[0x0][0x488] ;  /* 0x00009100ff04b7ac */ /* 0x000ee20008000a00 */
[----:B------:R-:W1:Y:S01]  /*0180*/  S2UR UR22, SR_CTAID.Z ;  /* 0x00000000001679c3 */ /* 0x000e620000002700 */
[----:B------:R-:W5:Y:S01]  /*0190*/  @!UP3 LDCU.64 UR16, c[0x0][0x438] ;  /* 0x00008700ff10b7ac */ /* 0x000f620008000a00 */
[----:B---3--:R-:W-:-:S03]  /*01a0*/  @!UP3 UISETP.NE.U32.AND UP0, UPT, UR4, URZ, UPT ;  /* 0x000000ff0400b28c */ /* 0x008fc6000bf05070 */
[----:B------:R-:W-:Y:S01]  /*01b0*/  UMOV UR4, 0x400 ;  /* 0x0000040000047882 */ /* 0x000fe20000000000 */
[----:B------:R-:W-:Y:S02]  /*01c0*/  @!UP3 UISETP.NE.AND.EX UP0, UPT, UR5, URZ, UPT, UP0 ;  /* 0x000000ff0500b28c */ /* 0x000fe4000bf05300 */
[----:B--2---:R-:W-:Y:S02]  /*01d0*/  ULEA UR21, UR21, UR4, 0x18 ;  /* 0x0000000415157291 */ /* 0x004fe4000f8ec0ff */
[----:B-----5:R-:W-:-:S03]  /*01e0*/  @!UP3 USEL UR27, UR17, URZ, UP0 ;  /* 0x000000ff111bb287 */ /* 0x020fc60008000000 */
[----:B-1--4-:R-:W-:-:S09]  /*01f0*/  UMOV UR17, 0xffffc000 ;  /* 0xffffc00000117882 */ /* 0x012fd20000000000 */
.L_x_1108:
[----:B------:R-:W-:Y:S01]  /*0200*/  @UP4 ULEA UR6, UP1, UR24, UR10, 0x2 ;  /* 0x0000000a18064291 */ /* 0x000fe2000f8210ff */
[----:B------:R-:W-:Y:S01]  /*0210*/  PLOP3.LUT P1, PT, PT, PT, UP4, 0x80, 0x8 ;  /* 0x000000000008781c */ /* 0x000fe20003f2f048 */
[----:B------:R-:W-:Y:S01]  /*0220*/  @UP3 ULEA UR4, UP0, UR24, UR8, 0x2 ;  /* 0x0000000818043291 */ /* 0x000fe2000f8010ff */
[----:B------:R-:W-:Y:S01]  /*0230*/  PLOP3.LUT P0, PT, PT, PT, UP3, 0x80, 0x8 ;  /* 0x000000000008781c */ /* 0x000fe20003f0f038 */
[----:B------:R-:W-:Y:S02]  /*0240*/  @UP4 ULEA.HI.X UR7, UR24, UR11, URZ, 0x2, UP1 ;  /* 0x0000000b18074291 */ /* 0x000fe400088f14ff */
[----:B------:R-:W-:Y:S01]  /*0250*/  @UP3 ULEA.HI.X UR5, UR24, UR9, URZ, 0x2, UP0 ;  /* 0x0000000918053291 */ /* 0x000fe200080f14ff */
[----:B--2---:R-:W-:Y:S02]  /*0260*/  IMAD.U32 R4, RZ, RZ, UR6 ;  /* 0x00000006ff047e24 */ /* 0x004fe4000f8e00ff */
        /* <DEDUP_REMOVED lines=12> */
[----:B------:R-:W-:Y:S05]  /*0330*/  BRA.U UP0, `(.L_x_1101) ;  /* 0x0000009500a47547 */ /* 0x000fea000b800000 */
[----:B------:R-:W1:Y:S01]  /*0340*/  LDC R5, c[0x0][0x3e8] ;  /* 0x0000fa00ff057b82 */ /* 0x000e620000000800 */
[----:B------:R-:W2:Y:S01]  /*0350*/  S2R R6, SR_CTAID.Z ;  /* 0x0000000000067919 */ /* 0x000ea20000002700 */
[----:B------:R-:W3:Y:S01]  /*0360*/  LDCU.U8 UR4, c[0x0][0x548] ;  /* 0x0000a900ff0477ac */ /* 0x000ee20008000000 */
[----:B------:R-:W4:Y:S01]  /*0370*/  LDCU UR32, c[0x0][0x434] ;  /* 0x00008680ff2077ac */ /* 0x000f220008000800 */
[----:B------:R-:W1:Y:S01]  /*0380*/  LDCU.U8 UR38, c[0x0][0x5f0] ;  /* 0x0000be00ff2677ac */ /* 0x000e620008000000 */
[----:B------:R-:W-:Y:S02]  /*0390*/  USHF.L.U32 UR39, UR24, 0x7, URZ ;  /* 0x0000000718277899 */ /* 0x000fe400080006ff */
[----:B---3--:R-:W-:Y:S01]  /*03a0*/  UISETP.NE.AND UP0, UPT, UR4, URZ, UPT ;  /* 0x000000ff0400728c */ /* 0x008fe2000bf05270 */
[----:B-1----:R-:W-:Y:S01]  /*03b0*/  IABS R0, R5 ;  /* 0x0000000500007213 */ /* 0x002fe20000000000 */
[----:B----4-:R-:W-:-:S04]  /*03c0*/  UIADD3 UR5, UPT, UPT, UR32, 0x7f, URZ ;  /* 0x0000007f20057890 */ /* 0x010fc8000fffe0ff */
[----:B------:R-:W-:Y:S01]  /*03d0*/  IMAD.MOV.U32 R4, RZ, RZ, R0 ;  /* 0x000000ffff047224 */ /* 0x000fe200078e0000 */
[----:B------:R-:W-:-:S04]  /*03e0*/  USHF.R.S32.HI UR35, URZ, 0x1f, UR5 ;  /* 0x0000001fff237899 */ /* 0x000fc80008011405 */
[----:B------:R-:W1:Y:S01]  /*03f0*/  @UP0 LDCU UR34, c[0x0][0x454] ;  /* 0x00008a80ff2207ac */ /* 0x000e620008000800 */
[----:B------:R-:W3:Y:S01]  /*0400*/  I2F.RP R2, R4 ;  /* 0x0000000400027306 */ /* 0x000ee20000209400 */
[----:B--2---:R-:W-:Y:S01]  /*0410*/  IABS R6, R6 ;  /* 0x0000000600067213 */ /* 0x004fe20000000000 */
[----:B------:R-:W2:Y:S01]  /*0420*/  @!UP0 LDCU UR4, c[0x0][0x3e0] ;  /* 0x00007c00ff0487ac */ /* 0x000ea20008000800 */
[----:B------:R-:W-:-:S04]  /*0430*/  ULEA.HI UR35, UR35, UR5, URZ, 0x7 ;  /* 0x0000000523237291 */ /* 0x000fc8000f8f38ff */
[----:B------:R-:W-:Y:S01]  /*0440*/  USHF.R.S32.HI UR35, URZ, 0x7, UR35 ;  /* 0x00000007ff237899 */ /* 0x000fe20008011423 */
[----:B---3--:R-:W3:Y:S01]  /*0450*/  MUFU.RCP R2, R2 ;  /* 0x0000000200027308 */ /* 0x008ee20000001000 */
[----:B-1----:R-:W-:Y:S02]  /*0460*/  @UP0 UIMAD UR34, UR23, UR34, URZ ;  /* 0x00000022172202a4 */ /* 0x002fe4000f8e02ff */
[----:B--2---:R-:W-:Y:S02]  /*0470*/  @!UP0 UIMAD UR4, UR24, UR4, UR23 ;  /* 0x00000004180482a4 */ /* 0x004fe4000f8e0217 */
[----:B------:R-:W-:Y:S02]  /*0480*/  @UP0 UIMAD UR34, UR24, UR32, UR34 ;  /* 0x00000020182202a4 */ /* 0x000fe4000f8e0222 */
[----:B------:R-:W-:Y:S01]  /*0490*/  @!UP0 UIMAD UR34, UR4, UR32, URZ ;  /* 0x00000020042282a4 */ /* 0x000fe2000f8e02ff */
[----:B---3--:R-:W-:-:S04]  /*04a0*/  VIADD R2, R2, 0xffffffe ;  /* 0x0ffffffe02027836 */ /* 0x008fc80000000000 */
        /* <DEDUP_REMOVED lines=28> */
.L_x_1102:
[----:B------:R-:W1:Y:S01]  /*0670*/  LDCU UR33, c[0x0][0x3e0] ;  /* 0x00007c00ff2177ac */ /* 0x000e620008000800 */
[----:B------:R-:W2:Y:S01]  /*0680*/  LDCU UR40, c[0x0][0x444] ;  /* 0x00008880ff2877ac */ /* 0x000ea20008000800 */
[----:B-1----:R-:W-:-:S04]  /*0690*/  UIMAD UR33, UR24, UR33, UR23 ;  /* 0x00000021182172a4 */ /* 0x002fc8000f8e0217 */
[----:B--2---:R-:W-:-:S12]  /*06a0*/  UIMAD UR33, UR33, UR40, URZ ;  /* 0x00000028212172a4 */ /* 0x004fd8000f8e02ff */
.L_x_1103:
[----:B------:R-:W1:Y:S01]  /*06b0*/  S2R R183, SR_TID.X ;  /* 0x0000000000b77919 */ /* 0x000e620000002100 */
[----:B------:R-:W2:Y:S01]  /*06c0*/  LDCU.64 UR14, c[0x0][0x588] ;  /* 0x0000b100ff0e77ac */ /* 0x000ea20008000a00 */
[----:B------:R-:W3:Y:S01]  /*06d0*/  LDC.64 R18, c[0x0][0x3b0] ;  /* 0x0000ec00ff127b82 */ /* 0x000ee20000000a00 */
[----:B------:R-:W-:Y:S01]  /*06e0*/  ISETP.NE.AND P2, PT, RZ, UR38, PT ;  /* 0x00000026ff007c0c */ /* 0x000fe2000bf45270 */
[----:B------:R-:W4:Y:S01]  /*06f0*/  S2R R13, SR_CTAID.X ;  /* 0x00000000000d7919 */ /* 0x000f220000002500 */
[----:B------:R-:W5:Y:S01]  /*0700*/  LDCU.64 UR12, c[0x0][0x3a0] ;  /* 0x00007400ff0c77ac */ /* 0x000f620008000a00 */
[----:B------:R-:W-:Y:S02]  /*0710*/  CS2R R126, SRZ ;  /* 0x00000000007e7805 */ /* 0x000fe4000001ff00 */
[----:B------:R-:W-:Y:S02]  /*0720*/  CS2R R124, SRZ ;  /* 0x00000000007c7805 */ /* 0x000fe4000001ff00 */
[----:B------:R-:W-:Y:S01]  /*0730*/  CS2R R130, SRZ ;  /* 0x0000000000827805 */ /* 0x000fe2000001ff00 */
[----:B------:R-:W1:Y:S01]  /*0740*/  LDCU.64 UR4, c[0x0][0x3a8] ;  /* 0x00007500ff0477ac */ /* 0x000e620008000a00 */
[----:B------:R-:W4:Y:S01]  /*0750*/  LDC.64 R14, c[0x0][0x590] ;  /* 0x00016400ff0e7b82 */ /* 0x000f220000000a00 */
[----:B------:R-:W-:-:S02]  /*0760*/  CS2R R128, SRZ ;  /* 0x0000000000807805 */ /* 0x000fc4000001ff00 */
[----:B------:R-:W-:Y:S01]  /*0770*/  CS2R R122, SRZ ;  /* 0x00000000007a7805 */ /* 0x000fe2000001ff00 */
[----:B------:R-:W3:Y:S01]  /*0780*/  LDCU.64 UR6, c[0x0][0x3d0] ;  /* 0x00007a00ff0677ac */ /* 0x000ee20008000a00 */
[----:B------:R-:W-:Y:S02]  /*0790*/  CS2R R120, SRZ ;  /* 0x0000000000787805 */ /* 0x000fe4000001ff00 */
[----:B------:R-:W-:Y:S02]  /*07a0*/  CS2R R118, SRZ ;  /* 0x0000000000767805 */ /* 0x000fe4000001ff00 */
[----:B------:R-:W-:Y:S01]  /*07b0*/  CS2R R116, SRZ ;  /* 0x0000000000747805 */ /* 0x000fe2000001ff00 */
[----:B------:R-:W3:Y:S01]  /*07c0*/  LDCU.64 UR18, c[0x0][0x3d8] ;  /* 0x00007b00ff1277ac */ /* 0x000ee20008000a00 */
[----:B------:R-:W4:Y:S01]  /*07d0*/  LDC.64 R22, c[0x0][0x598] ;  /* 0x00016600ff167b82 */ /* 0x000f220000000a00 */
[----:B--2---:R-:W-:Y:S01]  /*07e0*/  IMAD.U32 R6, RZ, RZ, UR14 ;  /* 0x0000000eff067e24 */ /* 0x004fe2000f8e00ff */
[----:B------:R-:W-:Y:S01]  /*07f0*/  CS2R R110, SRZ ;  /* 0x00000000006e7805 */ /* 0x000fe2000001ff00 */
[----:B------:R-:W-:Y:S01]  /*0800*/  UIADD3 UR41, UPT, UPT, UR35, -0x1, URZ ;  /* 0xffffffff23297890 */ /* 0x000fe2000fffe0ff */
[----:B------:R-:W-:Y:S01]  /*0810*/  CS2R R108, SRZ ;  /* 0x00000000006c7805 */ /* 0x000fe2000001ff00 */
[----:B-----5:R-:W-:Y:S01]  /*0820*/  IMAD.U32 R4, RZ, RZ, UR12 ;  /* 0x0000000cff047e24 */ /* 0x020fe2000f8e00ff */
[----:B------:R-:W-:Y:S01]  /*0830*/  UIMAD.WIDE.U32 UR44, UR24, UR40, URZ ;  /* 0x00000028182c72a5 */ /* 0x000fe2000f8e00ff */
[----:B------:R-:W-:Y:S01]  /*0840*/  IMAD.U32 R9, RZ, RZ, UR13 ;  /* 0x0000000dff097e24 */ /* 0x000fe2000f8e00ff */
[----:B------:R-:W-:Y:S01]  /*0850*/  USHF.L.U32 UR14, UR41, 0x7, URZ ;  /* 0x00000007290e7899 */ /* 0x000fe200080006ff */
[----:B-1----:R-:W-:Y:S01]  /*0860*/  IMAD.U32 R8, RZ, RZ, UR4 ;  /* 0x00000004ff087e24 */ /* 0x002fe2000f8e00ff */
[----:B------:R-:W1:Y:S01]  /*0870*/  LDCU.64 UR12, c[0x0][0x380] ;  /* 0x00007000ff0c77ac */ /* 0x000e620008000a00 */
[----:B------:R-:W-:Y:S01]  /*0880*/  IMAD.U32 R10, RZ, RZ, UR5 ;  /* 0x00000005ff0a7e24 */ /* 0x000fe2000f8e00ff */
[----:B------:R-:W-:-:S02]  /*0890*/  CS2R R114, SRZ ;  /* 0x0000000000727805 */ /* 0x000fc4000001ff00 */
[----:B------:R-:W-:Y:S01]  /*08a0*/  CS2R R112, SRZ ;  /* 0x0000000000707805 */ /* 0x000fe2000001ff00 */
[----:B------:R-:W-:Y:S01]  /*08b0*/  IMAD.SHL.U32 R244, R183, 0x8, RZ ;  /* 0x00000008b7f47824 */ /* 0x000fe200078e00ff */
[--C-:B------:R-:W-:Y:S01]  /*08c0*/  SHF.R.U32.HI R25, RZ, 0x1, R183.reuse ;  /* 0x00000001ff197819 */ /* 0x100fe200000116b7 */
[----:B------:R-:W2:Y:S01]  /*08d0*/  LDCU.64 UR4, c[0x0][0x398] ;  /* 0x00007300ff0477ac */ /* 0x000ea20008000a00 */
[----:B------:R-:W-:Y:S02]  /*08e0*/  SHF.R.U32.HI R3, RZ, 0x2, R183 ;  /* 0x00000002ff037819 */ /* 0x000fe400000116b7 */
[----:B------:R-:W-:Y:S02]  /*08f0*/  CS2R R106, SRZ ;  /* 0x00000000006a7805 */ /* 0x000fe4000001ff00 */
[----:B------:R-:W-:Y:S01]  /*0900*/  LOP3.LUT R2, R25, 0x30, RZ, 0xc0, !PT ;  /* 0x0000003019027812 */ /* 0x000fe200078ec0ff */
[----:B------:R-:W-:Y:S01]  /*0910*/  ULOP3.LUT UR41, UR41, 0x80000001, URZ, 0xc0, !UPT ;  /* 0x8000000129297892 */ /* 0x000fe2000f8ec0ff */
[----:B------:R-:W-:Y:S01]  /*0920*/  LOP3.LUT R155, R244, 0x38, RZ, 0xc0, !PT ;  /* 0x00000038f49b7812 */ /* 0x000fe200078ec0ff */
[----:B------:R-:W-:Y:S01]  /*0930*/  UIADD3 UR34, UPT, UPT, UR14, UR34, URZ ;  /* 0x000000220e227290 */ /* 0x000fe2000fffe0ff */
[----:B------:R-:W-:Y:S01]  /*0940*/  LOP3.LUT R245, R2, 0x7, R3, 0xf8, !PT ;  /* 0x0000000702f57812 */ /* 0x000fe200078ef803 */
[----:B------:R-:W-:Y:S01]  /*0950*/  IMAD.MOV.U32 R3, RZ, RZ, RZ ;  /* 0x000000ffff037224 */ /* 0x000fe200078e00ff */
[----:B------:R-:W-:Y:S01]  /*0960*/  SHF.R.U32.HI R24, RZ, 0x3, R183 ;  /* 0x00000003ff187819 */ /* 0x000fe200000116b7 */
[----:B------:R-:W-:Y:S01]  /*0970*/  IMAD.MOV.U32 R2, RZ, RZ, R155 ;  /* 0x000000ffff027224 */ /* 0x000fe200078e009b */
[----:B------:R-:W-:Y:S01]  /*0980*/  UISETP.NE.AND UP0, UPT, UR41, 0x1, UPT ;  /* 0x000000012900788c */ /* 0x000fe2000bf05270 */
[----:B------:R-:W-:Y:S01]  /*0990*/  SHF.R.U32.HI R246, RZ, 0x5, R183 ;  /* 0x00000005fff67819 */ /* 0x000fe200000116b7 */
[----:B------:R-:W-:Y:S01]  /*09a0*/  UIADD3 UR33, UPT, UPT, UR14, UR33, URZ ;  /* 0x000000210e217290 */ /* 0x000fe2000fffe0ff */
[----:B------:R-:W-:Y:S01]  /*09b0*/  IMAD.WIDE.U32 R6, R6, UR24, R2 ;  /* 0x0000001806067c25 */ /* 0x000fe2000f8e0002 */
[----:B------:R-:W-:-:S02]  /*09c0*/  CS2R R104, SRZ ;  /* 0x0000000000687805 */ /* 0x000fc4000001ff00 */
[----:B------:R-:W-:Y:S02]  /*09d0*/  CS2R R102, SRZ ;  /* 0x0000000000667805 */ /* 0x000fe4000001ff00 */
[----:B------:R-:W-:Y:S01]  /*09e0*/  CS2R R100, SRZ ;  /* 0x0000000000647805 */ /* 0x000fe2000001ff00 */
[--C-:B------:R-:W-:Y:S01]  /*09f0*/  IMAD.WIDE.U32 R4, R4, UR24, R2.reuse ;  /* 0x0000001804047c25 */ /* 0x100fe2000f8e0002 */
[----:B------:R-:W-:Y:S02]  /*0a00*/  CS2R R94, SRZ ;  /* 0x00000000005e7805 */ /* 0x000fe4000001ff00 */
[----:B------:R-:W-:Y:S02]  /*0a10*/  CS2R R92, SRZ ;  /* 0x00000000005c7805 */ /* 0x000fe4000001ff00 */
[----:B------:R-:W-:Y:S01]  /*0a20*/  CS2R R98, SRZ ;  /* 0x0000000000627805 */ /* 0x000fe2000001ff00 */
[----:B------:R-:W-:Y:S01]  /*0a30*/  IMAD.WIDE.U32 R2, R8, UR24, R2 ;  /* 0x0000001808027c25 */ /* 0x000fe2000f8e0002 */
[----:B------:R-:W-:-:S02]  /*0a40*/  CS2R R96, SRZ ;  /* 0x0000000000607805 */ /* 0x000fc4000001ff00 */
[----:B------:R-:W-:Y:S02]  /*0a50*/  CS2R R90, SRZ ;  /* 0x00000000005a7805 */ /* 0x000fe4000001ff00 */
[----:B------:R-:W-:Y:S01]  /*0a60*/  CS2R R88, SRZ ;  /* 0x0000000000587805 */ /* 0x000fe2000001ff00 */
[----:B------:R-:W-:Y:S01]  /*0a70*/  IMAD.U32 R8, RZ, RZ, UR15 ;  /* 0x0000000fff087e24 */ /* 0x000fe2000f8e00ff */
[----:B------:R-:W-:Y:S01]  /*0a80*/  USHF.R.S32.HI UR15, URZ, 0x1f, UR14 ;  /* 0x0000001fff0f7899 */ /* 0x000fe2000801140e */
[----:B------:R-:W-:Y:S01]  /*0a90*/  IMAD R5, R9, UR24, R5 ;  /* 0x0000001809057c24 */ /* 0x000fe2000f8e0205 */
[----:B------:R-:W-:Y:S01]  /*0aa0*/  CS2R R86, SRZ ;  /* 0x0000000000567805 */ /* 0x000fe2000001ff00 */
[----:B------:R-:W-:Y:S01]  /*0ab0*/  IMAD R7, R8, UR24, R7 ;  /* 0x0000001808077c24 */ /* 0x000fe2000f8e0207 */
[----:B------:R-:W-:Y:S01]  /*0ac0*/  CS2R R84, SRZ ;  /* 0x0000000000547805 */ /* 0x000fe2000001ff00 */
[----:B---3--:R-:W-:Y:S01]  /*0ad0*/  IMAD R8, R12, UR6, RZ ;  /* 0x000000060c087c24 */ /* 0x008fe2000f8e02ff */
[----:B------:R-:W-:Y:S01]  /*0ae0*/  CS2R R78, SRZ ;  /* 0x00000000004e7805 */ /* 0x000fe2000001ff00 */
[----:B------:R-:W-:Y:S01]  /*0af0*/  IMAD R3, R10, UR24, R3 ;  /* 0x000000180a037c24 */ /* 0x000fe2000f8e0203 */
[----:B------:R-:W-:Y:S01]  /*0b00*/  CS2R R76, SRZ ;  /* 0x00000000004c7805 */ /* 0x000fe2000001ff00 */
[C---:B------:R-:W-:Y:S01]  /*0b10*/  IMAD R16, R0.reuse, UR7, R8 ;  /* 0x0000000700107c24 */ /* 0x040fe2000f8e0208 */
[----:B------:R-:W-:Y:S01]  /*0b20*/  CS2R R82, SRZ ;  /* 0x0000000000527805 */ /* 0x000fe2000001ff00 */
[----:B------:R-:W-:Y:S01]  /*0b30*/  IMAD.WIDE.U32 R8, R0, UR6, R4 ;  /* 0x0000000600087c25 */ /* 0x000fe2000f8e0004 */
[----:B------:R-:W3:Y:S01]  /*0b40*/  LDCU.64 UR6, c[0x0][0x3c8] ;  /* 0x00007900ff0677ac */ /* 0x000ee20008000a00 */
[----:B------:R-:W-:-:S02]  /*0b50*/  CS2R R80, SRZ ;  /* 0x0000000000507805 */ /* 0x000fc4000001ff00 */
[----:B------:R-:W-:Y:S01]  /*0b60*/  CS2R R74, SRZ ;  /* 0x00000000004a7805 */ /* 0x000fe2000001ff00 */
[----:B------:R-:W-:Y:S01]  /*0b70*/  IMAD R11, R18, UR15, RZ ;  /* 0x0000000f120b7c24 */ /* 0x000fe2000f8e02ff */
[----:B------:R-:W-:Y:S01]  /*0b80*/  CS2R R72, SRZ ;  /* 0x0000000000487805 */ /* 0x000fe2000001ff00 */
[----:B------:R-:W-:Y:S01]  /*0b90*/  IMAD R10, R12, UR18, RZ ;  /* 0x000000120c0a7c24 */ /* 0x000fe2000f8e02ff */
[----:B------:R-:W-:Y:S01]  /*0ba0*/  CS2R R70, SRZ ;  /* 0x0000000000467805 */ /* 0x000fe2000001ff00 */
[----:B------:R-:W-:Y:S01]  /*0bb0*/  IMAD.WIDE.U32 R4, R18, UR14, RZ ;  /* 0x0000000e12047c25 */ /* 0x000fe2000f8e00ff */
[----:B------:R-:W-:-:S03]  /*0bc0*/  CS2R R68, SRZ ;  /* 0x0000000000447805 */ /* 0x000fc6000001ff00 */
[----:B------:R-:W-:Y:S02]  /*0bd0*/  IMAD R12, R19, UR14, R11 ;  /* 0x0000000e130c7c24 */ /* 0x000fe4000f8e020b */
[C---:B------:R-:W-:Y:S02]  /*0be0*/  IMAD R20, R0.reuse, UR19, R10 ;  /* 0x0000001300147c24 */ /* 0x040fe4000f8e020a */
[----:B------:R-:W-:Y:S01]  /*0bf0*/  IMAD.WIDE.U32 R10, R0, UR18, R2 ;  /* 0x00000012000a7c25 */ /* 0x000fe2000f8e0002 */
[----:B------:R-:W-:Y:S01]  /*0c00*/  LOP3.LUT R2, R4, R155, RZ, 0xfc, !PT ;  /* 0x0000009b04027212 */ /* 0x000fe200078efcff */
[----:B------:R-:W-:Y:S02]  /*0c10*/  USEL UR18, URZ, 0x4000, UP0 ;  /* 0x00004000ff127887 */ /* 0x000fe40008000000 */
[----:B------:R-:W-:Y:S01]  /*0c20*/  IMAD.IADD R3, R5, 0x1, R12 ;  /* 0x0000000105037824 */ /* 0x000fe200078e020c */
[----:B------:R-:W-:Y:S01]  /*0c30*/  LOP3.LUT R12, R244, 0x1f8, RZ, 0xc0, !PT ;  /* 0x000001f8f40c7812 */ /* 0x000fe200078ec0ff */
[----:B--2---:R-:W-:-:S02]  /*0c40*/  IMAD.U32 R0, RZ, RZ, UR4 ;  /* 0x00000004ff007e24 */ /* 0x004fc4000f8e00ff */
[----:B----4-:R-:W-:Y:S01]  /*0c50*/  IMAD R4, R14, UR15, RZ ;  /* 0x0000000f0e047c24 */ /* 0x010fe2000f8e02ff */
[----:B------:R-:W-:Y:S01]  /*0c60*/  LOP3.LUT R12, R12, 0x38, R183, 0x78, !PT ;  /* 0x000000380c0c7812 */ /* 0x000fe200078e78b7 */
[----:B------:R-:W-:Y:S01]  /*0c70*/  IMAD.U32 R5, RZ, RZ, UR5 ;  /* 0x00000005ff057e24 */ /* 0x000fe2000f8e00ff */
[----:B------:R-:W2:Y:S01]  /*0c80*/  LDCU.64 UR4, c[0x0][0x460] ;  /* 0x00008c00ff0477ac */ /* 0x000ea20008000a00 */
[----:B------:R-:W-:Y:S01]  /*0c90*/  IMAD.WIDE.U32 R2, R0, UR24, R2 ;  /* 0x0000001800027c25 */ /* 0x000fe2000f8e0002 */
[----:B------:R-:W-:-:S03]  /*0ca0*/  LOP3.LUT R12, R12, 0x1e00, R244, 0xf8, !PT ;  /* 0x00001e000c0c7812 */ /* 0x000fc600078ef8f4 */
[----:B------:R-:W-:Y:S02]  /*0cb0*/  IMAD R4, R15, UR14, R4 ;  /* 0x0000000e0f047c24 */ /* 0x000fe4000f8e0204 */
[----:B------:R-:W-:-:S04]  /*0cc0*/  IMAD.WIDE.U32 R6, R14, UR14, R6 ;  /* 0x0000000e0e067c25 */ /* 0x000fc8000f8e0006 */
[----:B------:R-:W-:Y:S02]  /*0cd0*/  IMAD R5, R5, UR24, R3 ;  /* 0x0000001805057c24 */ /* 0x000fe4000f8e0203 */
[----:B------:R-:W-:Y:S02]  /*0ce0*/  IMAD.IADD R3, R7, 0x1, R4 ;  /* 0x0000000107037824 */ /* 0x000fe400078e0204 */
[----:B---3--:R-:W-:Y:S02]  /*0cf0*/  IMAD.U32 R0, RZ, RZ, UR6 ;  /* 0x00000006ff007e24 */ /* 0x008fe4000f8e00ff */
[----:B------:R-:W-:Y:S01]  /*0d00*/  IMAD.MOV.U32 R4, RZ, RZ, R2 ;  /* 0x000000ffff047224 */ /* 0x000fe200078e0002 */
[----:B--2---:R-:W-:Y:S01]  /*0d10*/  UISETP.NE.U32.AND UP1, UPT, UR4, URZ, UPT ;  /* 0x000000ff0400728c */ /* 0x004fe2000bf25070 */
[----:B------:R-:W-:Y:S02]  /*0d20*/  IMAD.MOV.U32 R2, RZ, RZ, R6 ;  /* 0x000000ffff027224 */ /* 0x000fe400078e0006 */
[----:B------:R-:W-:Y:S01]  /*0d30*/  IMAD.WIDE.U32 R4, R0, UR23, R4 ;  /* 0x0000001700047c25 */ /* 0x000fe2000f8e0004 */
[----:B------:R-:W-:Y:S01]  /*0d40*/  UISETP.NE.AND.EX UP1, UPT, UR5, URZ, UPT, UP1 ;  /* 0x000000ff0500728c */ /* 0x000fe2000bf25310 */
[----:B------:R-:W2:Y:S02]  /*0d50*/  LDCU UR5, c[0x0][0x3e0] ;  /* 0x00007c00ff0577ac */ /* 0x000ea40008000800 */
[----:B------:R-:W-:-:S02]  /*0d60*/  IMAD.U32 R0, RZ, RZ, UR7 ;  /* 0x00000007ff007e24 */ /* 0x000fc4000f8e00ff */
[----:B------:R-:W-:Y:S01]  /*0d70*/  IMAD.WIDE.U32 R2, R22, UR23, R2 ;  /* 0x0000001716027c25 */ /* 0x000fe2000f8e0002 */
[----:B------:R-:W3:Y:S03]  /*0d80*/  LDCU.64 UR6, c[0x0][0x550] ;  /* 0x0000aa00ff0677ac */ /* 0x000ee60008000a00 */
[----:B------:R-:W-:Y:S01]  /*0d90*/  IMAD R5, R0, UR23, R5 ;  /* 0x0000001700057c24 */ /* 0x000fe2000f8e0205 */
[----:B------:R-:W-:Y:S01]  /*0da0*/  UMOV UR4, UR21 ;  /* 0x0000001500047c82 */ /* 0x000fe20008000000 */
[----:B------:R-:W-:Y:S01]  /*0db0*/  IMAD R3, R23, UR23, R3 ;  /* 0x0000001717037c24 */ /* 0x000fe2000f8e0203 */
[----:B------:R-:W-:Y:S01]  /*0dc0*/  LEA R12, R12, UR4, 0x1 ;  /* 0x000000040c0c7c11 */ /* 0x000fe2000f8e08ff */
[----:B------:R-:W-:Y:S01]  /*0dd0*/  IMAD.WIDE.U32 R4, R24, R18, R4 ;  /* 0x0000001218047225 */ /* 0x000fe200078e0004 */
[----:B------:R-:W-:Y:S01]  /*0de0*/  USEL UR39, UR39, URZ, UP1 ;  /* 0x000000ff27277287 */ /* 0x000fe20008800000 */
[----:B------:R-:W-:-:S02]  /*0df0*/  LOP3.LUT R23, R183, 0x1f, RZ, 0xc0, !PT ;  /* 0x0000001fb7177812 */ /* 0x000fc400078ec0ff */
[----:B------:R-:W-:Y:S01]  /*0e00*/  IMAD R0, R24, R19, R5 ;  /* 0x0000001318007224 */ /* 0x000fe200078e0205 */
[----:B-1----:R-:W-:Y:S01]  /*0e10*/  LEA R26, P1, R4, UR12, 0x1 ;  /* 0x0000000c041a7c11 */ /* 0x002fe2000f8208ff */
[----:B------:R-:W-:Y:S01]  /*0e20*/  IMAD.WIDE.U32 R2, R24, R14, R2 ;  /* 0x0000000e18027225 */ /* 0x000fe200078e0002 */
[----:B------:R-:W-:Y:S01]  /*0e30*/  SHF.L.U64.HI R5, R14, 0x5, R15 ;  /* 0x000000050e057819 */ /* 0x000fe2000001020f */
[----:B--2---:R-:W-:Y:S01]  /*0e40*/  USHF.R.S32.HI UR12, URZ, 0x1f, UR5 ;  /* 0x0000001fff0c7899 */ /* 0x004fe20008011405 */
[----:B------:R-:W-:Y:S01]  /*0e50*/  LEA.HI.X R252, R4, UR13, R0, 0x1, P1 ;  /* 0x0000000d04fc7c11 */ /* 0x000fe200088f0c00 */
[----:B------:R-:W-:Y:S01]  /*0e60*/  USHF.R.S32.HI UR13, URZ, 0x1f, UR40 ;  /* 0x0000001fff0d7899 */ /* 0x000fe20008011428 */
[----:B------:R-:W-:Y:S01]  /*0e70*/  IMAD R3, R24, R15, R3 ;  /* 0x0000000f18037224 */ /* 0x000fe200078e0203 */
[----:B---3--:R-:W-:Y:S01]  /*0e80*/  LEA R27, P0, R2, UR6, 0x1 ;  /* 0x00000006021b7c11 */ /* 0x008fe2000f8008ff */
[----:B------:R-:W-:Y:S01]  /*0e90*/  IMAD.SHL.U32 R4, R14, 0x20, RZ ;  /* 0x000000200e047824 */ /* 0x000fe200078e00ff */
[----:B------:R-:W1:Y:S01]  /*0ea0*/  LDCU UR6, c[0x0][0x44c] ;  /* 0x00008980ff0677ac */ /* 0x000e620008000800 */
[----:B------:R-:W-:Y:S01]  /*0eb0*/  IMAD.IADD R21, R11, 0x1, R20 ;  /* 0x000000010b157824 */ /* 0x000fe200078e0214 */
[----:B------:R-:W-:Y:S01]  /*0ec0*/  LEA.HI.X R247, R2, UR7, R3, 0x1, P0 ;  /* 0x0000000702f77c11 */ /* 0x000fe200080f0c03 */
[----:B------:R-:W-:Y:S01]  /*0ed0*/  IMAD.SHL.U32 R0, R18, 0x20, RZ ;  /* 0x0000002012007824 */ /* 0x000fe200078e00ff */
[----:B------:R-:W-:Y:S01]  /*0ee0*/  UIMAD UR13, UR13, UR24, URZ ;  /* 0x000000180d0d72a4 */ /* 0x000fe2000f8e02ff */
[----:B------:R-:W-:Y:S01]  /*0ef0*/  LEA R6, P1, R4, R27, 0x1 ;  /* 0x0000001b04067211 */ /* 0x000fe200078208ff */
[----:B------:R-:W-:Y:S01]  /*0f00*/  IMAD.MOV.U32 R20, RZ, RZ, R10 ;  /* 0x000000ffff147224 */ /* 0x000fe200078e000a */
[----:B------:R-:W-:Y:S01]  /*0f10*/  SHF.L.U64.HI R3, R18, 0x5, R19 ;  /* 0x0000000512037819 */ /* 0x000fe20000010213 */
[----:B------:R-:W-:Y:S01]  /*0f20*/  UIADD3 UR13, UPT, UPT, UR45, UR13, URZ ;  /* 0x0000000d2d0d7290 */ /* 0x000fe2000fffe0ff */
[----:B------:R-:W2:Y:S01]  /*0f30*/  LDC.64 R10, c[0x0][0x5f8] ;  /* 0x00017e00ff0a7b82 */ /* 0x000ea20000000a00 */
[----:B------:R-:W-:Y:S01]  /*0f40*/  IMAD.IADD R17, R9, 0x1, R16 ;  /* 0x0000000109117824 */ /* 0x000fe200078e0210 */
[----:B------:R-:W-:Y:S01]  /*0f50*/  LEA.HI.X R7, R4, R247, R5, 0x1, P1 ;  /* 0x000000f704077211 */ /* 0x000fe200008f0c05 */
[----:B------:R-:W-:Y:S01]  /*0f60*/  IMAD.MOV.U32 R16, RZ, RZ, R8 ;  /* 0x000000ffff107224 */ /* 0x000fe200078e0008 */
[----:B------:R-:W-:Y:S01]  /*0f70*/  LEA R2, P0, R0, R26, 0x1 ;  /* 0x0000001a00027211 */ /* 0x000fe200078008ff */
[----:B------:R-:W-:Y:S01]  /*0f80*/  IMAD.MOV.U32 R4, RZ, RZ, R27 ;  /* 0x000000ffff047224 */ /* 0x000fe200078e001b */
[----:B------:R-:W-:Y:S01]  /*0f90*/  UIMAD UR13, UR13, UR5, URZ ;  /* 0x000000050d0d72a4 */ /* 0x000fe2000f8e02ff */
[----:B------:R-:W-:Y:S01]  /*0fa0*/  IMAD.MOV.U32 R5, RZ, RZ, R247 ;  /* 0x000000ffff057224 */ /* 0x000fe200078e00f7 */
[----:B------:R-:W-:Y:S01]  /*0fb0*/  @P2 BAR.SYNC.DEFER_BLOCKING 0x0 ;  /* 0x0000000000002b1d */ /* 0x000fe20000010000 */
[----:B------:R-:W-:Y:S01]  /*0fc0*/  IMAD.SHL.U32 R8, R14, 0x40, RZ ;  /* 0x000000400e087824 */ /* 0x000fe200078e00ff */
[----:B------:R-:W-:Y:S01]  /*0fd0*/  LEA.HI.X R3, R0, R252, R3, 0x1, P0 ;  /* 0x000000fc00037211 */ /* 0x000fe200000f0c03 */
[----:B------:R-:W-:Y:S01]  /*0fe0*/  UIMAD.WIDE.U32 UR42, UR44, UR5, URZ ;  /* 0x000000052c2a72a5 */ /* 0x000fe2000f8e00ff */
[----:B------:R-:W-:Y:S01]  /*0ff0*/  SHF.L.U64.HI R0, R14, 0x6, R15 ;  /* 0x000000060e007819 */ /* 0x000fe2000001020f */
[----:B------:R-:W-:Y:S01]  /*1000*/  UIMAD UR12, UR12, UR44, UR13 ;  /* 0x0000002c0c0c72a4 */ /* 0x000fe2000f8e020d */
[----:B------:R-:W-:Y:S01]  /*1010*/  VIADD R22, R12, UR18 ;  /* 0x000000120c167c36 */ /* 0x000fe20008000000 */
[----:B-1----:R-:W-:Y:S01]  /*1020*/  UIMAD UR46, UR23, UR6, URZ ;  /* 0x00000006172e72a4 */ /* 0x002fe2000f8e02ff */
[----:B------:R-:W1:Y:S01]  /*1030*/  LDC.64 R14, c[0x0][0x3c0] ;  /* 0x0000f000ff0e7b82 */ /* 0x000e620000000a00 */
[----:B------:R-:W-:Y:S01]  /*1040*/  UIADD3 UR12, UPT, UPT, UR43, UR12, URZ ;  /* 0x0000000c2b0c7290 */ /* 0x000fe2000fffe0ff */
[----:B------:R3:W-:Y:S01]  /*1050*/  STL [R1], R26 ;  /* 0x0000001a01007387 */ /* 0x0007e20000100800 */
[----:B------:R-:W-:-:S02]  /*1060*/  USHF.R.S32.HI UR19, URZ, 0x1f, UR6 ;  /* 0x0000001fff137899 */ /* 0x000fc40008011406 */
[----:B------:R-:W-:Y:S01]  /*1070*/  USHF.R.S32.HI UR47, URZ, 0x1f, UR46 ;  /* 0x0000001fff2f7899 */ /* 0x000fe2000801142e */
[----:B------:R3:W-:Y:S01]  /*1080*/  STL [R1+0x4], R27 ;  /* 0x0000041b01007387 */ /* 0x0007e20000100800 */
[----:B------:R-:W-:Y:S02]  /*1090*/  UIMAD UR12, UR12, UR6, URZ ;  /* 0x000000060c0c72a4 */ /* 0x000fe4000f8e02ff */
[----:B------:R-:W-:Y:S02]  /*10a0*/  UIMAD.WIDE UR48, UR5, UR6, URZ ;  /* 0x00000006053072a5 */ /* 0x000fe4000f8e02ff */
[----:B------:R-:W-:Y:S02]  /*10b0*/  UIADD3 UR39, UP0, UPT, UR14, UR39, URZ ;  /* 0x000000270e277290 */ /* 0x000fe4000ff1e0ff */
[----:B------:R-:W-:Y:S02]  /*10c0*/  UIMAD.WIDE.U32 UR46, UR42, UR6, UR46 ;  /* 0x000000062a2e72a5 */ /* 0x000fe4000f8e002e */
[----:B------:R-:W-:Y:S01]  /*10d0*/  UIMAD UR19, UR19, UR42, UR12 ;  /* 0x0000002a131372a4 */ /* 0x000fe2000f8e020c */
[----:B------:R-:W-:Y:S01]  /*10e0*/  @!PT LDS RZ, [RZ] ;  /* 0x00000000fffff984 */ /* 0x000fe20000000800 */
[----:B------:R-:W-:Y:S01]  /*10f0*/  @!PT LDS RZ, [RZ] ;  /* 0x00000000fffff984 */ /* 0x000fe20000000800 */
[----:B------:R-:W-:Y:S01]  /*1100*/  @!PT LDS RZ, [RZ] ;  /* 0x00000000fffff984 */ /* 0x000fe20000000800 */
[----:B------:R4:W-:Y:S01]  /*1110*/  LDGSTS.E.BYPASS.LTC128B.128 [R12+0x8000], desc[UR28][R4.64] ;  /* 0x08000000040c7fae */ /* 0x0009e2000b981a1c */
[----:B------:R-:W-:-:S02]  /*1120*/  UIADD3.X UR15, UPT, UPT, URZ, UR15, URZ, UP0, !UPT ;  /* 0x0000000fff0f7290 */ /* 0x000fc400087fe4ff */
[----:B------:R-:W-:Y:S01]  /*1130*/  UIMAD UR12, UR49, UR39, URZ ;  /* 0x00000027310c72a4 */ /* 0x000fe2000f8e02ff */
[----:B------:R-:W-:Y:S01]  /*1140*/  LDGSTS.E.BYPASS.LTC128B.128 [R12+0x9000], desc[UR28][R6.64] ;  /* 0x09000000060c7fae */ /* 0x000fe2000b981a1c */
[----:B------:R-:W-:Y:S02]  /*1150*/  UIADD3 UR47, UPT, UPT, UR47, UR19, URZ ;  /* 0x000000132f2f7290 */ /* 0x000fe4000fffe0ff */
[----:B------:R-:W-:Y:S02]  /*1160*/  UIMAD UR6, UR5, UR6, URZ ;  /* 0x00000006050672a4 */ /* 0x000fe4000f8e02ff */
[----:B------:R-:W-:Y:S02]  /*1170*/  UIMAD UR12, UR48, UR15, UR12 ;  /* 0x0000000f300c72a4 */ /* 0x000fe4000f8e020c */
[----:B------:R-:W-:Y:S02]  /*1180*/  UIMAD.WIDE.U32 UR46, UR48, UR39, UR46 ;  /* 0x00000027302e72a5 */ /* 0x000fe4000f8e002e */
[----:B------:R-:W-:-:S02]  /*1190*/  USHF.R.S32.HI UR7, URZ, 0x1f, UR37 ;  /* 0x0000001fff077899 */ /* 0x000fc40008011425 */
[----:B------:R-:W-:Y:S02]  /*11a0*/  UIADD3 UR12, UPT, UPT, UR47, UR12, URZ ;  /* 0x0000000c2f0c7290 */ /* 0x000fe4000fffe0ff */
[----:B------:R-:W-:Y:S02]  /*11b0*/  UIADD3 UR15, UP0, UPT, UR31, UR37, URZ ;  /* 0x000000251f0f7290 */ /* 0x000fe4000ff1e0ff */
[----:B------:R-:W-:Y:S02]  /*11c0*/  USHF.L.U32 UR38, UR6, 0x7, URZ ;  /* 0x0000000706267899 */ /* 0x000fe400080006ff */
[----:B------:R-:W-:Y:S01]  /*11d0*/  ULEA.HI.X.SX32 UR19, UR31, UR7, 0x1, UP0 ;  /* 0x000000071f137291 */ /* 0x000fe200080f0eff */
[----:B------:R-:W5:Y:S01]  /*11e0*/  LDCU.64 UR48, c[0x0][0x5e8] ;  /* 0x0000bd00ff3077ac */ /* 0x000f620008000a00 */
[----:B----4-:R-:W-:-:S04]  /*11f0*/  IADD3 R4, P1, PT, R8, R6, RZ ;  /* 0x0000000608047210 */ /* 0x010fc80007f3e0ff */
[----:B------:R-:W-:Y:S01]  /*1200*/  IADD3 R8, P0, PT, R4, R8, RZ ;  /* 0x0000000804087210 */ /* 0x000fe20007f1e0ff */
[----:B------:R-:W-:-:S04]  /*1210*/  IMAD.X R5, R0, 0x1, R7, P1 ;  /* 0x0000000100057824 */ /* 0x000fc800008e0607 */
[----:B------:R-:W-:Y:S01]  /*1220*/  IMAD.X R9, R5, 0x1, R0, P0 ;  /* 0x0000000105097824 */ /* 0x000fe200000e0600 */
[----:B------:R2:W-:Y:S01]  /*1230*/  LDGSTS.E.BYPASS.LTC128B.128 [R12+0xa000], desc[UR28][R4.64] ;  /* 0x0a000000040c7fae */ /* 0x0005e2000b981a1c */
[----:B------:R-:W-:Y:S01]  /*1240*/  IMAD R0, R246, UR6, R23 ;  /* 0x00000006f6007c24 */ /* 0x000fe2000f8e0217 */
[----:B------:R-:W4:Y:S02]  /*1250*/  LDCU.64 UR6, c[0x0][0x388] ;  /* 0x00007100ff0677ac */ /* 0x000f240008000a00 */
[----:B------:R3:W-:Y:S01]  /*1260*/  LDGSTS.E.BYPASS.LTC128B.128 [R12+0xb000], desc[UR28][R8.64] ;  /* 0x0b000000080c7fae */ /* 0x0007e2000b981a1c */
[----:B-----5:R-:W-:Y:S01]  /*1270*/  UIMAD.WIDE UR48, UR33, 0x4, UR48 ;  /* 0x00000004213078a5 */ /* 0x020fe2000f8e0230 */
[C---:B--2---:R-:W-:Y:S01]  /*1280*/  IMAD.WIDE.U32 R4, R13.reuse, R10, RZ ;  /* 0x0000000a0d047225 */ /* 0x044fe200078e00ff */
[----:B---3--:R-:W2:Y:S03]  /*1290*/  LDC.64 R8, c[0x0][0x3b8] ;  /* 0x0000ee00ff087b82 */ /* 0x008ea60000000a00 */
[----:B------:R-:W-:Y:S01]  /*12a0*/  IMAD R7, R13, R11, R5 ;  /* 0x0000000b0d077224 */ /* 0x000fe200078e0205 */
[----:B------:R-:W-:Y:S01]  /*12b0*/  SEL R6, R4, RZ, P2 ;  /* 0x000000ff04067207 */ /* 0x000fe20001000000 */
[----:B------:R-:W-:-:S02]  /*12c0*/  IMAD.MOV.U32 R4, RZ, RZ, R26 ;  /* 0x000000ffff047224 */ /* 0x000fc400078e001a */
[----:B------:R-:W-:Y:S01]  /*12d0*/  IMAD.MOV.U32 R5, RZ, RZ, R252 ;  /* 0x000000ffff057224 */ /* 0x000fe200078e00fc */
[----:B------:R-:W-:Y:S01]  /*12e0*/  IADD3 R13, P1, P0, R0, UR46, R6 ;  /* 0x0000002e000d7c10 */ /* 0x000fe2000f83e006 */
[----:B------:R-:W-:Y:S02]  /*12f0*/  IMAD.SHL.U32 R6, R18, 0x40, RZ ;  /* 0x0000004012067824 */ /* 0x000fe400078e00ff */
[----:B------:R-:W-:Y:S01]  /*1300*/  IMAD.U32 R10, RZ, RZ, UR38 ;  /* 0x00000026ff0a7e24 */ /* 0x000fe2000f8e00ff */
[----:B------:R3:W-:Y:S04]  /*1310*/  LDGSTS.E.BYPASS.LTC128B.128 [R22], desc[UR28][R4.64] ;  /* 0x0000000004167fae */ /* 0x0007e8000b981a1c */
[----:B------:R5:W-:Y:S01]  /*1320*/  LDGSTS.E.BYPASS.LTC128B.128 [R22+0x1000], desc[UR28][R2.64] ;  /* 0x0100000002167fae */ /* 0x000be2000b981a1c */
[----:B---3--:R-:W-:-:S02]  /*1330*/  SHF.R.S32.HI R4, RZ, 0x1f, R0 ;  /* 0x0000001fff047819 */ /* 0x008fc40000011400 */
[----:B------:R-:W-:Y:S02]  /*1340*/  SEL R0, R7, RZ, P2 ;  /* 0x000000ff07007207 */ /* 0x000fe40001000000 */
[----:B------:R-:W-:Y:S02]  /*1350*/  SHF.L.U64.HI R7, R18, 0x6, R19 ;  /* 0x0000000612077819 */ /* 0x000fe40000010213 */
[----:B------:R-:W-:Y:S01]  /*1360*/  IADD3.X R11, PT, PT, R4, UR12, R0, P1, P0 ;  /* 0x0000000c040b7c10 */ /* 0x000fe20008fe0400 */
[----:B------:R-:W3:Y:S01]  /*1370*/  LDCU.64 UR12, c[0x0][0x570] ;  /* 0x0000ae00ff0c77ac */ /* 0x000ee20008000a00 */
[----:B--2---:R-:W-:Y:S01]  /*1380*/  IMAD R0, R8, UR19, RZ ;  /* 0x0000001308007c24 */ /* 0x004fe2000f8e02ff */
[----:B-----5:R-:W-:Y:S01]  /*1390*/  IADD3 R2, P0, PT, R6, R2, RZ ;  /* 0x0000000206027210 */ /* 0x020fe20007f1e0ff */
[----:B------:R-:W-:-:S04]  /*13a0*/  IMAD.WIDE.U32 R4, R8, UR15, R16 ;  /* 0x0000000f08047c25 */ /* 0x000fc8000f8e0010 */
[----:B------:R-:W-:Y:S02]  /*13b0*/  IMAD R0, R9, UR15, R0 ;  /* 0x0000000f09007c24 */ /* 0x000fe4000f8e0200 */
[----:B------:R-:W-:Y:S01]  /*13c0*/  IMAD.X R3, R7, 0x1, R3, P0 ;  /* 0x0000000107037824 */ /* 0x000fe200000e0603 */
[----:B------:R-:W-:Y:S01]  /*13d0*/  IADD3 R6, P0, PT, R2, R6, RZ ;  /* 0x0000000602067210 */ /* 0x000fe20007f1e0ff */
[----:B------:R-:W-:Y:S01]  /*13e0*/  IMAD.IADD R5, R5, 0x1, R0 ;  /* 0x0000000105057824 */ /* 0x000fe200078e0200 */
[----:B------:R-:W-:Y:S01]  /*13f0*/  IADD3 R0, P1, PT, R13, UR38, RZ ;  /* 0x000000260d007c10 */ /* 0x000fe2000ff3e0ff */
[----:B------:R-:W-:Y:S01]  /*1400*/  IMAD.SHL.U32 R13, R8, 0x20, RZ ;  /* 0x00000020080d7824 */ /* 0x000fe200078e00ff */
[----:B------:R2:W-:Y:S01]  /*1410*/  LDGSTS.E.BYPASS.LTC128B.128 [R22+0x2000], desc[UR28][R2.64] ;  /* 0x0200000002167fae */ /* 0x0005e2000b981a1c */
[----:B------:R-:W-:Y:S01]  /*1420*/  IMAD.X R7, R3, 0x1, R7, P0 ;  /* 0x0000000103077824 */ /* 0x000fe200000e0607 */
[----:B------:R-:W-:Y:S02]  /*1430*/  LEA.HI.X.SX32 R10, R10, R11, 0x1, P1 ;  /* 0x0000000b0a0a7211 */ /* 0x000fe400008f0eff */
[----:B---3--:R-:W-:-:S02]  /*1440*/  LEA R240, P0, R0, UR12, 0x2 ;  /* 0x0000000c00f07c11 */ /* 0x008fc4000f8010ff */
[----:B------:R3:W-:Y:S02]  /*1450*/  LDGSTS.E.BYPASS.LTC128B.128 [R22+0x3000], desc[UR28][R6.64] ;  /* 0x0300000006167fae */ /* 0x0007e4000b981a1c */
[----:B------:R-:W-:Y:S01]  /*1460*/  LEA.HI.X R241, R0, UR13, R10, 0x2, P0 ;  /* 0x0000000d00f17c11 */ /* 0x000fe200080f140a */
[----:B------:R-:W5:Y:S01]  /*1470*/  LDCU.64 UR12, c[0x0][0x420] ;  /* 0x00008400ff0c77ac */ /* 0x000f620008000a00 */
[----:B--2---:R-:W-:Y:S01]  /*1480*/  IMAD.WIDE.U32 R2, R24, R8, R4 ;  /* 0x0000000818027225 */ /* 0x004fe200078e0004 */
[----:B-----5:R-:W-:-:S03]  /*1490*/  UIMAD.WIDE UR38, UR34, 0x4, UR12 ;  /* 0x00000004222678a5 */ /* 0x020fc6000f8e020c */
[----:B------:R-:W-:Y:S01]  /*14a0*/  IMAD R0, R24, R9, R3 ;  /* 0x0000000918007224 */ /* 0x000fe200078e0203 */
[----:B----4-:R-:W-:Y:S01]  /*14b0*/  LEA R10, P2, R2, UR6, 0x1 ;  /* 0x00000006020a7c11 */ /* 0x010fe2000f8408ff */
[----:B-1----:R-:W-:Y:S01]  /*14c0*/  IMAD R3, R14, UR19, RZ ;  /* 0x000000130e037c24 */ /* 0x002fe2000f8e02ff */
[-C--:B------:R-:W-:Y:S02]  /*14d0*/  LEA R5, P0, R8, R2.reuse, 0x6 ;  /* 0x0000000208057211 */ /* 0x080fe400078030ff */
[----:B------:R-:W-:Y:S01]  /*14e0*/  IADD3 R16, P1, PT, R13, R2, RZ ;  /* 0x000000020d107210 */ /* 0x000fe20007f3e0ff */
[----:B------:R-:W-:Y:S01]  /*14f0*/  IMAD R17, R15, UR15, R3 ;  /* 0x0000000f0f117c24 */ /* 0x000fe2000f8e0203 */
[--C-:B------:R-:W-:Y:S02]  /*1500*/  LEA.HI.X R11, R2, UR7, R0.reuse, 0x1, P2 ;  /* 0x00000007020b7c11 */ /* 0x100fe400090f0c00 */
[C-C-:B------:R-:W-:Y:S02]  /*1510*/  SHF.L.U64.HI R2, R8.reuse, 0x5, R9.reuse ;  /* 0x0000000508027819 */ /* 0x140fe40000010209 */
[----:B---3--:R-:W-:Y:S01]  /*1520*/  LEA.HI.X R7, R8, R0, R9, 0x6, P0 ;  /* 0x0000000008077211 */ /* 0x008fe200000f3409 */
[----:B------:R1:W-:Y:S01]  /*1530*/  LDGSTS.E.BYPASS.LTC128B.128 [R12+0xc000], desc[UR28][R10.64] ;  /* 0x0c0000000a0c7fae */ /* 0x0003e2000b981a1c */
[C---:B------:R-:W-:Y:S01]  /*1540*/  IADD3 R13, P0, PT, R5.reuse, R13, RZ ;  /* 0x0000000d050d7210 */ /* 0x040fe20007f1e0ff */
[----:B------:R-:W-:Y:S01]  /*1550*/  IMAD.X R9, R2, 0x1, R0, P1 ;  /* 0x0000000102097824 */ /* 0x000fe200008e0600 */
[----:B------:R-:W-:-:S02]  /*1560*/  LEA R6, P1, R5, UR6, 0x1 ;  /* 0x0000000605067c11 */ /* 0x000fc4000f8208ff */
[----:B------:R-:W-:Y:S01]  /*1570*/  LEA R8, P2, R16, UR6, 0x1 ;  /* 0x0000000610087c11 */ /* 0x000fe2000f8408ff */
[----:B------:R-:W-:Y:S01]  /*1580*/  IMAD.X R0, R7, 0x1, R2, P0 ;  /* 0x0000000107007824 */ /* 0x000fe200000e0602 */
[----:B------:R-:W-:Y:S01]  /*1590*/  LEA R4, P0, R13, UR6, 0x1 ;  /* 0x000000060d047c11 */ /* 0x000fe2000f8008ff */
[----:B------:R-:W-:Y:S01]  /*15a0*/  IMAD.WIDE.U32 R2, R14, UR15, R20 ;  /* 0x0000000f0e027c25 */ /* 0x000fe2000f8e0014 */
[----:B------:R-:W-:Y:S02]  /*15b0*/  LEA.HI.X R7, R5, UR7, R7, 0x1, P1 ;  /* 0x0000000705077c11 */ /* 0x000fe400088f0c07 */
[----:B------:R-:W-:Y:S01]  /*15c0*/  LEA.HI.X R9, R16, UR7, R9, 0x1, P2 ;  /* 0x0000000710097c11 */ /* 0x000fe200090f0c09 */
[----:B------:R-:W-:Y:S01]  /*15d0*/  IMAD.IADD R3, R3, 0x1, R17 ;  /* 0x0000000103037824 */ /* 0x000fe200078e0211 */
[----:B------:R-:W-:Y:S01]  /*15e0*/  LEA.HI.X R5, R13, UR7, R0, 0x1, P0 ;  /* 0x000000070d057c11 */ /* 0x000fe200080f0c00 */
[----:B------:R-:W2:Y:S02]  /*15f0*/  LDCU.64 UR6, c[0x0][0x390] ;  /* 0x00007200ff0677ac */ /* 0x000ea40008000a00 */
[----:B------:R2:W-:Y:S04]  /*1600*/  LDGSTS.E.BYPASS.LTC128B.128 [R12+0xd000], desc[UR28][R8.64] ;  /* 0x0d000000080c7fae */ /* 0x0005e8000b981a1c */
[----:B------:R3:W-:Y:S04]  /*1610*/  LDGSTS.E.BYPASS.LTC128B.128 [R12+0xe000], desc[UR28][R6.64] ;  /* 0x0e000000060c7fae */ /* 0x0007e8000b981a1c */
[----:B------:R4:W-:Y:S01]  /*1620*/  LDGSTS.E.BYPASS.LTC128B.128 [R12+0xf000], desc[UR28][R4.64] ;  /* 0x0f000000040c7fae */ /* 0x0009e2000b981a1c */
[----:B-1----:R-:W-:Y:S01]  /*1630*/  IMAD.WIDE.U32 R10, R24, R14, R2 ;  /* 0x0000000e180a7225 */ /* 0x002fe200078e0002 */
[----:B------:R-:W-:-:S02]  /*1640*/  SHF.L.U64.HI R2, R14, 0x5, R15 ;  /* 0x000000050e027819 */ /* 0x000fc4000001020f */
[----:B------:R-:W-:Y:S02]  /*1650*/  LEA R0, P0, R14, R10, 0x6 ;  /* 0x0000000a0e007211 */ /* 0x000fe400078030ff */
[----:B--2---:R-:W-:Y:S01]  /*1660*/  LEA R8, P3, R10, UR6, 0x1 ;  /* 0x000000060a087c11 */ /* 0x004fe2000f8608ff */
[----:B---3--:R-:W-:Y:S02]  /*1670*/  IMAD R7, R24, R15, R11 ;  /* 0x0000000f18077224 */ /* 0x008fe400078e020b */
[----:B------:R-:W-:-:S03]  /*1680*/  IMAD.SHL.U32 R6, R14, 0x20, RZ ;  /* 0x000000200e067824 */ /* 0x000fc600078e00ff */
[----:B----4-:R-:W-:Y:S02]  /*1690*/  LEA.HI.X R5, R14, R7, R15, 0x6, P0 ;  /* 0x000000070e057211 */ /* 0x010fe400000f340f */
[----:B------:R-:W-:Y:S02]  /*16a0*/  IADD3 R3, P1, PT, R6, R10, RZ ;  /* 0x0000000a06037210 */ /* 0x000fe40007f3e0ff */
[----:B------:R-:W-:Y:S02]  /*16b0*/  IADD3 R11, P0, PT, R0, R6, RZ ;  /* 0x00000006000b7210 */ /* 0x000fe40007f1e0ff */
[----:B------:R-:W-:Y:S01]  /*16c0*/  LEA R6, P2, R3, UR6, 0x1 ;  /* 0x0000000603067c11 */ /* 0x000fe2000f8408ff */
[--C-:B------:R-:W-:Y:S01]  /*16d0*/  IMAD.X R14, R2, 0x1, R7.reuse, P1 ;  /* 0x00000001020e7824 */ /* 0x100fe200008e0607 */
        /* <DEDUP_REMOVED lines=22> */
[----:B------:R-:W1:Y:S01]  /*1840*/  LDC.64 R10, c[0x0][0x528] ;  /* 0x00014a00ff0a7b82 */ /* 0x000e620000000a00 */
[----:B------:R-:W-:Y:S01]  /*1850*/  IMAD.MOV.U32 R2, RZ, RZ, 0x4 ;  /* 0x00000004ff027424 */ /* 0x000fe200078e00ff */
[--C-:B------:R-:W-:Y:S01]  /*1860*/  SHF.R.U32.HI R6, RZ, 0x4, R183.reuse ;  /* 0x00000004ff067819 */ /* 0x100fe200000116b7 */
[C---:B------:R-:W-:Y:S01]  /*1870*/  IMAD.SHL.U32 R9, R183.reuse, 0x40, RZ ;  /* 0x00000040b7097824 */ /* 0x040fe200078e00ff */
[----:B------:R-:W-:Y:S01]  /*1880*/  R2P PR, R183, 0x6 ;  /* 0x00000006b7007804 */ /* 0x000fe20000000000 */
[----:B------:R-:W-:Y:S01]  /*1890*/  IMAD.WIDE.U32 R2, R245, R2, UR38 ;  /* 0x00000026f5027e25 */ /* 0x000fe2000f8e0002 */
[----:B------:R-:W-:-:S03]  /*18a0*/  SHF.R.U32.HI R12, RZ, 0x6, R183 ;  /* 0x00000006ff0c7819 */ /* 0x000fc600000116b7 */
[----:B------:R-:W-:Y:S01]  /*18b0*/  IMAD.SHL.U32 R153, R183, 0x20, RZ ;  /* 0x00000020b7997824 */ /* 0x000fe200078e00ff */
[----:B------:R-:W2:Y:S01]  /*18c0*/  LDG.E R16, desc[UR28][R2.64] ;  /* 0x0000001c02107981 */ /* 0x000ea2000c1e1900 */
[----:B------:R-:W-:Y:S01]  /*18d0*/  LOP3.LUT R246, R246, 0x3, RZ, 0xc0, !PT ;  /* 0x00000003f6f67812 */ /* 0x000fe200078ec0ff */
[----:B------:R-:W-:Y:S01]  /*18e0*/  USHF.L.U32 UR13, UR35, 0x7, URZ ;  /* 0x00000007230d7899 */ /* 0x000fe200080006ff */
[----:B------:R-:W-:Y:S01]  /*18f0*/  IMAD.U32 R0, RZ, RZ, UR35 ;  /* 0x00000023ff007e24 */ /* 0x000fe2000f8e00ff */
[----:B------:R-:W3:Y:S01]  /*1900*/  LDG.E R15, desc[UR28][R2.64+0x20] ;  /* 0x0000201c020f7981 */ /* 0x000ee2000c1e1900 */
[----:B------:R-:W-:Y:S01]  /*1910*/  UIMAD UR14, UR24, UR5, UR23 ;  /* 0x00000005180e72a4 */ /* 0x000fe2000f8e0217 */
[----:B------:R-:W-:Y:S01]  /*1920*/  IMAD.U32 R239, RZ, RZ, UR32 ;  /* 0x00000020ffef7e24 */ /* 0x000fe2000f8e00ff */
[----:B------:R-:W4:Y:S01]  /*1930*/  LDC R243, c[0x0][0x44c] ;  /* 0x00011300fff37b82 */ /* 0x000f220000000800 */
[----:B------:R-:W5:Y:S01]  /*1940*/  LDG.E R14, desc[UR28][R2.64+0x100] ;  /* 0x0001001c020e7981 */ /* 0x000f62000c1e1900 */
[----:B------:R-:W4:Y:S03]  /*1950*/  LDCU UR31, c[0x0][0x3b0] ;  /* 0x00007600ff1f77ac */ /* 0x000f260008000800 */
[----:B------:R4:W5:Y:S01]  /*1960*/  LDG.E R13, desc[UR28][R2.64+0x120] ;  /* 0x0001201c020d7981 */ /* 0x000962000c1e1900 */
[----:B------:R-:W4:Y:S03]  /*1970*/  LDCU UR40, c[0x0][0x3b4] ;  /* 0x00007680ff2877ac */ /* 0x000f260008000800 */
[----:B-1----:R-:W5:Y:S01]  /*1980*/  LDG.E.64 R4, desc[UR28][R10.64+0x8] ;  /* 0x0000081c0a047981 */ /* 0x002f62000c1e1b00 */
[----:B------:R-:W-:Y:S01]  /*1990*/  LOP3.LUT R6, R6, 0x8, RZ, 0xc0, !PT ;  /* 0x0000000806067812 */ /* 0x000fe200078ec0ff */
[----:B------:R-:W1:Y:S01]  /*19a0*/  LDCU UR19, c[0x0][0x590] ;  /* 0x0000b200ff1377ac */ /* 0x000e620008000800 */
[----:B------:R-:W-:-:S02]  /*19b0*/  LOP3.LUT R155, R155, 0x1c0, R9, 0xf8, !PT ;  /* 0x000001c09b9b7812 */ /* 0x000fc400078ef809 */
[----:B------:R-:W-:Y:S01]  /*19c0*/  LOP3.LUT R7, R9, 0x200, RZ, 0xc0, !PT ;  /* 0x0000020009077812 */ /* 0x000fe200078ec0ff */
[----:B------:R-:W1:Y:S01]  /*19d0*/  LDCU UR12, c[0x0][0x45c] ;  /* 0x00008b80ff0c77ac */ /* 0x000e620008000800 */
[----:B------:R-:W-:Y:S01]  /*19e0*/  LOP3.LUT R12, R12, 0xe, RZ, 0xc0, !PT ;  /* 0x0000000e0c0c7812 */ /* 0x000fe200078ec0ff */
[----:B------:R-:W-:Y:S01]  /*19f0*/  IMAD R246, R0, 0x8, R246 ;  /* 0x0000000800f67824 */ /* 0x000fe200078e02f6 */
[----:B------:R-:W1:Y:S01]  /*1a00*/  LDCU UR24, c[0x0][0x594] ;  /* 0x0000b280ff1877ac */ /* 0x000e620008000800 */
[----:B------:R-:W-:Y:S02]  /*1a10*/  IMAD.MOV.U32 R179, RZ, RZ, 0x20 ;  /* 0x00000020ffb37424 */ /* 0x000fe400078e00ff */
[----:B------:R-:W-:Y:S01]  /*1a20*/  IMAD.MOV.U32 R157, RZ, RZ, 0x40 ;  /* 0x00000040ff9d7424 */ /* 0x000fe200078e00ff */
[----:B------:R-:W-:Y:S01]  /*1a30*/  ULEA UR33, UR30, UR32, 0x7 ;  /* 0x000000201e217291 */ /* 0x000fe2000f8e38ff */
[----:B------:R-:W-:Y:S01]  /*1a40*/  IMAD.MOV.U32 R242, RZ, RZ, R22 ;  /* 0x000000fffff27224 */ /* 0x000fe200078e0016 */
[----:B------:R-:W1:Y:S01]  /*1a50*/  LDCU UR5, c[0x0][0x3e0] ;  /* 0x00007c00ff0577ac */ /* 0x000e620008000800 */
[----:B------:R-:W5:Y:S01]  /*1a60*/  LDG.E.64 R10, desc[UR28][R10.64] ;  /* 0x0000001c0a0a7981 */ /* 0x000f62000c1e1b00 */
[----:B------:R-:W-:-:S02]  /*1a70*/  LOP3.LUT R6, R6, 0x10, R183, 0xf8, !PT ;  /* 0x0000001006067812 */ /* 0x000fc400078ef8b7 */
[C---:B----4-:R-:W-:Y:S02]  /*1a80*/  LOP3.LUT R3, R155.reuse, 0x8, R183, 0x78, !PT ;  /* 0x000000089b037812 */ /* 0x050fe400078e78b7 */
[----:B------:R-:W4:Y:S01]  /*1a90*/  S2R R183, SR_TID.X ;  /* 0x0000000000b77919 */ /* 0x000f220000002100 */
[----:B------:R-:W-:Y:S01]  /*1aa0*/  IMAD.U32 R2, RZ, RZ, UR30 ;  /* 0x0000001eff027e24 */ /* 0x000fe2000f8e00ff */
[----:B------:R-:W-:Y:S02]  /*1ab0*/  LOP3.LUT R8, R155, 0x8, R25, 0x78, !PT ;  /* 0x000000089b087812 */ /* 0x000fe400078e7819 */
[--C-:B------:R-:W-:Y:S01]  /*1ac0*/  LOP3.LUT R7, R7, 0xc00, R153.reuse, 0xf8, !PT ;  /* 0x00000c0007077812 */ /* 0x100fe200078ef899 */
[----:B------:R-:W-:Y:S02]  /*1ad0*/  IMAD R0, R2, 0x4, R12 ;  /* 0x0000000402007824 */ /* 0x000fe400078e020c */
[----:B------:R-:W-:Y:S01]  /*1ae0*/  IMAD.U32 R2, RZ, RZ, UR13 ;  /* 0x0000000dff027e24 */ /* 0x000fe2000f8e00ff */
[----:B------:R-:W-:Y:S01]  /*1af0*/  LOP3.LUT R7, R7, R8, RZ, 0xfc, !PT ;  /* 0x0000000807077212 */ /* 0x000fe200078efcff */
[----:B------:R-:W-:Y:S01]  /*1b00*/  USHF.L.U32 UR14, UR14, 0x5, URZ ;  /* 0x000000050e0e7899 */ /* 0x000fe200080006ff */
[----:B------:R-:W-:-:S02]  /*1b10*/  LOP3.LUT R153, R3, 0x7200, R153, 0xf8, !PT ;  /* 0x0000720003997812 */ /* 0x000fc400078ef899 */
[----:B------:R-:W-:Y:S01]  /*1b20*/  IADD3 R2, PT, PT, R2, UR36, R245 ;  /* 0x0000002402027c10 */ /* 0x000fe2000fffe0f5 */
[----:B------:R-:W-:-:S03]  /*1b30*/  USHF.R.S32.HI UR7, URZ, 0x1f, UR14 ;  /* 0x0000001fff077899 */ /* 0x000fc6000801140e */
[----:B------:R-:W-:Y:S01]  /*1b40*/  IADD3 R239, PT, PT, R2, -0x3f, -R239 ;  /* 0xffffffc102ef7810 */ /* 0x000fe20007ffe8ef */
[C---:B----4-:R-:W-:Y:S02]  /*1b50*/  IMAD.SHL.U32 R12, R183.reuse, 0x10, RZ ;  /* 0x00000010b70c7824 */ /* 0x050fe400078e00ff */
[C---:B------:R-:W-:Y:S02]  /*1b60*/  IMAD.SHL.U32 R8, R183.reuse, 0x2, RZ ;  /* 0x00000002b7087824 */ /* 0x040fe400078e00ff */
[C---:B------:R-:W-:Y:S01]  /*1b70*/  IMAD.SHL.U32 R185, R183.reuse, 0x40, RZ ;  /* 0x00000040b7b97824 */ /* 0x040fe200078e00ff */
[----:B------:R-:W-:Y:S01]  /*1b80*/  LOP3.LUT R12, R12, 0x1c0, RZ, 0xc0, !PT ;  /* 0x000001c00c0c7812 */ /* 0x000fe200078ec0ff */
[----:B------:R-:W-:-:S03]  /*1b90*/  IMAD.SHL.U32 R186, R183, 0x20, RZ ;  /* 0x00000020b7ba7824 */ /* 0x000fc600078e00ff */
[----:B------:R-:W-:Y:S02]  /*1ba0*/  LOP3.LUT R3, R8, 0xe006, R185, 0xc8, !PT ;  /* 0x0000e00608037812 */ /* 0x000fe400078ec8b9 */
[----:B------:R-:W-:Y:S02]  /*1bb0*/  LOP3.LUT R2, R12, 0x38, R8, 0xf8, !PT ;  /* 0x000000380c027812 */ /* 0x000fe400078ef808 */
[----:B------:R-:W-:-:S04]  /*1bc0*/  LOP3.LUT R3, R3, 0xc00, R186, 0xf8, !PT ;  /* 0x00000c0003037812 */ /* 0x000fc800078ef8ba */
[----:B------:R-:W-:Y:S02]  /*1bd0*/  LOP3.LUT R3, R3, R2, RZ, 0xfc, !PT ;  /* 0x0000000203037212 */ /* 0x000fe400078efcff */
[----:B------:R-:W-:Y:S01]  /*1be0*/  LOP3.LUT R6, R6, R155, RZ, 0x3c, !PT ;  /* 0x0000009b06067212 */ /* 0x000fe200078e3cff */
[----:B------:R-:W-:Y:S01]  /*1bf0*/  IMAD.MOV.U32 R127, RZ, RZ, RZ ;  /* 0x000000ffff7f7224 */ /* 0x000fe200078e00ff */
[----:B------:R-:W-:Y:S01]  /*1c00*/  SEL R179, R179, 0xffffffe0, !P1 ;  /* 0xffffffe0b3b37807 */ /* 0x000fe20004800000 */
[----:B------:R-:W-:Y:S01]  /*1c10*/  VIADD R246, R246, 0xfffffff8 ;  /* 0xfffffff8f6f67836 */ /* 0x000fe20000000000 */
[----:B------:R-:W-:Y:S01]  /*1c20*/  LOP3.LUT R6, R6, 0x200, R9, 0xf8, !PT ;  /* 0x0000020006067812 */ /* 0x000fe200078ef809 */
[----:B------:R-:W-:Y:S01]  /*1c30*/  USHF.L.U64.HI UR32, UR31, 0x6, UR40 ;  /* 0x000000061f207899 */ /* 0x000fe20008010228 */
[----:B------:R-:W-:Y:S01]  /*1c40*/  SEL R157, R157, 0xffffffc0, !P2 ;  /* 0xffffffc09d9d7807 */ /* 0x000fe20005000000 */
[----:B------:R-:W-:Y:S02]  /*1c50*/  USHF.L.U32 UR34, UR31, 0x7, URZ ;  /* 0x000000071f227899 */ /* 0x000fe400080006ff */
[----:B-1----:R-:W-:-:S02]  /*1c60*/  USHF.L.U32 UR40, UR19, 0x7, URZ ;  /* 0x0000000713287899 */ /* 0x002fc400080006ff */
[----:B------:R-:W-:Y:S02]  /*1c70*/  USHF.L.U64.HI UR24, UR19, 0x6, UR24 ;  /* 0x0000000613187899 */ /* 0x000fe40008010218 */
[----:B------:R-:W-:Y:S02]  /*1c80*/  USHF.L.U32 UR31, UR31, 0x6, URZ ;  /* 0x000000061f1f7899 */ /* 0x000fe400080006ff */
[----:B------:R-:W-:Y:S02]  /*1c90*/  USHF.L.U32 UR19, UR19, 0x6, URZ ;  /* 0x0000000613137899 */ /* 0x000fe400080006ff */
[----:B------:R-:W-:Y:S01]  /*1ca0*/  UIADD3 UR33, UPT, UPT, UR33, 0x80, -UR36 ;  /* 0x0000008021217890 */ /* 0x000fe2000fffe824 */
[----:B--2---:R-:W-:Y:S04]  /*1cb0*/  STL [R1+0x14], R16 ;  /* 0x0000141001007387 */ /* 0x004fe80000100800 */
[----:B---3--:R-:W-:Y:S04]  /*1cc0*/  STL [R1+0x10], R15 ;  /* 0x0000100f01007387 */ /* 0x008fe80000100800 */
[----:B-----5:R-:W-:Y:S01]  /*1cd0*/  STL [R1+0xc], R14 ;  /* 0x00000c0e01007387 */ /* 0x020fe20000100800 */
[----:B------:R-:W-:-:S03]  /*1ce0*/  IADD3 R4, P3, P0, R4, UR14, R23 ;  /* 0x0000000e04047c10 */ /* 0x000fc6000f87e017 */
[----:B------:R-:W-:Y:S01]  /*1cf0*/  STL [R1+0x8], R13 ;  /* 0x0000080d01007387 */ /* 0x000fe20000100800 */
[----:B------:R-:W-:-:S03]  /*1d00*/  IADD3.X R2, PT, PT, R5, UR7, RZ, P3, P0 ;  /* 0x0000000705027c10 */ /* 0x000fc60009fe04ff */
[----:B------:R1:W-:Y:S01]  /*1d10*/  STL [R1+0x24], R3 ;  /* 0x0000240301007387 */ /* 0x0003e20000100800 */
[----:B------:R-:W2:Y:S03]  /*1d20*/  LDCU.U8 UR7, c[0x0][0x4f8] ;  /* 0x00009f00ff0777ac */ /* 0x000ea60008000000 */
[----:B------:R3:W-:Y:S01]  /*1d30*/  STL [R1+0x20], R2 ;  /* 0x0000200201007387 */ /* 0x0007e20000100800 */
[----:B------:R-:W-:Y:S02]  /*1d40*/  R2UR UR14, R11 ;  /* 0x000000000b0e72ca */ /* 0x000fe400000e0000 */
[----:B------:R-:W-:Y:S01]  /*1d50*/  R2UR UR15, R10 ;  /* 0x000000000a0f72ca */ /* 0x000fe200000e0000 */
[----:B-1----:R-:W-:-:S10]  /*1d60*/  IMAD.MOV.U32 R3, RZ, RZ, 0x10 ;  /* 0x00000010ff037424 */ /* 0x002fd400078e00ff */
[----:B------:R-:W-:Y:S02]  /*1d70*/  UIADD3 UR46, UPT, UPT, UR14, -0x4498517b, URZ ;  /* 0xbb67ae850e2e7890 */ /* 0x000fe4000fffe0ff */
[----:B------:R-:W-:Y:S02]  /*1d80*/  UIADD3 UR45, UPT, UPT, UR14, 0x76cf5d0a, URZ ;  /* 0x76cf5d0a0e2d7890 */ /* 0x000fe4000fffe0ff */
[----:B------:R-:W-:Y:S01]  /*1d90*/  UIADD3 UR44, UPT, UPT, UR14, 0x32370b8f, URZ ;  /* 0x32370b8f0e2c7890 */ /* 0x000fe2000fffe0ff */
[----:B------:R-:W-:Y:S01]  /*1da0*/  IMAD.WIDE.U32 R4, R4, -0x2daee0ad, RZ ;  /* 0xd2511f5304047825 */ /* 0x000fe200078e00ff */
[----:B------:R-:W-:Y:S01]  /*1db0*/  LEA R153, R153, UR4, 0x1 ;  /* 0x0000000499997c11 */ /* 0x000fe2000f8e08ff */
[----:B------:R-:W-:Y:S01]  /*1dc0*/  UIADD3 UR43, UPT, UPT, UR14, -0x126145ec, URZ ;  /* 0xed9eba140e2b7890 */ /* 0x000fe2000fffe0ff */
[----:B------:R-:W-:Y:S01]  /*1dd0*/  LEA R180, R7, UR4, 0x1 ;  /* 0x0000000407b47c11 */ /* 0x000fe2000f8e08ff */
[C---:B---3--:R-:W-:Y:S01]  /*1de0*/  VIADD R2, R0.reuse, 0x1 ;  /* 0x0000000100027836 */ /* 0x048fe20000000000 */
[----:B------:R1:W-:Y:S01]  /*1df0*/  STL.64 [R1+0x18], R4 ;  /* 0x0000180401007387 */ /* 0x0003e20000100a00 */
[----:B------:R-:W-:Y:S01]  /*1e00*/  LOP3.LUT R0, R0, UR14, RZ, 0x3c, !PT ;  /* 0x0000000e00007c12 */ /* 0x000fe2000f8e3cff */
[--C-:B------:R-:W-:Y:S01]  /*1e10*/  IMAD.IADD R177, R157, 0x1, R153.reuse ;  /* 0x000000019db17824 */ /* 0x100fe200078e0299 */
[----:B------:R-:W-:Y:S01]  /*1e20*/  LEA R176, R6, UR4, 0x1 ;  /* 0x0000000406b07c11 */ /* 0x000fe2000f8e08ff */
[----:B------:R-:W-:Y:S01]  /*1e30*/  VIADD R180, R180, UR18 ;  /* 0x00000012b4b47c36 */ /* 0x000fe20008000000 */
[----:B------:R-:W-:Y:S01]  /*1e40*/  LOP3.LUT R2, R2, UR14, RZ, 0x3c, !PT ;  /* 0x0000000e02027c12 */ /* 0x000fe2000f8e3cff */
[----:B------:R-:W-:Y:S01]  /*1e50*/  IMAD.IADD R156, R179, 0x1, R153 ;  /* 0x00000001b39c7824 */ /* 0x000fe200078e0299 */
[C---:B------:R-:W-:Y:S01]  /*1e60*/  LOP3.LUT R0, R5.reuse, R0, RZ, 0x3c, !PT ;  /* 0x0000000005007212 */ /* 0x040fe200078e3cff */
[----:B------:R-:W-:Y:S01]  /*1e70*/  VIADD R176, R176, UR18 ;  /* 0x00000012b0b07c36 */ /* 0x000fe20008000000 */
[----:B------:R-:W-:Y:S01]  /*1e80*/  LOP3.LUT R2, R5, R2, RZ, 0x3c, !PT ;  /* 0x0000000205027212 */ /* 0x000fe200078e3cff */
[----:B------:R-:W-:Y:S01]  /*1e90*/  IMAD.IADD R178, R179, 0x1, R177 ;  /* 0x00000001b3b27824 */ /* 0x000fe200078e02b1 */
[----:B------:R-:W-:Y:S01]  /*1ea0*/  LOP3.LUT P1, RZ, R183, 0x4, RZ, 0xc0, !PT ;  /* 0x00000004b7ff7812 */ /* 0x000fe2000782c0ff */
[----:B------:R-:W-:Y:S01]  /*1eb0*/  IMAD.WIDE.U32 R250, R0, -0x326172a9, RZ ;  /* 0xcd9e8d5700fa7825 */ /* 0x000fe200078e00ff */
[----:B------:R-:W-:Y:S01]  /*1ec0*/  LOP3.LUT R181, R185, 0x200, RZ, 0xc0, !PT ;  /* 0x00000200b9b57812 */ /* 0x000fe200078ec0ff */
[----:B------:R-:W-:Y:S01]  /*1ed0*/  UIADD3 UR42, UPT, UPT, UR14, -0x56f99767, URZ ;  /* 0xa90668990e2a7890 */ /* 0x000fe2000fffe0ff */
[C---:B------:R-:W-:Y:S01]  /*1ee0*/  LOP3.LUT P2, RZ, R183.reuse, 0x2, RZ, 0xc0, !PT ;  /* 0x00000002b7ff7812 */ /* 0x040fe2000784c0ff */
[----:B------:R-:W-:Y:S01]  /*1ef0*/  IMAD.WIDE.U32 R248, R2, -0x326172a9, RZ ;  /* 0xcd9e8d5702f87825 */ /* 0x000fe200078e00ff */
[----:B------:R-:W-:Y:S01]  /*1f00*/  LOP3.LUT R184, R183, 0x8, RZ, 0xc0, !PT ;  /* 0x00000008b7b87812 */ /* 0x000fe200078ec0ff */
[----:B------:R-:W-:Y:S01]  /*1f10*/  UIADD3 UR41, UPT, UPT, UR14, 0x646e171e, URZ ;  /* 0x646e171e0e297890 */ /* 0x000fe2000fffe0ff */
[----:B------:R-:W-:-:S02]  /*1f20*/  SHF.R.U32.HI R182, RZ, 0x1, R183 ;  /* 0x00000001ffb67819 */ /* 0x000fc400000116b7 */
[----:B------:R-:W-:Y:S02]  /*1f30*/  SEL R3, R3, 0xfffffff0, !P1 ;  /* 0xfffffff003037807 */ /* 0x000fe40004800000 */
[----:B--2---:R-:W-:-:S07]  /*1f40*/  LOP3.LUT R181, R181, 0xc00, R186, 0xf8, !PT ;  /* 0x00000c00b5b57812 */ /* 0x004fce00078ef8ba */
.L_x_1107:
[----:B------:R-:W0:Y:S01]  /*1f50*/  LDGDEPBAR ;  /* 0x00000000000079af */ /* 0x000e220000000000 */
[C---:B------:R-:W-:Y:S01]  /*1f60*/  IMAD.IADD R144, R180.reuse, 0x1, R179 ;  /* 0x00000001b4907824 */ /* 0x040fe200078e02b3 */
[----:B------:R-:W2:Y:S01]  /*1f70*/  S2UR UR14, SR_CgaCtaId ;  /* 0x00000000000e79c3 */ /* 0x000ea20000008800 */
[----:B------:R-:W-:Y:S05]  /*1f80*/  IMAD.IADD R0, R180, 0x1, R157 ;  /* 0x00000001b4007824 */ /* 0x000fea00078e029d */
[----:B------:R-:W3:Y:S01]  /*1f90*/  LDL R190, [R1+0x20] ;  /* 0x0000200001be7983 */ /* 0x000ee20000100800 */
[----:B------:R-:W-:Y:S01]  /*1fa0*/  IMAD.WIDE.U32 R2, R246, -0x326172a9, RZ ;  /* 0xcd9e8d57f6027825 */ /* 0x000fe200078e00ff */
[----:B------:R-:W-:Y:S02]  /*1fb0*/  UIADD3 UR13, UPT, UPT, UR13, -0x80, URZ ;  /* 0xffffff800d0d7890 */ /* 0x000fe4000fffe0ff */
[----:B------:R-:W4:Y:S01]  /*1fc0*/  LDL.64 R188, [R1+0x18] ;  /* 0x0000180001bc7983 */ /* 0x000f220000100a00 */
[----:B------:R-:W-:Y:S01]  /*1fd0*/  UIADD3 UR47, UPT, UPT, UR15, -0x61c88647, URZ ;  /* 0x9e3779b90f2f7890 */ /* 0x000fe2000fffe0ff */
[C---:B------:R-:W-:Y:S01]  /*1fe0*/  IMAD.SHL.U32 R244, R183.reuse, 0x8, RZ ;  /* 0x00000008b7f47824 */ /* 0x040fe200078e00ff */
[----:B------:R-:W-:Y:S01]  /*1ff0*/  UISETP.GE.AND UP0, UPT, UR13, UR33, UPT ;  /* 0x000000210d00728c */ /* 0x000fe2000bf06270 */
[----:B------:R-:W-:Y:S02]  /*2000*/  UMOV UR18, 0x400 ;  /* 0x0000040000127882 */ /* 0x000fe40000000000 */
[----:B------:R-:W4:Y:S01]  /*2010*/  LDL R187, [R1+0x24] ;  /* 0x0000240001bb7983 */ /* 0x000f220000100800 */
[----:B------:R-:W-:Y:S02]  /*2020*/  UIADD3 UR35, UPT, UPT, UR35, -0x1, URZ ;  /* 0xffffffff23237890 */ /* 0x000fe4000fffe0ff */
[----:B------:R-:W-:Y:S02]  /*2030*/  PLOP3.LUT P0, PT, PT, PT, UP0, 0x80, 0x8 ;  /* 0x000000000008781c */ /* 0x000fe40003f0f008 */
[----:B------:R-:W-:Y:S02]  /*2040*/  UISETP.GT.AND UP0, UPT, UR35, UR6, UPT ;  /* 0x000000062300728c */ /* 0x000fe4000bf04270 */
[----:B------:R-:W-:Y:S01]  /*2050*/  R2P PR, R183, 0x18 ;  /* 0x00000018b7007804 */ /* 0x000fe20000000000 */
[----:B------:R-:W-:Y:S04]  /*2060*/  DEPBAR.LE SB0, 0x0 ;  /* 0x000080000000791a */ /* 0x000fe80000000000 */
[----:B------:R-:W-:Y:S01]  /*2070*/  BAR.SYNC.DEFER_BLOCKING 0x0 ;  /* 0x0000000000007b1d */ /* 0x000fe20000010000 */
[----:B--2---:R-:W-:Y:S02]  /*2080*/  ULEA UR4, UR14, UR18, 0x18 ;  /* 0x000000120e047291 */ /* 0x004fe4000f8ec0ff */
[----:B------:R-:W-:Y:S02]  /*2090*/  UIADD3 UR18, UPT, UPT, UR15, 0x3c6ef372, URZ ;  /* 0x3c6ef3720f127890 */ /* 0x000fe4000fffe0ff */
[----:B------:R-:W-:Y:S01]  /*20a0*/  UIADD3 UR14, UPT, UPT, UR15, -0x255992d5, URZ ;  /* 0xdaa66d2b0f0e7890 */ /* 0x000fe2000fffe0ff */
        /* <DEDUP_REMOVED lines=14> */
[-C--:B------:R-:W-:Y:S07]  /*2190*/  HMMA.16816.F32 R20, R64, R32.reuse, RZ ;  /* 0x000000204014723c */ /* 0x080fee00000018ff */
[----:B------:R-:W2:Y:S01]  /*21a0*/  LDSM.16.M88.4 R152, [R156+0xd000] ;  /* 0x00d000009c98783b */ /* 0x000ea20000000200 */
        /* <DEDUP_REMOVED lines=17> */
[----:B------:R-:W1:Y:S07]  /*22c0*/  LDSM.16.M88.4 R156, [R0] ;  /* 0x00000000009c783b */ /* 0x000e6e0000000200 */
[C---:B--2---:R-:W-:Y:S08]  /*22d0*/  HMMA.16816.F32 R8, R144.reuse, R140, R8 ;  /* 0x0000008c9008723c */ /* 0x044ff00000001808 */
[-C--:B------:R-:W-:Y:S08]  /*22e0*/  HMMA.16816.F32 R12, R144, R142.reuse, R12 ;  /* 0x0000008e900c723c */ /* 0x080ff0000000180c */
[C---:B------:R-:W-:Y:S01]  /*22f0*/  HMMA.16816.F32 R16, R136.reuse, R142, R16 ;  /* 0x0000008e8810723c */ /* 0x040fe20000001810 */
[----:B------:R2:W4:Y:S07]  /*2300*/  LDSM.16.M88.4 R140, [R177+0xd800] ;  /* 0x00d80000b18c783b */ /* 0x00052e0000000200 */
[-C--:B------:R-:W-:Y:S08]  /*2310*/  HMMA.16816.F32 R20, R136, R148.reuse, R20 ;  /* 0x000000948814723c */ /* 0x080ff00000001814 */
[C---:B------:R-:W-:Y:S04]  /*2320*/  HMMA.16816.F32 R24, R144.reuse, R148, R24 ;  /* 0x000000949018723c */ /* 0x040fe80000001818 */
[----:B------:R-:W-:Y:S04]  /*2330*/  LOP3.LUT R148, R2, UR47, R249, 0x96, !PT ;  /* 0x0000002f02947c12 */ /* 0x000fe8000f8e96f9 */
[-C--:B------:R-:W-:Y:S01]  /*2340*/  HMMA.16816.F32 R28, R144, R150.reuse, R28 ;  /* 0x00000096901c723c */ /* 0x080fe2000000181c */
[----:B--2---:R-:W-:Y:S02]  /*2350*/  IMAD.MOV.U32 R177, RZ, RZ, 0x8 ;  /* 0x00000008ffb17424 */ /* 0x004fe400078e00ff */
[----:B------:R-:W-:Y:S05]  /*2360*/  IMAD.WIDE.U32 R148, R148, -0x2daee0ad, RZ ;  /* 0xd2511f5394947825 */ /* 0x000fea00078e00ff */
[C---:B------:R-:W-:Y:S04]  /*2370*/  HMMA.16816.F32 R32, R136.reuse, R150, R32 ;  /* 0x000000968820723c */ /* 0x040fe80000001820 */
[----:B------:R-:W-:Y:S04]  /*2380*/  LOP3.LUT R150, R2, UR47, R251, 0x96, !PT ;  /* 0x0000002f02967c12 */ /* 0x000fe8000f8e96fb */
[-C--:B------:R-:W-:Y:S03]  /*2390*/  HMMA.16816.F32 R36, R136, R152.reuse, R36 ;  /* 0x000000988824723c */ /* 0x080fe60000001824 */
[----:B------:R-:W-:Y:S05]  /*23a0*/  IMAD.WIDE.U32 R150, R150, -0x2daee0ad, RZ ;  /* 0xd2511f5396967825 */ /* 0x000fea00078e00ff */
[C---:B------:R-:W-:Y:S08]  /*23b0*/  HMMA.16816.F32 R40, R144.reuse, R152, R40 ;  /* 0x000000989028723c */ /* 0x040ff00000001828 */
[-C--:B------:R-:W-:Y:S08]  /*23c0*/  HMMA.16816.F32 R44, R144, R154.reuse, R44 ;  /* 0x0000009a902c723c */ /* 0x080ff0000000182c */
[C---:B------:R-:W-:Y:S08]  /*23d0*/  HMMA.16816.F32 R48, R136.reuse, R154, R48 ;  /* 0x0000009a8830723c */ /* 0x040ff00000001830 */
[-C--:B---3--:R-:W-:Y:S08]  /*23e0*/  HMMA.16816.F32 R52, R136, R132.reuse, R52 ;  /* 0x000000848834723c */ /* 0x088ff00000001834 */
[C---:B------:R-:W-:Y:S08]  /*23f0*/  HMMA.16816.F32 R56, R144.reuse, R132, R56 ;  /* 0x000000849038723c */ /* 0x040ff00000001838 */
[-C--:B------:R-:W-:Y:S03]  /*2400*/  HMMA.16816.F32 R60, R144, R134.reuse, R60 ;  /* 0x00000086903c723c */ /* 0x080fe6000000183c */
[----:B------:R-:W-:Y:S01]  /*2410*/  LOP3.LUT R145, R190, UR15, R3, 0x96, !PT ;  /* 0x0000000fbe917c12 */ /* 0x000fe2000f8e9603 */
[----:B------:R-:W-:Y:S02]  /*2420*/  IMAD.IADD R144, R179, 0x1, R0 ;  /* 0x00000001b3907824 */ /* 0x000fe400078e0200 */
[----:B------:R-:W-:Y:S02]  /*2430*/  VIADD R0, R246, 0x4 ;  /* 0x00000004f6007836 */ /* 0x000fe40000000000 */
[----:B------:R-:W-:Y:S01]  /*2440*/  HMMA.16816.F32 R64, R136, R134, R64 ;  /* 0x000000868840723c */ /* 0x000fe20000001840 */
[----:B------:R-:W-:Y:S01]  /*2450*/  LDSM.16.M88.4 R132, [R144] ;  /* 0x000000009084783b */ /* 0x000fe20000000200 */
[----:B------:R-:W-:Y:S02]  /*2460*/  IMAD.MOV.U32 R179, RZ, RZ, 0x38 ;  /* 0x00000038ffb37424 */ /* 0x000fe400078e00ff */
[----:B------:R-:W-:Y:S04]  /*2470*/  IMAD.WIDE.U32 R154, R145, -0x2daee0ad, RZ ;  /* 0xd2511f53919a7825 */ /* 0x000fe800078e00ff */
[-C--:B-1----:R-:W-:Y:S01]  /*2480*/  HMMA.16816.F32 R4, R156, R160.reuse, R4 ;  /* 0x000000a09c04723c */ /* 0x082fe20000001804 */
[----:B------:R-:W1:Y:S04]  /*2490*/  LDSM.16.M88.4 R136, [R178+0xc000] ;  /* 0x00c00000b288783b */ /* 0x000e680000000200 */
[----:B----4-:R-:W-:Y:S01]  /*24a0*/  LOP3.LUT R152, R188, UR46, R155, 0x96, !PT ;  /* 0x0000002ebc987c12 */ /* 0x010fe2000f8e969b */
[----:B------:R-:W-:Y:S01]  /*24b0*/  IMAD.WIDE.U32 R2, R0, -0x326172a9, RZ ;  /* 0xcd9e8d5700027825 */ /* 0x000fe200078e00ff */
[C---:B------:R-:W-:Y:S01]  /*24c0*/  LOP3.LUT R151, R154.reuse, UR45, R151, 0x96, !PT ;  /* 0x0000002d9a977c12 */ /* 0x040fe2000f8e9697 */
[C---:B------:R-:W-:Y:S01]  /*24d0*/  HMMA.16816.F32 R8, R164.reuse, R160, R8 ;  /* 0x000000a0a408723c */ /* 0x040fe20000001808 */
[----:B------:R-:W2:Y:S03]  /*24e0*/  LDSM.16.M88.4 R144, [R144+0x2000] ;  /* 0x002000009090783b */ /* 0x000ea60000000200 */
[----:B------:R-:W-:Y:S01]  /*24f0*/  LOP3.LUT R149, R154, UR45, R149, 0x96, !PT ;  /* 0x0000002d9a957c12 */ /* 0x000fe2000f8e9695 */
[----:B------:R-:W-:Y:S01]  /*2500*/  @!P0 IMAD.SHL.U32 R0, R183, 0x2, RZ ;  /* 0x00000002b7008824 */ /* 0x000fe200078e00ff */
[----:B------:R-:W-:Y:S01]  /*2510*/  LEA R161, R187, UR4, 0x1 ;  /* 0x00000004bba17c11 */ /* 0x000fe2000f8e08ff */
[----:B------:R-:W-:Y:S01]  /*2520*/  IMAD.MOV.U32 R187, RZ, RZ, 0x40 ;  /* 0x00000040ffbb7424 */ /* 0x000fe200078e00ff */
[-C--:B------:R-:W-:Y:S03]  /*2530*/  HMMA.16816.F32 R12, R164, R162.reuse, R12 ;  /* 0x000000a2a40c723c */ /* 0x080fe6000000180c */
[----:B------:R-:W-:Y:S05]  /*2540*/  @!P0 LOP3.LUT R0, R0, 0x6, RZ, 0xc0, !PT ;  /* 0x0000000600008812 */ /* 0x000fea00078ec0ff */
[C---:B------:R-:W-:Y:S04]  /*2550*/  HMMA.16816.F32 R16, R156.reuse, R162, R16 ;  /* 0x000000a29c10723c */ /* 0x040fe80000001810 */
[----:B------:R-:W-:Y:S04]  /*2560*/  VIADD R163, R161, 0x1c040 ;  /* 0x0001c040a1a37836 */ /* 0x000fe80000000000 */
        /* <DEDUP_REMOVED lines=9> */
[C---:B------:R-:W-:Y:S04]  /*2600*/  HMMA.16816.F32 R56, R164.reuse, R140, R56 ;  /* 0x0000008ca438723c */ /* 0x040fe80000001838 */
[----:B------:R-:W-:Y:S02]  /*2610*/  LOP3.LUT R140, R190, UR15, R3, 0x96, !PT ;  /* 0x0000000fbe8c7c12 */ /* 0x000fe4000f8e9603 */
[C---:B------:R-:W-:Y:S02]  /*2620*/  LOP3.LUT R3, R2.reuse, UR47, R251, 0x96, !PT ;  /* 0x0000002f02037c12 */ /* 0x040fe4000f8e96fb */
[----:B------:R-:W-:Y:S01]  /*2630*/  LOP3.LUT R2, R2, UR47, R249, 0x96, !PT ;  /* 0x0000002f02027c12 */ /* 0x000fe2000f8e96f9 */
[-C--:B------:R-:W-:Y:S03]  /*2640*/  HMMA.16816.F32 R60, R164, R142.reuse, R60 ;  /* 0x0000008ea43c723c */ /* 0x080fe6000000183c */
[----:B------:R-:W-:Y:S04]  /*2650*/  IMAD.WIDE.U32 R140, R140, -0x2daee0ad, RZ ;  /* 0xd2511f538c8c7825 */ /* 0x000fe800078e00ff */
[----:B------:R-:W-:Y:S01]  /*2660*/  IMAD.WIDE.U32 R170, R2, -0x2daee0ad, RZ ;  /* 0xd2511f5302aa7825 */ /* 0x000fe200078e00ff */
[----:B------:R-:W-:Y:S01]  /*2670*/  LOP3.LUT R153, R188, UR46, R141, 0x96, !PT ;  /* 0x0000002ebc997c12 */ /* 0x000fe2000f8e968d */
[----:B------:R-:W-:Y:S04]  /*2680*/  HMMA.16816.F32 R64, R156, R142, R64 ;  /* 0x0000008e9c40723c */ /* 0x000fe80000001840 */
[----:B------:R-:W-:Y:S01]  /*2690*/  LOP3.LUT R160, R140, UR45, R171, 0x96, !PT ;  /* 0x0000002d8ca07c12 */ /* 0x000fe2000f8e96ab */
[----:B------:R-:W-:Y:S01]  /*26a0*/  IMAD.WIDE.U32 R158, R152, -0x326172a9, RZ ;  /* 0xcd9e8d57989e7825 */ /* 0x000fe200078e00ff */
[----:B------:R-:W-:Y:S02]  /*26b0*/  @!P0 SHF.R.U32.HI R2, RZ, 0x1, R183 ;  /* 0x00000001ff028819 */ /* 0x000fe400000116b7 */
[-C--:B-1----:R-:W-:Y:S05]  /*26c0*/  HMMA.16816.F32 R4, R132, R136.reuse, R4 ;  /* 0x000000888404723c */ /* 0x082fea0000001804 */
[----:B------:R-:W-:Y:S01]  /*26d0*/  LOP3.LUT R152, R250, UR18, R159, 0x96, !PT ;  /* 0x00000012fa987c12 */ /* 0x000fe2000f8e969f */
[----:B------:R-:W-:Y:S01]  /*26e0*/  IMAD.WIDE.U32 R168, R3, -0x2daee0ad, RZ ;  /* 0xd2511f5303a87825 */ /* 0x000fe200078e00ff */
[----:B------:R-:W-:Y:S01]  /*26f0*/  @!P0 LOP3.LUT R2, R0, 0x1c0, R2, 0xf8, !PT ;  /* 0x000001c000028812 */ /* 0x000fe200078ef802 */
[C---:B--2---:R-:W-:Y:S02]  /*2700*/  HMMA.16816.F32 R8, R144.reuse, R136, R8 ;  /* 0x000000889008723c */ /* 0x044fe40000001808 */
[----:B------:R-:W-:Y:S02]  /*2710*/  IMAD.U32 R0, RZ, RZ, UR30 ;  /* 0x0000001eff007e24 */ /* 0x000fe4000f8e00ff */
[----:B------:R-:W-:Y:S01]  /*2720*/  LOP3.LUT R154, R140, UR45, R169, 0x96, !PT ;  /* 0x0000002d8c9a7c12 */ /* 0x000fe2000f8e96a9 */
[----:B------:R-:W-:Y:S01]  /*2730*/  IMAD.WIDE.U32 R166, R151, -0x326172a9, RZ ;  /* 0xcd9e8d5797a67825 */ /* 0x000fe200078e00ff */
[----:B------:R-:W1:Y:S02]  /*2740*/  LDSM.16.M88.4 R140, [R178+0xc800] ;  /* 0x00c80000b28c783b */ /* 0x000e640000000200 */
[-C--:B------:R-:W-:Y:S03]  /*2750*/  HMMA.16816.F32 R12, R144, R138.reuse, R12 ;  /* 0x0000008a900c723c */ /* 0x080fe6000000180c */
[----:B------:R-:W-:Y:S01]  /*2760*/  LOP3.LUT R151, R158, UR14, R167, 0x96, !PT ;  /* 0x0000000e9e977c12 */ /* 0x000fe2000f8e96a7 */
[----:B------:R-:W-:Y:S02]  /*2770*/  VIADD R3, R161, 0x1c000 ;  /* 0x0001c000a1037836 */ /* 0x000fe40000000000 */
[----:B------:R-:W-:Y:S01]  /*2780*/  IMAD.WIDE.U32 R156, R149, -0x326172a9, RZ ;  /* 0xcd9e8d57959c7825 */ /* 0x000fe200078e00ff */
[----:B------:R-:W-:Y:S01]  /*2790*/  LOP3.LUT R149, R248, UR18, R159, 0x96, !PT ;  /* 0x00000012f8957c12 */ /* 0x000fe2000f8e969f */
[C---:B------:R-:W-:Y:S04]  /*27a0*/  HMMA.16816.F32 R16, R132.reuse, R138, R16 ;  /* 0x0000008a8410723c */ /* 0x040fe80000001810 */
[----:B------:R-:W-:Y:S01]  /*27b0*/  @P4 VIADD R163, R3, 0xffffffc0 ;  /* 0xffffffc003a34836 */ /* 0x000fe20000000000 */
[----:B------:R-:W-:Y:S01]  /*27c0*/  LOP3.LUT R3, R158, UR14, R157, 0x96, !PT ;  /* 0x0000000e9e037c12 */ /* 0x000fe2000f8e969d */
[----:B------:R-:W-:Y:S04]  /*27d0*/  IMAD.WIDE.U32 R136, R153, -0x326172a9, RZ ;  /* 0xcd9e8d5799887825 */ /* 0x000fe800078e00ff */
[----:B------:R-:W-:Y:S01]  /*27e0*/  IMAD.WIDE.U32 R158, R160, -0x326172a9, RZ ;  /* 0xcd9e8d57a09e7825 */ /* 0x000fe200078e00ff */
[--C-:B------:R-:W-:Y:S02]  /*27f0*/  LOP3.LUT R162, R250, UR18, R137.reuse, 0x96, !PT ;  /* 0x00000012faa27c12 */ /* 0x100fe4000f8e9689 */
[----:B------:R-:W-:Y:S01]  /*2800*/  LOP3.LUT R160, R248, UR18, R137, 0x96, !PT ;  /* 0x00000012f8a07c12 */ /* 0x000fe2000f8e9689 */
[----:B------:R-:W-:Y:S01]  /*2810*/  IMAD.WIDE.U32 R174, R152, -0x2daee0ad, RZ ;  /* 0xd2511f5398ae7825 */ /* 0x000fe200078e00ff */
[----:B------:R-:W-:Y:S01]  /*2820*/  LOP3.LUT R157, R136, UR14, R159, 0x96, !PT ;  /* 0x0000000e889d7c12 */ /* 0x000fe2000f8e969f */
[----:B------:R-:W-:Y:S02]  /*2830*/  UIADD3 UR18, UPT, UPT, UR15, 0x78dde6e4, URZ ;  /* 0x78dde6e40f127890 */ /* 0x000fe4000fffe0ff */
[----:B------:R-:W-:Y:S01]  /*2840*/  IMAD.WIDE.U32 R152, R151, -0x2daee0ad, RZ ;  /* 0xd2511f5397987825 */ /* 0x000fe200078e00ff */
[----:B------:R-:W-:Y:S02]  /*2850*/  LOP3.LUT R159, R150, UR44, R175, 0x96, !PT ;  /* 0x0000002c969f7c12 */ /* 0x000fe4000f8e96af */
[----:B------:R-:W2:Y:S01]  /*2860*/  LDL R175, [R1+0x14] ;  /* 0x0000140001af7983 */ /* 0x000ea20000100800 */
[----:B------:R-:W-:Y:S01]  /*2870*/  IMAD.WIDE.U32 R172, R149, -0x2daee0ad, RZ ;  /* 0xd2511f5395ac7825 */ /* 0x000fe200078e00ff */
[----:B------:R-:W-:Y:S02]  /*2880*/  LOP3.LUT R167, R174, UR43, R153, 0x96, !PT ;  /* 0x0000002baea77c12 */ /* 0x000fe4000f8e9699 */
[----:B------:R-:W-:Y:S01]  /*2890*/  @!P0 VIADDMNMX R149, R239, -R187, UR36, PT ;  /* 0x00000024ef958e46 */ /* 0x000fe2000b8009bb */
[----:B------:R-:W3:Y:S01]  /*28a0*/  LDL R174, [R1+0x10] ;  /* 0x0000100001ae7983 */ /* 0x000ee20000100800 */
[----:B------:R-:W-:Y:S01]  /*28b0*/  LOP3.LUT R153, R148, UR44, R173, 0x96, !PT ;  /* 0x0000002c94997c12 */ /* 0x000fe2000f8e96ad */
[----:B------:R-:W-:Y:S01]  /*28c0*/  IMAD.WIDE.U32 R164, R3, -0x2daee0ad, RZ ;  /* 0xd2511f5303a47825 */ /* 0x000fe200078e00ff */
[C---:B------:R-:W-:Y:S01]  /*28d0*/  @!P0 VIADDMNMX R148, R239.reuse, -R179, UR36, PT ;  /* 0x00000024ef948e46 */ /* 0x040fe2000b8009b3 */
[----:B------:R-:W4:Y:S01]  /*28e0*/  LDL R173, [R1+0xc] ;  /* 0x00000c0001ad7983 */ /* 0x000f220000100800 */
[C---:B------:R-:W-:Y:S01]  /*28f0*/  @!P0 VIMNMX R3, PT, PT, R239.reuse, UR36, PT ;  /* 0x00000024ef038c48 */ /* 0x040fe2000bfe0100 */
[----:B------:R-:W-:Y:S01]  /*2900*/  IMAD.WIDE.U32 R154, R154, -0x326172a9, RZ ;  /* 0xcd9e8d579a9a7825 */ /* 0x000fe200078e00ff */
[----:B------:R-:W-:Y:S01]  /*2910*/  LOP3.LUT R165, R172, UR43, R165, 0x96, !PT ;  /* 0x0000002baca57c12 */ /* 0x000fe2000f8e96a5 */
[-C--:B-1----:R-:W-:Y:S01]  /*2920*/  HMMA.16816.F32 R20, R132, R140.reuse, R20 ;  /* 0x0000008c8414723c */ /* 0x082fe20000001814 */
[----:B------:R-:W3:Y:S02]  /*2930*/  LDL R172, [R1+0x8] ;  /* 0x0000080001ac7983 */ /* 0x000ee40000100800 */
[----:B------:R-:W-:Y:S01]  /*2940*/  LOP3.LUT R155, R136, UR14, R155, 0x96, !PT ;  /* 0x0000000e889b7c12 */ /* 0x000fe2000f8e969b */
[----:B------:R-:W-:Y:S01]  /*2950*/  @!P0 IMAD R0, R0, 0x80, R2 ;  /* 0x0000008000008824 */ /* 0x000fe200078e0202 */
[----:B------:R-:W-:Y:S01]  /*2960*/  @!P0 VIADDMNMX R2, R239, R177, UR36, PT ;  /* 0x00000024ef028e46 */ /* 0x000fe2000b8001b1 */
[----:B------:R-:W1:Y:S01]  /*2970*/  LDSM.16.M88.4 R136, [R178+0xd000] ;  /* 0x00d00000b288783b */ /* 0x000e620000000200 */
[----:B------:R-:W-:Y:S01]  /*2980*/  IMAD.MOV.U32 R177, RZ, RZ, 0x20 ;  /* 0x00000020ffb17424 */ /* 0x000fe200078e00ff */
[C---:B------:R-:W-:Y:S01]  /*2990*/  HMMA.16816.F32 R24, R144.reuse, R140, R24 ;  /* 0x0000008c9018723c */ /* 0x040fe20000001818 */
[----:B------:R-:W-:Y:S03]  /*29a0*/  UIADD3 UR14, UPT, UPT, UR15, 0x1715609d, URZ ;  /* 0x1715609d0f0e7890 */ /* 0x000fe6000fffe0ff */
[CC--:B------:R-:W-:Y:S01]  /*29b0*/  @!P0 ISETP.GE.AND P4, PT, R0.reuse, R149.reuse, PT ;  /* 0x000000950000820c */ /* 0x0c0fe20003f86270 */
[C---:B------:R-:W-:Y:S01]  /*29c0*/  @!P0 VIADD R150, R0.reuse, 0x1 ;  /* 0x0000000100968836 */ /* 0x040fe20000000000 */
[CC--:B------:R-:W-:Y:S01]  /*29d0*/  @!P0 ISETP.GE.AND P5, PT, R0.reuse, R148.reuse, PT ;  /* 0x000000940000820c */ /* 0x0c0fe20003fa6270 */
[----:B------:R-:W-:Y:S01]  /*29e0*/  @!P0 VIADD R141, R0, 0x8 ;  /* 0x00000008008d8836 */ /* 0x000fe20000000000 */
[----:B------:R-:W-:Y:S01]  /*29f0*/  @!P0 FSEL R4, R4, -INF , !P4 ;  /* 0xff80000004048808 */ /* 0x000fe20006000000 */
[----:B------:R-:W-:Y:S01]  /*2a00*/  @!P0 VIADD R140, R0, 0x9 ;  /* 0x00000009008c8836 */ /* 0x000fe20000000000 */
[----:B------:R-:W-:Y:S01]  /*2a10*/  @!P0 ISETP.GE.AND P6, PT, R150, R149, PT ;  /* 0x000000959600820c */ /* 0x000fe20003fc6270 */
[-C--:B------:R-:W-:Y:S03]  /*2a20*/  HMMA.16816.F32 R28, R144, R142.reuse, R28 ;  /* 0x0000008e901c723c */ /* 0x080fe6000000181c */
[----:B------:R-:W-:Y:S01]  /*2a30*/  @!P0 FSEL R6, R6, -INF , !P5 ;  /* 0xff80000006068808 */ /* 0x000fe20006800000 */
[----:B------:R-:W-:Y:S01]  /*2a40*/  @!P0 VIADD R151, R0, 0x10 ;  /* 0x0000001000978836 */ /* 0x000fe20000000000 */
[C---:B------:R-:W-:Y:S02]  /*2a50*/  @!P0 ISETP.GE.AND P4, PT, R150.reuse, R148, PT ;  /* 0x000000949600820c */ /* 0x040fe40003f86270 */
[----:B------:R-:W-:Y:S01]  /*2a60*/  @!P0 FSEL R5, R5, -INF , !P6 ;  /* 0xff80000005058808 */ /* 0x000fe20007000000 */
[C---:B------:R-:W-:Y:S04]  /*2a70*/  HMMA.16816.F32 R32, R132.reuse, R142, R32 ;  /* 0x0000008e8420723c */ /* 0x040fe80000001820 */
        /* <DEDUP_REMOVED lines=24> */
[CC--:B------:R-:W-:Y:S01]  /*2c00*/  @!P0 ISETP.GE.AND P4, PT, R141.reuse, R148.reuse, PT ;  /* 0x000000948d00820c */ /* 0x0c0fe20003f86270 */
[----:B------:R-:W-:Y:S01]  /*2c10*/  IMAD.WIDE.U32 R138, R162, -0x2daee0ad, RZ ;  /* 0xd2511f53a28a7825 */ /* 0x000fe200078e00ff */
        /* <DEDUP_REMOVED lines=9> */
[----:B------:R1:W1:Y:S01]  /*2cb0*/  LDSM.16.M88.4 R140, [R178+0xd800] ;  /* 0x00d80000b28c783b */ /* 0x0002620000000200 */
        /* <DEDUP_REMOVED lines=12> */
[----:B------:R-:W-:Y:S01]  /*2d80*/  @!P0 FSEL R25, R25, -INF , !P5 ;  /* 0xff80000019198808 */ /* 0x000fe20006800000 */
[----:B-1----:R-:W-:Y:S01]  /*2d90*/  IMAD.MOV.U32 R178, RZ, RZ, 0x10 ;  /* 0x00000010ffb27424 */ /* 0x002fe200078e00ff */
        /* <DEDUP_REMOVED lines=8> */
[-C--:B------:R-:W-:Y:S03]  /*2e20*/  HMMA.16816.F32 R52, R132, R140.reuse, R52 ;  /* 0x0000008c8434723c */ /* 0x080fe60000001834 */
[----:B------:R-:W-:Y:S02]  /*2e30*/  @!P0 ISETP.GE.AND P4, PT, R150, R2, PT ;  /* 0x000000029600820c */ /* 0x000fe40003f86270 */
[----:B------:R-:W-:Y:S02]  /*2e40*/  @!P0 FSEL R31, R31, -INF , !P5 ;  /* 0xff8000001f1f8808 */ /* 0x000fe40006800000 */
[----:B------:R-:W-:Y:S01]  /*2e50*/  @!P0 FSEL R32, R32, -INF , !P6 ;  /* 0xff80000020208808 */ /* 0x000fe20007000000 */
[C---:B------:R-:W-:Y:S04]  /*2e60*/  HMMA.16816.F32 R56, R144.reuse, R140, R56 ;  /* 0x0000008c9038723c */ /* 0x040fe80000001838 */
[----:B------:R-:W-:Y:S01]  /*2e70*/  @!P0 FSEL R30, R30, -INF , !P4 ;  /* 0xff8000001e1e8808 */ /* 0x000fe20006000000 */
[----:B------:R-:W-:Y:S01]  /*2e80*/  IMAD.WIDE.U32 R140, R155, -0x2daee0ad, RZ ;  /* 0xd2511f539b8c7825 */ /* 0x000fe200078e00ff */
        /* <DEDUP_REMOVED lines=67> */
[C---:B------:R-:W-:Y:S02]  /*32c0*/  @!P0 ISETP.GE.AND P5, PT, R136.reuse, R3, PT ;  /* 0x000000038800820c */ /* 0x040fe40003fa6270 */
[----:B------:R-:W-:Y:S02]  /*32d0*/  @!P0 FSEL R59, R59, -INF , !P4 ;  /* 0xff8000003b3b8808 */ /* 0x000fe40006000000 */
[----:B------:R-:W-:Y:S02]  /*32e0*/  @!P0 FSEL R61, R61, -INF , !P6 ;  /* 0xff8000003d3d8808 */ /* 0x000fe40007000000 */
[-C--:B------:R-:W-:Y:S02]  /*32f0*/  @!P0 ISETP.GE.AND P4, PT, R136, R2.reuse, PT ;  /* 0x000000028800820c */ /* 0x080fe40003f86270 */
[----:B------:R-:W-:Y:S02]  /*3300*/  @!P0 FSEL R60, R60, -INF , !P5 ;  /* 0xff8000003c3c8808 */ /* 0x000fe40006800000 */
[-C--:B------:R-:W-:Y:S02]  /*3310*/  @!P0 ISETP.GE.AND P6, PT, R136, R149.reuse, PT ;  /* 0x000000958800820c */ /* 0x080fe40003fc6270 */
[----:B------:R-:W-:Y:S01]  /*3320*/  @!P0 ISETP.GE.AND P5, PT, R0, R2, PT ;  /* 0x000000020000820c */ /* 0x000fe20003fa6270 */
[----:B------:R-:W-:Y:S01]  /*3330*/  IMAD.WIDE.U32 R2, R153, -0x326172a9, RZ ;  /* 0xcd9e8d5799027825 */ /* 0x000fe200078e00ff */
[----:B------:R-:W-:Y:S02]  /*3340*/  @!P0 FSEL R62, R62, -INF , !P4 ;  /* 0xff8000003e3e8808 */ /* 0x000fe40006000000 */
[----:B------:R-:W-:Y:S02]  /*3350*/  @!P0 FSEL R64, R64, -INF , !P6 ;  /* 0xff80000040408808 */ /* 0x000fe40007000000 */
[C---:B------:R-:W-:Y:S02]  /*3360*/  @!P0 ISETP.GE.AND P4, PT, R0.reuse, R149, PT ;  /* 0x000000950000820c */ /* 0x040fe40003f86270 */
[----:B------:R-:W-:Y:S02]  /*3370*/  @!P0 FSEL R63, R63, -INF , !P5 ;  /* 0xff8000003f3f8808 */ /* 0x000fe40006800000 */
        /* <DEDUP_REMOVED lines=20> */
[----:B------:R-:W-:Y:S01]  /*34c0*/  LOP3.LUT R162, R132, UR14, R147, 0x96, !PT ;  /* 0x0000000e84a27c12 */ /* 0x000fe2000f8e9693 */
[----:B------:R-:W-:Y:S01]  /*34d0*/  IMAD.WIDE.U32 R134, R145, -0x2daee0ad, RZ ;  /* 0xd2511f5391867825 */ /* 0x000fe200078e00ff */
[----:B------:R-:W-:Y:S01]  /*34e0*/  LOP3.LUT R139, R152, UR42, R137, 0x96, !PT ;  /* 0x0000002a988b7c12 */ /* 0x000fe2000f8e9689 */
[----:B------:R-:W-:Y:S01]  /*34f0*/  UIADD3 UR14, UPT, UPT, UR15, -0x4ab325aa, URZ ;  /* 0xb54cda560f0e7890 */ /* 0x000fe2000fffe0ff */
[----:B--2---:R-:W-:Y:S01]  /*3500*/  FSETP.NEU.FTZ.AND P5, PT, R175, -INF , PT ;  /* 0xff800000af00780b */ /* 0x004fe20003fbd000 */
[----:B------:R-:W-:Y:S01]  /*3510*/  IMAD.WIDE.U32 R132, R143, -0x2daee0ad, RZ ;  /* 0xd2511f538f847825 */ /* 0x000fe200078e00ff */
[----:B------:R-:W-:Y:S02]  /*3520*/  LOP3.LUT R164, R164, UR42, R135, 0x96, !PT ;  /* 0x0000002aa4a47c12 */ /* 0x000fe4000f8e9687 */
[----:B------:R-:W-:Y:S01]  /*3530*/  @!P0 FSEL R65, R65, -INF , !P4 ;  /* 0xff80000041418808 */ /* 0x000fe20006000000 */
[----:B------:R-:W-:Y:S01]  /*3540*/  IMAD.WIDE.U32 R2, R141, -0x2daee0ad, RZ ;  /* 0xd2511f538d027825 */ /* 0x000fe200078e00ff */
[----:B------:R-:W-:Y:S02]  /*3550*/  LOP3.LUT R137, R134, UR41, R133, 0x96, !PT ;  /* 0x0000002986897c12 */ /* 0x000fe4000f8e9685 */
[----:B------:R-:W-:Y:S01]  /*3560*/  PRMT R165, R132, 0x7771, RZ ;  /* 0x0000777184a57816 */ /* 0x000fe200000000ff */
[----:B------:R-:W-:Y:S01]  /*3570*/  IMAD.WIDE.U32 R134, R154, -0x2daee0ad, RZ ;  /* 0xd2511f539a867825 */ /* 0x000fe200078e00ff */
[----:B------:R-:W-:Y:S02]  /*3580*/  LOP3.LUT R136, R136, UR41, R3, 0x96, !PT ;  /* 0x0000002988887c12 */ /* 0x000fe4000f8e9603 */
[C---:B------:R-:W-:Y:S02]  /*3590*/  PRMT R157, R2.reuse, 0x7770, RZ ;  /* 0x00007770029d7816 */ /* 0x040fe400000000ff */
[C---:B------:R-:W-:Y:S02]  /*35a0*/  PRMT R156, R2.reuse, 0x7771, RZ ;  /* 0x00007771029c7816 */ /* 0x040fe400000000ff */
[C---:B------:R-:W-:Y:S02]  /*35b0*/  PRMT R159, R2.reuse, 0x7772, RZ ;  /* 0x00007772029f7816 */ /* 0x040fe400000000ff */
[----:B------:R-:W-:Y:S01]  /*35c0*/  PRMT R155, R2, 0x7773, RZ ;  /* 0x00007773029b7816 */ /* 0x000fe200000000ff */
[----:B------:R-:W-:Y:S01]  /*35d0*/  IMAD.WIDE.U32 R2, R0, -0x2daee0ad, RZ ;  /* 0xd2511f5300027825 */ /* 0x000fe200078e00ff */
[----:B------:R-:W-:Y:S02]  /*35e0*/  LOP3.LUT R140, R140, UR42, R135, 0x96, !PT ;  /* 0x0000002a8c8c7c12 */ /* 0x000fe4000f8e9687 */
[C---:B------:R-:W-:Y:S02]  /*35f0*/  PRMT R154, R132.reuse, 0x7770, RZ ;  /* 0x00007770849a7816 */ /* 0x040fe400000000ff */
[C---:B------:R-:W-:Y:S02]  /*3600*/  PRMT R170, R132.reuse, 0x7772, RZ ;  /* 0x0000777284aa7816 */ /* 0x040fe400000000ff */
[----:B------:R-:W-:Y:S01]  /*3610*/  PRMT R171, R132, 0x7773, RZ ;  /* 0x0000777384ab7816 */ /* 0x000fe200000000ff */
[----:B------:R-:W-:Y:S01]  /*3620*/  IMAD.WIDE.U32 R132, R139, -0x326172a9, RZ ;  /* 0xcd9e8d578b847825 */ /* 0x000fe200078e00ff */
[C---:B------:R-:W-:Y:S02]  /*3630*/  PRMT R150, R2.reuse, 0x7770, RZ ;  /* 0x0000777002967816 */ /* 0x040fe400000000ff */
[----:B------:R-:W-:Y:S02]  /*3640*/  PRMT R151, R2, 0x7771, RZ ;  /* 0x0000777102977816 */ /* 0x000fe400000000ff */
[----:B------:R-:W-:Y:S02]  /*3650*/  LOP3.LUT R135, R134, UR41, R3, 0x96, !PT ;  /* 0x0000002986877c12 */ /* 0x000fe4000f8e9603 */
[C---:B------:R-:W-:Y:S02]  /*3660*/  PRMT R152, R2.reuse, 0x7773, RZ ;  /* 0x0000777302987816 */ /* 0x040fe400000000ff */
[----:B------:R-:W-:Y:S01]  /*3670*/  PRMT R153, R2, 0x7772, RZ ;  /* 0x0000777202997816 */ /* 0x000fe200000000ff */
[----:B------:R-:W-:Y:S01]  /*3680*/  IMAD.WIDE.U32 R2, R140, -0x326172a9, RZ ;  /* 0xcd9e8d578c027825 */ /* 0x000fe200078e00ff */
[C---:B------:R-:W-:Y:S02]  /*3690*/  PRMT R143, R132.reuse, 0x7770, RZ ;  /* 0x00007770848f7816 */ /* 0x040fe400000000ff */
[C---:B------:R-:W-:Y:S02]  /*36a0*/  PRMT R145, R132.reuse, 0x7771, RZ ;  /* 0x0000777184917816 */ /* 0x040fe400000000ff */
[C---:B------:R-:W-:Y:S02]  /*36b0*/  PRMT R149, R132.reuse, 0x7772, RZ ;  /* 0x0000777284957816 */ /* 0x040fe400000000ff */
[----:B------:R-:W-:Y:S01]  /*36c0*/  PRMT R147, R132, 0x7773, RZ ;  /* 0x0000777384937816 */ /* 0x000fe200000000ff */
[----:B------:R-:W-:Y:S01]  /*36d0*/  FMUL.FTZ R132, R175, 1.4426950216293334961 ;  /* 0x3fb8aa3baf847820 */ /* 0x000fe20000410000 */
[----:B------:R-:W-:Y:S02]  /*36e0*/  LOP3.LUT R134, R142, UR14, R133, 0x96, !PT ;  /* 0x0000000e8e867c12 */ /* 0x000fe4000f8e9685 */
[C---:B------:R-:W-:Y:S02]  /*36f0*/  PRMT R141, R2.reuse, 0x7771, RZ ;  /* 0x00007771028d7816 */ /* 0x040fe400000000ff */
[C---:B------:R-:W-:Y:S02]  /*3700*/  PRMT R142, R2.reuse, 0x7772, RZ ;  /* 0x00007772028e7816 */ /* 0x040fe400000000ff */
[C---:B------:R-:W-:Y:S02]  /*3710*/  PRMT R140, R2.reuse, 0x7773, RZ ;  /* 0x00007773028c7816 */ /* 0x040fe400000000ff */
[----:B------:R-:W-:Y:S01]  /*3720*/  PRMT R139, R2, 0x7770, RZ ;  /* 0x00007770028b7816 */ /* 0x000fe200000000ff */
[----:B----4-:R-:W-:Y:S01]  /*3730*/  FMUL.FTZ R2, R173, 1.4426950216293334961 ;  /* 0x3fb8aa3bad027820 */ /* 0x010fe20000410000 */
[----:B------:R-:W-:Y:S02]  /*3740*/  @!P0 FSEL R67, R67, -INF , !P6 ;  /* 0xff80000043438808 */ /* 0x000fe40007000000 */
[----:B------:R-:W-:Y:S02]  /*3750*/  FSETP.NEU.FTZ.AND P0, PT, R173, -INF , PT ;  /* 0xff800000ad00780b */ /* 0x000fe40003f1d000 */
[----:B------:R-:W-:Y:S02]  /*3760*/  FSEL R132, R132, RZ, P5 ;  /* 0x000000ff84847208 */ /* 0x000fe40002800000 */
[----:B------:R-:W-:Y:S02]  /*3770*/  LOP3.LUT R0, R134, 0xff, RZ, 0xc0, !PT ;  /* 0x000000ff86007812 */ /* 0x000fe400078ec0ff */
[----:B------:R-:W-:Y:S01]  /*3780*/  LOP3.LUT R133, R138, UR14, R3, 0x96, !PT ;  /* 0x0000000e8a857c12 */ /* 0x000fe2000f8e9603 */
[----:B---3--:R-:W-:Y:S01]  /*3790*/  FMUL.FTZ R3, R174, 1.4426950216293334961 ;  /* 0x3fb8aa3bae037820 */ /* 0x008fe20000410000 */
[----:B------:R-:W-:Y:S01]  /*37a0*/  FSEL R2, R2, RZ, P0 ;  /* 0x000000ff02027208 */ /* 0x000fe20000000000 */
[----:B------:R-:W-:Y:S01]  /*37b0*/  FMUL.FTZ R138, R172, 1.4426950216293334961 ;  /* 0x3fb8aa3bac8a7820 */ /* 0x000fe20000410000 */
[----:B------:R-:W-:Y:S01]  /*37c0*/  ISETP.LE.U32.AND P0, PT, R139, UR7, PT ;  /* 0x000000078b007c0c */ /* 0x000fe2000bf03070 */
[----:B------:R-:W-:Y:S01]  /*37d0*/  FFMA.FTZ R139, R4, UR12, -R132 ;  /* 0x0000000c048b7c23 */ /* 0x000fe20008010884 */
[----:B------:R-:W-:Y:S01]  /*37e0*/  FSETP.NEU.FTZ.AND P6, PT, R174, -INF , PT ;  /* 0xff800000ae00780b */ /* 0x000fe20003fdd000 */
[----:B------:R-:W-:Y:S01]  /*37f0*/  FFMA.FTZ R12, R12, UR12, -R2 ;  /* 0x0000000c0c0c7c23 */ /* 0x000fe20008010802 */
[----:B------:R-:W-:Y:S01]  /*3800*/  ISETP.LE.U32.AND P4, PT, R0, UR7, PT ;  /* 0x0000000700007c0c */ /* 0x000fe2000bf83070 */
[----:B------:R-:W1:Y:S01]  /*3810*/  MUFU.EX2 R192, R139 ;  /* 0x0000008b00c07308 */ /* 0x000e620000000800 */
[----:B------:R-:W-:Y:S01]  /*3820*/  SHF.R.U32.HI R0, RZ, 0x18, R134 ;  /* 0x00000018ff007819 */ /* 0x000fe20000011686 */
[----:B------:R-:W-:Y:S01]  /*3830*/  FFMA.FTZ R9, R9, UR12, -R2 ;  /* 0x0000000c09097c23 */ /* 0x000fe20008010802 */
[----:B------:R-:W-:Y:S07]  /*3840*/  LOP3.LUT R4, R134, 0xffff, RZ, 0xc0, !PT ;  /* 0x0000ffff86047812 */ /* 0x000fee00078ec0ff */
[----:B------:R-:W-:Y:S01]  /*3850*/  MUFU.EX2 R228, R12 ;  /* 0x0000000c00e47308 */ /* 0x000fe20000000800 */
[----:B------:R-:W-:Y:S01]  /*3860*/  FSETP.NEU.FTZ.AND P5, PT, R172, -INF , PT ;  /* 0xff800000ac00780b */ /* 0x000fe20003fbd000 */
[----:B------:R-:W-:Y:S01]  /*3870*/  FFMA.FTZ R17, R17, UR12, -R132 ;  /* 0x0000000c11117c23 */ /* 0x000fe20008010884 */
[----:B------:R-:W-:Y:S07]  /*3880*/  FSEL R3, R3, RZ, P6 ;  /* 0x000000ff03037208 */ /* 0x000fee0003000000 */
[----:B------:R-:W-:Y:S01]  /*3890*/  MUFU.EX2 R232, R9 ;  /* 0x0000000900e87308 */ /* 0x000fe20000000800 */
[----:B------:R-:W-:Y:S01]  /*38a0*/  ISETP.LE.U32.AND P6, PT, R0, UR7, PT ;  /* 0x0000000700007c0c */ /* 0x000fe2000bfc3070 */
[----:B------:R-:W-:Y:S01]  /*38b0*/  FFMA.FTZ R8, R8, UR12, -R2 ;  /* 0x0000000c08087c23 */ /* 0x000fe20008010802 */
[----:B------:R-:W-:Y:S01]  /*38c0*/  SHF.R.U32.HI R4, RZ, 0x8, R4 ;  /* 0x00000008ff047819 */ /* 0x000fe20000011604 */
[--C-:B------:R-:W-:Y:S01]  /*38d0*/  FFMA.FTZ R7, R7, UR12, -R3.reuse ;  /* 0x0000000c07077c23 */ /* 0x100fe20008010803 */
[----:B------:R-:W-:Y:S01]  /*38e0*/  FSEL R0, R138, RZ, P5 ;  /* 0x000000ff8a007208 */ /* 0x000fe20002800000 */
[----:B-1----:R-:W-:Y:S01]  /*38f0*/  @!P4 FADD.FTZ R192, -R192, -RZ ;  /* 0x800000ffc0c0c221 */ /* 0x002fe20000010100 */
[----:B------:R-:W-:Y:S01]  /*3900*/  PRMT R138, R134, 0x7632, R138 ;  /* 0x00007632868a7816 */ /* 0x000fe2000000008a */
[----:B------:R-:W-:Y:S01]  /*3910*/  FFMA.FTZ R134, R5, UR12, -R132 ;  /* 0x0000000c05867c23 */ /* 0x000fe20008010884 */
[----:B------:R-:W-:Y:S01]  /*3920*/  LOP3.LUT R4, R4, 0xffff, RZ, 0xc0, !PT ;  /* 0x0000ffff04047812 */ /* 0x000fe200078ec0ff */
[----:B------:R-:W1:Y:S01]  /*3930*/  MUFU.EX2 R224, R7 ;  /* 0x0000000700e07308 */ /* 0x000e620000000800 */
[----:B------:R-:W-:Y:S01]  /*3940*/  SEL R158, R177, 0xffffffe0, !P3 ;  /* 0xffffffe0b19e7807 */ /* 0x000fe20005800000 */
[----:B------:R-:W-:Y:S01]  /*3950*/  FFMA.FTZ R6, R6, UR12, -R3 ;  /* 0x0000000c06067c23 */ /* 0x000fe20008010803 */
[----:B------:R-:W-:Y:S07]  /*3960*/  ISETP.LE.U32.AND P3, PT, R4, UR7, PT ;  /* 0x0000000704007c0c */ /* 0x000fee000bf63070 */
[----:B------:R-:W2:Y:S01]  /*3970*/  MUFU.EX2 R190, R134 ;  /* 0x0000008600be7308 */ /* 0x000ea20000000800 */
[----:B------:R-:W-:Y:S01]  /*3980*/  LOP3.LUT R4, R133, 0xffff, RZ, 0xc0, !PT ;  /* 0x0000ffff85047812 */ /* 0x000fe200078ec0ff */
[----:B------:R-:W-:Y:S01]  /*3990*/  FFMA.FTZ R11, R11, UR12, -R0 ;  /* 0x0000000c0b0b7c23 */ /* 0x000fe20008010800 */
[----:B------:R-:W-:Y:S07]  /*39a0*/  LOP3.LUT R5, R138, 0xff, RZ, 0xc0, !PT ;  /* 0x000000ff8a057812 */ /* 0x000fee00078ec0ff */
[----:B------:R-:W3:Y:S01]  /*39b0*/  MUFU.EX2 R187, R6 ;  /* 0x0000000600bb7308 */ /* 0x000ee20000000800 */
[----:B------:R-:W-:Y:S01]  /*39c0*/  SHF.R.U32.HI R4, RZ, 0x8, R4 ;  /* 0x00000008ff047819 */ /* 0x000fe20000011604 */
[----:B------:R-:W-:Y:S01]  /*39d0*/  FFMA.FTZ R14, R14, UR12, -R0 ;  /* 0x0000000c0e0e7c23 */ /* 0x000fe20008010800 */
[----:B------:R-:W-:Y:S07]  /*39e0*/  ISETP.LE.U32.AND P5, PT, R5, UR7, PT ;  /* 0x0000000705007c0c */ /* 0x000fee000bfa3070 */
[----:B------:R-:W-:Y:S01]  /*39f0*/  MUFU.EX2 R237, R11 ;  /* 0x0000000b00ed7308 */ /* 0x000fe20000000800 */
[----:B------:R-:W-:Y:S01]  /*3a00*/  LOP3.LUT R4, R4, 0xffff, RZ, 0xc0, !PT ;  /* 0x0000ffff04047812 */ /* 0x000fe200078ec0ff */
[----:B-1----:R-:W-:Y:S01]  /*3a10*/  @!P6 FADD.FTZ R224, -R224, -RZ ;  /* 0x800000ffe0e0e221 */ /* 0x002fe20000010100 */
[----:B------:R-:W-:Y:S07]  /*3a20*/  LOP3.LUT R5, R133, 0xff, RZ, 0xc0, !PT ;  /* 0x000000ff85057812 */ /* 0x000fee00078ec0ff */
[----:B------:R-:W-:Y:S01]  /*3a30*/  MUFU.EX2 R204, R17 ;  /* 0x0000001100cc7308 */ /* 0x000fe20000000800 */
[----:B------:R-:W-:Y:S01]  /*3a40*/  @!P0 FADD.FTZ R228, -R228, -RZ ;  /* 0x800000ffe4e48221 */ /* 0x000fe20000010100 */
[----:B--2---:R-:W-:Y:S01]  /*3a50*/  @!P3 FADD.FTZ R190, -R190, -RZ ;  /* 0x800000ffbebeb221 */ /* 0x004fe20000010100 */
[----:B------:R-:W-:Y:S07]  /*3a60*/  ISETP.LE.U32.AND P3, PT, R4, UR7, PT ;  /* 0x0000000704007c0c */ /* 0x000fee000bf63070 */
[----:B------:R-:W1:Y:S01]  /*3a70*/  MUFU.EX2 R231, R8 ;  /* 0x0000000800e77308 */ /* 0x000e620000000800 */
[----:B------:R-:W-:Y:S01]  /*3a80*/  ISETP.LE.U32.AND P4, PT, R5, UR7, PT ;  /* 0x0000000705007c0c */ /* 0x000fe2000bf83070 */
[----:B------:R-:W-:Y:S01]  /*3a90*/  FFMA.FTZ R16, R16, UR12, -R132 ;  /* 0x0000000c10107c23 */ /* 0x000fe20008010884 */
[----:B------:R-:W-:Y:S07]  /*3aa0*/  PRMT R5, R133, 0x7632, R5 ;  /* 0x0000763285057816 */ /* 0x000fee0000000005 */
[----:B------:R-:W2:Y:S01]  /*3ab0*/  MUFU.EX2 R236, R14 ;  /* 0x0000000e00ec7308 */ /* 0x000ea20000000800 */
[----:B------:R-:W-:Y:S01]  /*3ac0*/  SHF.R.U32.HI R133, RZ, 0x18, R133 ;  /* 0x00000018ff857819 */ /* 0x000fe20000011685 */
[--C-:B------:R-:W-:Y:S01]  /*3ad0*/  FFMA.FTZ R19, R19, UR12, -R3.reuse ;  /* 0x0000000c13137c23 */ /* 0x100fe20008010803 */
[----:B------:R-:W-:Y:S07]  /*3ae0*/  ISETP.GT.U32.AND P0, PT, R145, UR7, PT ;  /* 0x0000000791007c0c */ /* 0x000fee000bf04070 */
[----:B------:R-:W-:Y:S01]  /*3af0*/  MUFU.EX2 R206, R16 ;  /* 0x0000001000ce7308 */ /* 0x000fe20000000800 */
[----:B------:R-:W-:Y:S01]  /*3b00*/  ISETP.LE.U32.AND P6, PT, R133, UR7, PT ;  /* 0x0000000785007c0c */ /* 0x000fe2000bfc3070 */
[----:B---3--:R-:W-:Y:S01]  /*3b10*/  @!P5 FADD.FTZ R187, -R187, -RZ ;  /* 0x800000ffbbbbd221 */ /* 0x008fe20000010100 */
[----:B------:R-:W-:Y:S01]  /*3b20*/  LOP3.LUT R4, R5, 0xff, RZ, 0xc0, !PT ;  /* 0x000000ff05047812 */ /* 0x000fe200078ec0ff */
[----:B------:R-:W-:Y:S01]  /*3b30*/  @!P3 FADD.FTZ R232, -R232, -RZ ;  /* 0x800000ffe8e8b221 */ /* 0x000fe20000010100 */
[----:B------:R-:W-:Y:S01]  /*3b40*/  ISETP.GT.U32.AND P3, PT, R142, UR7, PT ;  /* 0x000000078e007c0c */ /* 0x000fe2000bf64070 */
[----:B------:R-:W-:Y:S01]  /*3b50*/  FFMA.FTZ R13, R13, UR12, -R2 ;  /* 0x0000000c0d0d7c23 */ /* 0x000fe20008010802 */
[----:B------:R-:W-:Y:S03]  /*3b60*/  ISETP.LE.U32.AND P5, PT, R4, UR7, PT ;  /* 0x0000000704007c0c */ /* 0x000fe6000bfa3070 */
[----:B------:R-:W3:Y:S01]  /*3b70*/  MUFU.EX2 R216, R19 ;  /* 0x0000001300d87308 */ /* 0x000ee20000000800 */
[----:B------:R-:W-:Y:S01]  /*3b80*/  SHF.R.U32.HI R4, RZ, 0x18, R136 ;  /* 0x00000018ff047819 */ /* 0x000fe20000011688 */
[----:B-1----:R-:W-:Y:S01]  /*3b90*/  @!P4 FADD.FTZ R231, -R231, -RZ ;  /* 0x800000ffe7e7c221 */ /* 0x002fe20000010100 */
[----:B------:R-:W-:Y:S01]  /*3ba0*/  ISETP.GT.U32.AND P4, PT, R141, UR7, PT ;  /* 0x000000078d007c0c */ /* 0x000fe2000bf84070 */
[----:B------:R-:W-:Y:S01]  /*3bb0*/  @P0 FADD.FTZ R204, -R204, -RZ ;  /* 0x800000ffcccc0221 */ /* 0x000fe20000010100 */
[----:B------:R-:W-:Y:S01]  /*3bc0*/  ISETP.GT.U32.AND P0, PT, R147, UR7, PT ;  /* 0x0000000793007c0c */ /* 0x000fe2000bf04070 */
[----:B------:R-:W-:Y:S01]  /*3bd0*/  @!P6 FADD.FTZ R237, -R237, -RZ ;  /* 0x800000ffedede221 */ /* 0x000fe20000010100 */
[----:B------:R-:W-:Y:S03]  /*3be0*/  ISETP.LE.U32.AND P6, PT, R143, UR7, PT ;  /* 0x000000078f007c0c */ /* 0x000fe6000bfc3070 */
[----:B------:R-:W1:Y:S01]  /*3bf0*/  MUFU.EX2 R227, R13 ;  /* 0x0000000d00e37308 */ /* 0x000e620000000800 */
[--C-:B------:R-:W-:Y:S01]  /*3c00*/  FFMA.FTZ R18, R18, UR12, -R3.reuse ;  /* 0x0000000c12127c23 */ /* 0x100fe20008010803 */
[----:B--2---:R-:W-:Y:S01]  /*3c10*/  @P3 FADD.FTZ R236, -R236, -RZ ;  /* 0x800000ffecec3221 */ /* 0x004fe20000010100 */
[----:B------:R-:W-:Y:S01]  /*3c20*/  ISETP.LE.U32.AND P3, PT, R4, UR7, PT ;  /* 0x0000000704007c0c */ /* 0x000fe2000bf63070 */
[--C-:B------:R-:W-:Y:S01]  /*3c30*/  FFMA.FTZ R21, R21, UR12, -R132.reuse ;  /* 0x0000000c15157c23 */ /* 0x100fe20008010884 */
[----:B------:R-:W-:Y:S05]  /*3c40*/  LOP3.LUT R4, R136, 0xffff, RZ, 0xc0, !PT ;  /* 0x0000ffff88047812 */ /* 0x000fea00078ec0ff */
[----:B------:R-:W2:Y:S01]  /*3c50*/  MUFU.EX2 R217, R18 ;  /* 0x0000001200d97308 */ /* 0x000ea20000000800 */
[----:B------:R-:W-:Y:S01]  /*3c60*/  FFMA.FTZ R20, R20, UR12, -R132 ;  /* 0x0000000c14147c23 */ /* 0x000fe20008010884 */
[----:B------:R-:W-:Y:S01]  /*3c70*/  LOP3.LUT R5, R136, 0xff, RZ, 0xc0, !PT ;  /* 0x000000ff88057812 */ /* 0x000fe200078ec0ff */
[----:B------:R-:W-:Y:S01]  /*3c80*/  FFMA.FTZ R10, R10, UR12, -R0 ;  /* 0x0000000c0a0a7c23 */ /* 0x000fe20008010800 */
[----:B------:R-:W-:Y:S01]  /*3c90*/  SHF.R.U32.HI R4, RZ, 0x8, R4 ;  /* 0x00000008ff047819 */ /* 0x000fe20000011604 */
[----:B---3--:R-:W-:Y:S01]  /*3ca0*/  @P0 FADD.FTZ R216, -R216, -RZ ;  /* 0x800000ffd8d80221 */ /* 0x008fe20000010100 */
[----:B------:R-:W-:Y:S01]  /*3cb0*/  @!P6 FADD.FTZ R206, -R206, -RZ ;  /* 0x800000ffcecee221 */ /* 0x000fe20000010100 */
[----:B------:R-:W-:Y:S03]  /*3cc0*/  ISETP.GT.U32.AND P6, PT, R149, UR7, PT ;  /* 0x0000000795007c0c */ /* 0x000fe6000bfc4070 */
[----:B------:R-:W3:Y:S01]  /*3cd0*/  MUFU.EX2 R199, R21 ;  /* 0x0000001500c77308 */ /* 0x000ee20000000800 */
[----:B------:R-:W-:Y:S01]  /*3ce0*/  LOP3.LUT R4, R4, 0xffff, RZ, 0xc0, !PT ;  /* 0x0000ffff04047812 */ /* 0x000fe200078ec0ff */
[----:B-1----:R-:W-:Y:S01]  /*3cf0*/  @P4 FADD.FTZ R227, -R227, -RZ ;  /* 0x800000ffe3e34221 */ /* 0x002fe20000010100 */
[----:B------:R-:W-:Y:S07]  /*3d00*/  ISETP.LE.U32.AND P4, PT, R5, UR7, PT ;  /* 0x0000000705007c0c */ /* 0x000fee000bf83070 */
[----:B------:R-:W1:Y:S01]  /*3d10*/  MUFU.EX2 R196, R20 ;  /* 0x0000001400c47308 */ /* 0x000e620000000800 */
[----:B------:R-:W-:Y:S01]  /*3d20*/  ISETP.LE.U32.AND P0, PT, R4, UR7, PT ;  /* 0x0000000704007c0c */ /* 0x000fe2000bf03070 */
[----:B------:R-:W-:Y:S01]  /*3d30*/  FFMA.FTZ R22, R22, UR12, -R3 ;  /* 0x0000000c16167c23 */ /* 0x000fe20008010803 */
[----:B------:R-:W-:Y:S07]  /*3d40*/  PRMT R5, R136, 0x7632, R5 ;  /* 0x0000763288057816 */ /* 0x000fee0000000005 */
[----:B------:R-:W4:Y:S01]  /*3d50*/  MUFU.EX2 R238, R10 ;  /* 0x0000000a00ee7308 */ /* 0x000f220000000800 */
[----:B------:R-:W-:Y:S01]  /*3d60*/  LOP3.LUT R4, R135, 0xffff, RZ, 0xc0, !PT ;  /* 0x0000ffff87047812 */ /* 0x000fe200078ec0ff */
[----:B------:R-:W-:Y:S01]  /*3d70*/  FFMA.FTZ R25, R25, UR12, -R2 ;  /* 0x0000000c19197c23 */ /* 0x000fe20008010802 */
[----:B------:R-:W-:Y:S01]  /*3d80*/  LOP3.LUT R5, R5, 0xff, RZ, 0xc0, !PT ;  /* 0x000000ff05057812 */ /* 0x000fe200078ec0ff */
[----:B--2---:R-:W-:Y:S01]  /*3d90*/  @P6 FADD.FTZ R217, -R217, -RZ ;  /* 0x800000ffd9d96221 */ /* 0x004fe20000010100 */
[----:B------:R-:W-:Y:S05]  /*3da0*/  SHF.R.U32.HI R4, RZ, 0x8, R4 ;  /* 0x00000008ff047819 */ /* 0x000fea0000011604 */
[----:B------:R-:W2:Y:S01]  /*3db0*/  MUFU.EX2 R214, R22 ;  /* 0x0000001600d67308 */ /* 0x000ea20000000800 */
[----:B------:R-:W-:Y:S01]  /*3dc0*/  ISETP.LE.U32.AND P6, PT, R5, UR7, PT ;  /* 0x0000000705007c0c */ /* 0x000fe2000bfc3070 */
[----:B------:R-:W-:Y:S01]  /*3dd0*/  FFMA.FTZ R15, R15, UR12, -R0 ;  /* 0x0000000c0f0f7c23 */ /* 0x000fe20008010800 */
[----:B------:R-:W-:Y:S01]  /*3de0*/  LOP3.LUT R4, R4, 0xffff, RZ, 0xc0, !PT ;  /* 0x0000ffff04047812 */ /* 0x000fe200078ec0ff */
[----:B---3--:R-:W-:Y:S01]  /*3df0*/  @!P0 FADD.FTZ R199, -R199, -RZ ;  /* 0x800000ffc7c78221 */ /* 0x008fe20000010100 */
[----:B------:R-:W-:Y:S05]  /*3e00*/  LOP3.LUT R5, R135, 0xff, RZ, 0xc0, !PT ;  /* 0x000000ff87057812 */ /* 0x000fea00078ec0ff */
[----:B------:R-:W3:Y:S01]  /*3e10*/  MUFU.EX2 R226, R25 ;  /* 0x0000001900e27308 */ /* 0x000ee20000000800 */
[----:B------:R-:W-:Y:S01]  /*3e20*/  FFMA.FTZ R24, R24, UR12, -R2 ;  /* 0x0000000c18187c23 */ /* 0x000fe20008010802 */
[----:B-1----:R-:W-:Y:S01]  /*3e30*/  @!P4 FADD.FTZ R196, -R196, -RZ ;  /* 0x800000ffc4c4c221 */ /* 0x002fe20000010100 */
[----:B------:R-:W-:Y:S01]  /*3e40*/  ISETP.LE.U32.AND P0, PT, R4, UR7, PT ;  /* 0x0000000704007c0c */ /* 0x000fe2000bf03070 */
[----:B----4-:R-:W-:Y:S01]  /*3e50*/  @!P5 FADD.FTZ R238, -R238, -RZ ;  /* 0x800000ffeeeed221 */ /* 0x010fe20000010100 */
[----:B------:R-:W-:Y:S05]  /*3e60*/  ISETP.LE.U32.AND P4, PT, R5, UR7, PT ;  /* 0x0000000705007c0c */ /* 0x000fea000bf83070 */
[----:B------:R-:W1:Y:S01]  /*3e70*/  MUFU.EX2 R235, R15 ;  /* 0x0000000f00eb7308 */ /* 0x000e620000000800 */
[----:B------:R-:W-:Y:S01]  /*3e80*/  PRMT R5, R135, 0x7632, R5 ;  /* 0x0000763287057816 */ /* 0x000fe20000000005 */
[--C-:B------:R-:W-:Y:S01]  /*3e90*/  FFMA.FTZ R26, R26, UR12, -R0.reuse ;  /* 0x0000000c1a1a7c23 */ /* 0x100fe20008010800 */
[----:B------:R-:W-:Y:S07]  /*3ea0*/  ISETP.GT.U32.AND P5, PT, R140, UR7, PT ;  /* 0x000000078c007c0c */ /* 0x000fee000bfa4070 */
[----:B------:R-:W4:Y:S01]  /*3eb0*/  MUFU.EX2 R225, R24 ;  /* 0x0000001800e17308 */ /* 0x000f220000000800 */
[----:B------:R-:W-:Y:S01]  /*3ec0*/  LOP3.LUT R4, R5, 0xff, RZ, 0xc0, !PT ;  /* 0x000000ff05047812 */ /* 0x000fe200078ec0ff */
[----:B--2---:R-:W-:Y:S01]  /*3ed0*/  @!P6 FADD.FTZ R214, -R214, -RZ ;  /* 0x800000ffd6d6e221 */ /* 0x004fe20000010100 */
[----:B------:R-:W-:Y:S07]  /*3ee0*/  FFMA.FTZ R30, R30, UR12, -R0 ;  /* 0x0000000c1e1e7c23 */ /* 0x000fee0008010800 */
[----:B------:R-:W2:Y:S01]  /*3ef0*/  MUFU.EX2 R234, R26 ;  /* 0x0000001a00ea7308 */ /* 0x000ea20000000800 */
[----:B------:R-:W-:Y:S01]  /*3f00*/  ISETP.LE.U32.AND P6, PT, R4, UR7, PT ;  /* 0x0000000704007c0c */ /* 0x000fe2000bfc3070 */
[----:B---3--:R-:W-:Y:S01]  /*3f10*/  @!P0 FADD.FTZ R226, -R226, -RZ ;  /* 0x800000ffe2e28221 */ /* 0x008fe20000010100 */
[--C-:B------:R-:W-:Y:S07]  /*3f20*/  FFMA.FTZ R28, R28, UR12, -R2.reuse ;  /* 0x0000000c1c1c7c23 */ /* 0x100fee0008010802 */
[----:B------:R-:W3:Y:S01]  /*3f30*/  MUFU.EX2 R230, R30 ;  /* 0x0000001e00e67308 */ /* 0x000ee20000000800 */
[----:B------:R-:W-:Y:S01]  /*3f40*/  FFMA.FTZ R29, R29, UR12, -R2 ;  /* 0x0000000c1d1d7c23 */ /* 0x000fe20008010802 */
[----:B------:R-:W-:Y:S01]  /*3f50*/  IMAD.WIDE.U32 R4, R160, -0x2daee0ad, RZ ;  /* 0xd2511f53a0047825 */ /* 0x000fe200078e00ff */
[----:B------:R-:W-:Y:S07]  /*3f60*/  ISETP.GT.U32.AND P0, PT, R153, UR7, PT ;  /* 0x0000000799007c0c */ /* 0x000fee000bf04070 */
[----:B------:R-:W3:Y:S01]  /*3f70*/  MUFU.EX2 R223, R28 ;  /* 0x0000001c00df7308 */ /* 0x000ee20000000800 */
[----:B-1----:R-:W-:Y:S01]  /*3f80*/  @P5 FADD.FTZ R235, -R235, -RZ ;  /* 0x800000ffebeb5221 */ /* 0x002fe20000010100 */
[----:B----4-:R-:W-:Y:S01]  /*3f90*/  @!P4 FADD.FTZ R225, -R225, -RZ ;  /* 0x800000ffe1e1c221 */ /* 0x010fe20000010100 */
[----:B------:R-:W-:Y:S07]  /*3fa0*/  IMAD.WIDE.U32 R8, R162, -0x2daee0ad, RZ ;  /* 0xd2511f53a2087825 */ /* 0x000fee00078e00ff */
[----:B------:R-:W1:Y:S01]  /*3fb0*/  MUFU.EX2 R222, R29 ;  /* 0x0000001d00de7308 */ /* 0x000e620000000800 */
[----:B------:R-:W-:Y:S01]  /*3fc0*/  ISETP.LE.U32.AND P5, PT, R150, UR7, PT ;  /* 0x0000000796007c0c */ /* 0x000fe2000bfa3070 */
[--C-:B------:R-:W-:Y:S01]  /*3fd0*/  FFMA.FTZ R32, R32, UR12, -R132.reuse ;  /* 0x0000000c20207c23 */ /* 0x100fe20008010884 */
[----:B------:R-:W-:Y:S01]  /*3fe0*/  ISETP.GT.U32.AND P4, PT, R151, UR7, PT ;  /* 0x0000000797007c0c */ /* 0x000fe2000bf84070 */
[----:B------:R-:W-:Y:S01]  /*3ff0*/  IMAD.WIDE.U32 R6, R164, -0x326172a9, RZ ;  /* 0xcd9e8d57a4067825 */ /* 0x000fe200078e00ff */
[----:B------:R-:W-:Y:S05]  /*4000*/  LOP3.LUT R5, R144, UR42, R5, 0x96, !PT ;  /* 0x0000002a90057c12 */ /* 0x000fea000f8e9605 */
[----:B------:R-:W4:Y:S01]  /*4010*/  MUFU.EX2 R193, R32 ;  /* 0x0000002000c17308 */ /* 0x000f220000000800 */
[----:B------:R-:W-:Y:S01]  /*4020*/  FFMA.FTZ R35, R35, UR12, -R3 ;  /* 0x0000000c23237c23 */ /* 0x000fe20008010803 */
[----:B--2---:R-:W-:Y:S01]  /*4030*/  @!P6 FADD.FTZ R234, -R234, -RZ ;  /* 0x800000ffeaeae221 */ /* 0x004fe20000010100 */
[----:B------:R-:W-:Y:S01]  /*4040*/  LOP3.LUT R9, R4, UR41, R9, 0x96, !PT ;  /* 0x0000002904097c12 */ /* 0x000fe2000f8e9609 */
[----:B------:R-:W-:Y:S01]  /*4050*/  IMAD.WIDE.U32 R4, R5, -0x326172a9, RZ ;  /* 0xcd9e8d5705047825 */ /* 0x000fe200078e00ff */
[----:B------:R-:W-:Y:S05]  /*4060*/  ISETP.LE.U32.AND P6, PT, R157, UR7, PT ;  /* 0x000000079d007c0c */ /* 0x000fea000bfc3070 */
[----:B------:R-:W2:Y:S01]  /*4070*/  MUFU.EX2 R207, R35 ;  /* 0x0000002300cf7308 */ /* 0x000ea20000000800 */
[----:B------:R-:W-:Y:S01]  /*4080*/  LOP3.LUT R7, R148, UR14, R7, 0x96, !PT ;  /* 0x0000000e94077c12 */ /* 0x000fe2000f8e9607 */
[----:B---3--:R-:W-:Y:S01]  /*4090*/  @P0 FADD.FTZ R230, -R230, -RZ ;  /* 0x800000ffe6e60221 */ /* 0x008fe20000010100 */
[--C-:B------:R-:W-:Y:S01]  /*40a0*/  FFMA.FTZ R33, R33, UR12, -R132.reuse ;  /* 0x0000000c21217c23 */ /* 0x100fe20008010884 */
[--C-:B------:R-:W-:Y:S01]  /*40b0*/  FFMA.FTZ R34, R34, UR12, -R3.reuse ;  /* 0x0000000c22227c23 */ /* 0x100fe20008010803 */
[----:B------:R-:W-:Y:S01]  /*40c0*/  ISETP.GT.U32.AND P0, PT, R155, UR7, PT ;  /* 0x000000079b007c0c */ /* 0x000fe2000bf04070 */
[----:B------:R-:W-:Y:S01]  /*40d0*/  @!P5 FADD.FTZ R223, -R223, -RZ ;  /* 0x800000ffdfdfd221 */ /* 0x000fe20000010100 */
[C---:B------:R-:W-:Y:S03]  /*40e0*/  PRMT R11, R4.reuse, 0x7770, RZ ;  /* 0x00007770040b7816 */ /* 0x040fe600000000ff */
[----:B------:R-:W3:Y:S01]  /*40f0*/  MUFU.EX2 R191, R33 ;  /* 0x0000002100bf7308 */ /* 0x000ee20000000800 */
[----:B------:R-:W-:Y:S01]  /*4100*/  PRMT R12, R4, 0x7771, RZ ;  /* 0x00007771040c7816 */ /* 0x000fe200000000ff */
[----:B-1----:R-:W-:Y:S01]  /*4110*/  @P4 FADD.FTZ R222, -R222, -RZ ;  /* 0x800000ffdede4221 */ /* 0x002fe20000010100 */
[C---:B------:R-:W-:Y:S07]  /*4120*/  PRMT R14, R4.reuse, 0x7772, RZ ;  /* 0x00007772040e7816 */ /* 0x040fee00000000ff */
[----:B------:R-:W1:Y:S01]  /*4130*/  MUFU.EX2 R208, R34 ;  /* 0x0000002200d07308 */ /* 0x000e620000000800 */
[----:B------:R-:W-:Y:S01]  /*4140*/  PRMT R13, R4, 0x7773, RZ ;  /* 0x00007773040d7816 */ /* 0x000fe200000000ff */
[--C-:B------:R-:W-:Y:S01]  /*4150*/  FFMA.FTZ R36, R36, UR12, -R132.reuse ;  /* 0x0000000c24247c23 */ /* 0x100fe20008010884 */
[----:B------:R-:W-:Y:S01]  /*4160*/  LOP3.LUT R4, R7, 0xffff, RZ, 0xc0, !PT ;  /* 0x0000ffff07047812 */ /* 0x000fe200078ec0ff */
[----:B----4-:R-:W-:Y:S01]  /*4170*/  @!P6 FADD.FTZ R193, -R193, -RZ ;  /* 0x800000ffc1c1e221 */ /* 0x010fe20000010100 */
[----:B------:R-:W-:Y:S01]  /*4180*/  ISETP.GT.U32.AND P5, PT, R156, UR7, PT ;  /* 0x000000079c007c0c */ /* 0x000fe2000bfa4070 */
[----:B------:R-:W-:Y:S01]  /*4190*/  FFMA.FTZ R37, R37, UR12, -R132 ;  /* 0x0000000c25257c23 */ /* 0x000fe20008010884 */
[----:B------:R-:W-:Y:S03]  /*41a0*/  ISETP.GT.U32.AND P4, PT, R159, UR7, PT ;  /* 0x000000079f007c0c */ /* 0x000fe6000bf84070 */
[----:B------:R-:W4:Y:S01]  /*41b0*/  MUFU.EX2 R175, R36 ;  /* 0x0000002400af7308 */ /* 0x000f220000000800 */
[----:B------:R-:W-:Y:S01]  /*41c0*/  LOP3.LUT R10, R7, 0xff, RZ, 0xc0, !PT ;  /* 0x000000ff070a7812 */ /* 0x000fe200078ec0ff */
[----:B--2---:R-:W-:Y:S01]  /*41d0*/  @P0 FADD.FTZ R207, -R207, -RZ ;  /* 0x800000ffcfcf0221 */ /* 0x004fe20000010100 */
[----:B------:R-:W-:Y:S07]  /*41e0*/  SHF.R.U32.HI R4, RZ, 0x8, R4 ;  /* 0x00000008ff047819 */ /* 0x000fee0000011604 */
[----:B------:R-:W2:Y:S01]  /*41f0*/  MUFU.EX2 R172, R37 ;  /* 0x0000002500ac7308 */ /* 0x000ea20000000800 */
[----:B------:R-:W-:Y:S01]  /*4200*/  ISETP.LE.U32.AND P6, PT, R10, UR7, PT ;  /* 0x000000070a007c0c */ /* 0x000fe2000bfc3070 */
[--C-:B------:R-:W-:Y:S01]  /*4210*/  FFMA.FTZ R38, R38, UR12, -R3.reuse ;  /* 0x0000000c26267c23 */ /* 0x100fe20008010803 */
[----:B------:R-:W-:Y:S01]  /*4220*/  LOP3.LUT R4, R4, 0xffff, RZ, 0xc0, !PT ;  /* 0x0000ffff04047812 */ /* 0x000fe200078ec0ff */
[----:B------:R-:W-:Y:S01]  /*4230*/  FFMA.FTZ R39, R39, UR12, -R3 ;  /* 0x0000000c27277c23 */ /* 0x000fe20008010803 */
[----:B------:R-:W-:Y:S01]  /*4240*/  PRMT R10, R7, 0x7632, R10 ;  /* 0x00007632070a7816 */ /* 0x000fe2000000000a */
[----:B---3--:R-:W-:Y:S01]  /*4250*/  @P5 FADD.FTZ R191, -R191, -RZ ;  /* 0x800000ffbfbf5221 */ /* 0x008fe20000010100 */
[----:B------:R-:W-:Y:S01]  /*4260*/  LOP3.LUT R5, R146, UR14, R5, 0x96, !PT ;  /* 0x0000000e92057c12 */ /* 0x000fe2000f8e9605 */
[----:B-1----:R-:W-:Y:S01]  /*4270*/  @P4 FADD.FTZ R208, -R208, -RZ ;  /* 0x800000ffd0d04221 */ /* 0x002fe20000010100 */
[----:B------:R-:W-:Y:S01]  /*4280*/  ISETP.LE.U32.AND P0, PT, R4, UR7, PT ;  /* 0x0000000704007c0c */ /* 0x000fe2000bf03070 */
[----:B------:R-:W-:Y:S01]  /*4290*/  MUFU.EX2 R201, R38 ;  /* 0x0000002600c97308 */ /* 0x000fe20000000800 */
[----:B------:R-:W-:Y:S01]  /*42a0*/  LOP3.LUT R10, R10, 0xff, RZ, 0xc0, !PT ;  /* 0x000000ff0a0a7812 */ /* 0x000fe200078ec0ff */
[----:B------:R-:W-:Y:S01]  /*42b0*/  FFMA.FTZ R40, R40, UR12, -R2 ;  /* 0x0000000c28287c23 */ /* 0x000fe20008010802 */
[----:B------:R-:W-:Y:S01]  /*42c0*/  SHF.R.U32.HI R7, RZ, 0x18, R7 ;  /* 0x00000018ff077819 */ /* 0x000fe20000011607 */
[----:B----4-:R-:W-:Y:S01]  /*42d0*/  @!P6 FADD.FTZ R175, -R175, -RZ ;  /* 0x800000ffafafe221 */ /* 0x010fe20000010100 */
[----:B------:R-:W-:Y:S05]  /*42e0*/  LOP3.LUT R4, R5, 0xffff, RZ, 0xc0, !PT ;  /* 0x0000ffff05047812 */ /* 0x000fea00078ec0ff */
[----:B------:R-:W1:Y:S01]  /*42f0*/  MUFU.EX2 R200, R39 ;  /* 0x0000002700c87308 */ /* 0x000e620000000800 */
[----:B------:R-:W-:Y:S01]  /*4300*/  ISETP.LE.U32.AND P5, PT, R7, UR7, PT ;  /* 0x0000000707007c0c */ /* 0x000fe2000bfa3070 */
[----:B------:R-:W-:Y:S01]  /*4310*/  FFMA.FTZ R42, R42, UR12, -R0 ;  /* 0x0000000c2a2a7c23 */ /* 0x000fe20008010800 */
[----:B------:R-:W-:Y:S07]  /*4320*/  ISETP.LE.U32.AND P4, PT, R10, UR7, PT ;  /* 0x000000070a007c0c */ /* 0x000fee000bf83070 */
[----:B------:R-:W3:Y:S01]  /*4330*/  MUFU.EX2 R213, R40 ;  /* 0x0000002800d57308 */ /* 0x000ee20000000800 */
[----:B------:R-:W-:Y:S01]  /*4340*/  LOP3.LUT R7, R5, 0xff, RZ, 0xc0, !PT ;  /* 0x000000ff05077812 */ /* 0x000fe200078ec0ff */
[----:B--2---:R-:W-:Y:S01]  /*4350*/  @!P0 FADD.FTZ R172, -R172, -RZ ;  /* 0x800000ffacac8221 */ /* 0x004fe20000010100 */
[----:B------:R-:W-:Y:S07]  /*4360*/  SHF.R.U32.HI R4, RZ, 0x8, R4 ;  /* 0x00000008ff047819 */ /* 0x000fee0000011604 */
[----:B------:R-:W2:Y:S01]  /*4370*/  MUFU.EX2 R221, R42 ;  /* 0x0000002a00dd7308 */ /* 0x000ea20000000800 */
[----:B------:R-:W-:Y:S01]  /*4380*/  ISETP.LE.U32.AND P6, PT, R7, UR7, PT ;  /* 0x0000000707007c0c */ /* 0x000fe2000bfc3070 */
[----:B------:R-:W-:Y:S01]  /*4390*/  FFMA.FTZ R43, R43, UR12, -R0 ;  /* 0x0000000c2b2b7c23 */ /* 0x000fe20008010800 */
[----:B------:R-:W-:Y:S01]  /*43a0*/  LOP3.LUT R4, R4, 0xffff, RZ, 0xc0, !PT ;  /* 0x0000ffff04047812 */ /* 0x000fe200078ec0ff */
[----:B------:R-:W-:Y:S01]  /*43b0*/  FFMA.FTZ R44, R44, UR12, -R2 ;  /* 0x0000000c2c2c7c23 */ /* 0x000fe20008010802 */
[----:B------:R-:W-:Y:S01]  /*43c0*/  PRMT R7, R5, 0x7632, R7 ;  /* 0x0000763205077816 */ /* 0x000fe20000000007 */
[----:B-1----:R-:W-:Y:S01]  /*43d0*/  @!P5 FADD.FTZ R200, -R200, -RZ ;  /* 0x800000ffc8c8d221 */ /* 0x002fe20000010100 */
[----:B------:R-:W-:Y:S01]  /*43e0*/  ISETP.LE.U32.AND P0, PT, R4, UR7, PT ;  /* 0x0000000704007c0c */ /* 0x000fe2000bf03070 */
[----:B------:R-:W-:Y:S01]  /*43f0*/  @!P4 FADD.FTZ R201, -R201, -RZ ;  /* 0x800000ffc9c9c221 */ /* 0x000fe20000010100 */
[----:B------:R-:W-:Y:S01]  /*4400*/  LOP3.LUT R4, R7, 0xff, RZ, 0xc0, !PT ;  /* 0x000000ff07047812 */ /* 0x000fe200078ec0ff */
[----:B------:R-:W1:Y:S01]  /*4410*/  MUFU.EX2 R220, R43 ;  /* 0x0000002b00dc7308 */ /* 0x000e620000000800 */
[----:B------:R-:W-:Y:S01]  /*4420*/  SHF.R.U32.HI R5, RZ, 0x18, R5 ;  /* 0x00000018ff057819 */ /* 0x000fe20000011605 */
[--C-:B------:R-:W-:Y:S01]  /*4430*/  FFMA.FTZ R46, R46, UR12, -R0.reuse ;  /* 0x0000000c2e2e7c23 */ /* 0x100fe20008010800 */
[----:B------:R-:W-:Y:S01]  /*4440*/  ISETP.LE.U32.AND P4, PT, R4, UR7, PT ;  /* 0x0000000704007c0c */ /* 0x000fe2000bf83070 */
[----:B---3--:R-:W-:Y:S06]  /*4450*/  @!P6 FADD.FTZ R213, -R213, -RZ ;  /* 0x800000ffd5d5e221 */ /* 0x008fec0000010100 */
[----:B------:R-:W3:Y:S01]  /*4460*/  MUFU.EX2 R209, R44 ;  /* 0x0000002c00d17308 */ /* 0x000ee20000000800 */
[----:B------:R-:W-:Y:S01]  /*4470*/  ISETP.LE.U32.AND P5, PT, R5, UR7, PT ;  /* 0x0000000705007c0c */ /* 0x000fe2000bfa3070 */
[----:B------:R-:W-:Y:S01]  /*4480*/  FFMA.FTZ R47, R47, UR12, -R0 ;  /* 0x0000000c2f2f7c23 */ /* 0x000fe20008010800 */
[----:B------:R-:W-:Y:S07]  /*4490*/  ISETP.LE.U32.AND P6, PT, R11, UR7, PT ;  /* 0x000000070b007c0c */ /* 0x000fee000bfc3070 */
[----:B------:R-:W4:Y:S01]  /*44a0*/  MUFU.EX2 R218, R46 ;  /* 0x0000002e00da7308 */ /* 0x000f220000000800 */
[----:B------:R-:W-:Y:S01]  /*44b0*/  PRMT R4, R6, 0x7770, RZ ;  /* 0x0000777006047816 */ /* 0x000fe200000000ff */
[--C-:B------:R-:W-:Y:S01]  /*44c0*/  FFMA.FTZ R49, R49, UR12, -R132.reuse ;  /* 0x0000000c31317c23 */ /* 0x100fe20008010884 */
[--C-:B------:R-:W-:Y:S07]  /*44d0*/  FFMA.FTZ R48, R48, UR12, -R132.reuse ;  /* 0x0000000c30307c23 */ /* 0x100fee0008010884 */
[----:B------:R-:W4:Y:S01]  /*44e0*/  MUFU.EX2 R219, R47 ;  /* 0x0000002f00db7308 */ /* 0x000f220000000800 */
[--C-:B------:R-:W-:Y:S01]  /*44f0*/  FFMA.FTZ R50, R50, UR12, -R3.reuse ;  /* 0x0000000c32327c23 */ /* 0x100fe20008010803 */
[----:B------:R-:W-:Y:S01]  /*4500*/  FFMA.FTZ R52, R52, UR12, -R132 ;  /* 0x0000000c34347c23 */ /* 0x000fe20008010884 */
[----:B--2---:R-:W-:Y:S01]  /*4510*/  @!P4 FADD.FTZ R221, -R221, -RZ ;  /* 0x800000ffddddc221 */ /* 0x004fe20000010100 */
[----:B------:R-:W-:Y:S06]  /*4520*/  ISETP.GT.U32.AND P4, PT, R14, UR7, PT ;  /* 0x000000070e007c0c */ /* 0x000fec000bf84070 */
[----:B------:R-:W-:Y:S01]  /*4530*/  MUFU.EX2 R168, R49 ;  /* 0x0000003100a87308 */ /* 0x000fe20000000800 */
[----:B-1----:R-:W-:Y:S01]  /*4540*/  @!P5 FADD.FTZ R220, -R220, -RZ ;  /* 0x800000ffdcdcd221 */ /* 0x002fe20000010100 */
[----:B------:R-:W-:Y:S01]  /*4550*/  ISETP.LE.U32.AND P5, PT, R4, UR7, PT ;  /* 0x0000000704007c0c */ /* 0x000fe2000bfa3070 */
[----:B---3--:R-:W-:Y:S01]  /*4560*/  @!P6 FADD.FTZ R209, -R209, -RZ ;  /* 0x800000ffd1d1e221 */ /* 0x008fe20000010100 */
[----:B------:R-:W-:Y:S06]  /*4570*/  ISETP.GT.U32.AND P6, PT, R13, UR7, PT ;  /* 0x000000070d007c0c */ /* 0x000fec000bfc4070 */
[----:B------:R-:W1:Y:S01]  /*4580*/  MUFU.EX2 R169, R48 ;  /* 0x0000003000a97308 */ /* 0x000e620000000800 */
[----:B------:R-:W-:Y:S01]  /*4590*/  PRMT R4, R6, 0x7771, RZ ;  /* 0x0000777106047816 */ /* 0x000fe200000000ff */
[--C-:B------:R-:W-:Y:S01]  /*45a0*/  FFMA.FTZ R51, R51, UR12, -R3.reuse ;  /* 0x0000000c33337c23 */ /* 0x100fe20008010803 */
[--C-:B------:R-:W-:Y:S07]  /*45b0*/  FFMA.FTZ R23, R23, UR12, -R3.reuse ;  /* 0x0000000c17177c23 */ /* 0x100fee0008010803 */
[----:B------:R-:W2:Y:S01]  /*45c0*/  MUFU.EX2 R195, R50 ;  /* 0x0000003200c37308 */ /* 0x000ea20000000800 */
[----:B------:R-:W-:Y:S01]  /*45d0*/  LOP3.LUT R5, R137, 0xffff, RZ, 0xc0, !PT ;  /* 0x0000ffff89057812 */ /* 0x000fe200078ec0ff */
[----:B------:R-:W-:Y:S01]  /*45e0*/  FFMA.FTZ R54, R54, UR12, -R3 ;  /* 0x0000000c36367c23 */ /* 0x000fe20008010803 */
[----:B----4-:R-:W-:Y:S01]  /*45f0*/  @P4 FADD.FTZ R218, -R218, -RZ ;  /* 0x800000ffdada4221 */ /* 0x010fe20000010100 */
[----:B------:R-:W-:Y:S06]  /*4600*/  ISETP.GT.U32.AND P4, PT, R4, UR7, PT ;  /* 0x0000000704007c0c */ /* 0x000fec000bf84070 */
[----:B------:R-:W-:Y:S01]  /*4610*/  MUFU.EX2 R167, R52 ;  /* 0x0000003400a77308 */ /* 0x000fe20000000800 */
[C---:B------:R-:W-:Y:S01]  /*4620*/  PRMT R4, R6.reuse, 0x7772, RZ ;  /* 0x0000777206047816 */ /* 0x040fe200000000ff */
[----:B------:R-:W-:Y:S01]  /*4630*/  FFMA.FTZ R41, R41, UR12, -R2 ;  /* 0x0000000c29297c23 */ /* 0x000fe20008010802 */
[----:B------:R-:W-:Y:S01]  /*4640*/  @P6 FADD.FTZ R219, -R219, -RZ ;  /* 0x800000ffdbdb6221 */ /* 0x000fe20000010100 */
[----:B------:R-:W-:Y:S06]  /*4650*/  PRMT R6, R6, 0x7773, RZ ;  /* 0x0000777306067816 */ /* 0x000fec00000000ff */
[----:B------:R-:W3:Y:S01]  /*4660*/  MUFU.EX2 R194, R51 ;  /* 0x0000003300c27308 */ /* 0x000ee20000000800 */
[----:B------:R-:W-:Y:S01]  /*4670*/  ISETP.GT.U32.AND P6, PT, R4, UR7, PT ;  /* 0x0000000704007c0c */ /* 0x000fe2000bfc4070 */
[----:B-1----:R-:W-:Y:S01]  /*4680*/  @!P5 FADD.FTZ R169, -R169, -RZ ;  /* 0x800000ffa9a9d221 */ /* 0x002fe20000010100 */
[----:B------:R-:W-:Y:S07]  /*4690*/  LOP3.LUT R4, R137, 0xff, RZ, 0xc0, !PT ;  /* 0x000000ff89047812 */ /* 0x000fee00078ec0ff */
[----:B------:R-:W1:Y:S01]  /*46a0*/  MUFU.EX2 R212, R23 ;  /* 0x0000001700d47308 */ /* 0x000e620000000800 */
[----:B------:R-:W-:Y:S01]  /*46b0*/  ISETP.GT.U32.AND P5, PT, R6, UR7, PT ;  /* 0x0000000706007c0c */ /* 0x000fe2000bfa4070 */
[----:B------:R-:W-:Y:S01]  /*46c0*/  FFMA.FTZ R27, R27, UR12, -R0 ;  /* 0x0000000c1b1b7c23 */ /* 0x000fe20008010800 */
[----:B------:R-:W-:Y:S01]  /*46d0*/  @P4 FADD.FTZ R168, -R168, -RZ ;  /* 0x800000ffa8a84221 */ /* 0x000fe20000010100 */
[----:B------:R-:W-:Y:S06]  /*46e0*/  ISETP.LE.U32.AND P4, PT, R4, UR7, PT ;  /* 0x0000000704007c0c */ /* 0x000fec000bf83070 */
[----:B------:R-:W-:Y:S01]  /*46f0*/  MUFU.EX2 R189, R54 ;  /* 0x0000003600bd7308 */ /* 0x000fe20000000800 */
[--C-:B------:R-:W-:Y:S01]  /*4700*/  SHF.R.U32.HI R4, RZ, 0x18, R137.reuse ;  /* 0x00000018ff047819 */ /* 0x100fe20000011689 */
[--C-:B------:R-:W-:Y:S01]  /*4710*/  FFMA.FTZ R57, R57, UR12, -R2.reuse ;  /* 0x0000000c39397c23 */ /* 0x100fe20008010802 */
[----:B------:R-:W-:Y:S07]  /*4720*/  PRMT R137, R137, 0x7632, R137 ;  /* 0x0000763289897816 */ /* 0x000fee0000000089 */
[----:B------:R-:W4:Y:S01]  /*4730*/  MUFU.EX2 R211, R41 ;  /* 0x0000002900d37308 */ /* 0x000f220000000800 */
[----:B------:R-:W-:Y:S01]  /*4740*/  SHF.R.U32.HI R5, RZ, 0x8, R5 ;  /* 0x00000008ff057819 */ /* 0x000fe20000011605 */
[----:B--2---:R-:W-:Y:S01]  /*4750*/  @P6 FADD.FTZ R195, -R195, -RZ ;  /* 0x800000ffc3c36221 */ /* 0x004fe20000010100 */
[----:B------:R-:W-:Y:S07]  /*4760*/  LOP3.LUT R137, R137, 0xff, RZ, 0xc0, !PT ;  /* 0x000000ff89897812 */ /* 0x000fee00078ec0ff */
[----:B------:R-:W2:Y:S01]  /*4770*/  MUFU.EX2 R233, R27 ;  /* 0x0000001b00e97308 */ /* 0x000ea20000000800 */
[----:B------:R-:W-:Y:S01]  /*4780*/  ISETP.LE.U32.AND P6, PT, R4, UR7, PT ;  /* 0x0000000704007c0c */ /* 0x000fe2000bfc3070 */
[----:B---3--:R-:W-:Y:S01]  /*4790*/  @P5 FADD.FTZ R194, -R194, -RZ ;  /* 0x800000ffc2c25221 */ /* 0x008fe20000010100 */
[----:B------:R-:W-:Y:S01]  /*47a0*/  LOP3.LUT R4, R5, 0xffff, RZ, 0xc0, !PT ;  /* 0x0000ffff05047812 */ /* 0x000fe200078ec0ff */
[----:B------:R-:W-:Y:S01]  /*47b0*/  @!P4 FADD.FTZ R167, -R167, -RZ ;  /* 0x800000ffa7a7c221 */ /* 0x000fe20000010100 */
[----:B------:R-:W-:Y:S01]  /*47c0*/  ISETP.LE.U32.AND P4, PT, R137, UR7, PT ;  /* 0x0000000789007c0c */ /* 0x000fe2000bf83070 */
[----:B-1----:R-:W-:Y:S01]  /*47d0*/  @!P3 FADD.FTZ R212, -R212, -RZ ;  /* 0x800000ffd4d4b221 */ /* 0x002fe20000010100 */
[----:B------:R-:W-:Y:S01]  /*47e0*/  ISETP.LE.U32.AND P5, PT, R4, UR7, PT ;  /* 0x0000000704007c0c */ /* 0x000fe2000bfa3070 */
[----:B------:R-:W-:Y:S01]  /*47f0*/  FFMA.FTZ R45, R45, UR12, -R2 ;  /* 0x0000000c2d2d7c23 */ /* 0x000fe20008010802 */
[----:B------:R-:W-:Y:S01]  /*4800*/  SHF.R.U32.HI R135, RZ, 0x18, R135 ;  /* 0x00000018ff877819 */ /* 0x000fe20000011687 */
[----:B------:R-:W-:Y:S01]  /*4810*/  MUFU.EX2 R202, R57 ;  /* 0x0000003900ca7308 */ /* 0x000fe20000000800 */
[----:B------:R-:W-:Y:S01]  /*4820*/  LOP3.LUT R4, R9, 0xffff, RZ, 0xc0, !PT ;  /* 0x0000ffff09047812 */ /* 0x000fe200078ec0ff */
[----:B------:R-:W-:Y:S01]  /*4830*/  FFMA.FTZ R31, R31, UR12, -R0 ;  /* 0x0000000c1f1f7c23 */ /* 0x000fe20008010800 */
[----:B------:R-:W-:Y:S01]  /*4840*/  ISETP.LE.U32.AND P3, PT, R135, UR7, PT ;  /* 0x0000000787007c0c */ /* 0x000fe2000bf63070 */
[----:B------:R-:W-:Y:S01]  /*4850*/  FFMA.FTZ R53, R53, UR12, -R132 ;  /* 0x0000000c35357c23 */ /* 0x000fe20008010884 */
[----:B------:R-:W-:Y:S01]  /*4860*/  SHF.R.U32.HI R4, RZ, 0x8, R4 ;  /* 0x00000008ff047819 */ /* 0x000fe20000011604 */
[----:B----4-:R-:W-:Y:S04]  /*4870*/  @!P0 FADD.FTZ R211, -R211, -RZ ;  /* 0x800000ffd3d38221 */ /* 0x010fe80000010100 */
[----:B------:R-:W1:Y:S01]  /*4880*/  MUFU.EX2 R210, R45 ;  /* 0x0000002d00d27308 */ /* 0x000e620000000800 */
[----:B------:R-:W-:Y:S01]  /*4890*/  @!P4 FADD.FTZ R189, -R189, -RZ ;  /* 0x800000ffbdbdc221 */ /* 0x000fe20000010100 */
[----:B------:R-:W-:Y:S01]  /*48a0*/  LOP3.LUT R4, R4, 0xffff, RZ, 0xc0, !PT ;  /* 0x0000ffff04047812 */ /* 0x000fe200078ec0ff */
[--C-:B------:R-:W-:Y:S01]  /*48b0*/  FFMA.FTZ R55, R55, UR12, -R3.reuse ;  /* 0x0000000c37377c23 */ /* 0x100fe20008010803 */
[----:B------:R-:W-:Y:S06]  /*48c0*/  ISETP.GT.U32.AND P0, PT, R12, UR7, PT ;  /* 0x000000070c007c0c */ /* 0x000fec000bf04070 */
[----:B------:R-:W3:Y:S01]  /*48d0*/  MUFU.EX2 R166, R53 ;  /* 0x0000003500a67308 */ /* 0x000ee20000000800 */
[----:B------:R-:W-:Y:S01]  /*48e0*/  ISETP.LE.U32.AND P4, PT, R4, UR7, PT ;  /* 0x0000000704007c0c */ /* 0x000fe2000bf83070 */
[--C-:B------:R-:W-:Y:S01]  /*48f0*/  FFMA.FTZ R66, R66, UR12, -R3.reuse ;  /* 0x0000000c42427c23 */ /* 0x100fe20008010803 */
[----:B------:R-:W-:Y:S01]  /*4900*/  FFMA.FTZ R3, R67, UR12, -R3 ;  /* 0x0000000c43037c23 */ /* 0x000fe20008010803 */
[----:B--2---:R-:W-:Y:S06]  /*4910*/  @!P3 FADD.FTZ R233, -R233, -RZ ;  /* 0x800000ffe9e9b221 */ /* 0x004fec0000010100 */
[----:B------:R-:W2:Y:S01]  /*4920*/  MUFU.EX2 R229, R31 ;  /* 0x0000001f00e57308 */ /* 0x000ea20000000800 */
[----:B------:R-:W-:Y:S01]  /*4930*/  ISETP.GT.U32.AND P3, PT, R152, UR7, PT ;  /* 0x0000000798007c0c */ /* 0x000fe2000bf64070 */
[--C-:B------:R-:W-:Y:S01]  /*4940*/  FFMA.FTZ R64, R64, UR12, -R132.reuse ;  /* 0x0000000c40407c23 */ /* 0x100fe20008010884 */
[----:B------:R-:W-:Y:S07]  /*4950*/  FFMA.FTZ R132, R65, UR12, -R132 ;  /* 0x0000000c41847c23 */ /* 0x000fee0008010884 */
[----:B------:R-:W4:Y:S01]  /*4960*/  MUFU.EX2 R188, R55 ;  /* 0x0000003700bc7308 */ /* 0x000f220000000800 */
[----:B------:R-:W-:Y:S01]  /*4970*/  LOP3.LUT R5, R9, 0xff, RZ, 0xc0, !PT ;  /* 0x000000ff09057812 */ /* 0x000fe200078ec0ff */
[----:B------:R-:W-:Y:S01]  /*4980*/  FFMA.FTZ R58, R58, UR12, -R0 ;  /* 0x0000000c3a3a7c23 */ /* 0x000fe20008010800 */
[----:B-1----:R-:W-:Y:S01]  /*4990*/  @P0 FADD.FTZ R210, -R210, -RZ ;  /* 0x800000ffd2d20221 */ /* 0x002fe20000010100 */
[----:B------:R-:W-:Y:S01]  /*49a0*/  ISETP.GT.U32.AND P0, PT, R165, UR7, PT ;  /* 0x00000007a5007c0c */ /* 0x000fe2000bf04070 */
[----:B------:R-:W-:Y:S01]  /*49b0*/  @!P4 FADD.FTZ R202, -R202, -RZ ;  /* 0x800000ffcacac221 */ /* 0x000fe20000010100 */
[----:B------:R-:W-:Y:S04]  /*49c0*/  ISETP.GT.U32.AND P4, PT, R171, UR7, PT ;  /* 0x00000007ab007c0c */ /* 0x000fe8000bf84070 */
[----:B------:R-:W1:Y:S01]  /*49d0*/  MUFU.EX2 R164, R64 ;  /* 0x0000004000a47308 */ /* 0x000e620000000800 */
[----:B---3--:R-:W-:Y:S01]  /*49e0*/  @!P5 FADD.FTZ R166, -R166, -RZ ;  /* 0x800000ffa6a6d221 */ /* 0x008fe20000010100 */
[----:B------:R-:W-:Y:S01]  /*49f0*/  ISETP.LE.U32.AND P5, PT, R5, UR7, PT ;  /* 0x0000000705007c0c */ /* 0x000fe2000bfa3070 */
[----:B--2---:R-:W-:Y:S07]  /*4a00*/  @P3 FADD.FTZ R229, -R229, -RZ ;  /* 0x800000ffe5e53221 */ /* 0x004fee0000010100 */
[----:B------:R2:W-:Y:S01]  /*4a10*/  MUFU.EX2 R171, R3 ;  /* 0x0000000300ab7308 */ /* 0x0005e20000000800 */
[----:B------:R-:W-:Y:S01]  /*4a20*/  ISETP.LE.U32.AND P3, PT, R154, UR7, PT ;  /* 0x000000079a007c0c */ /* 0x000fe2000bf63070 */
[----:B------:R-:W-:Y:S01]  /*4a30*/  FFMA.FTZ R56, R56, UR12, -R2 ;  /* 0x0000000c38387c23 */ /* 0x000fe20008010802 */
[----:B------:R-:W-:Y:S07]  /*4a40*/  PRMT R5, R9, 0x7632, R5 ;  /* 0x0000763209057816 */ /* 0x000fee0000000005 */
[----:B------:R-:W3:Y:S01]  /*4a50*/  MUFU.EX2 R165, R132 ;  /* 0x0000008400a57308 */ /* 0x000ee20000000800 */
[----:B----4-:R-:W-:Y:S01]  /*4a60*/  @!P6 FADD.FTZ R188, -R188, -RZ ;  /* 0x800000ffbcbce221 */ /* 0x010fe20000010100 */
[----:B------:R-:W-:Y:S01]  /*4a70*/  SEL R178, R178, 0xfffffff0, !P1 ;  /* 0xfffffff0b2b27807 */ /* 0x000fe20004800000 */
[----:B------:R-:W-:Y:S01]  /*4a80*/  IMAD.IADD R159, R161, 0x1, R158 ;  /* 0x00000001a19f7824 */ /* 0x000fe200078e029e */
[----:B------:R-:W-:Y:S06]  /*4a90*/  LOP3.LUT R4, R5, 0xff, RZ, 0xc0, !PT ;  /* 0x000000ff05047812 */ /* 0x000fec00078ec0ff */
[----:B------:R-:W4:Y:S01]  /*4aa0*/  MUFU.EX2 R215, R58 ;  /* 0x0000003a00d77308 */ /* 0x000f220000000800 */
[----:B------:R-:W-:Y:S01]  /*4ab0*/  PRMT R5, R8, 0x7770, RZ ;  /* 0x0000777008057816 */ /* 0x000fe200000000ff */
[----:B------:R-:W-:Y:S01]  /*4ac0*/  IMAD.IADD R162, R178, 0x1, R159 ;  /* 0x00000001b2a27824 */ /* 0x000fe200078e029f */
[----:B------:R-:W-:Y:S07]  /*4ad0*/  ISETP.LE.U32.AND P6, PT, R4, UR7, PT ;  /* 0x0000000704007c0c */ /* 0x000fee000bfc3070 */
[----:B------:R-:W4:Y:S01]  /*4ae0*/  MUFU.EX2 R205, R56 ;  /* 0x0000003800cd7308 */ /* 0x000f220000000800 */
[----:B--2---:R-:W-:Y:S01]  /*4af0*/  PRMT R3, R8, 0x7772, RZ ;  /* 0x0000777208037816 */ /* 0x004fe200000000ff */
[----:B-1----:R-:W-:Y:S01]  /*4b00*/  @!P3 FADD.FTZ R164, -R164, -RZ ;  /* 0x800000ffa4a4b221 */ /* 0x002fe20000010100 */
[----:B------:R-:W-:Y:S01]  /*4b10*/  PRMT R4, R8, 0x7771, RZ ;  /* 0x0000777108047816 */ /* 0x000fe200000000ff */
[----:B------:R-:W-:Y:S02]  /*4b20*/  IMAD.IADD R158, R158, 0x1, R163 ;  /* 0x000000019e9e7824 */ /* 0x000fe400078e02a3 */
[----:B---3--:R-:W-:Y:S01]  /*4b30*/  @P0 FADD.FTZ R165, -R165, -RZ ;  /* 0x800000ffa5a50221 */ /* 0x008fe20000010100 */
[----:B------:R-:W-:Y:S01]  /*4b40*/  ISETP.GT.U32.AND P0, PT, R3, UR7, PT ;  /* 0x0000000703007c0c */ /* 0x000fe2000bf04070 */
[--C-:B------:R-:W-:Y:S01]  /*4b50*/  FFMA.FTZ R60, R60, UR12, -R2.reuse ;  /* 0x0000000c3c3c7c23 */ /* 0x100fe20008010802 */
[----:B------:R-:W-:Y:S01]  /*4b60*/  ISETP.GT.U32.AND P3, PT, R4, UR7, PT ;  /* 0x0000000704007c0c */ /* 0x000fe2000bf64070 */
[----:B------:R-:W-:Y:S01]  /*4b70*/  FFMA.FTZ R2, R61, UR12, -R2 ;  /* 0x0000000c3d027c23 */ /* 0x000fe20008010802 */
[----:B------:R-:W-:Y:S01]  /*4b80*/  F2FP.RELU.F16.F32.PACK_AB R4, R224, R187 ;  /* 0x000000bbe004723e */ /* 0x000fe200000008ff */
[--C-:B------:R-:W-:Y:S01]  /*4b90*/  FFMA.FTZ R62, R62, UR12, -R0.reuse ;  /* 0x0000000c3e3e7c23 */ /* 0x100fe20008010800 */
[----:B------:R-:W-:Y:S01]  /*4ba0*/  F2FP.RELU.F16.F32.PACK_AB R3, R190, R192 ;  /* 0x000000c0be03723e */ /* 0x000fe200000008ff */
[----:B----4-:R-:W-:Y:S01]  /*4bb0*/  @!P6 FADD.FTZ R215, -R215, -RZ ;  /* 0x800000ffd7d7e221 */ /* 0x010fe20000010100 */
[----:B------:R-:W-:Y:S01]  /*4bc0*/  F2FP.RELU.F16.F32.PACK_AB R7, R204, R206 ;  /* 0x000000cecc07723e */ /* 0x000fe200000008ff */
[----:B------:R1:W-:Y:S01]  /*4bd0*/  STS [R161+0x1c400], R4 ;  /* 0x01c40004a1007388 */ /* 0x0003e20000000800 */
[----:B------:R-:W-:Y:S01]  /*4be0*/  ISETP.LE.U32.AND P6, PT, R5, UR7, PT ;  /* 0x0000000705007c0c */ /* 0x000fe2000bfc3070 */
[----:B------:R-:W-:Y:S01]  /*4bf0*/  @!P5 FADD.FTZ R205, -R205, -RZ ;  /* 0x800000ffcdcdd221 */ /* 0x000fe20000010100 */
[----:B------:R-:W-:Y:S01]  /*4c00*/  F2FP.RELU.F16.F32.PACK_AB R5, R237, R238 ;  /* 0x000000eeed05723e */ /* 0x000fe200000008ff */
[----:B------:R2:W-:Y:S01]  /*4c10*/  STS [R161+0x1c000], R3 ;  /* 0x01c00003a1007388 */ /* 0x0005e20000000800 */
[----:B------:R-:W-:Y:S01]  /*4c20*/  F2FP.RELU.F16.F32.PACK_AB R6, R232, R231 ;  /* 0x000000e7e806723e */ /* 0x000fe200000008ff */
[--C-:B------:R-:W-:Y:S01]  /*4c30*/  FFMA.FTZ R59, R59, UR12, -R0.reuse ;  /* 0x0000000c3b3b7c23 */ /* 0x100fe20008010800 */
[----:B------:R-:W-:Y:S01]  /*4c40*/  ISETP.GT.U32.AND P5, PT, R170, UR7, PT ;  /* 0x00000007aa007c0c */ /* 0x000fe2000bfa4070 */
[----:B------:R-:W-:Y:S01]  /*4c50*/  FFMA.FTZ R0, R63, UR12, -R0 ;  /* 0x0000000c3f007c23 */ /* 0x000fe20008010800 */
[----:B------:R-:W3:Y:S01]  /*4c60*/  MUFU.EX2 R170, R66 ;  /* 0x0000004200aa7308 */ /* 0x000ee20000000800 */
[----:B------:R-:W-:Y:S01]  /*4c70*/  PRMT R8, R8, 0x7773, RZ ;  /* 0x0000777308087816 */ /* 0x000fe200000000ff */
[----:B------:R-:W-:Y:S01]  /*4c80*/  @P4 FADD.FTZ R171, -R171, -RZ ;  /* 0x800000ffabab4221 */ /* 0x000fe20000010100 */
[----:B------:R-:W-:Y:S07]  /*4c90*/  IMAD.IADD R160, R178, 0x1, R158 ;  /* 0x00000001b2a07824 */ /* 0x000fee00078e029e */
[----:B------:R-:W4:Y:S01]  /*4ca0*/  MUFU.EX2 R173, R2 ;  /* 0x0000000200ad7308 */ /* 0x000f220000000800 */
[----:B------:R-:W-:Y:S02]  /*4cb0*/  SHF.R.U32.HI R9, RZ, 0x18, R9 ;  /* 0x00000018ff097819 */ /* 0x000fe40000011609 */
[----:B------:R-:W-:Y:S07]  /*4cc0*/  LOP3.LUT R155, R244, 0x38, RZ, 0xc0, !PT ;  /* 0x00000038f49b7812 */ /* 0x000fee00078ec0ff */
[----:B------:R2:W-:Y:S01]  /*4cd0*/  MUFU.EX2 R197, R0 ;  /* 0x0000000000c57308 */ /* 0x0005e20000000800 */
[----:B------:R-:W-:Y:S02]  /*4ce0*/  ISETP.LE.U32.AND P4, PT, R9, UR7, PT ;  /* 0x0000000709007c0c */ /* 0x000fe4000bf83070 */
[----:B------:R-:W-:Y:S07]  /*4cf0*/  SEL R179, R177, 0xffffffe0, !P2 ;  /* 0xffffffe0b1b37807 */ /* 0x000fee0005000000 */
[----:B------:R-:W2:Y:S01]  /*4d00*/  MUFU.EX2 R203, R59 ;  /* 0x0000003b00cb7308 */ /* 0x000ea20000000800 */
[----:B---3--:R-:W-:Y:S01]  /*4d10*/  @P5 FADD.FTZ R170, -R170, -RZ ;  /* 0x800000ffaaaa5221 */ /* 0x008fe20000010100 */
[----:B------:R-:W-:Y:S08]  /*4d20*/  ISETP.GT.U32.AND P5, PT, R8, UR7, PT ;  /* 0x0000000708007c0c */ /* 0x000ff0000bfa4070 */
[----:B------:R-:W3:Y:S01]  /*4d30*/  MUFU.EX2 R174, R60 ;  /* 0x0000003c00ae7308 */ /* 0x000ee20000000800 */
[----:B-1----:R-:W-:Y:S01]  /*4d40*/  F2FP.RELU.F16.F32.PACK_AB R4, R216, R217 ;  /* 0x000000d9d804723e */ /* 0x002fe200000008ff */
[----:B----4-:R-:W-:Y:S01]  /*4d50*/  @P3 FADD.FTZ R173, -R173, -RZ ;  /* 0x800000ffadad3221 */ /* 0x010fe20000010100 */
[----:B------:R-:W-:Y:S01]  /*4d60*/  F2FP.RELU.F16.F32.PACK_AB R8, R227, R228 ;  /* 0x000000e4e308723e */ /* 0x000fe200000008ff */
[----:B--2---:R-:W-:Y:S01]  /*4d70*/  IMAD.IADD R3, R161, 0x1, R178 ;  /* 0x00000001a1037824 */ /* 0x004fe200078e02b2 */
[----:B------:R-:W-:Y:S05]  /*4d80*/  F2FP.RELU.F16.F32.PACK_AB R2, R188, R189 ;  /* 0x000000bdbc02723e */ /* 0x000fea00000008ff */
[----:B------:R-:W1:Y:S01]  /*4d90*/  MUFU.EX2 R198, R62 ;  /* 0x0000003e00c67308 */ /* 0x000e620000000800 */
[----:B------:R-:W-:Y:S01]  /*4da0*/  F2FP.RELU.F16.F32.PACK_AB R0, R171, R170 ;  /* 0x000000aaab00723e */ /* 0x000fe200000008ff */
[----:B------:R2:W-:Y:S01]  /*4db0*/  STS [R3+0x1c000], R7 ;  /* 0x01c0000703007388 */ /* 0x0005e20000000800 */
[----:B------:R-:W-:Y:S01]  /*4dc0*/  @!P4 FADD.FTZ R203, -R203, -RZ ;  /* 0x800000ffcbcbc221 */ /* 0x000fe20000010100 */
[----:B------:R-:W-:Y:S01]  /*4dd0*/  FSETP.GE.FTZ.AND P4, PT, R192, RZ, PT ;  /* 0x000000ffc000720b */ /* 0x000fe20003f96000 */
[----:B------:R-:W-:Y:S01]  /*4de0*/  @P5 FADD.FTZ R197, -R197, -RZ ;  /* 0x800000ffc5c55221 */ /* 0x000fe20000010100 */
[----:B------:R4:W-:Y:S01]  /*4df0*/  STS [R3+0x1c400], R4 ;  /* 0x01c4000403007388 */ /* 0x0009e20000000800 */
[----:B---3--:R-:W-:Y:S01]  /*4e00*/  @!P6 FADD.FTZ R174, -R174, -RZ ;  /* 0x800000ffaeaee221 */ /* 0x008fe20000010100 */
[----:B------:R-:W-:Y:S02]  /*4e10*/  FSETP.GE.FTZ.AND P3, PT, R190, RZ, PT ;  /* 0x000000ffbe00720b */ /* 0x000fe40003f76000 */
[----:B------:R3:W-:Y:S01]  /*4e20*/  STS [R161+0x1e400], R5 ;  /* 0x01e40005a1007388 */ /* 0x0007e20000000800 */
[----:B------:R-:W-:Y:S01]  /*4e30*/  FSETP.GE.FTZ.AND P5, PT, R193, RZ, PT ;  /* 0x000000ffc100720b */ /* 0x000fe20003fb6000 */
[----:B-1----:R-:W-:Y:S02]  /*4e40*/  @P0 FADD.FTZ R198, -R198, -RZ ;  /* 0x800000ffc6c60221 */ /* 0x002fe40000010100 */
[----:B------:R1:W-:Y:S01]  /*4e50*/  STS [R161+0x1e000], R6 ;  /* 0x01e00006a1007388 */ /* 0x0003e20000000800 */
[----:B------:R-:W-:Y:S03]  /*4e60*/  FSETP.GE.FTZ.AND P6, PT, R199, RZ, PT ;  /* 0x000000ffc700720b */ /* 0x000fe60003fd6000 */
[----:B------:R-:W-:Y:S01]  /*4e70*/  STS [R3+0x1e000], R8 ;  /* 0x01e0000803007388 */ /* 0x000fe20000000800 */
[----:B--2---:R-:W-:Y:S02]  /*4e80*/  F2FP.RELU.F16.F32.PACK_AB R7, R235, R236 ;  /* 0x000000eceb07723e */ /* 0x004fe400000008ff */
[----:B----4-:R-:W-:Y:S03]  /*4e90*/  F2FP.RELU.F16.F32.PACK_AB R4, R191, R193 ;  /* 0x000000c1bf04723e */ /* 0x010fe600000008ff */
[----:B------:R2:W-:Y:S01]  /*4ea0*/  STS [R3+0x1e400], R7 ;  /* 0x01e4000703007388 */ /* 0x0005e20000000800 */
[----:B---3--:R-:W-:Y:S02]  /*4eb0*/  F2FP.RELU.F16.F32.PACK_AB R5, R212, R214 ;  /* 0x000000d6d405723e */ /* 0x008fe400000008ff */
[----:B-1----:R-:W-:Y:S03]  /*4ec0*/  F2FP.RELU.F16.F32.PACK_AB R6, R199, R196 ;  /* 0x000000c4c706723e */ /* 0x002fe600000008ff */
[----:B------:R1:W-:Y:S04]  /*4ed0*/  STS [R159+0x1c400], R5 ;  /* 0x01c400059f007388 */ /* 0x0003e80000000800 */
[----:B------:R3:W-:Y:S04]  /*4ee0*/  STS [R159+0x1c000], R6 ;  /* 0x01c000069f007388 */ /* 0x0007e80000000800 */
[----:B------:R4:W-:Y:S01]  /*4ef0*/  STS [R162+0x1c000], R4 ;  /* 0x01c00004a2007388 */ /* 0x0009e20000000800 */
[----:B--2---:R-:W-:Y:S02]  /*4f00*/  F2FP.RELU.F16.F32.PACK_AB R7, R226, R225 ;  /* 0x000000e1e207723e */ /* 0x004fe400000008ff */
[----:B------:R-:W-:Y:S02]  /*4f10*/  F2FP.RELU.F16.F32.PACK_AB R3, R229, R230 ;  /* 0x000000e6e503723e */ /* 0x000fe400000008ff */
[----:B-1----:R-:W-:Y:S02]  /*4f20*/  F2FP.RELU.F16.F32.PACK_AB R5, R207, R208 ;  /* 0x000000d0cf05723e */ /* 0x002fe400000008ff */
[----:B---3--:R-:W-:Y:S03]  /*4f30*/  F2FP.RELU.F16.F32.PACK_AB R6, R233, R234 ;  /* 0x000000eae906723e */ /* 0x008fe600000008ff */
[----:B------:R1:W-:Y:S01]  /*4f40*/  STS [R162+0x1c400], R5 ;  /* 0x01c40005a2007388 */ /* 0x0003e20000000800 */
[----:B----4-:R-:W-:Y:S03]  /*4f50*/  F2FP.RELU.F16.F32.PACK_AB R4, R222, R223 ;  /* 0x000000dfde04723e */ /* 0x010fe600000008ff */
[----:B------:R2:W-:Y:S04]  /*4f60*/  STS [R159+0x1e000], R7 ;  /* 0x01e000079f007388 */ /* 0x0005e80000000800 */
[----:B------:R3:W-:Y:S04]  /*4f70*/  STS [R159+0x1e400], R6 ;  /* 0x01e400069f007388 */ /* 0x0007e80000000800 */
[----:B------:R4:W-:Y:S04]  /*4f80*/  STS [R162+0x1e400], R3 ;  /* 0x01e40003a2007388 */ /* 0x0009e80000000800 */
[----:B------:R4:W-:Y:S01]  /*4f90*/  STS [R162+0x1e000], R4 ;  /* 0x01e00004a2007388 */ /* 0x0009e20000000800 */
[----:B-1----:R-:W-:Y:S02]  /*4fa0*/  F2FP.RELU.F16.F32.PACK_AB R5, R194, R195 ;  /* 0x000000c3c205723e */ /* 0x002fe400000008ff */
[----:B--2---:R-:W-:Y:S02]  /*4fb0*/  F2FP.RELU.F16.F32.PACK_AB R7, R211, R213 ;  /* 0x000000d5d307723e */ /* 0x004fe400000008ff */
[----:B---3--:R-:W-:Y:S02]  /*4fc0*/  F2FP.RELU.F16.F32.PACK_AB R6, R168, R169 ;  /* 0x000000a9a806723e */ /* 0x008fe400000008ff */
[----:B----4-:R-:W-:Y:S02]  /*4fd0*/  F2FP.RELU.F16.F32.PACK_AB R3, R172, R175 ;  /* 0x000000afac03723e */ /* 0x010fe400000008ff */
[----:B------:R-:W-:Y:S03]  /*4fe0*/  F2FP.RELU.F16.F32.PACK_AB R4, R200, R201 ;  /* 0x000000c9c804723e */ /* 0x000fe600000008ff */
[----:B------:R1:W-:Y:S04]  /*4ff0*/  STS [R163], R3 ;  /* 0x00000003a3007388 */ /* 0x0003e80000000800 */
[----:B------:R2:W-:Y:S01]  /*5000*/  STS [R163+0x400], R4 ;  /* 0x00040004a3007388 */ /* 0x0005e20000000800 */
[----:B-1----:R-:W-:Y:S01]  /*5010*/  IMAD.IADD R3, R178, 0x1, R163 ;  /* 0x00000001b2037824 */ /* 0x002fe200078e02a3 */
[----:B------:R-:W-:Y:S02]  /*5020*/  LOP3.LUT R178, R186, 0x7200, RZ, 0xc0, !PT ;  /* 0x00007200bab27812 */ /* 0x000fe400078ec0ff */
[----:B--2---:R-:W-:Y:S02]  /*5030*/  F2FP.RELU.F16.F32.PACK_AB R4, R220, R221 ;  /* 0x000000dddc04723e */ /* 0x004fe400000008ff */
[----:B------:R1:W-:Y:S04]  /*5040*/  STS [R3], R6 ;  /* 0x0000000603007388 */ /* 0x0003e80000000800 */
[----:B------:R2:W-:Y:S04]  /*5050*/  STS [R3+0x400], R5 ;  /* 0x0004000503007388 */ /* 0x0005e80000000800 */
[----:B------:R3:W-:Y:S04]  /*5060*/  STS [R163+0x2400], R4 ;  /* 0x00240004a3007388 */ /* 0x0007e80000000800 */
[----:B------:R-:W-:Y:S01]  /*5070*/  STS [R163+0x2000], R7 ;  /* 0x00200007a3007388 */ /* 0x000fe20000000800 */
[----:B-1----:R-:W-:Y:S02]  /*5080*/  F2FP.RELU.F16.F32.PACK_AB R6, R210, R209 ;  /* 0x000000d1d206723e */ /* 0x002fe400000008ff */
[----:B--2---:R-:W-:Y:S03]  /*5090*/  F2FP.RELU.F16.F32.PACK_AB R5, R219, R218 ;  /* 0x000000dadb05723e */ /* 0x004fe600000008ff */
[----:B------:R-:W-:Y:S01]  /*50a0*/  STS [R3+0x2000], R6 ;  /* 0x0020000603007388 */ /* 0x000fe20000000800 */
[----:B---3--:R-:W-:Y:S03]  /*50b0*/  F2FP.RELU.F16.F32.PACK_AB R4, R166, R167 ;  /* 0x000000a7a604723e */ /* 0x008fe600000008ff */
[----:B------:R1:W-:Y:S04]  /*50c0*/  STS [R3+0x2400], R5 ;  /* 0x0024000503007388 */ /* 0x0003e80000000800 */
[----:B------:R2:W-:Y:S04]  /*50d0*/  STS [R158], R4 ;  /* 0x000000049e007388 */ /* 0x0005e80000000800 */
[----:B------:R3:W-:Y:S04]  /*50e0*/  STS [R158+0x400], R2 ;  /* 0x000400029e007388 */ /* 0x0007e80000000800 */
[----:B------:R4:W-:Y:S01]  /*50f0*/  STS [R160+0x400], R0 ;  /* 0x00040000a0007388 */ /* 0x0009e20000000800 */
[----:B-1----:R-:W-:Y:S02]  /*5100*/  F2FP.RELU.F16.F32.PACK_AB R5, R202, R205 ;  /* 0x000000cdca05723e */ /* 0x002fe400000008ff */
[----:B------:R-:W-:Y:S02]  /*5110*/  LOP3.LUT R3, R155, 0x1c0, R185, 0xf8, !PT ;  /* 0x000001c09b037812 */ /* 0x000fe400078ef8b9 */
[----:B--2---:R-:W-:Y:S02]  /*5120*/  F2FP.RELU.F16.F32.PACK_AB R4, R165, R164 ;  /* 0x000000a4a504723e */ /* 0x004fe400000008ff */
[----:B------:R-:W-:Y:S02]  /*5130*/  LOP3.LUT R153, R178, R3, R184, 0xf6, !PT ;  /* 0x00000003b2997212 */ /* 0x000fe400078ef6b8 */
[----:B---3--:R-:W-:Y:S01]  /*5140*/  F2FP.RELU.F16.F32.PACK_AB R2, R197, R198 ;  /* 0x000000c6c502723e */ /* 0x008fe200000008ff */
[----:B------:R1:W-:Y:S01]  /*5150*/  STS [R160], R4 ;  /* 0x00000004a0007388 */ /* 0x0003e20000000800 */
[----:B------:R-:W-:Y:S02]  /*5160*/  LEA R153, R153, UR4, 0x1 ;  /* 0x0000000499997c11 */ /* 0x000fe4000f8e08ff */
[----:B----4-:R-:W-:Y:S01]  /*5170*/  LOP3.LUT R0, R3, 0x8, R182, 0x78, !PT ;  /* 0x0000000803007812 */ /* 0x010fe200078e78b6 */
[----:B------:R2:W-:Y:S02]  /*5180*/  STS [R158+0x2000], R5 ;  /* 0x002000059e007388 */ /* 0x0005e40000000800 */
[----:B------:R-:W-:Y:S01]  /*5190*/  IMAD.IADD R156, R179, 0x1, R153 ;  /* 0x00000001b39c7824 */ /* 0x000fe200078e0299 */
[----:B------:R-:W-:Y:S04]  /*51a0*/  LOP3.LUT R0, R181, R0, RZ, 0xfc, !PT ;  /* 0x00000000b5007212 */ /* 0x000fe800078efcff */
[----:B------:R-:W-:Y:S01]  /*51b0*/  LEA R152, R0, UR4, 0x1 ;  /* 0x0000000400987c11 */ /* 0x000fe2000f8e08ff */
[----:B------:R-:W-:Y:S04]  /*51c0*/  IMAD.MOV.U32 R0, RZ, RZ, 0x40 ;  /* 0x00000040ff007424 */ /* 0x000fe800078e00ff */
[----:B------:R-:W-:Y:S01]  /*51d0*/  IMAD.IADD R154, R152, 0x1, R179 ;  /* 0x00000001989a7824 */ /* 0x000fe200078e02b3 */
[----:B------:R-:W-:Y:S05]  /*51e0*/  SEL R157, R0, 0xffffffc0, !P1 ;  /* 0xffffffc0009d7807 */ /* 0x000fea0004800000 */
[----:B------:R-:W-:Y:S01]  /*51f0*/  IMAD.IADD R177, R157, 0x1, R153 ;  /* 0x000000019db17824 */ /* 0x000fe200078e0299 */
[----:B-1----:R-:W-:Y:S03]  /*5200*/  F2FP.RELU.F16.F32.PACK_AB R4, R173, R174 ;  /* 0x000000aead04723e */ /* 0x002fe600000008ff */
[----:B------:R-:W-:Y:S01]  /*5210*/  IMAD.IADD R178, R179, 0x1, R177 ;  /* 0x00000001b3b27824 */ /* 0x000fe200078e02b1 */
[----:B--2---:R-:W-:Y:S05]  /*5220*/  F2FP.RELU.F16.F32.PACK_AB R5, R203, R215 ;  /* 0x000000d7cb05723e */ /* 0x004fea00000008ff */
[----:B------:R-:W-:Y:S04]  /*5230*/  STS [R158+0x2400], R5 ;  /* 0x002400059e007388 */ /* 0x000fe80000000800 */
[----:B------:R-:W-:Y:S04]  /*5240*/  STS [R160+0x2000], R4 ;  /* 0x00200004a0007388 */ /* 0x000fe80000000800 */
[----:B------:R-:W-:Y:S04]  /*5250*/  STS [R160+0x2400], R2 ;  /* 0x00240002a0007388 */ /* 0x000fe80000000800 */
[----:B------:R-:W-:Y:S08]  /*5260*/  LDSM.16.M88.4 R64, [R152+0x8000] ;  /* 0x008000009840783b */ /* 0x000ff00000000200 */
        /* <DEDUP_REMOVED lines=65> */
[----:B------:R-:W-:Y:S02]  /*5680*/  LEA.HI.X R151, R245, R145, RZ, 0x2, P0 ;  /* 0x00000091f5977211 */ /* 0x000fe400000f14ff */
[----:B------:R-:W-:Y:S03]  /*5690*/  FSETP.GE.FTZ.AND P0, PT, R187, RZ, PT ;  /* 0x000000ffbb00720b */ /* 0x000fe60003f16000 */
[C---:B------:R-:W-:Y:S01]  /*56a0*/  HMMA.16816.F32 R48, R132.reuse, R146, R48 ;  /* 0x000000928430723c */ /* 0x040fe20000001830 */
[----:B------:R-:W3:Y:S04]  /*56b0*/  LDG.E R146, desc[UR28][R150.64] ;  /* 0x0000001c96927981 */ /* 0x000ee8000c1e1900 */
[----:B------:R-:W4:Y:S03]  /*56c0*/  LDG.E R145, desc[UR28][R150.64+0x20] ;  /* 0x0000201c96917981 */ /* 0x000f26000c1e1900 */
[-C--:B--2---:R-:W-:Y:S08]  /*56d0*/  HMMA.16816.F32 R52, R132, R140.reuse, R52 ;  /* 0x0000008c8434723c */ /* 0x084ff00000001834 */
[C---:B------:R-:W-:Y:S08]  /*56e0*/  HMMA.16816.F32 R56, R136.reuse, R140, R56 ;  /* 0x0000008c8838723c */ /* 0x040ff00000001838 */
[-C--:B------:R-:W-:Y:S01]  /*56f0*/  HMMA.16816.F32 R60, R136, R142.reuse, R60 ;  /* 0x0000008e883c723c */ /* 0x080fe2000000183c */
[----:B------:R-:W-:Y:S07]  /*5700*/  LDSM.16.M88.4 R136, [R178+0x10000] ;  /* 0x01000000b288783b */ /* 0x000fee0000000200 */
[----:B------:R-:W-:Y:S01]  /*5710*/  HMMA.16816.F32 R64, R132, R142, R64 ;  /* 0x0000008e8440723c */ /* 0x000fe20000001840 */
[----:B------:R-:W1:Y:S08]  /*5720*/  LDSM.16.M88.4 R132, [R144+0x8000] ;  /* 0x008000009084783b */ /* 0x000e700000000200 */
        /* <DEDUP_REMOVED lines=23> */
[----:B------:R-:W-:Y:S01]  /*58a0*/  FADD.FTZ R32, -R146, R32 ;  /* 0x0000002092207221 */ /* 0x000fe20000010100 */
[----:B----4-:R-:W-:Y:S01]  /*58b0*/  FADD.FTZ R0, -R145, R6 ;  /* 0x0000000691007221 */ /* 0x010fe20000010100 */
[-C--:B------:R-:W-:Y:S01]  /*58c0*/  FSEL R4, R4, R146.reuse, P4 ;  /* 0x0000009204047208 */ /* 0x080fe20002000000 */
[----:B------:R-:W-:Y:S01]  /*58d0*/  FADD.FTZ R17, -R146, R17 ;  /* 0x0000001192117221 */ /* 0x000fe20000010100 */
[----:B------:R-:W-:Y:S01]  /*58e0*/  FSEL R2, R2, R146, P3 ;  /* 0x0000009202027208 */ /* 0x000fe20001800000 */
[----:B------:R-:W-:Y:S01]  /*58f0*/  FADD.FTZ R20, -R146, R20 ;  /* 0x0000001492147221 */ /* 0x000fe20000010100 */
[----:B------:R-:W-:Y:S01]  /*5900*/  FSEL R0, R0, R145, P0 ;  /* 0x0000009100007208 */ /* 0x000fe20000000000 */
[----:B------:R-:W-:Y:S01]  /*5910*/  FMUL.FTZ R192, R192, R4 ;  /* 0x00000004c0c07220 */ /* 0x000fe20000410000 */
[----:B------:R-:W-:Y:S01]  /*5920*/  FSETP.GE.FTZ.AND P4, PT, R206, RZ, PT ;  /* 0x000000ffce00720b */ /* 0x000fe20003f96000 */
[----:B------:R-:W-:Y:S01]  /*5930*/  FMUL.FTZ R5, R190, R2 ;  /* 0x00000002be057220 */ /* 0x000fe20000410000 */
[----:B------:R-:W-:Y:S01]  /*5940*/  FSETP.GE.FTZ.AND P3, PT, R204, RZ, PT ;  /* 0x000000ffcc00720b */ /* 0x000fe20003f76000 */
[----:B------:R1:W5:Y:S01]  /*5950*/  LDG.E R4, desc[UR28][R150.64+0x100] ;  /* 0x0001001c96047981 */ /* 0x000362000c1e1900 */
[----:B------:R-:W-:Y:S01]  /*5960*/  FSEL R16, R16, R146, P4 ;  /* 0x0000009210107208 */ /* 0x000fe20002000000 */
[----:B------:R-:W-:Y:S01]  /*5970*/  FMUL.FTZ R187, R187, R0 ;  /* 0x00000000bbbb7220 */ /* 0x000fe20000410000 */
[----:B------:R-:W-:Y:S01]  /*5980*/  SHF.R.U32.HI R0, RZ, 0x4, R183 ;  /* 0x00000004ff007819 */ /* 0x000fe200000116b7 */
[----:B------:R1:W5:Y:S01]  /*5990*/  LDG.E R2, desc[UR28][R150.64+0x120] ;  /* 0x0001201c96027981 */ /* 0x000362000c1e1900 */
[----:B------:R-:W-:Y:S01]  /*59a0*/  FSETP.GE.FTZ.AND P4, PT, R191, RZ, PT ;  /* 0x000000ffbf00720b */ /* 0x000fe20003f96000 */
[----:B------:R-:W-:Y:S01]  /*59b0*/  FADD.FTZ R21, -R146, R21 ;  /* 0x0000001592157221 */ /* 0x000fe20000010100 */
[----:B------:R-:W-:Y:S01]  /*59c0*/  LOP3.LUT R0, R0, 0x8, RZ, 0xc0, !PT ;  /* 0x0000000800007812 */ /* 0x000fe200078ec0ff */
[----:B------:R-:W-:Y:S01]  /*59d0*/  FADD.FTZ R36, -R146, R36 ;  /* 0x0000002492247221 */ /* 0x000fe20000010100 */
[----:B------:R-:W-:Y:S01]  /*59e0*/  FSEL R32, R32, R146, P5 ;  /* 0x0000009220207208 */ /* 0x000fe20002800000 */
[----:B------:R-:W-:Y:S01]  /*59f0*/  FADD.FTZ R37, -R146, R37 ;  /* 0x0000002592257221 */ /* 0x000fe20000010100 */
[----:B------:R-:W-:Y:S01]  /*5a00*/  LOP3.LUT R0, R0, 0x10, R183, 0xf8, !PT ;  /* 0x0000001000007812 */ /* 0x000fe200078ef8b7 */
[----:B------:R-:W-:Y:S01]  /*5a10*/  FADD.FTZ R48, -R146, R48 ;  /* 0x0000003092307221 */ /* 0x000fe20000010100 */
[----:B------:R-:W-:Y:S01]  /*5a20*/  FSETP.GE.FTZ.AND P0, PT, R196, RZ, PT ;  /* 0x000000ffc400720b */ /* 0x000fe20003f16000 */
[----:B------:R-:W-:Y:S01]  /*5a30*/  FMUL.FTZ R32, R193, R32 ;  /* 0x00000020c1207220 */ /* 0x000fe20000410000 */
[----:B------:R-:W-:Y:S01]  /*5a40*/  LOP3.LUT R3, R0, R3, RZ, 0x3c, !PT ;  /* 0x0000000300037212 */ /* 0x000fe200078e3cff */
[----:B------:R-:W-:Y:S01]  /*5a50*/  FADD.FTZ R0, -R146, R33 ;  /* 0x0000002192007221 */ /* 0x000fe20000010100 */
[----:B------:R-:W-:Y:S01]  /*5a60*/  FSEL R17, R17, R146, P3 ;  /* 0x0000009211117208 */ /* 0x000fe20001800000 */
[----:B------:R-:W-:Y:S01]  /*5a70*/  FMUL.FTZ R16, R206, R16 ;  /* 0x00000010ce107220 */ /* 0x000fe20000410000 */
[-C--:B------:R-:W-:Y:S01]  /*5a80*/  FSEL R20, R20, R146.reuse, P0 ;  /* 0x0000009214147208 */ /* 0x080fe20000000000 */
[----:B------:R-:W-:Y:S01]  /*5a90*/  FADD.FTZ R53, -R146, R53 ;  /* 0x0000003592357221 */ /* 0x000fe20000010100 */
[----:B------:R-:W-:Y:S01]  /*5aa0*/  FSEL R0, R0, R146, P4 ;  /* 0x0000009200007208 */ /* 0x000fe20002000000 */
[----:B------:R-:W-:Y:S01]  /*5ab0*/  FMUL.FTZ R6, R204, R17 ;  /* 0x00000011cc067220 */ /* 0x000fe20000410000 */
[----:B------:R-:W-:Y:S01]  /*5ac0*/  FSETP.GE.FTZ.AND P3, PT, R175, RZ, PT ;  /* 0x000000ffaf00720b */ /* 0x000fe20003f76000 */
[----:B------:R-:W-:Y:S01]  /*5ad0*/  FADD.FTZ R17, -R146, R49 ;  /* 0x0000003192117221 */ /* 0x000fe20000010100 */
[----:B------:R-:W-:Y:S01]  /*5ae0*/  FSETP.GE.FTZ.AND P0, PT, R172, RZ, PT ;  /* 0x000000ffac00720b */ /* 0x000fe20003f16000 */
[----:B------:R-:W-:Y:S01]  /*5af0*/  FMUL.FTZ R0, R191, R0 ;  /* 0x00000000bf007220 */ /* 0x000fe20000410000 */
[----:B------:R-:W-:Y:S01]  /*5b00*/  FSEL R21, R21, R146, P6 ;  /* 0x0000009215157208 */ /* 0x000fe20003000000 */
[----:B------:R-:W-:Y:S01]  /*5b10*/  FMUL.FTZ R20, R196, R20 ;  /* 0x00000014c4147220 */ /* 0x000fe20000410000 */
[----:B------:R-:W-:Y:S02]  /*5b20*/  FSEL R36, R36, R146, P3 ;  /* 0x0000009224247208 */ /* 0x000fe40001800000 */
[----:B------:R-:W-:Y:S01]  /*5b30*/  F2FP.F16.F32.PACK_AB R132, R0, R32 ;  /* 0x000000200084723e */ /* 0x000fe200000000ff */
[----:B------:R-:W-:Y:S01]  /*5b40*/  FADD.FTZ R0, -R146, R52 ;  /* 0x0000003492007221 */ /* 0x000fe20000010100 */
[----:B------:R-:W-:Y:S01]  /*5b50*/  FSETP.GE.FTZ.AND P4, PT, R168, RZ, PT ;  /* 0x000000ffa800720b */ /* 0x000fe20003f96000 */
[----:B------:R-:W-:Y:S01]  /*5b60*/  FMUL.FTZ R21, R199, R21 ;  /* 0x00000015c7157220 */ /* 0x000fe20000410000 */
[----:B------:R-:W-:Y:S01]  /*5b70*/  FSEL R37, R37, R146, P0 ;  /* 0x0000009225257208 */ /* 0x000fe20000000000 */
[----:B------:R-:W-:Y:S01]  /*5b80*/  FMUL.FTZ R36, R175, R36 ;  /* 0x00000024af247220 */ /* 0x000fe20000410000 */
[----:B------:R-:W-:Y:S02]  /*5b90*/  FSETP.GE.FTZ.AND P3, PT, R167, RZ, PT ;  /* 0x000000ffa700720b */ /* 0x000fe40003f76000 */
[----:B------:R-:W-:Y:S01]  /*5ba0*/  FSETP.GE.FTZ.AND P0, PT, R169, RZ, PT ;  /* 0x000000ffa900720b */ /* 0x000fe20003f16000 */
[----:B------:R-:W-:Y:S01]  /*5bb0*/  FMUL.FTZ R37, R172, R37 ;  /* 0x00000025ac257220 */ /* 0x000fe20000410000 */
[-C--:B------:R-:W-:Y:S02]  /*5bc0*/  FSEL R17, R17, R146.reuse, P4 ;  /* 0x0000009211117208 */ /* 0x080fe40002000000 */
[-C--:B------:R-:W-:Y:S02]  /*5bd0*/  FSEL R0, R0, R146.reuse, P3 ;  /* 0x0000009200007208 */ /* 0x080fe40001800000 */
[----:B------:R-:W-:Y:S02]  /*5be0*/  FSEL R48, R48, R146, P0 ;  /* 0x0000009230307208 */ /* 0x000fe40000000000 */
[----:B------:R-:W-:Y:S02]  /*5bf0*/  FSETP.GE.FTZ.AND P0, PT, R166, RZ, PT ;  /* 0x000000ffa600720b */ /* 0x000fe40003f16000 */
[----:B------:R-:W-:Y:S01]  /*5c00*/  F2FP.F16.F32.PACK_AB R133, R21, R20 ;  /* 0x000000141585723e */ /* 0x000fe200000000ff */
[----:B------:R-:W-:Y:S01]  /*5c10*/  FMUL.FTZ R20, R168, R17 ;  /* 0x00000011a8147220 */ /* 0x000fe20000410000 */
[----:B------:R-:W-:Y:S01]  /*5c20*/  FSETP.GE.FTZ.AND P3, PT, R165, RZ, PT ;  /* 0x000000ffa500720b */ /* 0x000fe20003f76000 */
[----:B------:R-:W-:Y:S01]  /*5c30*/  FMUL.FTZ R17, R167, R0 ;  /* 0x00000000a7117220 */ /* 0x000fe20000410000 */
[----:B------:R-:W-:Y:S01]  /*5c40*/  F2FP.F16.F32.PACK_AB R6, R6, R16 ;  /* 0x000000100606723e */ /* 0x000fe200000000ff */
[----:B------:R-:W-:Y:S01]  /*5c50*/  FADD.FTZ R0, -R146, R64 ;  /* 0x0000004092007221 */ /* 0x000fe20000010100 */
[----:B------:R-:W-:Y:S01]  /*5c60*/  FSEL R16, R53, R146, P0 ;  /* 0x0000009235107208 */ /* 0x000fe20000000000 */
[----:B------:R-:W-:Y:S01]  /*5c70*/  FMUL.FTZ R48, R169, R48 ;  /* 0x00000030a9307220 */ /* 0x000fe20000410000 */
[----:B------:R-:W-:Y:S02]  /*5c80*/  FSETP.GE.FTZ.AND P0, PT, R164, RZ, PT ;  /* 0x000000ffa400720b */ /* 0x000fe40003f16000 */
[----:B------:R-:W-:Y:S01]  /*5c90*/  F2FP.F16.F32.PACK_AB R5, R5, R192 ;  /* 0x000000c00505723e */ /* 0x000fe200000000ff */
[----:B------:R-:W-:Y:S01]  /*5ca0*/  FMUL.FTZ R16, R166, R16 ;  /* 0x00000010a6107220 */ /* 0x000fe20000410000 */
[----:B------:R-:W-:Y:S02]  /*5cb0*/  FSEL R0, R0, R146, P0 ;  /* 0x0000009200007208 */ /* 0x000fe40000000000 */
[----:B------:R-:W-:Y:S01]  /*5cc0*/  F2FP.F16.F32.PACK_AB R52, R20, R48 ;  /* 0x000000301434723e */ /* 0x000fe200000000ff */
[----:B------:R-:W-:Y:S01]  /*5cd0*/  @P3 FADD.FTZ R146, -R146, R65 ;  /* 0x0000004192923221 */ /* 0x000fe20000010100 */
[----:B------:R-:W-:Y:S01]  /*5ce0*/  F2FP.F16.F32.PACK_AB R53, R37, R36 ;  /* 0x000000242535723e */ /* 0x000fe200000000ff */
[----:B------:R-:W-:Y:S01]  /*5cf0*/  FMUL.FTZ R48, R164, R0 ;  /* 0x00000000a4307220 */ /* 0x000fe20000410000 */
[----:B------:R-:W-:Y:S01]  /*5d00*/  F2FP.F16.F32.PACK_AB R49, R16, R17 ;  /* 0x000000111031723e */ /* 0x000fe200000000ff */
[----:B-1----:R-:W-:Y:S06]  /*5d10*/  BRA.U !UP0, `(.L_x_1105) ;  /* 0x0000000108707547 */ /* 0x002fec000b800000 */
[----:B------:R-:W2:Y:S01]  /*5d20*/  LDL.LU R149, [R1] ;  /* 0x0000000001957983 */ /* 0x000ea20000300800 */
[----:B------:R-:W-:Y:S01]  /*5d30*/  IADD3 R16, P0, PT, RZ, -UR25, RZ ;  /* 0x80000019ff107c10 */ /* 0x000fe2000ff1e0ff */
[----:B------:R-:W-:Y:S04]  /*5d40*/  ULOP3.LUT UR14, UR35, 0x1, URZ, 0xc0, !UPT ;  /* 0x00000001230e7892 */ /* 0x000fe8000f8ec0ff */
[----:B------:R-:W-:Y:S01]  /*5d50*/  IMAD.X R0, RZ, RZ, ~UR34, P0 ;  /* 0x80000022ff007e24 */ /* 0x000fe200080e06ff */
[----:B------:R-:W-:Y:S04]  /*5d60*/  UISETP.NE.U32.AND UP1, UPT, UR14, 0x1, UPT ;  /* 0x000000010e00788c */ /* 0x000fe8000bf25070 */
[----:B------:R-:W-:Y:S01]  /*5d70*/  SHF.R.S64 R16, R16, 0x1f, R0 ;  /* 0x0000001f10107819 */ /* 0x000fe20000001000 */
[----:B------:R-:W-:Y:S06]  /*5d80*/  USEL UR14, UR17, 0x4000, !UP1 ;  /* 0x00004000110e7887 */ /* 0x000fec000c800000 */
[----:B------:R-:W-:Y:S02]  /*5d90*/  VIADD R242, R242, UR14 ;  /* 0x0000000ef2f27c36 */ /* 0x000fe40008000000 */
[----:B------:R-:W-:Y:S01]  /*5da0*/  VIADD R180, R180, UR14 ;  /* 0x0000000eb4b47c36 */ /* 0x000fe20008000000 */
[----:B--2---:R-:W-:Y:S04]  /*5db0*/  IADD3 R149, P0, PT, R16, R149, RZ ;  /* 0x0000009510957210 */ /* 0x004fe80007f1e0ff */
[----:B------:R-:W-:Y:S01]  /*5dc0*/  LEA.HI.X.SX32 R252, R0, R252, 0x1, P0 ;  /* 0x000000fc00fc7211 */ /* 0x000fe200000f0eff */
[----:B------:R1:W-:Y:S01]  /*5dd0*/  STL [R1], R149 ;  /* 0x0000009501007387 */ /* 0x0003e20000100800 */
[----:B------:R-:W-:Y:S01]  /*5de0*/  IADD3 R20, P0, PT, R149, UR31, RZ ;  /* 0x0000001f95147c10 */ /* 0x000fe2000ff1e0ff */
[----:B------:R-:W-:Y:S02]  /*5df0*/  IMAD.MOV.U32 R36, RZ, RZ, R149 ;  /* 0x000000ffff247224 */ /* 0x000fe400078e0095 */
        /* <DEDUP_REMOVED lines=14> */
.L_x_1105:
[----:B------:R2:W-:Y:S01]  /*5ee0*/  STS [R161+0x14000], R5 ;  /* 0x01400005a1007388 */ /* 0x0005e20000000800 */
[C---:B------:R-:W-:Y:S01]  /*5ef0*/  FADD.FTZ R0, -R145.reuse, R18 ;  /* 0x0000001291007221 */ /* 0x040fe20000010100 */
[----:B------:R-:W-:Y:S01]  /*5f00*/  FADD.FTZ R19, -R145, R19 ;  /* 0x0000001391137221 */ /* 0x000fe20000010100 */
[----:B------:R-:W-:Y:S01]  /*5f10*/  FSETP.GE.FTZ.AND P0, PT, R217, RZ, PT ;  /* 0x000000ffd900720b */ /* 0x000fe20003f16000 */
[C---:B-1----:R-:W-:Y:S01]  /*5f20*/  FADD.FTZ R17, -R145.reuse, R22 ;  /* 0x0000001691117221 */ /* 0x042fe20000010100 */
[----:B------:R-:W-:Y:S01]  /*5f30*/  FSETP.GE.FTZ.AND P4, PT, R216, RZ, PT ;  /* 0x000000ffd800720b */ /* 0x000fe20003f96000 */
[C---:B------:R-:W-:Y:S01]  /*5f40*/  FADD.FTZ R16, -R145.reuse, R23 ;  /* 0x0000001791107221 */ /* 0x040fe20000010100 */
[-C--:B------:R-:W-:Y:S01]  /*5f50*/  FSEL R0, R0, R145.reuse, P0 ;  /* 0x0000009100007208 */ /* 0x080fe20000000000 */
[----:B------:R-:W-:Y:S01]  /*5f60*/  FADD.FTZ R50, -R145, R50 ;  /* 0x0000003291327221 */ /* 0x000fe20000010100 */
[-C--:B------:R-:W-:Y:S01]  /*5f70*/  FSEL R19, R19, R145.reuse, P4 ;  /* 0x0000009113137208 */ /* 0x080fe20002000000 */
[C---:B------:R-:W-:Y:S01]  /*5f80*/  FADD.FTZ R54, -R145.reuse, R54 ;  /* 0x0000003691367221 */ /* 0x040fe20000010100 */
[----:B------:R-:W-:Y:S01]  /*5f90*/  FSETP.GE.FTZ.AND P3, PT, R224, RZ, PT ;  /* 0x000000ffe000720b */ /* 0x000fe20003f76000 */
[----:B------:R-:W-:Y:S01]  /*5fa0*/  FADD.FTZ R55, -R145, R55 ;  /* 0x0000003791377221 */ /* 0x000fe20000010100 */
[----:B------:R-:W-:Y:S01]  /*5fb0*/  FSETP.GE.FTZ.AND P0, PT, R212, RZ, PT ;  /* 0x000000ffd400720b */ /* 0x000fe20003f16000 */
[----:B------:R-:W-:Y:S01]  /*5fc0*/  IMAD.MOV.U32 R36, RZ, RZ, 0x10 ;  /* 0x00000010ff247424 */ /* 0x000fe200078e00ff */
[----:B------:R-:W-:Y:S01]  /*5fd0*/  FSETP.GE.FTZ.AND P4, PT, R207, RZ, PT ;  /* 0x000000ffcf00720b */ /* 0x000fe20003f96000 */
[C---:B------:R-:W-:Y:S01]  /*5fe0*/  FADD.FTZ R39, -R145.reuse, R39 ;  /* 0x0000002791277221 */ /* 0x040fe20000010100 */
[----:B------:R-:W-:Y:S01]  /*5ff0*/  FSEL R16, R16, R145, P0 ;  /* 0x0000009110107208 */ /* 0x000fe20000000000 */
[----:B-----5:R-:W-:Y:S01]  /*6000*/  FADD.FTZ R9, -R4, R9 ;  /* 0x0000000904097221 */ /* 0x020fe20000010100 */
[----:B------:R-:W-:Y:S01]  /*6010*/  FSETP.GE.FTZ.AND P0, PT, R208, RZ, PT ;  /* 0x000000ffd000720b */ /* 0x000fe20003f16000 */
[----:B------:R-:W-:Y:S01]  /*6020*/  FADD.FTZ R8, -R4, R8 ;  /* 0x0000000804087221 */ /* 0x000fe20000010100 */
[----:B------:R-:W-:Y:S01]  /*6030*/  SEL R36, R36, 0xfffffff0, !P1 ;  /* 0xfffffff024247807 */ /* 0x000fe20004800000 */
[----:B------:R-:W-:Y:S01]  /*6040*/  FMUL.FTZ R18, R212, R16 ;  /* 0x00000010d4127220 */ /* 0x000fe20000410000 */
[C---:B------:R-:W-:Y:S01]  /*6050*/  FADD.FTZ R16, -R145.reuse, R35 ;  /* 0x0000002391107221 */ /* 0x040fe20000010100 */
[----:B------:R-:W-:Y:S01]  /*6060*/  FADD.FTZ R13, -R4, R13 ;  /* 0x0000000d040d7221 */ /* 0x000fe20000010100 */
[----:B--2---:R-:W-:Y:S01]  /*6070*/  FADD.FTZ R5, -R145, R7 ;  /* 0x0000000791057221 */ /* 0x004fe20000010100 */
[----:B------:R-:W-:Y:S01]  /*6080*/  FMUL.FTZ R7, R217, R0 ;  /* 0x00000000d9077220 */ /* 0x000fe20000410000 */
[----:B------:R-:W-:Y:S01]  /*6090*/  FMUL.FTZ R0, R216, R19 ;  /* 0x00000013d8007220 */ /* 0x000fe20000410000 */
[-C--:B------:R-:W-:Y:S01]  /*60a0*/  FSEL R16, R16, R145.reuse, P4 ;  /* 0x0000009110107208 */ /* 0x080fe20002000000 */
[C---:B------:R-:W-:Y:S01]  /*60b0*/  FADD.FTZ R24, -R4.reuse, R24 ;  /* 0x0000001804187221 */ /* 0x040fe20000010100 */
[----:B------:R-:W-:Y:S01]  /*60c0*/  FSEL R5, R5, R145, P3 ;  /* 0x0000009105057208 */ /* 0x000fe20001800000 */
[----:B------:R-:W-:Y:S01]  /*60d0*/  FADD.FTZ R12, -R4, R12 ;  /* 0x0000000c040c7221 */ /* 0x000fe20000010100 */
[----:B------:R-:W-:Y:S01]  /*60e0*/  FSETP.GE.FTZ.AND P3, PT, R214, RZ, PT ;  /* 0x000000ffd600720b */ /* 0x000fe20003f76000 */
[----:B------:R-:W-:Y:S01]  /*60f0*/  FMUL.FTZ R20, R207, R16 ;  /* 0x00000010cf147220 */ /* 0x000fe20000410000 */
[----:B------:R-:W-:Y:S01]  /*6100*/  F2FP.F16.F32.PACK_AB R0, R0, R7 ;  /* 0x000000070000723e */ /* 0x000fe200000000ff */
[----:B------:R-:W-:Y:S01]  /*6110*/  FADD.FTZ R7, -R145, R38 ;  /* 0x0000002691077221 */ /* 0x000fe20000010100 */
[----:B------:R-:W-:Y:S01]  /*6120*/  FSEL R17, R17, R145, P3 ;  /* 0x0000009111117208 */ /* 0x000fe20001800000 */
[----:B------:R-:W-:Y:S01]  /*6130*/  FMUL.FTZ R5, R224, R5 ;  /* 0x00000005e0057220 */ /* 0x000fe20000410000 */
[----:B------:R-:W-:Y:S01]  /*6140*/  FSETP.GE.FTZ.AND P3, PT, R201, RZ, PT ;  /* 0x000000ffc900720b */ /* 0x000fe20003f76000 */
[----:B------:R-:W-:Y:S01]  /*6150*/  FADD.FTZ R25, -R4, R25 ;  /* 0x0000001904197221 */ /* 0x000fe20000010100 */
[----:B------:R-:W-:Y:S01]  /*6160*/  FSETP.GE.FTZ.AND P4, PT, R189, RZ, PT ;  /* 0x000000ffbd00720b */ /* 0x000fe20003f96000 */
[----:B------:R-:W-:Y:S01]  /*6170*/  FMUL.FTZ R19, R214, R17 ;  /* 0x00000011d6137220 */ /* 0x000fe20000410000 */
[----:B------:R-:W-:Y:S01]  /*6180*/  FADD.FTZ R17, -R145, R34 ;  /* 0x0000002291117221 */ /* 0x000fe20000010100 */
[-C--:B------:R-:W-:Y:S01]  /*6190*/  FSEL R7, R7, R145.reuse, P3 ;  /* 0x0000009107077208 */ /* 0x080fe20001800000 */
[C---:B------:R-:W-:Y:S01]  /*61a0*/  FADD.FTZ R29, -R4.reuse, R29 ;  /* 0x0000001d041d7221 */ /* 0x040fe20000010100 */
[----:B------:R-:W-:Y:S01]  /*61b0*/  FSETP.GE.FTZ.AND P3, PT, R195, RZ, PT ;  /* 0x000000ffc300720b */ /* 0x000fe20003f76000 */
[----:B------:R-:W-:Y:S01]  /*61c0*/  FADD.FTZ R44, -R4, R44 ;  /* 0x0000002c042c7221 */ /* 0x000fe20000010100 */
[-C--:B------:R-:W-:Y:S01]  /*61d0*/  FSEL R17, R17, R145.reuse, P0 ;  /* 0x0000009111117208 */ /* 0x080fe20000000000 */
[----:B------:R-:W-:Y:S01]  /*61e0*/  FADD.FTZ R26, -R2, R26 ;  /* 0x0000001a021a7221 */ /* 0x000fe20000010100 */
        /* <DEDUP_REMOVED lines=8> */
[----:B------:R-:W-:Y:S01]  /*6270*/  F2FP.F16.F32.PACK_AB R5, R5, R187 ;  /* 0x000000bb0505723e */ /* 0x000fe200000000ff */
[----:B------:R-:W-:Y:S01]  /*6280*/  FMUL.FTZ R17, R189, R17 ;  /* 0x00000011bd117220 */ /* 0x000fe20000410000 */
[----:B------:R-:W-:Y:S01]  /*6290*/  FSETP.GE.FTZ.AND P0, PT, R200, RZ, PT ;  /* 0x000000ffc800720b */ /* 0x000fe20003f16000 */
[----:B------:R-:W-:Y:S01]  /*62a0*/  FMUL.FTZ R16, R188, R16 ;  /* 0x00000010bc107220 */ /* 0x000fe20000410000 */
[----:B------:R-:W-:Y:S01]  /*62b0*/  F2FP.F16.F32.PACK_AB R33, R18, R19 ;  /* 0x000000131221723e */ /* 0x000fe200000000ff */
[----:B------:R1:W-:Y:S01]  /*62c0*/  STS [R161+0x14400], R5 ;  /* 0x01440005a1007388 */ /* 0x0003e20000000800 */
[----:B------:R-:W-:Y:S01]  /*62d0*/  FMUL.FTZ R19, R201, R7 ;  /* 0x00000007c9137220 */ /* 0x000fe20000410000 */
[----:B------:R-:W-:Y:S01]  /*62e0*/  FSEL R39, R39, R145, P0 ;  /* 0x0000009127277208 */ /* 0x000fe20000000000 */
[----:B------:R-:W-:Y:S01]  /*62f0*/  FADD.FTZ R7, -R145, R51 ;  /* 0x0000003391077221 */ /* 0x000fe20000010100 */
[----:B------:R-:W-:Y:S01]  /*6300*/  FSETP.GE.FTZ.AND P0, PT, R194, RZ, PT ;  /* 0x000000ffc200720b */ /* 0x000fe20003f16000 */
[----:B------:R-:W-:Y:S01]  /*6310*/  FADD.FTZ R31, -R2, R31 ;  /* 0x0000001f021f7221 */ /* 0x000fe20000010100 */
[----:B------:R-:W-:Y:S01]  /*6320*/  F2FP.F16.F32.PACK_AB R23, R16, R17 ;  /* 0x000000111017723e */ /* 0x000fe200000000ff */
[----:B------:R-:W-:Y:S01]  /*6330*/  IMAD.IADD R16, R161, 0x1, R36 ;  /* 0x00000001a1107824 */ /* 0x000fe200078e0224 */
[----:B------:R-:W-:Y:S01]  /*6340*/  FSEL R7, R7, R145, P0 ;  /* 0x0000009107077208 */ /* 0x000fe20000000000 */
[----:B------:R-:W-:Y:S01]  /*6350*/  FMUL.FTZ R39, R200, R39 ;  /* 0x00000027c8277220 */ /* 0x000fe20000410000 */
[----:B------:R-:W-:Y:S01]  /*6360*/  FSETP.GE.FTZ.AND P0, PT, R171, RZ, PT ;  /* 0x000000ffab00720b */ /* 0x000fe20003f16000 */
[----:B------:R-:W-:Y:S01]  /*6370*/  FADD.FTZ R42, -R2, R42 ;  /* 0x0000002a022a7221 */ /* 0x000fe20000010100 */
[----:B------:R2:W-:Y:S01]  /*6380*/  STS [R16+0x14400], R0 ;  /* 0x0144000010007388 */ /* 0x0005e20000000800 */
[----:B------:R-:W-:Y:S01]  /*6390*/  FMUL.FTZ R18, R194, R7 ;  /* 0x00000007c2127220 */ /* 0x000fe20000410000 */
[----:B------:R-:W-:Y:S01]  /*63a0*/  FADD.FTZ R7, -R145, R66 ;  /* 0x0000004291077221 */ /* 0x000fe20000010100 */
[----:B------:R-:W-:Y:S02]  /*63b0*/  FSETP.GE.FTZ.AND P3, PT, R170, RZ, PT ;  /* 0x000000ffaa00720b */ /* 0x000fe40003f76000 */
[----:B------:R3:W-:Y:S01]  /*63c0*/  STS [R16+0x14000], R6 ;  /* 0x0140000610007388 */ /* 0x0007e20000000800 */
[----:B------:R-:W-:Y:S01]  /*63d0*/  FSETP.GE.FTZ.AND P4, PT, R232, RZ, PT ;  /* 0x000000ffe800720b */ /* 0x000fe20003f96000 */
[C---:B------:R-:W-:Y:S01]  /*63e0*/  FADD.FTZ R43, -R2.reuse, R43 ;  /* 0x0000002b022b7221 */ /* 0x040fe20000010100 */
[----:B------:R-:W-:Y:S01]  /*63f0*/  FSEL R7, R7, R145, P3 ;  /* 0x0000009107077208 */ /* 0x000fe20001800000 */
[----:B------:R-:W-:Y:S01]  /*6400*/  FADD.FTZ R58, -R2, R58 ;  /* 0x0000003a023a7221 */ /* 0x000fe20000010100 */
[----:B------:R-:W-:Y:S01]  /*6410*/  FSETP.GE.FTZ.AND P3, PT, R228, RZ, PT ;  /* 0x000000ffe400720b */ /* 0x000fe20003f76000 */
[----:B------:R-:W-:Y:S01]  /*6420*/  FMUL.FTZ R146, R165, R146 ;  /* 0x00000092a5927220 */ /* 0x000fe20000410000 */
[----:B------:R-:W-:Y:S01]  /*6430*/  @P0 FADD.FTZ R145, -R145, R67 ;  /* 0x0000004391910221 */ /* 0x000fe20000010100 */
[----:B------:R-:W-:Y:S01]  /*6440*/  FSETP.GE.FTZ.AND P0, PT, R231, RZ, PT ;  /* 0x000000ffe700720b */ /* 0x000fe20003f16000 */
[----:B------:R-:W-:Y:S01]  /*6450*/  FMUL.FTZ R7, R170, R7 ;  /* 0x00000007aa077220 */ /* 0x000fe20000410000 */
[-C--:B-1----:R-:W-:Y:S01]  /*6460*/  FSEL R5, R9, R4.reuse, P4 ;  /* 0x0000000409057208 */ /* 0x082fe20002000000 */
[----:B------:R-:W-:Y:S01]  /*6470*/  FMUL.FTZ R145, R171, R145 ;  /* 0x00000091ab917220 */ /* 0x000fe20000410000 */
[----:B------:R-:W-:Y:S02]  /*6480*/  FSEL R8, R8, R4, P0 ;  /* 0x0000000408087208 */ /* 0x000fe40000000000 */
[----:B------:R-:W-:Y:S01]  /*6490*/  FSETP.GE.FTZ.AND P0, PT, R227, RZ, PT ;  /* 0x000000ffe300720b */ /* 0x000fe20003f16000 */
[----:B------:R-:W-:Y:S01]  /*64a0*/  FMUL.FTZ R5, R232, R5 ;  /* 0x00000005e8057220 */ /* 0x000fe20000410000 */
[----:B------:R-:W-:Y:S01]  /*64b0*/  FSETP.GE.FTZ.AND P6, PT, R226, RZ, PT ;  /* 0x000000ffe200720b */ /* 0x000fe20003fd6000 */
[----:B------:R-:W-:Y:S01]  /*64c0*/  FMUL.FTZ R8, R231, R8 ;  /* 0x00000008e7087220 */ /* 0x000fe20000410000 */
[----:B------:R-:W-:Y:S02]  /*64d0*/  FSEL R13, R13, R4, P0 ;  /* 0x000000040d0d7208 */ /* 0x000fe40000000000 */
[----:B------:R-:W-:Y:S02]  /*64e0*/  FSETP.GE.FTZ.AND P0, PT, R225, RZ, PT ;  /* 0x000000ffe100720b */ /* 0x000fe40003f16000 */
[----:B--2---:R-:W-:Y:S01]  /*64f0*/  F2FP.F16.F32.PACK_AB R0, R5, R8 ;  /* 0x000000080500723e */ /* 0x004fe200000000ff */
[----:B------:R-:W-:Y:S01]  /*6500*/  FADD.FTZ R5, -R4, R41 ;  /* 0x0000002904057221 */ /* 0x000fe20000010100 */
[-C--:B------:R-:W-:Y:S01]  /*6510*/  FSEL R24, R24, R4.reuse, P0 ;  /* 0x0000000418187208 */ /* 0x080fe20000000000 */
[C---:B------:R-:W-:Y:S01]  /*6520*/  FADD.FTZ R8, -R4.reuse, R28 ;  /* 0x0000001c04087221 */ /* 0x040fe20000010100 */
[----:B------:R-:W-:Y:S01]  /*6530*/  F2FP.F16.F32.PACK_AB R145, R145, R7 ;  /* 0x000000079191723e */ /* 0x000fe200000000ff */
[----:B---3--:R-:W-:Y:S01]  /*6540*/  FADD.FTZ R6, -R4, R40 ;  /* 0x0000002804067221 */ /* 0x008fe20000010100 */
[-C--:B------:R-:W-:Y:S01]  /*6550*/  FSEL R12, R12, R4.reuse, P3 ;  /* 0x000000040c0c7208 */ /* 0x080fe20001800000 */
[----:B------:R-:W-:Y:S01]  /*6560*/  FMUL.FTZ R13, R227, R13 ;  /* 0x0000000de30d7220 */ /* 0x000fe20000410000 */
[----:B------:R-:W-:Y:S01]  /*6570*/  FSETP.GE.FTZ.AND P0, PT, R211, RZ, PT ;  /* 0x000000ffd300720b */ /* 0x000fe20003f16000 */
[----:B------:R1:W-:Y:S01]  /*6580*/  STS [R161+0x16000], R0 ;  /* 0x01600000a1007388 */ /* 0x0003e20000000800 */
[----:B------:R-:W-:Y:S01]  /*6590*/  FSEL R7, R25, R4, P6 ;  /* 0x0000000419077208 */ /* 0x000fe20003000000 */
[----:B------:R-:W-:Y:S01]  /*65a0*/  FMUL.FTZ R12, R228, R12 ;  /* 0x0000000ce40c7220 */ /* 0x000fe20000410000 */
[----:B------:R-:W-:Y:S02]  /*65b0*/  FSETP.GE.FTZ.AND P5, PT, R223, RZ, PT ;  /* 0x000000ffdf00720b */ /* 0x000fe40003fb6000 */
[----:B------:R-:W-:Y:S01]  /*65c0*/  FSETP.GE.FTZ.AND P3, PT, R213, RZ, PT ;  /* 0x000000ffd500720b */ /* 0x000fe20003f76000 */
[----:B------:R-:W-:Y:S01]  /*65d0*/  FMUL.FTZ R7, R226, R7 ;  /* 0x00000007e2077220 */ /* 0x000fe20000410000 */
[----:B------:R-:W-:Y:S02]  /*65e0*/  FSEL R5, R5, R4, P0 ;  /* 0x0000000405057208 */ /* 0x000fe40000000000 */
[----:B------:R-:W-:Y:S01]  /*65f0*/  F2FP.F16.F32.PACK_AB R32, R20, R21 ;  /* 0x000000151420723e */ /* 0x000fe200000000ff */
[----:B------:R-:W-:Y:S01]  /*6600*/  FMUL.FTZ R21, R225, R24 ;  /* 0x00000018e1157220 */ /* 0x000fe20000410000 */
[----:B------:R-:W-:Y:S02]  /*6610*/  FSETP.GE.FTZ.AND P0, PT, R173, RZ, PT ;  /* 0x000000ffad00720b */ /* 0x000fe40003f16000 */
[-C--:B------:R-:W-:Y:S02]  /*6620*/  FSEL R8, R8, R4.reuse, P5 ;  /* 0x0000000408087208 */ /* 0x080fe40002800000 */
[----:B------:R-:W-:Y:S02]  /*6630*/  FSEL R6, R6, R4, P3 ;  /* 0x0000000406067208 */ /* 0x000fe40001800000 */
[----:B------:R-:W-:Y:S02]  /*6640*/  FSETP.GE.FTZ.AND P4, PT, R222, RZ, PT ;  /* 0x000000ffde00720b */ /* 0x000fe40003f96000 */
[----:B------:R-:W-:Y:S01]  /*6650*/  FSETP.GE.FTZ.AND P3, PT, R209, RZ, PT ;  /* 0x000000ffd100720b */ /* 0x000fe20003f76000 */
[----:B------:R-:W-:Y:S01]  /*6660*/  FMUL.FTZ R9, R213, R6 ;  /* 0x00000006d5097220 */ /* 0x000fe20000410000 */
[----:B------:R-:W-:Y:S01]  /*6670*/  F2FP.F16.F32.PACK_AB R50, R18, R50 ;  /* 0x000000321232723e */ /* 0x000fe200000000ff */
[----:B------:R-:W-:Y:S01]  /*6680*/  FMUL.FTZ R18, R223, R8 ;  /* 0x00000008df127220 */ /* 0x000fe20000410000 */
[----:B------:R-:W-:Y:S01]  /*6690*/  F2FP.F16.F32.PACK_AB R22, R13, R12 ;  /* 0x0000000c0d16723e */ /* 0x000fe200000000ff */
[----:B------:R-:W-:Y:S01]  /*66a0*/  FMUL.FTZ R13, R211, R5 ;  /* 0x00000005d30d7220 */ /* 0x000fe20000410000 */
[----:B------:R-:W-:Y:S01]  /*66b0*/  F2FP.F16.F32.PACK_AB R21, R7, R21 ;  /* 0x000000150715723e */ /* 0x000fe200000000ff */
[C---:B------:R-:W-:Y:S01]  /*66c0*/  FADD.FTZ R8, -R4.reuse, R45 ;  /* 0x0000002d04087221 */ /* 0x040fe20000010100 */
[-C--:B------:R-:W-:Y:S01]  /*66d0*/  FSEL R29, R29, R4.reuse, P4 ;  /* 0x000000041d1d7208 */ /* 0x080fe20002000000 */
[----:B------:R-:W-:Y:S01]  /*66e0*/  FADD.FTZ R7, -R4, R56 ;  /* 0x0000003804077221 */ /* 0x000fe20000010100 */
[----:B------:R-:W-:Y:S01]  /*66f0*/  FSEL R44, R44, R4, P3 ;  /* 0x000000042c2c7208 */ /* 0x000fe20001800000 */
[C---:B------:R-:W-:Y:S01]  /*6700*/  FADD.FTZ R6, -R4.reuse, R57 ;  /* 0x0000003904067221 */ /* 0x040fe20000010100 */
[----:B------:R-:W-:Y:S01]  /*6710*/  FADD.FTZ R5, -R4, R60 ;  /* 0x0000003c04057221 */ /* 0x000fe20000010100 */
[----:B------:R-:W-:Y:S01]  /*6720*/  FSETP.GE.FTZ.AND P6, PT, R210, RZ, PT ;  /* 0x000000ffd200720b */ /* 0x000fe20003fd6000 */
[----:B------:R-:W-:Y:S01]  /*6730*/  FMUL.FTZ R12, R222, R29 ;  /* 0x0000001dde0c7220 */ /* 0x000fe20000410000 */
[----:B------:R-:W-:Y:S01]  /*6740*/  FSETP.GE.FTZ.AND P5, PT, R205, RZ, PT ;  /* 0x000000ffcd00720b */ /* 0x000fe20003fb6000 */
[----:B-1----:R-:W-:Y:S01]  /*6750*/  FADD.FTZ R0, -R2, R62 ;  /* 0x0000003e02007221 */ /* 0x002fe20000010100 */
[----:B------:R-:W-:Y:S01]  /*6760*/  FSETP.GE.FTZ.AND P4, PT, R202, RZ, PT ;  /* 0x000000ffca00720b */ /* 0x000fe20003f96000 */
[----:B------:R-:W-:Y:S01]  /*6770*/  FMUL.FTZ R17, R209, R44 ;  /* 0x0000002cd1117220 */ /* 0x000fe20000410000 */
[----:B------:R-:W-:Y:S02]  /*6780*/  FSETP.GE.FTZ.AND P3, PT, R174, RZ, PT ;  /* 0x000000ffae00720b */ /* 0x000fe40003f76000 */
[-C--:B------:R-:W-:Y:S02]  /*6790*/  FSEL R8, R8, R4.reuse, P6 ;  /* 0x0000000408087208 */ /* 0x080fe40003000000 */
[-C--:B------:R-:W-:Y:S02]  /*67a0*/  FSEL R7, R7, R4.reuse, P5 ;  /* 0x0000000407077208 */ /* 0x080fe40002800000 */
[----:B------:R-:W-:Y:S01]  /*67b0*/  FSEL R6, R6, R4, P4 ;  /* 0x0000000406067208 */ /* 0x000fe20002000000 */
[----:B------:R-:W-:Y:S01]  /*67c0*/  FMUL.FTZ R8, R210, R8 ;  /* 0x00000008d2087220 */ /* 0x000fe20000410000 */
[----:B------:R-:W-:Y:S01]  /*67d0*/  FSEL R5, R5, R4, P3 ;  /* 0x0000000405057208 */ /* 0x000fe20001800000 */
[----:B------:R-:W-:Y:S01]  /*67e0*/  @P0 FADD.FTZ R4, -R4, R61 ;  /* 0x0000003d04040221 */ /* 0x000fe20000010100 */
[----:B------:R-:W-:Y:S01]  /*67f0*/  F2FP.F16.F32.PACK_AB R39, R39, R19 ;  /* 0x000000132727723e */ /* 0x000fe200000000ff */
[----:B------:R-:W-:Y:S01]  /*6800*/  FMUL.FTZ R7, R205, R7 ;  /* 0x00000007cd077220 */ /* 0x000fe20000410000 */
[----:B------:R-:W-:Y:S01]  /*6810*/  FMUL.FTZ R6, R202, R6 ;  /* 0x00000006ca067220 */ /* 0x000fe20000410000 */
[----:B------:R-:W-:Y:S01]  /*6820*/  FMUL.FTZ R5, R174, R5 ;  /* 0x00000005ae057220 */ /* 0x000fe20000410000 */
[----:B------:R-:W-:Y:S01]  /*6830*/  FMUL.FTZ R19, R173, R4 ;  /* 0x00000004ad137220 */ /* 0x000fe20000410000 */
[----:B------:R-:W-:Y:S01]  /*6840*/  F2FP.F16.F32.PACK_AB R12, R12, R18 ;  /* 0x000000120c0c723e */ /* 0x000fe200000000ff */
[----:B------:R-:W-:Y:S01]  /*6850*/  FADD.FTZ R4, -R2, R15 ;  /* 0x0000000f02047221 */ /* 0x000fe20000010100 */
[----:B------:R-:W-:Y:S01]  /*6860*/  F2FP.F16.F32.PACK_AB R18, R6, R7 ;  /* 0x000000070612723e */ /* 0x000fe200000000ff */
[C---:B------:R-:W-:Y:S01]  /*6870*/  FADD.FTZ R7, -R2.reuse, R10 ;  /* 0x0000000a02077221 */ /* 0x040fe20000010100 */
[----:B------:R-:W-:Y:S01]  /*6880*/  F2FP.F16.F32.PACK_AB R19, R19, R5 ;  /* 0x000000051313723e */ /* 0x000fe200000000ff */
[C---:B------:R-:W-:Y:S01]  /*6890*/  FADD.FTZ R5, -R2.reuse, R14 ;  /* 0x0000000e02057221 */ /* 0x040fe20000010100 */
[----:B------:R-:W-:Y:S01]  /*68a0*/  FADD.FTZ R6, -R2, R11 ;  /* 0x0000000b02067221 */ /* 0x000fe20000010100 */
[----:B------:R-:W-:Y:S02]  /*68b0*/  FSETP.GE.FTZ.AND P3, PT, R236, RZ, PT ;  /* 0x000000ffec00720b */ /* 0x000fe40003f76000 */
[----:B------:R-:W-:Y:S02]  /*68c0*/  FSETP.GE.FTZ.AND P5, PT, R238, RZ, PT ;  /* 0x000000ffee00720b */ /* 0x000fe40003fb6000 */
[----:B------:R-:W-:Y:S02]  /*68d0*/  FSETP.GE.FTZ.AND P4, PT, R237, RZ, PT ;  /* 0x000000ffed00720b */ /* 0x000fe40003f96000 */
[----:B------:R-:W-:Y:S02]  /*68e0*/  FSETP.GE.FTZ.AND P0, PT, R235, RZ, PT ;  /* 0x000000ffeb00720b */ /* 0x000fe40003f16000 */
[-C--:B------:R-:W-:Y:S02]  /*68f0*/  FSEL R5, R5, R2.reuse, P3 ;  /* 0x0000000205057208 */ /* 0x080fe40001800000 */
[-C--:B------:R-:W-:Y:S02]  /*6900*/  FSEL R7, R7, R2.reuse, P5 ;  /* 0x0000000207077208 */ /* 0x080fe40002800000 */
[-C--:B------:R-:W-:Y:S01]  /*6910*/  FSEL R6, R6, R2.reuse, P4 ;  /* 0x0000000206067208 */ /* 0x080fe20002000000 */
        /* <DEDUP_REMOVED lines=9> */
[----:B------:R-:W-:Y:S01]  /*69b0*/  FMUL.FTZ R26, R234, R26 ;  /* 0x0000001aea1a7220 */ /* 0x000fe20000410000 */
[-C--:B------:R-:W-:Y:S02]  /*69c0*/  FSEL R27, R27, R2.reuse, P0 ;  /* 0x000000021b1b7208 */ /* 0x080fe40000000000 */
[----:B------:R-:W-:Y:S02]  /*69d0*/  FSEL R30, R30, R2, P3 ;  /* 0x000000021e1e7208 */ /* 0x000fe40001800000 */
[----:B------:R-:W-:Y:S01]  /*69e0*/  F2FP.F16.F32.PACK_AB R10, R6, R7 ;  /* 0x00000007060a723e */ /* 0x000fe200000000ff */
[----:B------:R-:W-:Y:S01]  /*69f0*/  FMUL.FTZ R7, R233, R27 ;  /* 0x0000001be9077220 */ /* 0x000fe20000410000 */
[----:B------:R-:W-:Y:S01]  /*6a00*/  FSETP.GE.FTZ.AND P0, PT, R229, RZ, PT ;  /* 0x000000ffe500720b */ /* 0x000fe20003f16000 */
[----:B------:R-:W-:Y:S01]  /*6a10*/  FMUL.FTZ R30, R230, R30 ;  /* 0x0000001ee61e7220 */ /* 0x000fe20000410000 */
[----:B------:R-:W-:Y:S01]  /*6a20*/  FSETP.GE.FTZ.AND P3, PT, R221, RZ, PT ;  /* 0x000000ffdd00720b */ /* 0x000fe20003f76000 */
[----:B------:R-:W-:Y:S01]  /*6a30*/  STS [R161+0x16400], R10 ;  /* 0x0164000aa1007388 */ /* 0x000fe20000000800 */
[----:B------:R-:W-:Y:S01]  /*6a40*/  F2FP.F16.F32.PACK_AB R13, R13, R9 ;  /* 0x000000090d0d723e */ /* 0x000fe200000000ff */
[----:B------:R-:W-:Y:S01]  /*6a50*/  FADD.FTZ R6, -R2, R47 ;  /* 0x0000002f02067221 */ /* 0x000fe20000010100 */
[----:B------:R-:W-:Y:S01]  /*6a60*/  F2FP.F16.F32.PACK_AB R9, R4, R5 ;  /* 0x000000050409723e */ /* 0x000fe200000000ff */
[----:B------:R-:W-:Y:S01]  /*6a70*/  FADD.FTZ R5, -R2, R46 ;  /* 0x0000002e02057221 */ /* 0x000fe20000010100 */
[-C--:B------:R-:W-:Y:S01]  /*6a80*/  FSEL R31, R31, R2.reuse, P0 ;  /* 0x000000021f1f7208 */ /* 0x080fe20000000000 */
[----:B------:R-:W-:Y:S01]  /*6a90*/  STS [R16+0x16000], R22 ;  /* 0x0160001610007388 */ /* 0x000fe20000000800 */
[-C--:B------:R-:W-:Y:S01]  /*6aa0*/  FSEL R42, R42, R2.reuse, P3 ;  /* 0x000000022a2a7208 */ /* 0x080fe20001800000 */
[----:B------:R-:W-:Y:S01]  /*6ab0*/  FADD.FTZ R4, -R2, R59 ;  /* 0x0000003b02047221 */ /* 0x000fe20000010100 */
[----:B------:R-:W-:Y:S02]  /*6ac0*/  FSETP.GE.FTZ.AND P0, PT, R220, RZ, PT ;  /* 0x000000ffdc00720b */ /* 0x000fe40003f16000 */
[----:B------:R-:W-:Y:S01]  /*6ad0*/  STS [R16+0x16400], R9 ;  /* 0x0164000910007388 */ /* 0x000fe20000000800 */
[----:B------:R-:W-:Y:S01]  /*6ae0*/  FSETP.GE.FTZ.AND P3, PT, R218, RZ, PT ;  /* 0x000000ffda00720b */ /* 0x000fe20003f76000 */
[----:B------:R-:W-:Y:S01]  /*6af0*/  FMUL.FTZ R31, R229, R31 ;  /* 0x0000001fe51f7220 */ /* 0x000fe20000410000 */
[-C--:B------:R-:W-:Y:S02]  /*6b00*/  FSEL R43, R43, R2.reuse, P0 ;  /* 0x000000022b2b7208 */ /* 0x080fe40000000000 */
[----:B------:R-:W-:Y:S01]  /*6b10*/  STS [R159+0x14000], R133 ;  /* 0x014000859f007388 */ /* 0x000fe20000000800 */
[----:B------:R-:W-:Y:S01]  /*6b20*/  FSEL R5, R5, R2, P3 ;  /* 0x0000000205057208 */ /* 0x000fe20001800000 */
[----:B------:R-:W-:Y:S01]  /*6b30*/  FMUL.FTZ R42, R221, R42 ;  /* 0x0000002add2a7220 */ /* 0x000fe20000410000 */
[----:B------:R-:W-:Y:S02]  /*6b40*/  FSETP.GE.FTZ.AND P0, PT, R197, RZ, PT ;  /* 0x000000ffc500720b */ /* 0x000fe40003f16000 */
[----:B------:R-:W-:Y:S01]  /*6b50*/  STS [R159+0x14400], R33 ;  /* 0x014400219f007388 */ /* 0x000fe20000000800 */
[----:B------:R-:W-:Y:S01]  /*6b60*/  FSETP.GE.FTZ.AND P3, PT, R198, RZ, PT ;  /* 0x000000ffc600720b */ /* 0x000fe20003f76000 */
[----:B------:R-:W-:Y:S01]  /*6b70*/  FMUL.FTZ R20, R218, R5 ;  /* 0x00000005da147220 */ /* 0x000fe20000410000 */
[----:B------:R-:W-:Y:S02]  /*6b80*/  F2FP.F16.F32.PACK_AB R7, R7, R26 ;  /* 0x0000001a0707723e */ /* 0x000fe400000000ff */
[----:B------:R-:W-:Y:S01]  /*6b90*/  STS [R162+0x14000], R132 ;  /* 0x01400084a2007388 */ /* 0x000fe20000000800 */
[----:B------:R-:W-:Y:S01]  /*6ba0*/  FSEL R0, R0, R2, P3 ;  /* 0x0000000200007208 */ /* 0x000fe20001800000 */
[----:B------:R-:W-:Y:S01]  /*6bb0*/  FMUL.FTZ R43, R220, R43 ;  /* 0x0000002bdc2b7220 */ /* 0x000fe20000410000 */
[----:B------:R-:W-:Y:S02]  /*6bc0*/  FSETP.GE.FTZ.AND P6, PT, R219, RZ, PT ;  /* 0x000000ffdb00720b */ /* 0x000fe40003fd6000 */
[----:B------:R-:W-:Y:S01]  /*6bd0*/  STS [R162+0x14400], R32 ;  /* 0x01440020a2007388 */ /* 0x000fe20000000800 */
[----:B------:R-:W-:Y:S01]  /*6be0*/  FSETP.GE.FTZ.AND P5, PT, R215, RZ, PT ;  /* 0x000000ffd700720b */ /* 0x000fe20003fb6000 */
[----:B------:R-:W-:Y:S01]  /*6bf0*/  FMUL.FTZ R11, R198, R0 ;  /* 0x00000000c60b7220 */ /* 0x000fe20000410000 */
[----:B------:R-:W-:Y:S02]  /*6c00*/  FSETP.GE.FTZ.AND P4, PT, R203, RZ, PT ;  /* 0x000000ffcb00720b */ /* 0x000fe40003f96000 */
[----:B------:R-:W-:Y:S01]  /*6c10*/  STS [R159+0x16000], R21 ;  /* 0x016000159f007388 */ /* 0x000fe20000000800 */
[----:B------:R-:W-:Y:S02]  /*6c20*/  F2FP.F16.F32.PACK_AB R0, R31, R30 ;  /* 0x0000001e1f00723e */ /* 0x000fe400000000ff */
[-C--:B------:R-:W-:Y:S02]  /*6c30*/  FSEL R6, R6, R2.reuse, P6 ;  /* 0x0000000206067208 */ /* 0x080fe40003000000 */
[----:B------:R-:W-:Y:S01]  /*6c40*/  STS [R159+0x16400], R7 ;  /* 0x016400079f007388 */ /* 0x000fe20000000800 */
[-C--:B------:R-:W-:Y:S02]  /*6c50*/  FSEL R5, R58, R2.reuse, P5 ;  /* 0x000000023a057208 */ /* 0x080fe40002800000 */
[----:B------:R-:W-:Y:S01]  /*6c60*/  FSEL R4, R4, R2, P4 ;  /* 0x0000000204047208 */ /* 0x000fe20002000000 */
[----:B------:R-:W-:Y:S01]  /*6c70*/  @P0 FADD.FTZ R2, -R2, R63 ;  /* 0x0000003f02020221 */ /* 0x000fe20000010100 */
[----:B------:R-:W-:Y:S01]  /*6c80*/  STS [R162+0x16000], R12 ;  /* 0x0160000ca2007388 */ /* 0x000fe20000000800 */
[----:B------:R-:W-:Y:S01]  /*6c90*/  F2FP.F16.F32.PACK_AB R17, R8, R17 ;  /* 0x000000110811723e */ /* 0x000fe200000000ff */
[----:B------:R-:W-:Y:S01]  /*6ca0*/  FMUL.FTZ R15, R219, R6 ;  /* 0x00000006db0f7220 */ /* 0x000fe20000410000 */
[----:B------:R-:W-:Y:S02]  /*6cb0*/  FMUL.FTZ R8, R197, R2 ;  /* 0x00000002c5087220 */ /* 0x000fe40000410000 */
[----:B------:R1:W-:Y:S01]  /*6cc0*/  STS [R162+0x16400], R0 ;  /* 0x01640000a2007388 */ /* 0x0003e20000000800 */
[----:B------:R-:W-:Y:S02]  /*6cd0*/  IMAD.IADD R2, R36, 0x1, R163 ;  /* 0x0000000124027824 */ /* 0x000fe400078e02a3 */
[----:B------:R-:W-:Y:S01]  /*6ce0*/  FMUL.FTZ R6, R203, R4 ;  /* 0x00000004cb067220 */ /* 0x000fe20000410000 */
[----:B------:R-:W-:Y:S01]  /*6cf0*/  F2FP.F16.F32.PACK_AB R4, R43, R42 ;  /* 0x0000002a2b04723e */ /* 0x000fe200000000ff */
[----:B------:R-:W-:Y:S01]  /*6d00*/  STS [R163+-0x8000], R53 ;  /* 0xff800035a3007388 */ /* 0x000fe20000000800 */
[----:B------:R-:W-:Y:S01]  /*6d10*/  FMUL.FTZ R14, R215, R5 ;  /* 0x00000005d70e7220 */ /* 0x000fe20000410000 */
[----:B------:R-:W-:Y:S03]  /*6d20*/  F2FP.F16.F32.PACK_AB R5, R15, R20 ;  /* 0x000000140f05723e */ /* 0x000fe600000000ff */
[----:B------:R-:W-:Y:S01]  /*6d30*/  STS [R163+-0x7c00], R39 ;  /* 0xff840027a3007388 */ /* 0x000fe20000000800 */
[----:B------:R-:W-:Y:S02]  /*6d40*/  F2FP.F16.F32.PACK_AB R48, R146, R48 ;  /* 0x000000309230723e */ /* 0x000fe400000000ff */
[----:B------:R-:W-:Y:S02]  /*6d50*/  F2FP.F16.F32.PACK_AB R6, R6, R14 ;  /* 0x0000000e0606723e */ /* 0x000fe400000000ff */
[----:B------:R-:W-:Y:S01]  /*6d60*/  STS [R2+-0x8000], R52 ;  /* 0xff80003402007388 */ /* 0x000fe20000000800 */
[----:B------:R-:W-:Y:S02]  /*6d70*/  F2FP.F16.F32.PACK_AB R8, R8, R11 ;  /* 0x0000000b0808723e */ /* 0x000fe400000000ff */
[----:B------:R-:W-:Y:S02]  /*6d80*/  LOP3.LUT R174, R182, 0x30, RZ, 0xc0, !PT ;  /* 0x00000030b6ae7812 */ /* 0x000fe400078ec0ff */
[----:B------:R-:W-:Y:S05]  /*6d90*/  STS [R2+-0x7c00], R50 ;  /* 0xff84003202007388 */ /* 0x000fea0000000800 */
[----:B------:R-:W-:Y:S05]  /*6da0*/  STS [R163+-0x6000], R13 ;  /* 0xffa0000da3007388 */ /* 0x000fea0000000800 */
[----:B------:R-:W-:Y:S01]  /*6db0*/  STS [R163+-0x5c00], R4 ;  /* 0xffa40004a3007388 */ /* 0x000fe20000000800 */
[----:B-1----:R-:W-:Y:S04]  /*6dc0*/  LOP3.LUT R0, R184, 0x30, R182, 0xf8, !PT ;  /* 0x00000030b8007812 */ /* 0x002fe800078ef8b6 */
[----:B------:R-:W-:Y:S01]  /*6dd0*/  STS [R2+-0x6000], R17 ;  /* 0xffa0001102007388 */ /* 0x000fe20000000800 */
[--C-:B------:R-:W-:Y:S04]  /*6de0*/  LOP3.LUT R0, R0, 0x1c0, R185.reuse, 0xf8, !PT ;  /* 0x000001c000007812 */ /* 0x100fe800078ef8b9 */
[----:B------:R1:W-:Y:S01]  /*6df0*/  STS [R2+-0x5c00], R5 ;  /* 0xffa4000502007388 */ /* 0x0003e20000000800 */
[----:B------:R-:W-:Y:S04]  /*6e00*/  LOP3.LUT R0, R0, R155, RZ, 0x3c, !PT ;  /* 0x0000009b00007212 */ /* 0x000fe800078e3cff */
[----:B------:R-:W-:Y:S05]  /*6e10*/  STS [R158+-0x8000], R49 ;  /* 0xff8000319e007388 */ /* 0x000fea0000000800 */
[----:B------:R-:W-:Y:S05]  /*6e20*/  STS [R158+-0x7c00], R23 ;  /* 0xff8400179e007388 */ /* 0x000fea0000000800 */
[----:B------:R-:W-:Y:S05]  /*6e30*/  STS [R160+-0x8000], R48 ;  /* 0xff800030a0007388 */ /* 0x000fea0000000800 */
[----:B------:R2:W-:Y:S05]  /*6e40*/  STS [R160+-0x7c00], R145 ;  /* 0xff840091a0007388 */ /* 0x0005ea0000000800 */
[----:B------:R-:W-:Y:S05]  /*6e50*/  STS [R158+-0x6000], R18 ;  /* 0xffa000129e007388 */ /* 0x000fea0000000800 */
[----:B------:R-:W-:Y:S01]  /*6e60*/  STS [R158+-0x5c00], R6 ;  /* 0xffa400069e007388 */ /* 0x000fe20000000800 */
[----:B-1----:R-:W-:Y:S02]  /*6e70*/  LOP3.LUT R2, R0, 0x200, R186, 0xf8, !PT ;  /* 0x0000020000027812 */ /* 0x002fe400078ef8ba */
[----:B------:R-:W-:Y:S02]  /*6e80*/  LOP3.LUT R0, R3, 0x200, R185, 0xf8, !PT ;  /* 0x0000020003007812 */ /* 0x000fe400078ef8b9 */
[----:B------:R-:W-:Y:S01]  /*6e90*/  STS [R160+-0x6000], R19 ;  /* 0xffa00013a0007388 */ /* 0x000fe20000000800 */
[----:B------:R-:W-:Y:S02]  /*6ea0*/  LEA R2, R2, UR4, 0x1 ;  /* 0x0000000402027c11 */ /* 0x000fe4000f8e08ff */
[----:B------:R-:W-:Y:S02]  /*6eb0*/  LEA R0, R0, UR4, 0x1 ;  /* 0x0000000400007c11 */ /* 0x000fe4000f8e08ff */
[----:B------:R-:W-:Y:S01]  /*6ec0*/  STS [R160+-0x5c00], R8 ;  /* 0xffa40008a0007388 */ /* 0x000fe20000000800 */
[----:B------:R-:W-:Y:S02]  /*6ed0*/  BAR.SYNC.DEFER_BLOCKING 0x0 ;  /* 0x0000000000007b1d */ /* 0x000fe40000010000 */
[----:B------:R-:W-:Y:S02]  /*6ee0*/  IMAD.IADD R3, R0, 0x1, R157 ;  /* 0x0000000100037824 */ /* 0x000fe400078e029d */
[----:B--2---:R-:W-:Y:S02]  /*6ef0*/  IMAD R145, R243, UR5, RZ ;  /* 0x00000005f3917c24 */ /* 0x004fe4000f8e02ff */
        /* <DEDUP_REMOVED lines=89> */
[----:B------:R-:W-:Y:S04]  /*7490*/  IMAD.U32 R4, R145, -0x80, RZ ;  /* 0xffffff8091047824 */ /* 0x000fe800078e00ff */
[-C--:B-1----:R-:W-:Y:S05]  /*74a0*/  HMMA.16816.F32 R68, R12, R20.reuse, R68 ;  /* 0x000000140c44723c */ /* 0x082fea0000001844 */
[C---:B------:R-:W-:Y:S03]  /*74b0*/  LEA R5, P0, R4.reuse, R240, 0x2 ;  /* 0x000000f004057211 */ /* 0x040fe600078010ff */
[C---:B------:R-:W-:Y:S04]  /*74c0*/  HMMA.16816.F32 R72, R32.reuse, R20, R72 ;  /* 0x000000142048723c */ /* 0x040fe80000001848 */
[----:B------:R-:W-:Y:S01]  /*74d0*/  LEA.HI.X.SX32 R4, R4, R241, 0x2, P0 ;  /* 0x000000f104047211 */ /* 0x000fe200000f16ff */
[----:B------:R-:W-:Y:S03]  /*74e0*/  IMAD.MOV.U32 R240, RZ, RZ, R5 ;  /* 0x000000fffff07224 */ /* 0x000fe600078e0005 */
[-C--:B------:R-:W-:Y:S03]  /*74f0*/  HMMA.16816.F32 R76, R32, R22.reuse, R76 ;  /* 0x00000016204c723c */ /* 0x080fe6000000184c */
[----:B------:R-:W-:Y:S05]  /*7500*/  IMAD.MOV.U32 R241, RZ, RZ, R4 ;  /* 0x000000fffff17224 */ /* 0x000fea00078e0004 */
[C---:B------:R-:W-:Y:S08]  /*7510*/  HMMA.16816.F32 R80, R12.reuse, R22, R80 ;  /* 0x000000160c50723c */ /* 0x040ff00000001850 */
[-C--:B------:R-:W-:Y:S08]  /*7520*/  HMMA.16816.F32 R84, R12, R36.reuse, R84 ;  /* 0x000000240c54723c */ /* 0x080ff00000001854 */
[C---:B------:R-:W-:Y:S08]  /*7530*/  HMMA.16816.F32 R88, R32.reuse, R36, R88 ;  /* 0x000000242058723c */ /* 0x040ff00000001858 */
[-C--:B------:R-:W-:Y:S08]  /*7540*/  HMMA.16816.F32 R92, R32, R38.reuse, R92 ;  /* 0x00000026205c723c */ /* 0x080ff0000000185c */
[----:B------:R-:W-:Y:S01]  /*7550*/  HMMA.16816.F32 R96, R12, R38, R96 ;  /* 0x000000260c60723c */ /* 0x000fe20000001860 */
[----:B------:R-:W-:Y:S08]  /*7560*/  @!UPT UIADD3 URZ, UPT, UPT, URZ, URZ, URZ ;  /* 0x000000fffffff290 */ /* 0x000ff0000fffe0ff */
[----:B------:R-:W-:Y:S11]  /*7570*/  BRA.U !UP0, `(.L_x_1106) ;  /* 0x00000001086c7547 */ /* 0x000ff6000b800000 */
[----:B------:R-:W-:Y:S01]  /*7580*/  IADD3 R5, P0, PT, RZ, -UR26, RZ ;  /* 0x8000001aff057c10 */ /* 0x000fe2000ff1e0ff */
[----:B------:R-:W2:Y:S04]  /*7590*/  LDL.LU R51, [R1+0x4] ;  /* 0x0000040001337983 */ /* 0x000ea80000300800 */
[----:B------:R-:W-:Y:S05]  /*75a0*/  IMAD.X R4, RZ, RZ, ~UR40, P0 ;  /* 0x80000028ff047e24 */ /* 0x000fea00080e06ff */
[----:B------:R-:W-:Y:S02]  /*75b0*/  SHF.R.S64 R6, R5, 0x1f, R4 ;  /* 0x0000001f05067819 */ /* 0x000fe40000001004 */
[----:B------:R-:W-:Y:S04]  /*75c0*/  LOP3.LUT R5, R244, 0x1f8, RZ, 0xc0, !PT ;  /* 0x000001f8f4057812 */ /* 0x000fe800078ec0ff */
[----:B------:R-:W-:Y:S04]  /*75d0*/  LOP3.LUT R5, R5, 0x38, R183, 0x78, !PT ;  /* 0x0000003805057812 */ /* 0x000fe800078e78b7 */
[----:B------:R-:W-:Y:S04]  /*75e0*/  LOP3.LUT R5, R5, 0x1e00, R244, 0xf8, !PT ;  /* 0x00001e0005057812 */ /* 0x000fe800078ef8f4 */
[----:B------:R-:W-:Y:S02]  /*75f0*/  LEA R8, R5, UR4, 0x1 ;  /* 0x0000000405087c11 */ /* 0x000fe4000f8e08ff */
[----:B--2---:R-:W-:Y:S04]  /*7600*/  IADD3 R51, P0, PT, R6, R51, RZ ;  /* 0x0000003306337210 */ /* 0x004fe80007f1e0ff */
[----:B------:R-:W-:Y:S01]  /*7610*/  LEA.HI.X.SX32 R247, R4, R247, 0x1, P0 ;  /* 0x000000f704f77211 */ /* 0x000fe200000f0eff */
[----:B------:R1:W-:Y:S01]  /*7620*/  STL [R1+0x4], R51 ;  /* 0x0000043301007387 */ /* 0x0003e20000100800 */
        /* <DEDUP_REMOVED lines=16> */
.L_x_1106:
[----:B------:R-:W-:Y:S01]  /*7730*/  LDSM.16.M88.4 R32, [R152+0x14000] ;  /* 0x014000009820783b */ /* 0x000fe20000000200 */
[----:B------:R-:W-:Y:S01]  /*7740*/  PLOP3.LUT P3, PT, PT, PT, UP0, 0x80, 0x8 ;  /* 0x000000000008781c */ /* 0x000fe20003f6f008 */
[----:B------:R-:W-:Y:S01]  /*7750*/  IMAD.MOV.U32 R190, RZ, RZ, 0x4 ;  /* 0x00000004ffbe7424 */ /* 0x000fe200078e00ff */
[----:B------:R-:W-:Y:S01]  /*7760*/  ULOP3.LUT UR14, UR35, 0x1, URZ, 0xc0, !UPT ;  /* 0x00000001230e7892 */ /* 0x000fe2000f8ec0ff */
[----:B------:R-:W2:Y:S01]  /*7770*/  LDSM.16.MT88.4 R16, [R0+0xc000] ;  /* 0x00c000000010783b */ /* 0x000ea20000004200 */
[----:B------:R-:W-:Y:S01]  /*7780*/  @UP0 UIADD3 UR18, UP2, UPT, UR38, -0x200, URZ ;  /* 0xfffffe0026120890 */ /* 0x000fe2000ff5e0ff */
[----:B------:R-:W-:Y:S01]  /*7790*/  VIADD R239, R239, 0xffffff80 ;  /* 0xffffff80efef7836 */ /* 0x000fe20000000000 */
[----:B------:R-:W-:Y:S01]  /*77a0*/  UISETP.NE.U32.AND UP1, UPT, UR14, 0x1, UPT ;  /* 0x000000010e00788c */ /* 0x000fe2000bf25070 */
[----:B------:R-:W3:Y:S01]  /*77b0*/  LDSM.16.M88.4 R28, [R152+0x16000] ;  /* 0x01600000981c783b */ /* 0x000ee20000000200 */
[----:B------:R-:W-:Y:S01]  /*77c0*/  @UP0 UIADD3.X UR14, UPT, UPT, UR39, -0x1, URZ, UP2, !UPT ;  /* 0xffffffff270e0890 */ /* 0x000fe200097fe4ff */
[----:B------:R-:W-:Y:S02]  /*77d0*/  VIADD R246, R246, 0xfffffff8 ;  /* 0xfffffff8f6f67836 */ /* 0x000fe40000000000 */
[----:B------:R-:W4:Y:S04]  /*77e0*/  LDSM.16.MT88.4 R36, [R3+0xc000] ;  /* 0x00c000000324783b */ /* 0x000f280000004200 */
[----:B------:R-:W5:Y:S04]  /*77f0*/  LDL R189, [R1+0x14] ;  /* 0x0000140001bd7983 */ /* 0x000f680000100800 */
[----:B------:R-:W-:Y:S04]  /*7800*/  LDSM.16.M88.4 R40, [R154+0x14000] ;  /* 0x014000009a28783b */ /* 0x000fe80000000200 */
[----:B------:R-:W5:Y:S04]  /*7810*/  LDL R188, [R1+0x10] ;  /* 0x0000100001bc7983 */ /* 0x000f680000100800 */
[----:B------:R-:W4:Y:S04]  /*7820*/  LDSM.16.MT88.4 R44, [R0+0xc800] ;  /* 0x00c80000002c783b */ /* 0x000f280000004200 */
[----:B------:R-:W5:Y:S04]  /*7830*/  LDL R187, [R1+0xc] ;  /* 0x00000c0001bb7983 */ /* 0x000f680000100800 */
[----:B-1----:R-:W1:Y:S04]  /*7840*/  LDSM.16.M88.4 R48, [R154+0x16000] ;  /* 0x016000009a30783b */ /* 0x002e680000000200 */
[----:B------:R-:W5:Y:S01]  /*7850*/  LDL R175, [R1+0x8] ;  /* 0x0000080001af7983 */ /* 0x000f620000100800 */
[-C--:B--2---:R-:W-:Y:S03]  /*7860*/  HMMA.16816.F32 R4, R32, R16.reuse, RZ ;  /* 0x000000102004723c */ /* 0x084fe600000018ff */
[----:B------:R-:W2:Y:S04]  /*7870*/  LDSM.16.MT88.4 R52, [R3+0xc800] ;  /* 0x00c800000334783b */ /* 0x000ea80000004200 */
[----:B------:R-:W-:Y:S01]  /*7880*/  LDSM.16.M88.4 R56, [R148+0x14000] ;  /* 0x014000009438783b */ /* 0x000fe20000000200 */
[C---:B---3--:R-:W-:Y:S03]  /*7890*/  HMMA.16816.F32 R8, R28.reuse, R16, RZ ;  /* 0x000000101c08723c */ /* 0x048fe600000018ff */
[----:B------:R-:W3:Y:S04]  /*78a0*/  LDSM.16.MT88.4 R60, [R0+0xd000] ;  /* 0x00d00000003c783b */ /* 0x000ee80000004200 */
[----:B------:R-:W3:Y:S01]  /*78b0*/  LDSM.16.M88.4 R64, [R148+0x16000] ;  /* 0x016000009440783b */ /* 0x000ee20000000200 */
[-C--:B------:R-:W-:Y:S03]  /*78c0*/  HMMA.16816.F32 R12, R28, R18.reuse, RZ ;  /* 0x000000121c0c723c */ /* 0x080fe600000018ff */
[----:B------:R-:W3:Y:S04]  /*78d0*/  LDSM.16.MT88.4 R132, [R3+0xd000] ;  /* 0x00d000000384783b */ /* 0x000ee80000004200 */
[----:B------:R-:W-:Y:S01]  /*78e0*/  LDSM.16.M88.4 R136, [R144+0x16000] ;  /* 0x016000009088783b */ /* 0x000fe20000000200 */
        /* <DEDUP_REMOVED lines=14> */
[----:B------:R-:W2:Y:S07]  /*79d0*/  LDSM.16.MT88.4 R48, [R3+0xd800] ;  /* 0x00d800000330783b */ /* 0x000eae0000004200 */
[----:B------:R-:W-:Y:S01]  /*79e0*/  HMMA.16816.F32 R32, R40, R54, R32 ;  /* 0x000000362820723c */ /* 0x000fe20000001820 */
[----:B------:R-:W-:Y:S04]  /*79f0*/  LDSM.16.M88.4 R40, [R152+0x18000] ;  /* 0x018000009828783b */ /* 0x000fe80000000200 */
[----:B------:R-:W4:Y:S03]  /*7a00*/  LDSM.16.MT88.4 R52, [R0+0xe000] ;  /* 0x00e000000034783b */ /* 0x000f260000004200 */
[-C--:B---3--:R-:W-:Y:S08]  /*7a10*/  HMMA.16816.F32 R4, R56, R60.reuse, R4 ;  /* 0x0000003c3804723c */ /* 0x088ff00000001804 */
[C---:B------:R-:W-:Y:S08]  /*7a20*/  HMMA.16816.F32 R8, R64.reuse, R60, R8 ;  /* 0x0000003c4008723c */ /* 0x040ff00000001808 */
[-C--:B------:R-:W-:Y:S08]  /*7a30*/  HMMA.16816.F32 R12, R64, R62.reuse, R12 ;  /* 0x0000003e400c723c */ /* 0x080ff0000000180c */
[C---:B------:R-:W-:Y:S01]  /*7a40*/  HMMA.16816.F32 R16, R56.reuse, R62, R16 ;  /* 0x0000003e3810723c */ /* 0x040fe20000001810 */
[----:B------:R-:W-:Y:S07]  /*7a50*/  LDSM.16.MT88.4 R60, [R3+0xf000] ;  /* 0x00f00000033c783b */ /* 0x000fee0000004200 */
        /* <DEDUP_REMOVED lines=8> */
[C---:B------:R-:W-:Y:S01]  /*7ae0*/  HMMA.16816.F32 R16, R36.reuse, R46, R16 ;  /* 0x0000002e2410723c */ /* 0x040fe20000001810 */
[----:B------:R-:W1:Y:S07]  /*7af0*/  LDSM.16.MT88.4 R44, [R3+0xe000] ;  /* 0x00e00000032c783b */ /* 0x000e6e0000004200 */
[-C--:B--2---:R-:W-:Y:S08]  /*7b00*/  HMMA.16816.F32 R20, R36, R48.reuse, R20 ;  /* 0x000000302414723c */ /* 0x084ff00000001814 */
        /* <DEDUP_REMOVED lines=8> */
[----:B------:R-:W2:Y:S03]  /*7b90*/  LDSM.16.MT88.4 R48, [R0+0xe800] ;  /* 0x00e800000030783b */ /* 0x000ea60000004200 */
[-C--:B----4-:R-:W-:Y:S05]  /*7ba0*/  HMMA.16816.F32 R4, R40, R52.reuse, R4 ;  /* 0x000000342804723c */ /* 0x090fea0000001804 */
[C---:B------:R-:W-:Y:S02]  /*7bb0*/  LEA.HI.X.SX32 R169, R145.reuse, R171, 0x5, P0 ;  /* 0x000000ab91a97211 */ /* 0x040fe400000f2eff */
[C---:B------:R-:W-:Y:S01]  /*7bc0*/  LEA R166, P0, R145.reuse, R168, 0x5 ;  /* 0x000000a891a67211 */ /* 0x040fe200078028ff */
[C---:B---3--:R-:W-:Y:S04]  /*7bd0*/  HMMA.16816.F32 R8, R56.reuse, R52, R8 ;  /* 0x000000343808723c */ /* 0x048fe80000001808 */
[C---:B------:R-:W-:Y:S02]  /*7be0*/  LEA.HI.X.SX32 R167, R145.reuse, R169, 0x5, P0 ;  /* 0x000000a991a77211 */ /* 0x040fe400000f2eff */
[C---:B------:R-:W-:Y:S02]  /*7bf0*/  LEA R164, P0, R145.reuse, R166, 0x5 ;  /* 0x000000a691a47211 */ /* 0x040fe400078028ff */
[-C--:B------:R-:W-:Y:S03]  /*7c00*/  HMMA.16816.F32 R12, R56, R54.reuse, R12 ;  /* 0x00000036380c723c */ /* 0x080fe6000000180c */
[C---:B------:R-:W-:Y:S02]  /*7c10*/  LEA.HI.X.SX32 R165, R145.reuse, R167, 0x5, P0 ;  /* 0x000000a791a57211 */ /* 0x040fe400000f2eff */
[C---:B------:R-:W-:Y:S03]  /*7c20*/  LEA R162, P0, R145.reuse, R164, 0x5 ;  /* 0x000000a491a27211 */ /* 0x040fe600078028ff */
[C---:B------:R-:W-:Y:S01]  /*7c30*/  HMMA.16816.F32 R16, R40.reuse, R54, R16 ;  /* 0x000000362810723c */ /* 0x040fe20000001810 */
[----:B------:R-:W3:Y:S03]  /*7c40*/  LDSM.16.M88.4 R52, [R154+0x1a000] ;  /* 0x01a000009a34783b */ /* 0x000ee60000000200 */
        /* <DEDUP_REMOVED lines=8> */
[-C--:B------:R-:W-:Y:S01]  /*7cd0*/  HMMA.16816.F32 R28, R56, R46.reuse, R28 ;  /* 0x0000002e381c723c */ /* 0x080fe2000000181c */
[----:B------:R-:W1:Y:S02]  /*7ce0*/  LDSM.16.MT88.4 R56, [R3+0xe800] ;  /* 0x00e800000338783b */ /* 0x000e640000004200 */
[C---:B------:R-:W-:Y:S02]  /*7cf0*/  LEA.HI.X.SX32 R151, R145.reuse, R159, 0x5, P0 ;  /* 0x0000009f91977211 */ /* 0x040fe400000f2eff */
[C---:B------:R-:W-:Y:S03]  /*7d00*/  LEA R146, P0, R145.reuse, R150, 0x5 ;  /* 0x0000009691927211 */ /* 0x040fe600078028ff */
[----:B------:R-:W-:Y:S01]  /*7d10*/  HMMA.16816.F32 R32, R40, R46, R32 ;  /* 0x0000002e2820723c */ /* 0x000fe20000001820 */
[----:B------:R-:W-:Y:S03]  /*7d20*/  LDSM.16.M88.4 R40, [R148+0x18000] ;  /* 0x018000009428783b */ /* 0x000fe60000000200 */
[C---:B------:R-:W-:Y:S01]  /*7d30*/  LEA.HI.X.SX32 R147, R145.reuse, R151, 0x5, P0 ;  /* 0x0000009791937211 */ /* 0x040fe200000f2eff */
[----:B------:R-:W4:Y:S01]  /*7d40*/  LDSM.16.MT88.4 R44, [R0+0xf000] ;  /* 0x00f00000002c783b */ /* 0x000f220000004200 */
[C---:B------:R-:W-:Y:S02]  /*7d50*/  LEA R142, P0, R145.reuse, R146, 0x5 ;  /* 0x00000092918e7211 */ /* 0x040fe400078028ff */
[-C--:B--2---:R-:W-:Y:S05]  /*7d60*/  HMMA.16816.F32 R4, R36, R48.reuse, R4 ;  /* 0x000000302404723c */ /* 0x084fea0000001804 */
        /* <DEDUP_REMOVED lines=12> */
[-C--:B-1----:R-:W-:Y:S03]  /*7e30*/  HMMA.16816.F32 R20, R36, R56.reuse, R20 ;  /* 0x000000382414723c */ /* 0x082fe60000001814 */
[C---:B------:R-:W-:Y:S05]  /*7e40*/  LEA.HI.X.SX32 R135, R145.reuse, R137, 0x5, P0 ;  /* 0x0000008991877211 */ /* 0x040fea00000f2eff */
[C---:B------:R-:W-:Y:S08]  /*7e50*/  HMMA.16816.F32 R24, R52.reuse, R56, R24 ;  /* 0x000000383418723c */ /* 0x040ff00000001818 */
[-C--:B------:R-:W-:Y:S01]  /*7e60*/  HMMA.16816.F32 R28, R52, R58.reuse, R28 ;  /* 0x0000003a341c723c */ /* 0x080fe2000000181c */
[----:B------:R-:W-:Y:S02]  /*7e70*/  LDSM.16.M88.4 R52, [R144+0x1a000] ;  /* 0x01a000009034783b */ /* 0x000fe40000000200 */
[C---:B--2---:R-:W-:Y:S04]  /*7e80*/  LEA R148, P0, R145.reuse, R134, 0x5 ;  /* 0x0000008691947211 */ /* 0x044fe800078028ff */
        /* <DEDUP_REMOVED lines=14> */
[C---:B------:R-:W-:Y:S04]  /*7f70*/  LEA.HI.X.SX32 R65, R145.reuse, R67, 0x5, P0 ;  /* 0x0000004391417211 */ /* 0x040fe800000f2eff */
        /* <DEDUP_REMOVED lines=18> */
[----:B-----5:R-:W2:Y:S01]  /*80a0*/  @P3 LDG.E R189, desc[UR28][R44.64+-0x200] ;  /* 0xfffe001c2cbd3981 */ /* 0x020ea2000c1e1900 */
[----:B------:R-:W-:Y:S01]  /*80b0*/  @UP0 UMOV UR39, UR14 ;  /* 0x0000000e00270c82 */ /* 0x000fe20008000000 */
[C---:B------:R-:W-:Y:S02]  /*80c0*/  LEA.HI.X.SX32 R59, R145.reuse, R61, 0x5, P0 ;  /* 0x0000003d913b7211 */ /* 0x040fe400000f2eff */
[----:B------:R-:W3:Y:S01]  /*80d0*/  @P3 LDG.E R188, desc[UR28][R44.64+-0x1e0] ;  /* 0xfffe201c2cbc3981 */ /* 0x000ee2000c1e1900 */
[C---:B------:R-:W-:Y:S02]  /*80e0*/  LEA R56, P0, R145.reuse, R58, 0x5 ;  /* 0x0000003a91387211 */ /* 0x040fe400078028ff */
[C---:B------:R-:W-:Y:S01]  /*80f0*/  HMMA.16816.F32 R16, R36.reuse, R46, R16 ;  /* 0x0000002e2410723c */ /* 0x040fe20000001810 */
[----:B------:R-:W4:Y:S03]  /*8100*/  @P3 LDG.E R187, desc[UR28][R44.64+-0x100] ;  /* 0xffff001c2cbb3981 */ /* 0x000f26000c1e1900 */
[C---:B------:R-:W-:Y:S01]  /*8110*/  LEA.HI.X.SX32 R57, R145.reuse, R59, 0x5, P0 ;  /* 0x0000003b91397211 */ /* 0x040fe200000f2eff */
[----:B------:R5:W4:Y:S01]  /*8120*/  @P3 LDG.E R175, desc[UR28][R44.64+-0xe0] ;  /* 0xffff201c2caf3981 */ /* 0x000b22000c1e1900 */
        /* <DEDUP_REMOVED lines=23> */
[C---:B-----5:R-:W-:Y:S03]  /*82a0*/  LEA.HI.X.SX32 R7, R145.reuse, R41, 0x5, P0 ;  /* 0x0000002991077211 */ /* 0x060fe600000f2eff */
        /* <DEDUP_REMOVED lines=32> */
[----:B------:R-:W5:Y:S04]  /*84b0*/  LDSM.16.MT88.4 R12, [R2+0x18000] ;  /* 0x01800000020c783b */ /* 0x000f680000004200 */
[----:B------:R-:W5:Y:S04]  /*84c0*/  LDSM.16.MT88.4 R16, [R0] ;  /* 0x000000000010783b */ /* 0x000f680000004200 */
[----:B------:R-:W-:Y:S04]  /*84d0*/  LDSM.16.MT88.4 R20, [R2+0x14800] ;  /* 0x014800000214783b */ /* 0x000fe80000004200 */
[----:B------:R-:W5:Y:S04]  /*84e0*/  LDSM.16.MT88.4 R24, [R176+0x800] ;  /* 0x00080000b018783b */ /* 0x000f680000004200 */
[----:B------:R-:W5:Y:S04]  /*84f0*/  LDSM.16.MT88.4 R32, [R2+0x18800] ;  /* 0x018800000220783b */ /* 0x000f680000004200 */
[----:B------:R-:W-:Y:S04]  /*8500*/  LDSM.16.MT88.4 R28, [R176+0x1000] ;  /* 0x00100000b01c783b */ /* 0x000fe80000004200 */
[----:B------:R-:W-:Y:S04]  /*8510*/  LDSM.16.MT88.4 R36, [R2+0x19000] ;  /* 0x019000000224783b */ /* 0x000fe80000004200 */
[----:B------:R-:W-:Y:S04]  /*8520*/  LDSM.16.MT88.4 R40, [R2+0x19800] ;  /* 0x019800000228783b */ /* 0x000fe80000004200 */
[----:B------:R-:W-:Y:S01]  /*8530*/  LDSM.16.MT88.4 R44, [R0+0x1800] ;  /* 0x00180000002c783b */ /* 0x000fe20000004200 */
[-C--:B-1----:R-:W-:Y:S08]  /*8540*/  HMMA.16816.F32 R100, R4, R8.reuse, R100 ;  /* 0x000000080464723c */ /* 0x082ff00000001864 */
[C---:B-----5:R-:W-:Y:S08]  /*8550*/  HMMA.16816.F32 R104, R12.reuse, R8, R104 ;  /* 0x000000080c68723c */ /* 0x060ff00000001868 */
[-C--:B------:R-:W-:Y:S08]  /*8560*/  HMMA.16816.F32 R108, R12, R10.reuse, R108 ;  /* 0x0000000a0c6c723c */ /* 0x080ff0000000186c */
[C---:B------:R-:W-:Y:S01]  /*8570*/  HMMA.16816.F32 R112, R4.reuse, R10, R112 ;  /* 0x0000000a0470723c */ /* 0x040fe20000001870 */
[----:B------:R-:W1:Y:S07]  /*8580*/  LDSM.16.MT88.4 R8, [R0+0x800] ;  /* 0x000800000008783b */ /* 0x000e6e0000004200 */
[-C--:B------:R-:W-:Y:S08]  /*8590*/  HMMA.16816.F32 R116, R4, R16.reuse, R116 ;  /* 0x000000100474723c */ /* 0x080ff00000001874 */
[C---:B------:R-:W-:Y:S08]  /*85a0*/  HMMA.16816.F32 R120, R12.reuse, R16, R120 ;  /* 0x000000100c78723c */ /* 0x040ff00000001878 */
[-C--:B------:R-:W-:Y:S01]  /*85b0*/  HMMA.16816.F32 R124, R12, R18.reuse, R124 ;  /* 0x000000120c7c723c */ /* 0x080fe2000000187c */
[----:B------:R-:W5:Y:S07]  /*85c0*/  LDSM.16.MT88.4 R12, [R2+0x15000] ;  /* 0x01500000020c783b */ /* 0x000f6e0000004200 */
        /* <DEDUP_REMOVED lines=16> */
[-C--:B-----5:R-:W-:Y:S01]  /*86d0*/  HMMA.16816.F32 R100, R12, R28.reuse, R100 ;  /* 0x0000001c0c64723c */ /* 0x0a0fe20000001864 */
[----:B---3--:R-:W-:Y:S04]  /*86e0*/  @P3 STL [R1+0x10], R188 ;  /* 0x000010bc01003387 */ /* 0x008fe80000100800 */
[----:B----4-:R-:W-:Y:S03]  /*86f0*/  @P3 STL [R1+0xc], R187 ;  /* 0x00000cbb01003387 */ /* 0x010fe60000100800 */
[C---:B------:R-:W-:Y:S01]  /*8700*/  HMMA.16816.F32 R104, R36.reuse, R28, R104 ;  /* 0x0000001c2468723c */ /* 0x040fe20000001868 */
[----:B------:R-:W-:Y:S07]  /*8710*/  @P3 STL [R1+0x8], R175 ;  /* 0x000008af01003387 */ /* 0x000fee0000100800 */
        /* <DEDUP_REMOVED lines=64> */
.L_x_1104:
[----:B------:R-:W1:Y:S01]  /*8b20*/  LDCU UR6, c[0x0][0x4fc] ;  /* 0x00009f80ff0677ac */ /* 0x000e620008000800 */
[C---:B------:R-:W-:Y:S01]  /*8b30*/  SHF.L.U32 R0, R183.reuse, 0x4, RZ ;  /* 0x00000004b7007819 */ /* 0x040fe200000006ff */
[----:B------:R-:W-:Y:S01]  /*8b40*/  IMAD.MOV.U32 R9, RZ, RZ, 0x20 ;  /* 0x00000020ff097424 */ /* 0x000fe200078e00ff */
[C---:B------:R-:W-:Y:S01]  /*8b50*/  SHF.L.U32 R3, R183.reuse, 0x5, RZ ;  /* 0x00000005b7037819 */ /* 0x040fe200000006ff */
[----:B------:R-:W2:Y:S01]  /*8b60*/  LDCU.64 UR12, c[0x0][0x5a8] ;  /* 0x0000b500ff0c77ac */ /* 0x000ea20008000a00 */
[----:B------:R-:W-:Y:S02]  /*8b70*/  SHF.L.U32 R2, R183, 0x1, RZ ;  /* 0x00000001b7027819 */ /* 0x000fe400000006ff */
[----:B------:R-:W-:Y:S01]  /*8b80*/  LOP3.LUT R0, R0, 0x1c0, RZ, 0xc0, !PT ;  /* 0x000001c000007812 */ /* 0x000fe200078ec0ff */
[----:B------:R-:W3:Y:S01]  /*8b90*/  LDCU UR5, c[0x0][0x500] ;  /* 0x0000a000ff0577ac */ /* 0x000ee20008000800 */
[----:B------:R-:W-:Y:S02]  /*8ba0*/  SHF.R.U32.HI R4, RZ, 0x4, R183 ;  /* 0x00000004ff047819 */ /* 0x000fe400000116b7 */
[----:B------:R-:W-:Y:S01]  /*8bb0*/  LOP3.LUT R3, R3, 0xc00, RZ, 0xc0, !PT ;  /* 0x00000c0003037812 */ /* 0x000fe200078ec0ff */
[----:B------:R-:W-:Y:S01]  /*8bc0*/  UMOV UR24, UR20 ;  /* 0x0000001400187c82 */ /* 0x000fe20008000000 */
[----:B------:R-:W-:-:S02]  /*8bd0*/  LOP3.LUT R0, R0, 0x38, R2, 0xf8, !PT ;  /* 0x0000003800007812 */ /* 0x000fc400078ef802 */
[----:B------:R-:W-:Y:S02]  /*8be0*/  LOP3.LUT R2, R3, 0x6, R2, 0xf8, !PT ;  /* 0x0000000603027812 */ /* 0x000fe400078ef802 */
[----:B------:R-:W-:Y:S01]  /*8bf0*/  LOP3.LUT R0, R0, 0x8, R4, 0x78, !PT ;  /* 0x0000000800007812 */ /* 0x000fe200078e7804 */
        /* <DEDUP_REMOVED lines=32> */
[----:B------:R-:W1:Y:S01]  /*8e00*/  LDCU.64 UR6, c[0x0][0x5b0] ;  /* 0x0000b600ff0677ac */ /* 0x000e620008000a00 */
[----:B------:R-:W-:Y:S01]  /*8e10*/  LOP3.LUT R6, R2, R0, RZ, 0xfc, !PT ;  /* 0x0000000002067212 */ /* 0x000fe200078efcff */
[----:B---3--:R-:W-:Y:S01]  /*8e20*/  FMUL.FTZ R100, R100, UR5 ;  /* 0x0000000564647c20 */ /* 0x008fe20008410000 */
[----:B------:R-:W-:Y:S01]  /*8e30*/  LOP3.LUT R0, R244, 0x1f8, RZ, 0xc0, !PT ;  /* 0x000001f8f4007812 */ /* 0x000fe200078ec0ff */
[----:B--2---:R-:W-:Y:S01]  /*8e40*/  UIMAD UR13, UR24, UR13, URZ ;  /* 0x0000000d180d72a4 */ /* 0x004fe2000f8e02ff */
[----:B------:R-:W-:Y:S01]  /*8e50*/  MOV R4, UR12 ;  /* 0x0000000c00047c02 */ /* 0x000fe20008000f00 */
[----:B------:R-:W-:Y:S01]  /*8e60*/  FMUL.FTZ R29, R101, UR5 ;  /* 0x00000005651d7c20 */ /* 0x000fe20008410000 */
[----:B------:R-:W-:Y:S01]  /*8e70*/  MOV R2, R155 ;  /* 0x0000009b00027202 */ /* 0x000fe20000000f00 */
[----:B------:R-:W-:Y:S01]  /*8e80*/  FMUL.FTZ R102, R102, UR5 ;  /* 0x0000000566667c20 */ /* 0x000fe20008410000 */
[----:B------:R-:W-:Y:S01]  /*8e90*/  MOV R3, RZ ;  /* 0x000000ff00037202 */ /* 0x000fe20000000f00 */
[----:B------:R-:W-:Y:S01]  /*8ea0*/  FMUL.FTZ R28, R103, UR5 ;  /* 0x00000005671c7c20 */ /* 0x000fe20008410000 */
[----:B------:R-:W-:Y:S01]  /*8eb0*/  LOP3.LUT R0, R0, 0x38, R183, 0x78, !PT ;  /* 0x0000003800007812 */ /* 0x000fe200078e78b7 */
[----:B------:R-:W-:Y:S01]  /*8ec0*/  FMUL.FTZ R112, R112, UR5 ;  /* 0x0000000570707c20 */ /* 0x000fe20008410000 */
[----:B------:R-:W-:Y:S01]  /*8ed0*/  R2P PR, R183, 0x18 ;  /* 0x00000018b7007804 */ /* 0x000fe20000000000 */
[----:B------:R-:W-:Y:S01]  /*8ee0*/  IMAD.WIDE.U32 R4, R4, UR24, R2 ;  /* 0x0000001804047c25 */ /* 0x000fe2000f8e0002 */
[----:B------:R-:W-:-:S03]  /*8ef0*/  LOP3.LUT R30, R0, 0x1e00, R244, 0xf8, !PT ;  /* 0x00001e00001e7812 */ /* 0x000fc600078ef8f4 */
[----:B------:R-:W-:Y:S01]  /*8f00*/  FMUL.FTZ R113, R113, UR5 ;  /* 0x0000000571717c20 */ /* 0x000fe20008410000 */
[----:B------:R-:W-:Y:S01]  /*8f10*/  LEA R0, R6, UR4, 0x1 ;  /* 0x0000000406007c11 */ /* 0x000fe2000f8e08ff */
[----:B------:R-:W-:Y:S01]  /*8f20*/  FMUL.FTZ R114, R114, UR5 ;  /* 0x0000000572727c20 */ /* 0x000fe20008410000 */
[----:B-1----:R-:W-:Y:S01]  /*8f30*/  MOV R8, UR6 ;  /* 0x0000000600087c02 */ /* 0x002fe20008000f00 */
[----:B------:R-:W-:Y:S01]  /*8f40*/  FMUL.FTZ R115, R115, UR5 ;  /* 0x0000000573737c20 */ /* 0x000fe20008410000 */
[----:B------:R-:W-:Y:S01]  /*8f50*/  MOV R6, R4 ;  /* 0x0000000400067202 */ /* 0x000fe20000000f00 */
[----:B------:R-:W-:Y:S01]  /*8f60*/  VIADD R4, R0, 0xc000 ;  /* 0x0000c00000047836 */ /* 0x000fe20000000000 */
[----:B------:R-:W-:Y:S01]  /*8f70*/  IADD3 R7, PT, PT, R5, UR13, RZ ;  /* 0x0000000d05077c10 */ /* 0x000fe2000fffe0ff */
        /* <DEDUP_REMOVED lines=35> */
[----:B------:R-:W-:Y:S01]  /*91b0*/  USHF.L.U32 UR12, UR30, 0x7, URZ ;  /* 0x000000071e0c7899 */ /* 0x000fe200080006ff */
[----:B------:R-:W-:Y:S01]  /*91c0*/  F2FP.F16.F32.PACK_AB R24, R24, R106 ;  /* 0x0000006a1818723e */ /* 0x000fe200000000ff */
[----:B------:R-:W-:Y:S01]  /*91d0*/  UIMAD UR7, UR24, UR7, URZ ;  /* 0x00000007180772a4 */ /* 0x000fe2000f8e02ff */
[----:B------:R-:W-:Y:S01]  /*91e0*/  F2FP.F16.F32.PACK_AB R108, R109, R108 ;  /* 0x0000006c6d6c723e */ /* 0x000fe200000000ff */
[----:B------:R-:W-:Y:S01]  /*91f0*/  USHF.R.S32.HI UR5, URZ, 0x1f, UR12 ;  /* 0x0000001fff057899 */ /* 0x000fe2000801140c */
[----:B------:R-:W-:Y:S01]  /*9200*/  F2FP.F16.F32.PACK_AB R110, R111, R110 ;  /* 0x0000006e6f6e723e */ /* 0x000fe200000000ff */
[----:B------:R-:W-:Y:S01]  /*9210*/  UIADD3 UR12, UP0, UPT, UR37, UR12, URZ ;  /* 0x0000000c250c7290 */ /* 0x000fe2000ff1e0ff */
[----:B------:R-:W-:Y:S01]  /*9220*/  F2FP.F16.F32.PACK_AB R116, R117, R116 ;  /* 0x000000747574723e */ /* 0x000fe200000000ff */
[----:B------:R-:W-:Y:S01]  /*9230*/  STS [R0+0xc000], R29 ;  /* 0x00c0001d00007388 */ /* 0x000fe20000000800 */
[----:B------:R-:W-:Y:S01]  /*9240*/  F2FP.F16.F32.PACK_AB R118, R119, R118 ;  /* 0x000000767776723e */ /* 0x000fe200000000ff */
[----:B------:R-:W-:Y:S01]  /*9250*/  ULEA.HI.X.SX32 UR37, UR37, UR5, 0x1, UP0 ;  /* 0x0000000525257291 */ /* 0x000fe200080f0eff */
[----:B------:R-:W-:Y:S01]  /*9260*/  F2FP.F16.F32.PACK_AB R128, R129, R128 ;  /* 0x000000808180723e */ /* 0x000fe200000000ff */
[----:B------:R-:W-:Y:S01]  /*9270*/  STS [R0+0xc400], R28 ;  /* 0x00c4001c00007388 */ /* 0x000fe20000000800 */
[----:B------:R-:W-:-:S02]  /*9280*/  F2FP.F16.F32.PACK_AB R130, R131, R130 ;  /* 0x000000828382723e */ /* 0x000fc400000000ff */
[----:B------:R-:W-:Y:S01]  /*9290*/  IADD3 R4, PT, PT, R5, R2, RZ ;  /* 0x0000000205047210 */ /* 0x000fe20007ffe0ff */
        /* <DEDUP_REMOVED lines=20> */
[----:B------:R-:W-:Y:S01]  /*93e0*/  F2FP.F16.F32.PACK_AB R15, R15, R86 ;  /* 0x000000560f0f723e */ /* 0x000fe200000000ff */
[----:B------:R-:W-:Y:S01]  /*93f0*/  STS [R2+0x400], R118 ;  /* 0x0004007602007388 */ /* 0x000fe20000000800 */
[----:B------:R-:W-:Y:S02]  /*9400*/  F2FP.F16.F32.PACK_AB R14, R14, R96 ;  /* 0x000000600e0e723e */ /* 0x000fe400000000ff */
[----:B------:R-:W-:Y:S01]  /*9410*/  F2FP.F16.F32.PACK_AB R13, R13, R98 ;  /* 0x000000620d0d723e */ /* 0x000fe200000000ff */
[----:B------:R-:W-:Y:S01]  /*9420*/  STS [R4], R128 ;  /* 0x0000008004007388 */ /* 0x000fe20000000800 */
[----:B------:R-:W-:-:S02]  /*9430*/  F2FP.F16.F32.PACK_AB R23, R23, R88 ;  /* 0x000000581717723e */ /* 0x000fc400000000ff */
[----:B------:R-:W-:Y:S01]  /*9440*/  F2FP.F16.F32.PACK_AB R22, R22, R90 ;  /* 0x0000005a1616723e */ /* 0x000fe200000000ff */
[----:B------:R-:W-:Y:S01]  /*9450*/  STS [R4+0x400], R130 ;  /* 0x0004008204007388 */ /* 0x000fe20000000800 */
[----:B------:R-:W-:Y:S01]  /*9460*/  F2FP.F16.F32.PACK_AB R26, R26, R92 ;  /* 0x0000005c1a1a723e */ /* 0x000fe200000000ff */
[----:B-1----:R-:W1:Y:S01]  /*9470*/  LDC.64 R24, c[0x0][0x5d8] ;  /* 0x00017600ff187b82 */ /* 0x002e620000000a00 */
[----:B------:R-:W-:Y:S01]  /*9480*/  F2FP.F16.F32.PACK_AB R27, R27, R94 ;  /* 0x0000005e1b1b723e */ /* 0x000fe200000000ff */
[----:B------:R-:W-:Y:S01]  /*9490*/  STS [R2+0x2000], R120 ;  /* 0x0020007802007388 */ /* 0x000fe20000000800 */
[----:B------:R-:W-:-:S03]  /*94a0*/  SHF.R.U32.HI R183, RZ, 0x3, R183 ;  /* 0x00000003ffb77819 */ /* 0x000fc600000116b7 */
        /* <DEDUP_REMOVED lines=8> */
[----:B------:R3:W-:Y:S04]  /*9530*/  STS [R0+0x12400], R20 ;  /* 0x0124001400007388 */ /* 0x0007e80000000800 */
[----:B------:R-:W-:Y:S04]  /*9540*/  STS [R3+0x12000], R18 ;  /* 0x0120001203007388 */ /* 0x000fe80000000800 */
[----:B------:R-:W-:Y:S04]  /*9550*/  STS [R3+0x12400], R17 ;  /* 0x0124001103007388 */ /* 0x000fe80000000800 */
[----:B------:R-:W-:Y:S01]  /*9560*/  STS [R2+0x4000], R16 ;  /* 0x0040001002007388 */ /* 0x000fe20000000800 */
[----:B--2---:R-:W2:Y:S03]  /*9570*/  LDC.64 R10, c[0x0][0x5c0] ;  /* 0x00017000ff0a7b82 */ /* 0x004ea60000000a00 */
[----:B------:R-:W-:Y:S04]  /*9580*/  STS [R2+0x4400], R15 ;  /* 0x0044000f02007388 */ /* 0x000fe80000000800 */
[----:B------:R4:W-:Y:S04]  /*9590*/  STS [R4+0x4000], R14 ;  /* 0x0040000e04007388 */ /* 0x0009e80000000800 */
[----:B------:R-:W-:Y:S01]  /*95a0*/  STS [R4+0x4400], R13 ;  /* 0x0044000d04007388 */ /* 0x000fe20000000800 */
[----:B---3--:R-:W-:-:S03]  /*95b0*/  LEA R0, R30, UR4, 0x1 ;  /* 0x000000041e007c11 */ /* 0x008fc6000f8e08ff */
[----:B------:R-:W-:Y:S04]  /*95c0*/  STS [R2+0x6000], R23 ;  /* 0x0060001702007388 */ /* 0x000fe80000000800 */
[----:B------:R1:W-:Y:S04]  /*95d0*/  STS [R2+0x6400], R22 ;  /* 0x0064001602007388 */ /* 0x0003e80000000800 */
[----:B------:R-:W-:Y:S04]  /*95e0*/  STS [R4+0x6000], R26 ;  /* 0x0060001a04007388 */ /* 0x000fe80000000800 */
[----:B------:R3:W-:Y:S01]  /*95f0*/  STS [R4+0x6400], R27 ;  /* 0x0064001b04007388 */ /* 0x0007e20000000800 */
[----:B------:R-:W-:Y:S08]  /*9600*/  BAR.SYNC.DEFER_BLOCKING 0x0 ;  /* 0x0000000000007b1d */ /* 0x000ff00000010000 */
[----:B----4-:R-:W4:Y:S01]  /*9610*/  LDC.64 R14, c[0x0][0x5e0] ;  /* 0x00017800ff0e7b82 */ /* 0x010f220000000a00 */
[----:B-1----:R-:W-:-:S07]  /*9620*/  IMAD.WIDE.U32 R2, R24, UR22, R6 ;  /* 0x0000001618027c25 */ /* 0x002fce000f8e0006 */
[----:B------:R-:W1:Y:S01]  /*9630*/  LDC.64 R12, c[0x0][0x5c8] ;  /* 0x00017200ff0c7b82 */ /* 0x000e620000000a00 */
[----:B------:R-:W-:Y:S02]  /*9640*/  IMAD R5, R25, UR22, R3 ;  /* 0x0000001619057c24 */ /* 0x000fe4000f8e0203 */
[C---:B--2---:R-:W-:Y:S01]  /*9650*/  IMAD R6, R10.reuse, UR37, RZ ;  /* 0x000000250a067c24 */ /* 0x044fe2000f8e02ff */
[----:B---3--:R-:W-:Y:S01]  /*9660*/  MOV R4, R2 ;  /* 0x0000000200047202 */ /* 0x008fe20000000f00 */
[----:B------:R-:W-:Y:S01]  /*9670*/  VIADD R3, R9, UR7 ;  /* 0x0000000709037c36 */ /* 0x000fe20008000000 */
[----:B------:R-:W2:Y:S01]  /*9680*/  LDCU.128 UR4, c[0x0][0x560] ;  /* 0x0000ac00ff0477ac */ /* 0x000ea20008000c00 */
[----:B------:R-:W3:Y:S01]  /*9690*/  LDS.128 R44, [R0+0xc000] ;  /* 0x00c00000002c7984 */ /* 0x000ee20000000c00 */
[----:B------:R-:W-:Y:S01]  /*96a0*/  MOV R2, R8 ;  /* 0x0000000800027202 */ /* 0x000fe20000000f00 */
[----:B------:R-:W-:Y:S02]  /*96b0*/  IMAD R6, R11, UR12, R6 ;  /* 0x0000000c0b067c24 */ /* 0x000fe4000f8e0206 */
[----:B------:R-:W5:Y:S01]  /*96c0*/  LDS.128 R40, [R0+0xd000] ;  /* 0x00d0000000287984 */ /* 0x000f620000000c00 */
[----:B------:R-:W-:-:S03]  /*96d0*/  IMAD.WIDE.U32 R4, R10, UR12, R4 ;  /* 0x0000000c0a047c25 */ /* 0x000fc6000f8e0004 */
[----:B------:R-:W5:Y:S01]  /*96e0*/  LDS.128 R36, [R0+0xe000] ;  /* 0x00e0000000247984 */ /* 0x000f620000000c00 */
[----:B----4-:R-:W-:Y:S01]  /*96f0*/  IMAD.WIDE.U32 R8, R14, UR22, R2 ;  /* 0x000000160e087c25 */ /* 0x010fe2000f8e0002 */
[----:B------:R-:W-:Y:S02]  /*9700*/  IADD3 R3, PT, PT, R5, R6, RZ ;  /* 0x0000000605037210 */ /* 0x000fe40007ffe0ff */
[----:B------:R-:W4:Y:S01]  /*9710*/  LDS.128 R32, [R0+0xf000] ;  /* 0x00f0000000207984 */ /* 0x000f220000000c00 */
[----:B------:R-:W-:Y:S01]  /*9720*/  MOV R2, R4 ;  /* 0x0000000400027202 */ /* 0x000fe20000000f00 */
[----:B------:R-:W-:Y:S01]  /*9730*/  IMAD R5, R15, UR22, R9 ;  /* 0x000000160f057c24 */ /* 0x000fe2000f8e0209 */
[----:B------:R-:W-:Y:S01]  /*9740*/  MOV R4, R8 ;  /* 0x0000000800047202 */ /* 0x000fe20000000f00 */
[----:B------:R-:W4:Y:S01]  /*9750*/  LDS.128 R28, [R0+0x10000] ;  /* 0x01000000001c7984 */ /* 0x000f220000000c00 */
[----:B-1----:R-:W-:Y:S01]  /*9760*/  IMAD R9, R12, UR37, RZ ;  /* 0x000000250c097c24 */ /* 0x002fe2000f8e02ff */
[C---:B------:R-:W-:Y:S01]  /*9770*/  SHF.L.U32 R15, R10.reuse, 0x6, RZ ;  /* 0x000000060a0f7819 */ /* 0x040fe200000006ff */
[----:B------:R-:W-:Y:S01]  /*9780*/  IMAD.WIDE.U32 R6, R183, R10, R2 ;  /* 0x0000000ab7067225 */ /* 0x000fe200078e0002 */
[----:B------:R-:W1:Y:S01]  /*9790*/  LDS.128 R24, [R0+0x11000] ;  /* 0x0110000000187984 */ /* 0x000e620000000c00 */
[----:B------:R-:W-:-:S02]  /*97a0*/  SHF.L.U64.HI R14, R10, 0x6, R11 ;  /* 0x000000060a0e7819 */ /* 0x000fc4000001020b */
[----:B------:R-:W-:Y:S01]  /*97b0*/  IMAD R9, R13, UR12, R9 ;  /* 0x0000000c0d097c24 */ /* 0x000fe2000f8e0209 */
[----:B------:R-:W1:Y:S01]  /*97c0*/  LDS.128 R20, [R0+0x12000] ;  /* 0x0120000000147984 */ /* 0x000e620000000c00 */
[----:B------:R-:W-:Y:S01]  /*97d0*/  IMAD.WIDE.U32 R4, R12, UR12, R4 ;  /* 0x0000000c0c047c25 */ /* 0x000fe2000f8e0004 */
[----:B--2---:R-:W-:Y:S02]  /*97e0*/  LEA R2, P0, R6, UR4, 0x1 ;  /* 0x0000000406027c11 */ /* 0x004fe4000f8008ff */
[----:B------:R2:W1:Y:S01]  /*97f0*/  LDS.128 R16, [R0+0x13000] ;  /* 0x0130000000107984 */ /* 0x0004620000000c00 */
[----:B------:R-:W-:Y:S01]  /*9800*/  IMAD R3, R183, R11, R7 ;  /* 0x0000000bb7037224 */ /* 0x000fe200078e0207 */
[----:B------:R-:W-:Y:S01]  /*9810*/  IADD3 R8, P1, PT, R15, R2, RZ ;  /* 0x000000020f087210 */ /* 0x000fe20007f3e0ff */
[----:B------:R-:W-:-:S03]  /*9820*/  IMAD.IADD R5, R5, 0x1, R9 ;  /* 0x0000000105057824 */ /* 0x000fc600078e0209 */
[----:B------:R-:W-:Y:S01]  /*9830*/  LEA.HI.X R3, R6, UR5, R3, 0x1, P0 ;  /* 0x0000000506037c11 */ /* 0x000fe200080f0c03 */
[----:B------:R-:W-:Y:S01]  /*9840*/  IMAD.WIDE.U32 R4, R183, R12, R4 ;  /* 0x0000000cb7047225 */ /* 0x000fe200078e0004 */
[----:B------:R-:W-:Y:S02]  /*9850*/  LEA R6, P0, R10, R2, 0x7 ;  /* 0x000000020a067211 */ /* 0x000fe400078038ff */
[-C--:B------:R-:W-:Y:S02]  /*9860*/  IADD3.X R9, PT, PT, R14, R3.reuse, RZ, P1, !PT ;  /* 0x000000030e097210 */ /* 0x080fe40000ffe4ff */
[----:B------:R-:W-:Y:S01]  /*9870*/  LEA.HI.X R7, R10, R3, R11, 0x7, P0 ;  /* 0x000000030a077211 */ /* 0x000fe200000f3c0b */
[----:B---3--:R3:W-:Y:S01]  /*9880*/  STG.E.128 desc[UR28][R2.64], R44 ;  /* 0x0000002c02007986 */ /* 0x0087e2000c101d1c */
[----:B------:R-:W-:-:S03]  /*9890*/  IADD3 R10, P2, PT, R6, R15, RZ ;  /* 0x0000000f060a7210 */ /* 0x000fc60007f5e0ff */
[----:B-----5:R5:W-:Y:S01]  /*98a0*/  STG.E.128 desc[UR28][R8.64], R40 ;  /* 0x0000002808007986 */ /* 0x020be2000c101d1c */
[----:B------:R-:W-:-:S03]  /*98b0*/  IADD3.X R11, PT, PT, R7, R14, RZ, P2, !PT ;  /* 0x0000000e070b7210 */ /* 0x000fc600017fe4ff */
[----:B------:R1:W-:Y:S01]  /*98c0*/  STG.E.128 desc[UR28][R6.64], R36 ;  /* 0x0000002406007986 */ /* 0x0003e2000c101d1c */
[----:B--2---:R-:W-:-:S03]  /*98d0*/  IMAD R0, R183, R13, R5 ;  /* 0x0000000db7007224 */ /* 0x004fc600078e0205 */
[----:B----4-:R2:W-:Y:S01]  /*98e0*/  STG.E.128 desc[UR28][R10.64], R32 ;  /* 0x000000200a007986 */ /* 0x0105e2000c101d1c */
[----:B---3--:R-:W-:Y:S02]  /*98f0*/  LEA R2, P0, R4, UR6, 0x1 ;  /* 0x0000000604027c11 */ /* 0x008fe4000f8008ff */
[----:B-----5:R-:W-:Y:S02]  /*9900*/  SHF.L.U32 R9, R12, 0x6, RZ ;  /* 0x000000060c097819 */ /* 0x020fe400000006ff */
[----:B------:R-:W-:Y:S02]  /*9910*/  LEA.HI.X R3, R4, UR7, R0, 0x1, P0 ;  /* 0x0000000704037c11 */ /* 0x000fe400080f0c00 */
[CC--:B------:R-:W-:Y:S02]  /*9920*/  LEA R4, P0, R12.reuse, R2.reuse, 0x7 ;  /* 0x000000020c047211 */ /* 0x0c0fe400078038ff */
[----:B------:R-:W-:Y:S01]  /*9930*/  SHF.L.U64.HI R0, R12, 0x6, R13 ;  /* 0x000000060c007819 */ /* 0x000fe2000001020d */
[----:B------:R2:W-:Y:S01]  /*9940*/  STG.E.128 desc[UR28][R2.64], R28 ;  /* 0x0000001c02007986 */ /* 0x0005e2000c101d1c */
[----:B------:R-:W-:-:S02]  /*9950*/  IADD3 R8, P1, PT, R9, R2, RZ ;  /* 0x0000000209087210 */ /* 0x000fc40007f3e0ff */
[----:B------:R-:W-:Y:S02]  /*9960*/  LEA.HI.X R5, R12, R3, R13, 0x7, P0 ;  /* 0x000000030c057211 */ /* 0x000fe400000f3c0d */
[----:B-1----:R-:W-:Y:S02]  /*9970*/  IADD3 R6, P0, PT, R4, R9, RZ ;  /* 0x0000000904067210 */ /* 0x002fe40007f1e0ff */
[----:B------:R-:W-:Y:S02]  /*9980*/  IADD3.X R9, PT, PT, R0, R3, RZ, P1, !PT ;  /* 0x0000000300097210 */ /* 0x000fe40000ffe4ff */
[----:B------:R-:W-:-:S03]  /*9990*/  IADD3.X R7, PT, PT, R5, R0, RZ, P0, !PT ;  /* 0x0000000005077210 */ /* 0x000fc600007fe4ff */
[----:B------:R2:W-:Y:S04]  /*99a0*/  STG.E.128 desc[UR28][R8.64], R24 ;  /* 0x0000001808007986 */ /* 0x0005e8000c101d1c */
[----:B------:R2:W-:Y:S04]  /*99b0*/  STG.E.128 desc[UR28][R4.64], R20 ;  /* 0x0000001404007986 */ /* 0x0005e8000c101d1c */
[----:B------:R2:W-:Y:S02]  /*99c0*/  STG.E.128 desc[UR28][R6.64], R16 ;  /* 0x0000001006007986 */ /* 0x0005e4000c101d1c */
.L_x_1101:
[----:B------:R-:W1:Y:S01]  /*99d0*/  LDCU UR5, c[0x0][0x438] ;  /* 0x00008700ff0577ac */ /* 0x000e620008000800 */
[----:B------:R-:W3:Y:S01]  /*99e0*/  LDCU UR6, c[0x0][0x370] ;  /* 0x00006e00ff0677ac */ /* 0x000ee20008000800 */
[----:B-1----:R-:W-:-:S04]  /*99f0*/  UIADD3 UR5, UPT, UPT, UR5, 0x7f, URZ ;  /* 0x0000007f05057890 */ /* 0x002fc8000fffe0ff */
[----:B------:R-:W-:Y:S02]  /*9a00*/  USHF.R.S32.HI UR4, URZ, 0x1f, UR5 ;  /* 0x0000001fff047899 */ /* 0x000fe40008011405 */
[----:B---3--:R-:W-:Y:S02]  /*9a10*/  UIADD3 UR30, UPT, UPT, UR6, UR30, URZ ;  /* 0x0000001e061e7290 */ /* 0x008fe4000fffe0ff */
[----:B------:R-:W-:-:S04]  /*9a20*/  ULEA.HI UR4, UR4, UR5, URZ, 0x7 ;  /* 0x0000000504047291 */ /* 0x000fc8000f8f38ff */
[----:B------:R-:W-:-:S04]  /*9a30*/  USHF.R.S32.HI UR4, URZ, 0x7, UR4 ;  /* 0x00000007ff047899 */ /* 0x000fc80008011404 */
[----:B------:R-:W-:-:S09]  /*9a40*/  UISETP.GE.AND UP0, UPT, UR30, UR4, UPT ;  /* 0x000000041e00728c */ /* 0x000fd2000bf06270 */
[----:B------:R-:W-:Y:S05]  /*9a50*/  BRA.U !UP0, `(.L_x_1108) ;  /* 0xffffff6508e87547 */ /* 0x000fea000b83ffff */
[----:B------:R-:W-:Y:S05]  /*9a60*/  EXIT ;  /* 0x000000000000794d */ /* 0x000fea0003800000 */
.L_x_1109:
        /* <DEDUP_REMOVED lines=9> */
.L_x_1425:


//--------------------- .text._ZN5flash44flash_bwd_dq_dk_dv_loop_seqk_parallel_kernelI23Flash_bwd_kernel_traitsILi64ELi128ELi128ELi8ELi4ELi4ELi4ELb0ELb0EN7cutlass6half_tE19Flash_kernel_traitsILi64ELi128ELi128ELi8ES3_EELb0ELb1ELb0ELb0ELb1ELb1ELb1EEEvNS_16Flash_bwd_paramsE --------------------------
	.section	.text._ZN5flash44flash_bwd_dq_dk_dv_loop_seqk_parallel_kernelI23Flash_bwd_kernel_traitsILi64ELi128ELi128ELi8ELi4ELi4ELi4ELb0ELb0EN7cutlass6half_tE19Flash_kernel_traitsILi64ELi128ELi128ELi8ES3_EELb0ELb1ELb0ELb0ELb1ELb1ELb1EEEvNS_16Flash_bwd_paramsE,"ax",@progbits
	.align	128
        .global         _ZN5flash44flash_bwd_dq_dk_dv_loop_seqk_parallel_kernelI23Flash_bwd_kernel_traitsILi64ELi128ELi128ELi8ELi4ELi4ELi4ELb0ELb0EN7cutlass6half_tE19Flash_kernel_traitsILi64ELi128ELi128ELi8ES3_EELb0ELb1ELb0ELb0ELb1ELb1ELb1EEEvNS_16Flash_bwd_paramsE
        .type           _ZN5flash44flash_bwd_dq_dk_dv_loop_seqk_parallel_kernelI23Flash_bwd_kernel_traitsILi64ELi128ELi128ELi8ELi4ELi4ELi4ELb0ELb0EN7cutlass6half_tE19Flash_kernel_traitsILi64ELi128ELi128ELi8ES3_EELb0ELb1ELb0ELb0ELb1ELb1ELb1EEEvNS_16Flash_bwd_paramsE,@function
        .size           _ZN5flash44flash_bwd_dq_dk_dv_loop_seqk_parallel_kernelI23Flash_bwd_kernel_traitsILi64ELi128ELi128ELi8ELi4ELi4ELi4ELb0ELb0EN7cutlass6half_tE19Flash_kernel_traitsILi64ELi128ELi128ELi8ES3_EELb0ELb1ELb0ELb0ELb1ELb1ELb1EEEvNS_16Flash_bwd_paramsE,(.L_x_1426 - _ZN5flash44flash_bwd_dq_dk_dv_loop_seqk_parallel_kernelI23Flash_bwd_kernel_traitsILi64ELi128ELi128ELi8ELi4ELi4ELi4ELb0ELb0EN7cutlass6half_tE19Flash_kernel_traitsILi64ELi128ELi128ELi8ES3_EELb0ELb1ELb0ELb0ELb1ELb1ELb1EEEvNS_16Flash_bwd_paramsE)
        .other          _ZN5flash44flash_bwd_dq_dk_dv_loop_seqk_parallel_kernelI23Flash_bwd_kernel_traitsILi64ELi128ELi128ELi8ELi4ELi4ELi4ELb0ELb0EN7cutlass6half_tE19Flash_kernel_traitsILi64ELi128ELi128ELi8ES3_EELb0ELb1ELb0ELb0ELb1ELb1ELb1EEEvNS_16Flash_bwd_paramsE,@"STO_CUDA_ENTRY STV_DEFAULT"
_ZN5flash44flash_bwd_dq_dk_dv_loop_seqk_parallel_kernelI23Flash_bwd_kernel_traitsILi64ELi128ELi128ELi8ELi4ELi4ELi4ELb0ELb0EN7cutlass6half_tE19Flash_kernel_traitsILi64ELi128ELi128ELi8ES3_EELb0ELb1ELb0ELb0ELb1ELb1ELb1EEEvNS_16Flash_bwd_paramsE:
.text._ZN5flash44flash_bwd_dq_dk_dv_loop_seqk_parallel_kernelI23Flash_bwd_kernel_traitsILi64ELi128ELi128ELi8ELi4ELi4ELi4ELb0ELb0EN7cutlass6half_tE19Flash_kernel_traitsILi64ELi128ELi128ELi8ES3_EELb0ELb1ELb0ELb0ELb1ELb1ELb1EEEvNS_16Flash_bwd_paramsE:
        /* <DEDUP_REMOVED lines=35> */
.L_x_1117:
[----:B------:R-:W-:Y:S01]  /*0230*/  @UP4 ULEA UR6, UP1, UR38, UR10, 0x2 ;  /* 0x0000000a26064291 */ /* 0x000fe2000f8210ff */
[----:B------:R-:W-:Y:S01]  /*0240*/  PLOP3.LUT P1, PT, PT, PT, UP4, 0x80, 0x8 ;  /* 0x000000000008781c */ /* 0x000fe20003f2f048 */
[----:B------:R-:W-:Y:S01]  /*0250*/  @UP3 ULEA UR4, UP0, UR38, UR8, 0x2 ;  /* 0x0000000826043291 */ /* 0x000fe2000f8010ff */
[----:B------:R-:W-:Y:S01]  /*0260*/  PLOP3.LUT P0, PT, PT, PT, UP3, 0x80, 0x8 ;  /* 0x000000000008781c */ /* 0x000fe20003f0f038 */
[----:B------:R-:W-:Y:S02]  /*0270*/  @UP4 ULEA.HI.X UR7, UR38, UR11, URZ, 0x2, UP1 ;  /* 0x0000000b26074291 */ /* 0x000fe400088f14ff */
[----:B------:R-:W-:Y:S01]  /*0280*/  @UP3 ULEA.HI.X UR5, UR38, UR9, URZ, 0x2, UP0 ;  /* 0x0000000926053291 */ /* 0x000fe200080f14ff */
[----:B---3--:R-:W-:Y:S02]  /*0290*/  IMAD.U32 R4, RZ, RZ, UR6 ;  /* 0x00000006ff047e24 */ /* 0x008fe4000f8e00ff */
        /* <DEDUP_REMOVED lines=65> */
.L_x_1111:
[----:B------:R-:W1:Y:S01]  /*06b0*/  LDCU UR33, c[0x0][0x3e0] ;  /* 0x00007c00ff2177ac */ /* 0x000e620008000800 */
[----:B------:R-:W2:Y:S01]  /*06c0*/  LDCU UR42, c[0x0][0x444] ;  /* 0x00008880ff2a77ac */ /* 0x000ea20008000800 */
[----:B-1----:R-:W-:-:S04]  /*06d0*/  UIMAD UR33, UR38, UR33, UR24 ;  /* 0x00000021262172a4 */ /* 0x002fc8000f8e0218 */
[----:B--2---:R-:W-:-:S12]  /*06e0*/  UIMAD UR33, UR33, UR42, URZ ;  /* 0x0000002a212172a4 */ /* 0x004fd8000f8e02ff */
.L_x_1112:
        /* <DEDUP_REMOVED lines=55> */
[--C-:B------:R-:W-:Y:S01]  /*0a60*/  IMAD.WIDE.U32 R2, R2, UR38, R6.reuse ;  /* 0x0000002602027c25 */ /* 0x100fe2000f8e0006 */
[----:B------:R1:W-:Y:S01]  /*0a70*/  STL [R1+0x4c], R36 ;  /* 0x00004c2401007387 */ /* 0x0003e20000100800 */
        /* <DEDUP_REMOVED lines=59> */
[----:B------:R-:W-:-:S02]  /*0e30*/  CS2R R70, SRZ ;  /* 0x0000000000467805 */ /* 0x000fc4000001ff00 */
[----:B------:R-:W-:Y:S01]  /*0e40*/  CS2R R68, SRZ ;  /* 0x0000000000447805 */ /* 0x000fe2000001ff00 */
        /* <DEDUP_REMOVED lines=26> */
[----:B--2---:R-:W-:-:S02]  /*0ff0*/  UIMAD.WIDE UR40, UR33, 0x4, UR40 ;  /* 0x00000004212878a5 */ /* 0x004fc4000f8e0228 */
[----:B------:R-:W-:Y:S02]  /*1000*/  IMAD.IADD R7, R9, 0x1, R12 ;  /* 0x0000000109077824 */ /* 0x000fe400078e020c */
[----:B------:R-:W-:Y:S01]  /*1010*/  IMAD R5, R0, UR24, R5 ;  /* 0x0000001800057c24 */ /* 0x000fe2000f8e0205 */
[----:B------:R-:W-:Y:S01]  /*1020*/  SEL R0, R10, RZ, P3 ;  /* 0x000000ff0a007207 */ /* 0x000fe20001800000 */
[----:B------:R-:W-:Y:S01]  /*1030*/  IMAD R3, R25, UR24, R3 ;  /* 0x0000001819037c24 */ /* 0x000fe2000f8e0203 */
[----:B------:R-:W2:Y:S01]  /*1040*/  LDC.64 R12, c[0x0][0x3b8] ;  /* 0x0000ee00ff0c7b82 */ /* 0x000ea20000000a00 */
[----:B------:R-:W-:Y:S01]  /*1050*/  IMAD.WIDE.U32 R4, R24, R20, R4 ;  /* 0x0000001418047225 */ /* 0x000fe200078e0004 */
[----:B------:R-:W-:Y:S02]  /*1060*/  IADD3.X R6, PT, PT, R6, R7, R0, P1, P0 ;  /* 0x0000000706067210 */ /* 0x000fe40000fe0400 */
[----:B------:R-:W-:Y:S01]  /*1070*/  SHF.L.U64.HI R10, R14, 0x5, R15 ;  /* 0x000000050e0a7819 */ /* 0x000fe2000001020f */
[----:B------:R-:W-:Y:S01]  /*1080*/  IMAD.WIDE.U32 R2, R24, R14, R2 ;  /* 0x0000000e18027225 */ /* 0x000fe200078e0002 */
[----:B----4-:R-:W-:Y:S01]  /*1090*/  LEA R32, P2, R4, UR12, 0x1 ;  /* 0x0000000c04207c11 */ /* 0x010fe2000f8408ff */
[----:B------:R-:W-:-:S02]  /*10a0*/  USHF.R.S32.HI UR12, URZ, 0x1f, UR37 ;  /* 0x0000001fff0c7899 */ /* 0x000fc40008011425 */
[----:B------:R-:W-:Y:S01]  /*10b0*/  IMAD.SHL.U32 R0, R28, 0x80, RZ ;  /* 0x000000801c007824 */ /* 0x000fe200078e00ff */
[----:B------:R-:W-:Y:S01]  /*10c0*/  LEA R34, P1, R2, UR6, 0x1 ;  /* 0x0000000602227c11 */ /* 0x000fe2000f8208ff */
[C---:B------:R-:W-:Y:S01]  /*10d0*/  IMAD R5, R24.reuse, R21, R5 ;  /* 0x0000001518057224 */ /* 0x040fe200078e0205 */
[----:B------:R3:W-:Y:S01]  /*10e0*/  STL [R1+0x5c], R32 ;  /* 0x00005c2001007387 */ /* 0x0007e20000100800 */
        /* <DEDUP_REMOVED lines=9> */
[----:B------:R-:W-:Y:S01]  /*1180*/  LOP3.LUT R0, R36, 0x1f8, RZ, 0xc0, !PT ;  /* 0x000001f824007812 */ /* 0x000fe200078ec0ff */
[----:B------:R-:W-:Y:S01]  /*1190*/  IMAD.IADD R17, R17, 0x1, R26 ;  /* 0x0000000111117824 */ /* 0x000fe200078e021a */
[----:B------:R-:W-:Y:S01]  /*11a0*/  SHF.L.U64.HI R3, R20, 0x5, R21 ;  /* 0x0000000514037819 */ /* 0x000fe20000010215 */
[----:B------:R-:W4:Y:S01]  /*11b0*/  LDCU.64 UR6, c[0x0][0x388] ;  /* 0x00007100ff0677ac */ /* 0x000f220008000a00 */
[----:B------:R-:W-:Y:S01]  /*11c0*/  LEA R6, P0, R2, R32, 0x1 ;  /* 0x0000002002067211 */ /* 0x000fe200078008ff */
[----:B------:R-:W-:Y:S01]  /*11d0*/  IMAD.IADD R19, R19, 0x1, R27 ;  /* 0x0000000113137824 */ /* 0x000fe200078e021b */
[----:B------:R-:W-:Y:S01]  /*11e0*/  LOP3.LUT R0, R0, 0x38, R186, 0x78, !PT ;  /* 0x0000003800007812 */ /* 0x000fe200078e78ba */
[----:B------:R3:W-:Y:S01]  /*11f0*/  STL [R1+0x60], R34 ;  /* 0x0000602201007387 */ /* 0x0007e20000100800 */
[----:B-1----:R-:W-:Y:S01]  /*1200*/  LEA R22, P2, R8, UR4, 0x2 ;  /* 0x0000000408167c11 */ /* 0x002fe2000f8410ff */
[----:B------:R-:W-:Y:S01]  /*1210*/  UMOV UR4, UR22 ;  /* 0x0000001600047c82 */ /* 0x000fe20008000000 */
[C---:B------:R-:W-:Y:S01]  /*1220*/  LEA R4, P1, R9.reuse, R34, 0x1 ;  /* 0x0000002209047211 */ /* 0x040fe200078208ff */
[----:B------:R3:W-:Y:S01]  /*1230*/  STL [R1+0x58], R33 ;  /* 0x0000582101007387 */ /* 0x0007e20000100800 */
[----:B------:R-:W-:Y:S01]  /*1240*/  LEA.HI.X R7, R2, R33, R3, 0x1, P0 ;  /* 0x0000002102077211 */ /* 0x000fe200000f0c03 */
[----:B------:R-:W-:Y:S01]  /*1250*/  IMAD.SHL.U32 R3, R14, 0x40, RZ ;  /* 0x000000400e037824 */ /* 0x000fe200078e00ff */
[----:B------:R-:W-:Y:S01]  /*1260*/  LOP3.LUT R0, R0, 0x1e00, R36, 0xf8, !PT ;  /* 0x00001e0000007812 */ /* 0x000fe200078ef824 */
[----:B------:R3:W-:Y:S01]  /*1270*/  STL [R1+0x54], R35 ;  /* 0x0000542301007387 */ /* 0x0007e20000100800 */
[----:B------:R-:W-:Y:S01]  /*1280*/  LEA.HI.X R23, R8, UR5, R5, 0x2, P2 ;  /* 0x0000000508177c11 */ /* 0x000fe200090f1405 */
[----:B------:R-:W-:Y:S01]  /*1290*/  IMAD.MOV.U32 R8, RZ, RZ, R34 ;  /* 0x000000ffff087224 */ /* 0x000fe200078e0022 */
[----:B------:R-:W-:Y:S01]  /*12a0*/  LEA.HI.X R5, R9, R35, R10, 0x1, P1 ;  /* 0x0000002309057211 */ /* 0x000fe200008f0c0a */
[----:B------:R-:W-:Y:S01]  /*12b0*/  IMAD.MOV.U32 R9, RZ, RZ, R35 ;  /* 0x000000ffff097224 */ /* 0x000fe200078e0023 */
[----:B------:R-:W-:Y:S01]  /*12c0*/  LEA R0, R0, UR4, 0x1 ;  /* 0x0000000400007c11 */ /* 0x000fe2000f8e08ff */
[----:B------:R-:W-:Y:S01]  /*12d0*/  USEL UR5, URZ, 0x4000, UP1 ;  /* 0x00004000ff057887 */ /* 0x000fe20008800000 */
[----:B------:R-:W-:-:S02]  /*12e0*/  SHF.L.U64.HI R10, R14, 0x6, R15 ;  /* 0x000000060e0a7819 */ /* 0x000fc4000001020f */
[----:B------:R-:W-:Y:S01]  /*12f0*/  IADD3 R2, P1, PT, R3, R4, RZ ;  /* 0x0000000403027210 */ /* 0x000fe20007f3e0ff */
[----:B------:R-:W-:Y:S01]  /*1300*/  @!PT LDS RZ, [RZ] ;  /* 0x00000000fffff984 */ /* 0x000fe20000000800 */
[----:B------:R-:W-:Y:S01]  /*1310*/  @!PT LDS RZ, [RZ] ;  /* 0x00000000fffff984 */ /* 0x000fe20000000800 */
[----:B------:R-:W-:Y:S01]  /*1320*/  @!PT LDS RZ, [RZ] ;  /* 0x00000000fffff984 */ /* 0x000fe20000000800 */
[----:B------:R1:W-:Y:S01]  /*1330*/  LDGSTS.E.BYPASS.LTC128B.128 [R0+0x8000], desc[UR28][R8.64] ;  /* 0x0800000008007fae */ /* 0x0003e2000b981a1c */
[----:B------:R-:W5:Y:S03]  /*1340*/  LDC.64 R14, c[0x0][0x3c0] ;  /* 0x0000f000ff0e7b82 */ /* 0x000f660000000a00 */
[----:B------:R2:W-:Y:S01]  /*1350*/  LDGSTS.E.BYPASS.LTC128B.128 [R0+0x9000], desc[UR28][R4.64] ;  /* 0x0900000004007fae */ /* 0x0005e2000b981a1c */
[----:B-1----:R-:W-:Y:S01]  /*1360*/  IADD3 R8, P0, PT, R2, R3, RZ ;  /* 0x0000000302087210 */ /* 0x002fe20007f1e0ff */
[----:B------:R-:W-:Y:S02]  /*1370*/  IMAD.X R3, R10, 0x1, R5, P1 ;  /* 0x000000010a037824 */ /* 0x000fe400008e0605 */
[----:B--2---:R-:W-:-:S03]  /*1380*/  IMAD.WIDE.U32 R4, R12, UR13, R16 ;  /* 0x0000000d0c047c25 */ /* 0x004fc6000f8e0010 */
[----:B------:R1:W-:Y:S01]  /*1390*/  LDGSTS.E.BYPASS.LTC128B.128 [R0+0xa000], desc[UR28][R2.64] ;  /* 0x0a00000002007fae */ /* 0x0003e2000b981a1c */
[----:B------:R-:W-:Y:S01]  /*13a0*/  IMAD.X R9, R3, 0x1, R10, P0 ;  /* 0x0000000103097824 */ /* 0x000fe200000e060a */
[----:B------:R-:W-:-:S04]  /*13b0*/  SHF.L.U64.HI R10, R20, 0x6, R21 ;  /* 0x00000006140a7819 */ /* 0x000fc80000010215 */
[----:B------:R2:W-:Y:S01]  /*13c0*/  LDGSTS.E.BYPASS.LTC128B.128 [R0+0xb000], desc[UR28][R8.64] ;  /* 0x0b00000008007fae */ /* 0x0005e2000b981a1c */
[----:B-1----:R-:W-:Y:S02]  /*13d0*/  IMAD R2, R12, UR12, RZ ;  /* 0x0000000c0c027c24 */ /* 0x002fe4000f8e02ff */
[----:B------:R-:W-:Y:S02]  /*13e0*/  IMAD.SHL.U32 R3, R20, 0x40, RZ ;  /* 0x0000004014037824 */ /* 0x000fe400078e00ff */
[----:B------:R-:W-:Y:S02]  /*13f0*/  VIADD R20, R0, UR5 ;  /* 0x0000000500147c36 */ /* 0x000fe40008000000 */
[----:B------:R-:W-:Y:S01]  /*1400*/  IMAD R11, R13, UR13, R2 ;  /* 0x0000000d0d0b7c24 */ /* 0x000fe2000f8e0202 */
[----:B------:R-:W-:Y:S01]  /*1410*/  IADD3 R2, P1, PT, R3, R6, RZ ;  /* 0x0000000603027210 */ /* 0x000fe20007f3e0ff */
[----:B--2---:R-:W-:Y:S02]  /*1420*/  IMAD.MOV.U32 R8, RZ, RZ, R32 ;  /* 0x000000ffff087224 */ /* 0x004fe400078e0020 */
[----:B------:R-:W-:-:S02]  /*1430*/  IMAD.MOV.U32 R9, RZ, RZ, R33 ;  /* 0x000000ffff097224 */ /* 0x000fc400078e0021 */
[----:B------:R-:W-:-:S03]  /*1440*/  IMAD.IADD R5, R5, 0x1, R11 ;  /* 0x0000000105057824 */ /* 0x000fc600078e020b */
[----:B------:R1:W-:Y:S01]  /*1450*/  LDGSTS.E.BYPASS.LTC128B.128 [R20], desc[UR28][R8.64] ;  /* 0x0000000008147fae */ /* 0x0003e2000b981a1c */
[----:B------:R-:W-:-:S03]  /*1460*/  IMAD.WIDE.U32 R4, R24, R12, R4 ;  /* 0x0000000c18047225 */ /* 0x000fc600078e0004 */
[----:B------:R2:W-:Y:S01]  /*1470*/  LDGSTS.E.BYPASS.LTC128B.128 [R20+0x1000], desc[UR28][R6.64] ;  /* 0x0100000006147fae */ /* 0x0005e2000b981a1c */
[----:B-1----:R-:W-:Y:S01]  /*1480*/  IADD3 R8, P0, PT, R2, R3, RZ ;  /* 0x0000000302087210 */ /* 0x002fe20007f1e0ff */
[----:B------:R-:W-:Y:S02]  /*1490*/  IMAD.X R3, R10, 0x1, R7, P1 ;  /* 0x000000010a037824 */ /* 0x000fe400008e0607 */
[----:B--2---:R-:W-:Y:S02]  /*14a0*/  IMAD.SHL.U32 R6, R12, 0x20, RZ ;  /* 0x000000200c067824 */ /* 0x004fe400078e00ff */
[----:B------:R-:W-:Y:S01]  /*14b0*/  IMAD.X R9, R3, 0x1, R10, P0 ;  /* 0x0000000103097824 */ /* 0x000fe200000e060a */
[----:B------:R1:W-:Y:S01]  /*14c0*/  LDGSTS.E.BYPASS.LTC128B.128 [R20+0x2000], desc[UR28][R2.64] ;  /* 0x0200000002147fae */ /* 0x0003e2000b981a1c */
[----:B----4-:R-:W-:Y:S02]  /*14d0*/  LEA R10, P2, R4, UR6, 0x1 ;  /* 0x00000006040a7c11 */ /* 0x010fe4000f8408ff */
[-C--:B------:R-:W-:Y:S01]  /*14e0*/  IADD3 R7, P1, PT, R6, R4.reuse, RZ ;  /* 0x0000000406077210 */ /* 0x080fe20007f3e0ff */
[----:B------:R5:W-:Y:S01]  /*14f0*/  LDGSTS.E.BYPASS.LTC128B.128 [R20+0x3000], desc[UR28][R8.64] ;  /* 0x0300000008147fae */ /* 0x000be2000b981a1c */
[----:B-1----:R-:W-:Y:S01]  /*1500*/  IMAD R3, R24, R13, R5 ;  /* 0x0000000d18037224 */ /* 0x002fe200078e0205 */
[----:B------:R-:W-:-:S02]  /*1510*/  LEA R5, P0, R12, R4, 0x6 ;  /* 0x000000040c057211 */ /* 0x000fc400078030ff */
[--C-:B------:R-:W-:Y:S01]  /*1520*/  SHF.L.U64.HI R2, R12, 0x5, R13.reuse ;  /* 0x000000050c027819 */ /* 0x100fe2000001020d */
[----:B-----5:R-:W-:Y:S01]  /*1530*/  IMAD R8, R14, UR12, RZ ;  /* 0x0000000c0e087c24 */ /* 0x020fe2000f8e02ff */
[----:B------:R-:W-:Y:S02]  /*1540*/  LEA.HI.X R12, R12, R3, R13, 0x6, P0 ;  /* 0x000000030c0c7211 */ /* 0x000fe400000f340d */
[----:B------:R-:W-:Y:S01]  /*1550*/  IADD3 R13, P0, PT, R5, R6, RZ ;  /* 0x00000006050d7210 */ /* 0x000fe20007f1e0ff */
[--C-:B------:R-:W-:Y:S01]  /*1560*/  IMAD.X R9, R2, 0x1, R3.reuse, P1 ;  /* 0x0000000102097824 */ /* 0x100fe200008e0603 */
[----:B------:R-:W-:Y:S01]  /*1570*/  LEA.HI.X R11, R4, UR7, R3, 0x1, P2 ;  /* 0x00000007040b7c11 */ /* 0x000fe200090f0c03 */
[----:B------:R-:W-:Y:S01]  /*1580*/  IMAD R17, R15, UR13, R8 ;  /* 0x0000000d0f117c24 */ /* 0x000fe2000f8e0208 */
[----:B------:R-:W-:Y:S01]  /*1590*/  LEA R6, P2, R7, UR6, 0x1 ;  /* 0x0000000607067c11 */ /* 0x000fe2000f8408ff */
[----:B------:R-:W-:Y:S01]  /*15a0*/  IMAD.X R16, R12, 0x1, R2, P0 ;  /* 0x000000010c107824 */ /* 0x000fe200000e0602 */
[----:B------:R-:W-:Y:S01]  /*15b0*/  LEA R8, P1, R5, UR6, 0x1 ;  /* 0x0000000605087c11 */ /* 0x000fe2000f8208ff */
[C---:B------:R-:W-:Y:S01]  /*15c0*/  IMAD.WIDE.U32 R2, R14.reuse, UR13, R18 ;  /* 0x0000000d0e027c25 */ /* 0x040fe2000f8e0012 */
[----:B------:R-:W-:Y:S01]  /*15d0*/  LEA R4, P0, R13, UR6, 0x1 ;  /* 0x000000060d047c11 */ /* 0x000fe2000f8008ff */
[----:B------:R1:W-:Y:S01]  /*15e0*/  LDGSTS.E.BYPASS.LTC128B.128 [R0+0xc000], desc[UR28][R10.64] ;  /* 0x0c0000000a007fae */ /* 0x0003e2000b981a1c */
[----:B------:R-:W-:Y:S01]  /*15f0*/  LEA.HI.X R7, R7, UR7, R9, 0x1, P2 ;  /* 0x0000000707077c11 */ /* 0x000fe200090f0c09 */
[----:B------:R-:W-:Y:S01]  /*1600*/  IMAD.IADD R3, R3, 0x1, R17 ;  /* 0x0000000103037824 */ /* 0x000fe200078e0211 */
[----:B------:R-:W-:Y:S01]  /*1610*/  LEA.HI.X R9, R5, UR7, R12, 0x1, P1 ;  /* 0x0000000705097c11 */ /* 0x000fe200088f0c0c */
[----:B------:R-:W-:Y:S01]  /*1620*/  IMAD.SHL.U32 R12, R14, 0x20, RZ ;  /* 0x000000200e0c7824 */ /* 0x000fe200078e00ff */
[----:B------:R-:W-:Y:S01]  /*1630*/  LEA.HI.X R5, R13, UR7, R16, 0x1, P0 ;  /* 0x000000070d057c11 */ /* 0x000fe200080f0c10 */
[----:B------:R-:W2:Y:S01]  /*1640*/  LDCU.64 UR6, c[0x0][0x390] ;  /* 0x00007200ff0677ac */ /* 0x000ea20008000a00 */
[----:B------:R4:W-:Y:S01]  /*1650*/  LDGSTS.E.BYPASS.LTC128B.128 [R0+0xd000], desc[UR28][R6.64] ;  /* 0x0d00000006007fae */ /* 0x0009e2000b981a1c */
[----:B------:R-:W5:Y:S03]  /*1660*/  LDCU.64 UR12, c[0x0][0x420] ;  /* 0x00008400ff0c77ac */ /* 0x000f660008000a00 */
[----:B------:R2:W-:Y:S04]  /*1670*/  LDGSTS.E.BYPASS.LTC128B.128 [R0+0xe000], desc[UR28][R8.64] ;  /* 0x0e00000008007fae */ /* 0x0005e8000b981a1c */
[----:B------:R3:W-:Y:S01]  /*1680*/  LDGSTS.E.BYPASS.LTC128B.128 [R0+0xf000], desc[UR28][R4.64] ;  /* 0x0f00000004007fae */ /* 0x0007e2000b981a1c */
[----:B-1----:R-:W-:Y:S01]  /*1690*/  IMAD.WIDE.U32 R10, R24, R14, R2 ;  /* 0x0000000e180a7225 */ /* 0x002fe200078e0002 */
[C---:B------:R-:W-:Y:S01]  /*16a0*/  SHF.L.U64.HI R2, R14.reuse, 0x5, R15 ;  /* 0x000000050e027819 */ /* 0x040fe2000001020f */
[----:B-----5:R-:W-:Y:S01]  /*16b0*/  UIMAD.WIDE UR38, UR34, 0x4, UR12 ;  /* 0x00000004222678a5 */ /* 0x020fe2000f8e020c */
[----:B------:R-:W-:Y:S01]  /*16c0*/  LEA R3, P0, R14, R10, 0x6 ;  /* 0x0000000a0e037211 */ /* 0x000fe200078030ff */
[----:B----4-:R-:W-:Y:S01]  /*16d0*/  IMAD R7, R24, R15, R11 ;  /* 0x0000000f18077224 */ /* 0x010fe200078e020b */
[----:B--2---:R-:W-:-:S04]  /*16e0*/  LEA R8, P3, R10, UR6, 0x1 ;  /* 0x000000060a087c11 */ /* 0x004fc8000f8608ff */
[----:B------:R-:W-:Y:S02]  /*16f0*/  LEA.HI.X R11, R14, R7, R15, 0x6, P0 ;  /* 0x000000070e0b7211 */ /* 0x000fe400000f340f */
[----:B---3--:R-:W-:Y:S02]  /*1700*/  IADD3 R5, P1, PT, R12, R10, RZ ;  /* 0x0000000a0c057210 */ /* 0x008fe40007f3e0ff */
        /* <DEDUP_REMOVED lines=25> */
[----:B------:R-:W-:Y:S02]  /*18a0*/  IMAD.MOV.U32 R7, RZ, RZ, R29 ;  /* 0x000000ffff077224 */ /* 0x000fe400078e001d */
[----:B------:R-:W-:Y:S01]  /*18b0*/  IMAD.MOV.U32 R2, RZ, RZ, 0x4 ;  /* 0x00000004ff027424 */ /* 0x000fe200078e00ff */
[----:B------:R-:W-:Y:S01]  /*18c0*/  SHF.R.U32.HI R0, RZ, 0x4, R186 ;  /* 0x00000004ff007819 */ /* 0x000fe200000116ba */
[C---:B------:R-:W-:Y:S01]  /*18d0*/  IMAD.SHL.U32 R5, R186.reuse, 0x40, RZ ;  /* 0x00000040ba057824 */ /* 0x040fe200078e00ff */
[----:B------:R-:W-:Y:S01]  /*18e0*/  R2P PR, R186, 0x6 ;  /* 0x00000006ba007804 */ /* 0x000fe20000000000 */
[----:B------:R-:W-:-:S04]  /*18f0*/  IMAD.WIDE.U32 R2, R7, R2, UR38 ;  /* 0x0000002607027e25 */ /* 0x000fc8000f8e0002 */
[----:B------:R-:W-:Y:S01]  /*1900*/  IMAD.SHL.U32 R6, R186, 0x20, RZ ;  /* 0x00000020ba067824 */ /* 0x000fe200078e00ff */
[----:B------:R-:W2:Y:S01]  /*1910*/  LDG.E R11, desc[UR28][R2.64] ;  /* 0x0000001c020b7981 */ /* 0x000ea2000c1e1900 */
[----:B------:R-:W-:Y:S01]  /*1920*/  USHF.L.U32 UR33, UR35, 0x7, URZ ;  /* 0x0000000723217899 */ /* 0x000fe200080006ff */
[----:B------:R-:W1:Y:S02]  /*1930*/  LDCU UR13, c[0x0][0x3b0] ;  /* 0x00007600ff0d77ac */ /* 0x000e640008000800 */
[----:B------:R-:W3:Y:S01]  /*1940*/  LDG.E R10, desc[UR28][R2.64+0x20] ;  /* 0x0000201c020a7981 */ /* 0x000ee2000c1e1900 */
[----:B------:R-:W4:Y:S03]  /*1950*/  LDCU UR12, c[0x0][0x3b4] ;  /* 0x00007680ff0c77ac */ /* 0x000f260008000800 */
[----:B------:R-:W5:Y:S01]  /*1960*/  LDG.E R9, desc[UR28][R2.64+0x100] ;  /* 0x0001001c02097981 */ /* 0x000f62000c1e1900 */
[----:B------:R-:W4:Y:S03]  /*1970*/  LDCU UR7, c[0x0][0x590] ;  /* 0x0000b200ff0777ac */ /* 0x000f260008000800 */
[----:B------:R1:W5:Y:S01]  /*1980*/  LDG.E R8, desc[UR28][R2.64+0x120] ;  /* 0x0001201c02087981 */ /* 0x000362000c1e1900 */
[----:B------:R-:W-:-:S02]  /*1990*/  LOP3.LUT R0, R0, 0x8, RZ, 0xc0, !PT ;  /* 0x0000000800007812 */ /* 0x000fc400078ec0ff */
[----:B------:R-:W-:Y:S01]  /*19a0*/  LOP3.LUT R154, R154, 0x1c0, R5, 0xf8, !PT ;  /* 0x000001c09a9a7812 */ /* 0x000fe200078ef805 */
[----:B------:R-:W-:Y:S01]  /*19b0*/  STL [R1+0x50], R7 ;  /* 0x0000500701007387 */ /* 0x000fe20000100800 */
[--C-:B------:R-:W-:Y:S01]  /*19c0*/  LOP3.LUT R0, R0, 0x10, R186.reuse, 0xf8, !PT ;  /* 0x0000001000007812 */ /* 0x100fe200078ef8ba */
[----:B------:R-:W4:Y:S01]  /*19d0*/  LDCU UR6, c[0x0][0x594] ;  /* 0x0000b280ff0677ac */ /* 0x000f220008000800 */
[----:B------:R-:W-:Y:S02]  /*19e0*/  LOP3.LUT R4, R154, 0x8, R186, 0x78, !PT ;  /* 0x000000089a047812 */ /* 0x000fe400078e78ba */
[----:B------:R-:W4:Y:S01]  /*19f0*/  S2R R186, SR_TID.X ;  /* 0x0000000000ba7919 */ /* 0x000f220000002100 */
[----:B------:R-:W2:Y:S01]  /*1a00*/  LDCU UR14, c[0x0][0x3e0] ;  /* 0x00007c00ff0e77ac */ /* 0x000ea20008000800 */
[----:B------:R-:W2:Y:S01]  /*1a10*/  LDCU UR17, c[0x0][0x50c] ;  /* 0x0000a180ff1177ac */ /* 0x000ea20008000800 */
[----:B------:R-:W2:Y:S01]  /*1a20*/  LDCU UR16, c[0x0][0x45c] ;  /* 0x00008b80ff1077ac */ /* 0x000ea20008000800 */
[----:B-1----:R-:W-:-:S02]  /*1a30*/  LOP3.LUT R3, R5, 0x200, RZ, 0xc0, !PT ;  /* 0x0000020005037812 */ /* 0x002fc400078ec0ff */
[----:B------:R-:W-:Y:S02]  /*1a40*/  LOP3.LUT R2, R154, 0x8, R183, 0x78, !PT ;  /* 0x000000089a027812 */ /* 0x000fe400078e78b7 */
[----:B------:R-:W-:Y:S02]  /*1a50*/  LOP3.LUT R3, R3, 0xc00, R6, 0xf8, !PT ;  /* 0x00000c0003037812 */ /* 0x000fe400078ef806 */
[----:B------:R-:W-:Y:S01]  /*1a60*/  LOP3.LUT R154, R0, R154, RZ, 0x3c, !PT ;  /* 0x0000009a009a7212 */ /* 0x000fe200078e3cff */
[----:B------:R-:W-:Y:S01]  /*1a70*/  IMAD.U32 R0, RZ, RZ, UR33 ;  /* 0x00000021ff007e24 */ /* 0x000fe2000f8e00ff */
[----:B------:R-:W-:Y:S01]  /*1a80*/  LOP3.LUT R182, R3, R2, RZ, 0xfc, !PT ;  /* 0x0000000203b67212 */ /* 0x000fe200078efcff */
[----:B------:R-:W-:-:S03]  /*1a90*/  IMAD.U32 R2, RZ, RZ, UR32 ;  /* 0x00000020ff027e24 */ /* 0x000fc6000f8e00ff */
[----:B------:R-:W-:Y:S01]  /*1aa0*/  IADD3 R0, PT, PT, R0, UR36, R7 ;  /* 0x0000002400007c10 */ /* 0x000fe2000fffe007 */
[----:B----4-:R-:W-:-:S03]  /*1ab0*/  IMAD.SHL.U32 R3, R186, 0x10, RZ ;  /* 0x00000010ba037824 */ /* 0x010fc600078e00ff */
[----:B------:R-:W-:Y:S01]  /*1ac0*/  IADD3 R0, PT, PT, R0, -0x3f, -R2 ;  /* 0xffffffc100007810 */ /* 0x000fe20007ffe802 */
[C---:B------:R-:W-:Y:S02]  /*1ad0*/  IMAD.SHL.U32 R2, R186.reuse, 0x2, RZ ;  /* 0x00000002ba027824 */ /* 0x040fe400078e00ff */
[C---:B------:R-:W-:Y:S01]  /*1ae0*/  IMAD.SHL.U32 R187, R186.reuse, 0x40, RZ ;  /* 0x00000040babb7824 */ /* 0x040fe200078e00ff */
[----:B------:R-:W-:Y:S01]  /*1af0*/  LOP3.LUT R3, R3, 0x1c0, RZ, 0xc0, !PT ;  /* 0x000001c003037812 */ /* 0x000fe200078ec0ff */
[----:B------:R-:W-:-:S03]  /*1b00*/  IMAD.SHL.U32 R189, R186, 0x20, RZ ;  /* 0x00000020babd7824 */ /* 0x000fc600078e00ff */
[----:B------:R-:W-:Y:S02]  /*1b10*/  LOP3.LUT R3, R3, 0x38, R2, 0xf8, !PT ;  /* 0x0000003803037812 */ /* 0x000fe400078ef802 */
[----:B------:R-:W-:Y:S01]  /*1b20*/  LOP3.LUT R2, R2, 0xe006, R187, 0xc8, !PT ;  /* 0x0000e00602027812 */ /* 0x000fe200078ec8bb */
[----:B------:R1:W-:Y:S01]  /*1b30*/  STL [R1+0x8], R0 ;  /* 0x0000080001007387 */ /* 0x0003e20000100800 */
[----:B------:R-:W-:Y:S02]  /*1b40*/  SHF.R.U32.HI R185, RZ, 0x4, R186 ;  /* 0x00000004ffb97819 */ /* 0x000fe400000116ba */
[----:B------:R-:W-:Y:S02]  /*1b50*/  LOP3.LUT R2, R2, 0xc00, R189, 0xf8, !PT ;  /* 0x00000c0002027812 */ /* 0x000fe400078ef8bd */
[----:B-1----:R-:W-:-:S04]  /*1b60*/  LOP3.LUT P0, R0, R186, 0x10, RZ, 0xc0, !PT ;  /* 0x00000010ba007812 */ /* 0x002fc8000780c0ff */
[----:B------:R-:W-:Y:S02]  /*1b70*/  LOP3.LUT R185, R0, 0x8, R185, 0xf8, !PT ;  /* 0x0000000800b97812 */ /* 0x000fe400078ef8b9 */
[----:B------:R-:W-:Y:S01]  /*1b80*/  LOP3.LUT R0, R2, R3, RZ, 0xfc, !PT ;  /* 0x0000000302007212 */ /* 0x000fe200078efcff */
[----:B------:R-:W-:Y:S02]  /*1b90*/  IMAD.MOV.U32 R173, RZ, RZ, 0x20 ;  /* 0x00000020ffad7424 */ /* 0x000fe400078e00ff */
[----:B------:R-:W-:Y:S01]  /*1ba0*/  IMAD.MOV.U32 R153, RZ, RZ, 0x40 ;  /* 0x00000040ff997424 */ /* 0x000fe200078e00ff */
[----:B------:R-:W-:Y:S01]  /*1bb0*/  UIADD3 UR32, UPT, UPT, -UR36, UR32, UR31 ;  /* 0x0000002024207290 */ /* 0x000fe2000fffe11f */
[----:B------:R-:W-:Y:S01]  /*1bc0*/  LOP3.LUT R4, R4, 0x7200, R6, 0xf8, !PT ;  /* 0x0000720004047812 */ /* 0x000fe200078ef806 */
[----:B------:R-:W-:Y:S01]  /*1bd0*/  IMAD.MOV.U32 R2, RZ, RZ, 0x20 ;  /* 0x00000020ff027424 */ /* 0x000fe200078e00ff */
[----:B------:R-:W-:Y:S01]  /*1be0*/  LOP3.LUT R154, R154, 0x200, R5, 0xf8, !PT ;  /* 0x000002009a9a7812 */ /* 0x000fe200078ef805 */
[----:B------:R-:W-:Y:S01]  /*1bf0*/  IMAD.MOV.U32 R127, RZ, RZ, RZ ;  /* 0x000000ffff7f7224 */ /* 0x000fe200078e00ff */
[----:B------:R-:W-:-:S02]  /*1c00*/  SEL R173, R173, 0xffffffe0, !P1 ;  /* 0xffffffe0adad7807 */ /* 0x000fc40004800000 */
[----:B------:R-:W-:Y:S01]  /*1c10*/  SEL R153, R153, 0xffffffc0, !P2 ;  /* 0xffffffc099997807 */ /* 0x000fe20005000000 */
[----:B------:R-:W-:Y:S02]  /*1c20*/  USHF.L.U32 UR31, UR13, 0x7, URZ ;  /* 0x000000070d1f7899 */ /* 0x000fe400080006ff */
[----:B------:R-:W-:Y:S02]  /*1c30*/  USHF.L.U64.HI UR12, UR13, 0x6, UR12 ;  /* 0x000000060d0c7899 */ /* 0x000fe4000801020c */
[----:B------:R-:W-:Y:S02]  /*1c40*/  USHF.L.U32 UR34, UR7, 0x7, URZ ;  /* 0x0000000707227899 */ /* 0x000fe400080006ff */
[----:B------:R-:W-:Y:S02]  /*1c50*/  USHF.L.U64.HI UR6, UR7, 0x6, UR6 ;  /* 0x0000000607067899 */ /* 0x000fe40008010206 */
[----:B------:R-:W-:Y:S02]  /*1c60*/  USHF.L.U32 UR13, UR13, 0x6, URZ ;  /* 0x000000060d0d7899 */ /* 0x000fe400080006ff */
[----:B------:R-:W-:-:S02]  /*1c70*/  USHF.L.U32 UR7, UR7, 0x6, URZ ;  /* 0x0000000607077899 */ /* 0x000fc400080006ff */
[----:B------:R-:W-:Y:S01]  /*1c80*/  UIADD3 UR32, UPT, UPT, UR32, 0x80, URZ ;  /* 0x0000008020207890 */ /* 0x000fe2000fffe0ff */
[----:B--2---:R-:W-:Y:S04]  /*1c90*/  STL [R1+0x70], R11 ;  /* 0x0000700b01007387 */ /* 0x004fe80000100800 */
[----:B---3--:R-:W-:Y:S04]  /*1ca0*/  STL [R1+0x6c], R10 ;  /* 0x00006c0a01007387 */ /* 0x008fe80000100800 */
[----:B-----5:R-:W-:Y:S04]  /*1cb0*/  STL [R1+0x68], R9 ;  /* 0x0000680901007387 */ /* 0x020fe80000100800 */
[----:B------:R-:W-:Y:S04]  /*1cc0*/  STL [R1+0x64], R8 ;  /* 0x0000640801007387 */ /* 0x000fe80000100800 */
[----:B------:R-:W-:Y:S04]  /*1cd0*/  STL.64 [R1+0x40], R22 ;  /* 0x0000401601007387 */ /* 0x000fe80000100a00 */
[----:B------:R1:W-:Y:S04]  /*1ce0*/  STL [R1+0x74], R0 ;  /* 0x0000740001007387 */ /* 0x0003e80000100800 */
[----:B------:R2:W-:Y:S01]  /*1cf0*/  STL [R1+0x48], R20 ;  /* 0x0000481401007387 */ /* 0x0005e20000100800 */
[----:B-1----:R-:W-:Y:S01]  /*1d00*/  IMAD.MOV.U32 R0, RZ, RZ, 0x10 ;  /* 0x00000010ff007424 */ /* 0x002fe200078e00ff */
[----:B------:R-:W-:-:S02]  /*1d10*/  LOP3.LUT P2, RZ, R186, 0x4, RZ, 0xc0, !PT ;  /* 0x00000004baff7812 */ /* 0x000fc4000784c0ff */
[----:B------:R-:W-:Y:S02]  /*1d20*/  LOP3.LUT P1, RZ, R186, 0x8, RZ, 0xc0, !PT ;  /* 0x00000008baff7812 */ /* 0x000fe4000782c0ff */
[----:B------:R-:W-:Y:S02]  /*1d30*/  SEL R0, R0, 0xfffffff0, !P2 ;  /* 0xfffffff000007807 */ /* 0x000fe40005000000 */
[----:B------:R-:W-:Y:S02]  /*1d40*/  SEL R0, R2, 0xffffffe0, !P1 ;  /* 0xffffffe002007807 */ /* 0x000fe40004800000 */
[----:B------:R-:W-:Y:S02]  /*1d50*/  LEA R150, R4, UR4, 0x1 ;  /* 0x0000000404967c11 */ /* 0x000fe4000f8e08ff */
[----:B------:R-:W-:Y:S01]  /*1d60*/  LEA R182, R182, UR4, 0x1 ;  /* 0x00000004b6b67c11 */ /* 0x000fe2000f8e08ff */
[----:B------:R2:W-:Y:S01]  /*1d70*/  STL [R1+0x78], R0 ;  /* 0x0000780001007387 */ /* 0x0005e20000100800 */
[----:B------:R-:W-:Y:S01]  /*1d80*/  LEA R180, R154, UR4, 0x1 ;  /* 0x000000049ab47c11 */ /* 0x000fe2000f8e08ff */
[--C-:B------:R-:W-:Y:S01]  /*1d90*/  IMAD.IADD R172, R153, 0x1, R150.reuse ;  /* 0x0000000199ac7824 */ /* 0x100fe200078e0296 */
[----:B------:R-:W-:Y:S01]  /*1da0*/  LOP3.LUT R184, R187, 0x200, RZ, 0xc0, !PT ;  /* 0x00000200bbb87812 */ /* 0x000fe200078ec0ff */
[----:B------:R-:W-:Y:S01]  /*1db0*/  VIADD R182, R182, UR5 ;  /* 0x00000005b6b67c36 */ /* 0x000fe20008000000 */
[C---:B------:R-:W-:Y:S01]  /*1dc0*/  LOP3.LUT P3, RZ, R186.reuse, 0x2, RZ, 0xc0, !PT ;  /* 0x00000002baff7812 */ /* 0x040fe2000786c0ff */
[C---:B------:R-:W-:Y:S01]  /*1dd0*/  IMAD.IADD R152, R173.reuse, 0x1, R150 ;  /* 0x00000001ad987824 */ /* 0x040fe200078e0296 */
[----:B------:R-:W-:Y:S01]  /*1de0*/  LOP3.LUT R188, R186, 0x8, RZ, 0xc0, !PT ;  /* 0x00000008babc7812 */ /* 0x000fe200078ec0ff */
[----:B------:R-:W-:Y:S01]  /*1df0*/  VIADD R180, R180, UR5 ;  /* 0x00000005b4b47c36 */ /* 0x000fe20008000000 */
[----:B------:R-:W-:Y:S01]  /*1e00*/  LOP3.LUT R184, R184, 0xc00, R189, 0xf8, !PT ;  /* 0x00000c00b8b87812 */ /* 0x000fe200078ef8bd */
[----:B------:R-:W-:-:S08]  /*1e10*/  IMAD.IADD R181, R173, 0x1, R172 ;  /* 0x00000001adb57824 */ /* 0x000fd000078e02ac */
.L_x_1116:
[----:B------:R-:W0:Y:S01]  /*1e20*/  LDGDEPBAR ;  /* 0x00000000000079af */ /* 0x000e220000000000 */
[C---:B------:R-:W-:Y:S01]  /*1e30*/  IADD3 R144, PT, PT, R182.reuse, R173, RZ ;  /* 0x000000adb6907210 */ /* 0x040fe20007ffe0ff */
[----:B--2---:R-:W-:Y:S01]  /*1e40*/  IMAD.IADD R0, R182, 0x1, R153 ;  /* 0x00000001b6007824 */ /* 0x004fe200078e0299 */
[----:B------:R-:W-:Y:S05]  /*1e50*/  UIADD3 UR33, UPT, UPT, UR33, -0x80, URZ ;  /* 0xffffff8021217890 */ /* 0x000fea000fffe0ff */
[----:B------:R-:W2:Y:S01]  /*1e60*/  LDL R3, [R1+0x70] ;  /* 0x0000700001037983 */ /* 0x000ea20000100800 */
[----:B------:R-:W-:Y:S02]  /*1e70*/  USHF.L.U32 UR5, UR30, 0x7, URZ ;  /* 0x000000071e057899 */ /* 0x000fe400080006ff */
[----:B------:R-:W-:Y:S01]  /*1e80*/  UISETP.GE.AND UP0, UPT, UR33, UR32, UPT ;  /* 0x000000202100728c */ /* 0x000fe2000bf06270 */
[----:B------:R-:W3:Y:S01]  /*1e90*/  LDL R2, [R1+0x6c] ;  /* 0x00006c0001027983 */ /* 0x000ee20000100800 */
[----:B------:R-:W-:Y:S01]  /*1ea0*/  UMOV UR4, UR21 ;  /* 0x0000001500047c82 */ /* 0x000fe20008000000 */
[----:B------:R-:W-:Y:S02]  /*1eb0*/  UIADD3 UR35, UPT, UPT, UR35, -0x1, URZ ;  /* 0xffffffff23237890 */ /* 0x000fe4000fffe0ff */
[----:B------:R-:W4:Y:S01]  /*1ec0*/  LDL R190, [R1+0x8] ;  /* 0x0000080001be7983 */ /* 0x000f220000100800 */
[----:B------:R-:W-:Y:S01]  /*1ed0*/  PLOP3.LUT P1, PT, PT, PT, UP0, 0x80, 0x8 ;  /* 0x000000000008781c */ /* 0x000fe20003f2f008 */
[----:B------:R-:W-:Y:S02]  /*1ee0*/  UISETP.GT.AND UP0, UPT, UR35, UR15, UPT ;  /* 0x0000000f2300728c */ /* 0x000fe4000bf04270 */
        /* <DEDUP_REMOVED lines=41> */
[----:B------:R-:W3:Y:S01]  /*2180*/  LDSM.16.M88.4 R132, [R150+0xd800] ;  /* 0x00d800009684783b */ /* 0x000ee20000000200 */
        /* <DEDUP_REMOVED lines=19> */
[----:B-1----:R-:W-:Y:S02]  /*22c0*/  IADD3 R0, PT, PT, R173, R0, RZ ;  /* 0x00000000ad007210 */ /* 0x002fe40007ffe0ff */
[----:B--2---:R-:W-:Y:S04]  /*22d0*/  FSETP.NEU.FTZ.AND P5, PT, R3, -INF , PT ;  /* 0xff8000000300780b */ /* 0x004fe80003fbd000 */
[-C--:B------:R-:W-:Y:S01]  /*22e0*/  HMMA.16816.F32 R44, R60, R50.reuse, RZ ;  /* 0x000000323c2c723c */ /* 0x080fe200000018ff */
[----:B---3--:R-:W-:Y:S07]  /*22f0*/  FSETP.NEU.FTZ.AND P4, PT, R2, -INF , PT ;  /* 0xff8000000200780b */ /* 0x008fee0003f9d000 */
[C---:B------:R-:W-:Y:S08]  /*2300*/  HMMA.16816.F32 R48, R64.reuse, R50, RZ ;  /* 0x000000324030723c */ /* 0x040ff000000018ff */
[-C--:B------:R-:W-:Y:S08]  /*2310*/  HMMA.16816.F32 R52, R64, R132.reuse, RZ ;  /* 0x000000844034723c */ /* 0x080ff000000018ff */
        /* <DEDUP_REMOVED lines=9> */
[----:B------:R-:W3:Y:S07]  /*23b0*/  LDSM.16.M88.4 R140, [R172+0xc800] ;  /* 0x00c80000ac8c783b */ /* 0x000eee0000000200 */
[-C--:B------:R-:W-:Y:S01]  /*23c0*/  HMMA.16816.F32 R20, R136, R148.reuse, R20 ;  /* 0x000000948814723c */ /* 0x080fe20000001814 */
[----:B------:R-:W4:Y:S07]  /*23d0*/  LDSM.16.M88.4 R172, [R172+0xd800] ;  /* 0x00d80000acac783b */ /* 0x000f2e0000000200 */
[C---:B------:R-:W-:Y:S08]  /*23e0*/  HMMA.16816.F32 R24, R144.reuse, R148, R24 ;  /* 0x000000949018723c */ /* 0x040ff00000001818 */
[-C--:B------:R-:W-:Y:S08]  /*23f0*/  HMMA.16816.F32 R28, R144, R150.reuse, R28 ;  /* 0x00000096901c723c */ /* 0x080ff0000000181c */
[C---:B------:R-:W-:Y:S01]  /*2400*/  HMMA.16816.F32 R32, R136.reuse, R150, R32 ;  /* 0x000000968820723c */ /* 0x040fe20000001820 */
[----:B------:R-:W4:Y:S07]  /*2410*/  LDSM.16.M88.4 R148, [R0] ;  /* 0x000000000094783b */ /* 0x000f2e0000000200 */
[-C--:B-1----:R-:W-:Y:S08]  /*2420*/  HMMA.16816.F32 R36, R136, R132.reuse, R36 ;  /* 0x000000848824723c */ /* 0x082ff00000001824 */
[C---:B------:R-:W-:Y:S08]  /*2430*/  HMMA.16816.F32 R40, R144.reuse, R132, R40 ;  /* 0x000000849028723c */ /* 0x040ff00000001828 */
[-C--:B------:R-:W-:Y:S08]  /*2440*/  HMMA.16816.F32 R44, R144, R134.reuse, R44 ;  /* 0x00000086902c723c */ /* 0x080ff0000000182c */
[C---:B------:R-:W-:Y:S01]  /*2450*/  HMMA.16816.F32 R48, R136.reuse, R134, R48 ;  /* 0x000000868830723c */ /* 0x040fe20000001830 */
[----:B------:R1:W4:Y:S07]  /*2460*/  LDSM.16.M88.4 R132, [R0+0x2000] ;  /* 0x002000000084783b */ /* 0x00032e0000000200 */
        /* <DEDUP_REMOVED lines=13> */
[-C--:B---3--:R-:W-:Y:S08]  /*2540*/  HMMA.16816.F32 R20, R156, R140.reuse, R20 ;  /* 0x0000008c9c14723c */ /* 0x088ff00000001814 */
[C---:B------:R-:W-:Y:S08]  /*2550*/  HMMA.16816.F32 R24, R164.reuse, R140, R24 ;  /* 0x0000008ca418723c */ /* 0x040ff00000001818 */
[-C--:B------:R-:W-:Y:S08]  /*2560*/  HMMA.16816.F32 R28, R164, R142.reuse, R28 ;  /* 0x0000008ea41c723c */ /* 0x080ff0000000181c */
[C---:B------:R-:W-:Y:S08]  /*2570*/  HMMA.16816.F32 R32, R156.reuse, R142, R32 ;  /* 0x0000008e9c20723c */ /* 0x040ff00000001820 */
[-C--:B------:R-:W-:Y:S08]  /*2580*/  HMMA.16816.F32 R36, R156, R168.reuse, R36 ;  /* 0x000000a89c24723c */ /* 0x080ff00000001824 */
[C---:B------:R-:W-:Y:S08]  /*2590*/  HMMA.16816.F32 R40, R164.reuse, R168, R40 ;  /* 0x000000a8a428723c */ /* 0x040ff00000001828 */
[-C--:B------:R-:W-:Y:S08]  /*25a0*/  HMMA.16816.F32 R44, R164, R170.reuse, R44 ;  /* 0x000000aaa42c723c */ /* 0x080ff0000000182c */
[C---:B------:R-:W-:Y:S08]  /*25b0*/  HMMA.16816.F32 R48, R156.reuse, R170, R48 ;  /* 0x000000aa9c30723c */ /* 0x040ff00000001830 */
[-C--:B----4-:R-:W-:Y:S08]  /*25c0*/  HMMA.16816.F32 R52, R156, R172.reuse, R52 ;  /* 0x000000ac9c34723c */ /* 0x090ff00000001834 */
        /* <DEDUP_REMOVED lines=45> */
[----:B------:R-:W-:Y:S05]  /*28a0*/  @!P1 ISETP.GE.AND P4, PT, R0, R13, PT ;  /* 0x0000000d0000920c */ /* 0x000fea0003f86270 */
[----:B------:R1:W2:Y:S01]  /*28b0*/  MUFU.TANH R226, R8 ;  /* 0x0000000800e27308 */ /* 0x0002a20000002400 */
[----:B---3--:R-:W-:Y:S02]  /*28c0*/  @!P1 VIADDMNMX R12, R190, -R2, UR36, PT ;  /* 0x00000024be0c9e46 */ /* 0x008fe4000b800902 */
[----:B------:R-:W-:Y:S02]  /*28d0*/  MOV R2, R172 ;  /* 0x000000ac00027202 */ /* 0x000fe40000000f00 */
[----:B------:R-:W-:Y:S05]  /*28e0*/  @!P1 FSEL R2, R172, -INF , !P4 ;  /* 0xff800000ac029808 */ /* 0x000fea0006000000 */
[----:B------:R3:W-:Y:S01]  /*28f0*/  MUFU.TANH R94, R16 ;  /* 0x00000010005e7308 */ /* 0x0007e20000002400 */
[-C--:B------:R-:W-:Y:S01]  /*2900*/  @!P1 ISETP.GE.AND P5, PT, R0, R12.reuse, PT ;  /* 0x0000000c0000920c */ /* 0x080fe20003fa6270 */
[-C--:B------:R-:W-:Y:S03]  /*2910*/  HMMA.16816.F32 R20, R148, R4.reuse, R20 ;  /* 0x000000049414723c */ /* 0x080fe60000001814 */
[--C-:B------:R-:W-:Y:S05]  /*2920*/  FFMA.FTZ R9, R2, UR16, -R11.reuse ;  /* 0x0000001002097c23 */ /* 0x100fea000801080b */
        /* <DEDUP_REMOVED lines=16> */
[--C-:B------:R-:W-:Y:S01]  /*2a30*/  FFMA.FTZ R2, R3, UR16, -R11.reuse ;  /* 0x0000001003027c23 */ /* 0x100fe2000801080b */
[----:B------:R-:W-:Y:S01]  /*2a40*/  @!P1 FSEL R8, R68, -INF , !P4 ;  /* 0xff80000044089808 */ /* 0x000fe20006000000 */
[----:B------:R-:W-:Y:S01]  /*2a50*/  FFMA.FTZ R3, R5, UR16, -R10 ;  /* 0x0000001005037c23 */ /* 0x000fe2000801080a */
[----:B---3--:R-:W-:Y:S01]  /*2a60*/  @!P1 VIMNMX R9, PT, PT, R190, UR36, PT ;  /* 0x00000024be099c48 */ /* 0x008fe2000bfe0100 */
[----:B------:R-:W-:Y:S05]  /*2a70*/  IMAD.MOV.U32 R5, RZ, RZ, R242 ;  /* 0x000000ffff057224 */ /* 0x000fea00078e00f2 */
[----:B------:R3:W-:Y:S01]  /*2a80*/  MUFU.EX2 R100, R2 ;  /* 0x0000000200647308 */ /* 0x0007e20000000800 */
[----:B------:R-:W-:Y:S01]  /*2a90*/  IMAD.MOV.U32 R16, RZ, RZ, R222 ;  /* 0x000000ffff107224 */ /* 0x000fe200078e00de */
[----:B------:R-:W-:Y:S01]  /*2aa0*/  @!P1 ISETP.GE.AND P6, PT, R4, R9, PT ;  /* 0x000000090400920c */ /* 0x000fe20003fc6270 */
[----:B------:R-:W-:Y:S07]  /*2ab0*/  FMUL.FTZ R29, R29, UR17 ;  /* 0x000000111d1d7c20 */ /* 0x000fee0008410000 */
[----:B------:R-:W-:Y:S01]  /*2ac0*/  MUFU.EX2 R70, R3 ;  /* 0x0000000300467308 */ /* 0x000fe20000000800 */
[----:B------:R-:W-:Y:S01]  /*2ad0*/  FMUL.FTZ R30, R30, UR17 ;  /* 0x000000111e1e7c20 */ /* 0x000fe20008410000 */
        /* <DEDUP_REMOVED lines=10> */
[----:B------:R-:W-:Y:S01]  /*2b80*/  MUFU.TANH R179, R35 ;  /* 0x0000002300b37308 */ /* 0x000fe20000002400 */
[----:B------:R-:W-:Y:S01]  /*2b90*/  FMUL.FTZ R23, R23, UR17 ;  /* 0x0000001117177c20 */ /* 0x000fe20008410000 */
[----:B------:R-:W-:Y:S01]  /*2ba0*/  FMUL.FTZ R24, R24, UR17 ;  /* 0x0000001118187c20 */ /* 0x000fe20008410000 */
[----:B------:R-:W-:Y:S01]  /*2bb0*/  FMUL.FTZ R25, R25, UR17 ;  /* 0x0000001119197c20 */ /* 0x000fe20008410000 */
[----:B------:R-:W-:Y:S01]  /*2bc0*/  FMUL.FTZ R27, R27, UR17 ;  /* 0x000000111b1b7c20 */ /* 0x000fe20008410000 */
[----:B------:R-:W-:Y:S01]  /*2bd0*/  FMUL.FTZ R28, R28, UR17 ;  /* 0x000000111c1c7c20 */ /* 0x000fe20008410000 */
[----:B------:R-:W-:Y:S01]  /*2be0*/  FMUL.FTZ R26, R26, UR17 ;  /* 0x000000111a1a7c20 */ /* 0x000fe20008410000 */
[----:B------:R-:W-:Y:S03]  /*2bf0*/  FMUL.FTZ R31, R31, UR17 ;  /* 0x000000111f1f7c20 */ /* 0x000fe60008410000 */
[----:B------:R1:W-:Y:S10]  /*2c00*/  MUFU.TANH R201, R19 ;  /* 0x0000001300c97308 */ /* 0x0003f40000002400 */
        /* <DEDUP_REMOVED lines=13> */
[----:B------:R-:W-:Y:S01]  /*2ce0*/  MUFU.TANH R87, R33 ;  /* 0x0000002100577308 */ /* 0x000fe20000002400 */
        /* <DEDUP_REMOVED lines=13> */
[----:B------:R-:W-:Y:S07]  /*2dc0*/  MOV R14, R225 ;  /* 0x000000e1000e7202 */ /* 0x000fee0000000f00 */
[----:B------:R4:W1:Y:S01]  /*2dd0*/  MUFU.TANH R190, R34 ;  /* 0x0000002200be7308 */ /* 0x0008620000002400 */
        /* <DEDUP_REMOVED lines=9> */
[----:B------:R2:W3:Y:S01]  /*2e70*/  MUFU.EX2 R142, R14 ;  /* 0x0000000e008e7308 */ /* 0x0004e20000000800 */
[--C-:B------:R-:W-:Y:S01]  /*2e80*/  FFMA.FTZ R5, R5, UR16, -R2.reuse ;  /* 0x0000001005057c23 */ /* 0x100fe20008010802 */
[----:B------:R-:W-:Y:S01]  /*2e90*/  FFMA.FTZ R4, R4, UR16, -R2 ;  /* 0x0000001004047c23 */ /* 0x000fe20008010802 */
[C---:B------:R-:W-:Y:S07]  /*2ea0*/  @!P1 ISETP.GE.AND P4, PT, R15.reuse, R9, PT ;  /* 0x000000090f00920c */ /* 0x040fee0003f86270 */
[----:B------:R-:W1:Y:S01]  /*2eb0*/  MUFU.EX2 R140, R5 ;  /* 0x00000005008c7308 */ /* 0x000e620000000800 */
[C---:B------:R-:W-:Y:S02]  /*2ec0*/  @!P1 ISETP.GE.AND P5, PT, R15.reuse, R3, PT ;  /* 0x000000030f00920c */ /* 0x040fe40003fa6270 */
[----:B------:R-:W-:Y:S07]  /*2ed0*/  @!P1 FSEL R16, R222, -INF , !P4 ;  /* 0xff800000de109808 */ /* 0x000fee0006000000 */
[----:B------:R1:W1:Y:S01]  /*2ee0*/  MUFU.EX2 R141, R4 ;  /* 0x00000004008d7308 */ /* 0x0002620000000800 */
[----:B------:R-:W-:Y:S02]  /*2ef0*/  @!P1 FSEL R18, R240, -INF , !P5 ;  /* 0xff800000f0129808 */ /* 0x000fe40006800000 */
[-C--:B------:R-:W-:Y:S01]  /*2f00*/  @!P1 ISETP.GE.AND P5, PT, R15, R12.reuse, PT ;  /* 0x0000000c0f00920c */ /* 0x080fe20003fa6270 */
[--C-:B------:R-:W-:Y:S01]  /*2f10*/  FFMA.FTZ R20, R16, UR16, -R8.reuse ;  /* 0x0000001010147c23 */ /* 0x100fe20008010808 */
[----:B--2---:R-:W-:Y:S01]  /*2f20*/  @!P1 IADD3 R14, PT, PT, R0, 0x9, RZ ;  /* 0x00000009000e9810 */ /* 0x004fe20007ffe0ff */
[----:B---3--:R-:W-:Y:S01]  /*2f30*/  STL [R1+0x1c], R142 ;  /* 0x00001c8e01007387 */ /* 0x008fe20000100800 */
[----:B----4-:R-:W-:Y:S03]  /*2f40*/  MOV R34, 0x10 ;  /* 0x0000001000227802 */ /* 0x010fe60000000f00 */
[----:B------:R-:W2:Y:S01]  /*2f50*/  MUFU.EX2 R82, R20 ;  /* 0x0000001400527308 */ /* 0x000ea20000000800 */
[C---:B------:R-:W-:Y:S01]  /*2f60*/  @!P1 ISETP.GE.AND P6, PT, R14.reuse, R9, PT ;  /* 0x000000090e00920c */ /* 0x040fe20003fc6270 */
[----:B-1----:R-:W-:Y:S01]  /*2f70*/  STL [R1+0x38], R140 ;  /* 0x0000388c01007387 */ /* 0x002fe20000100800 */
[----:B------:R-:W-:Y:S02]  /*2f80*/  @!P1 ISETP.GE.AND P4, PT, R14, R3, PT ;  /* 0x000000030e00920c */ /* 0x000fe40003f86270 */
[----:B------:R-:W-:Y:S01]  /*2f90*/  @!P1 FSEL R17, R221, -INF , !P6 ;  /* 0xff800000dd119808 */ /* 0x000fe20007000000 */
[----:B------:R-:W1:Y:S01]  /*2fa0*/  LDSM.16.M88.4 R4, [R181+0xd000] ;  /* 0x00d00000b504783b */ /* 0x000e620000000200 */
        /* <DEDUP_REMOVED lines=8> */
[----:B------:R-:W-:Y:S01]  /*3030*/  STL [R1+0x34], R141 ;  /* 0x0000348d01007387 */ /* 0x000fe20000100800 */
[----:B------:R-:W-:Y:S07]  /*3040*/  SEL R34, R34, 0xfffffff0, !P2 ;  /* 0xfffffff022227807 */ /* 0x000fee0005000000 */
        /* <DEDUP_REMOVED lines=10> */
[-C--:B------:R-:W-:Y:S01]  /*30f0*/  @!P1 ISETP.GE.AND P4, PT, R14, R12.reuse, PT ;  /* 0x0000000c0e00920c */ /* 0x080fe20003f86270 */
        /* <DEDUP_REMOVED lines=10> */
[----:B------:R-:W-:Y:S02]  /*31a0*/  MOV R16, R93 ;  /* 0x0000005d00107202 */ /* 0x000fe40000000f00 */
[----:B------:R-:W-:Y:S01]  /*31b0*/  LEA R155, R21, UR4, 0x1 ;  /* 0x00000004159b7c11 */ /* 0x000fe2000f8e08ff */
[C---:B------:R-:W-:Y:S04]  /*31c0*/  HMMA.16816.F32 R40, R132.reuse, R4, R40 ;  /* 0x000000048428723c */ /* 0x040fe80000001828 */
[C---:B------:R-:W-:Y:S01]  /*31d0*/  @!P1 VIADD R5, R0.reuse, 0x10 ;  /* 0x0000001000059836 */ /* 0x040fe20000000000 */
[----:B------:R-:W-:Y:S01]  /*31e0*/  @!P1 FSEL R16, R93, -INF , !P6 ;  /* 0xff8000005d109808 */ /* 0x000fe20007000000 */
[----:B------:R-:W-:Y:S01]  /*31f0*/  IMAD.IADD R162, R155, 0x1, R34 ;  /* 0x000000019ba27824 */ /* 0x000fe200078e0222 */
        /* <DEDUP_REMOVED lines=19> */
[CC--:B------:R-:W-:Y:S07]  /*3330*/  @!P1 ISETP.GE.AND P4, PT, R5.reuse, R9.reuse, PT ;  /* 0x000000090500920c */ /* 0x0c0fee0003f86270 */
[----:B------:R3:W-:Y:S01]  /*3340*/  MUFU.EX2 R95, R14 ;  /* 0x0000000e005f7308 */ /* 0x0007e20000000800 */
[----:B-1----:R-:W-:Y:S01]  /*3350*/  IMAD.MOV.U32 R16, RZ, RZ, R198 ;  /* 0x000000ffff107224 */ /* 0x002fe200078e00c6 */
[----:B------:R-:W-:Y:S01]  /*3360*/  @!P1 FSEL R16, R198, -INF , !P5 ;  /* 0xff800000c6109808 */ /* 0x000fe20006800000 */
[----:B------:R-:W-:Y:S01]  /*3370*/  FMUL.FTZ R38, R38, UR17 ;  /* 0x0000001126267c20 */ /* 0x000fe20008410000 */
[----:B------:R-:W-:Y:S06]  /*3380*/  @!P1 ISETP.GE.AND P6, PT, R4, R9, PT ;  /* 0x000000090400920c */ /* 0x000fec0003fc6270 */
[----:B------:R-:W-:Y:S01]  /*3390*/  MUFU.TANH R84, R36 ;  /* 0x0000002400547308 */ /* 0x000fe20000002400 */
[----:B------:R-:W-:Y:S01]  /*33a0*/  @!P1 ISETP.GE.AND P5, PT, R5, R3, PT ;  /* 0x000000030500920c */ /* 0x000fe20003fa6270 */
        /* <DEDUP_REMOVED lines=37> */
[--C-:B------:R-:W-:Y:S09]  /*3600*/  FFMA.FTZ R14, R14, UR16, -R8.reuse ;  /* 0x000000100e0e7c23 */ /* 0x100ff20008010808 */
[----:B------:R3:W-:Y:S10]  /*3610*/  MUFU.EX2 R78, R4 ;  /* 0x00000004004e7308 */ /* 0x0007f40000000800 */
[----:B------:R4:W4:Y:S10]  /*3620*/  MUFU.EX2 R137, R14 ;  /* 0x0000000e00897308 */ /* 0x0009340000000800 */
[----:B------:R-:W-:Y:S01]  /*3630*/  MUFU.TANH R174, R39 ;  /* 0x0000002700ae7308 */ /* 0x000fe20000002400 */
[C---:B-1----:R-:W-:Y:S01]  /*3640*/  @!P1 VIADD R15, R0.reuse, 0x18 ;  /* 0x00000018000f9836 */ /* 0x042fe20000000000 */
[----:B--2---:R-:W-:Y:S04]  /*3650*/  STL [R1+0x4], R136 ;  /* 0x0000048801007387 */ /* 0x004fe80000100800 */
[C---:B------:R-:W-:Y:S01]  /*3660*/  @!P1 ISETP.GE.AND P4, PT, R15.reuse, R9, PT ;  /* 0x000000090f00920c */ /* 0x040fe20003f86270 */
[----:B---3--:R-:W1:Y:S01]  /*3670*/  LDSM.16.M88.4 R4, [R181+0xd800] ;  /* 0x00d80000b504783b */ /* 0x008e620000000200 */
[----:B------:R-:W-:Y:S02]  /*3680*/  @!P1 ISETP.GE.AND P5, PT, R15, R3, PT ;  /* 0x000000030f00920c */ /* 0x000fe40003fa6270 */
[----:B------:R-:W2:Y:S01]  /*3690*/  MUFU.TANH R80, R48 ;  /* 0x0000003000507308 */ /* 0x000ea20000002400 */
[----:B----4-:R-:W-:Y:S02]  /*36a0*/  @!P1 IADD3 R14, PT, PT, R0, 0x19, RZ ;  /* 0x00000019000e9810 */ /* 0x010fe40007ffe0ff */
[----:B------:R-:W-:Y:S02]  /*36b0*/  @!P1 FSEL R16, R208, -INF , !P4 ;  /* 0xff800000d0109808 */ /* 0x000fe40006000000 */
[C---:B------:R-:W-:Y:S01]  /*36c0*/  @!P1 ISETP.GE.AND P6, PT, R14.reuse, R9, PT ;  /* 0x000000090e00920c */ /* 0x040fe20003fc6270 */
[----:B------:R-:W-:Y:S01]  /*36d0*/  STL [R1], R137 ;  /* 0x0000008901007387 */ /* 0x000fe20000100800 */
[----:B------:R-:W-:Y:S01]  /*36e0*/  @!P1 ISETP.GE.AND P4, PT, R14, R3, PT ;  /* 0x000000030e00920c */ /* 0x000fe20003f86270 */
[--C-:B------:R-:W-:Y:S01]  /*36f0*/  FFMA.FTZ R20, R16, UR16, -R8.reuse ;  /* 0x0000001010147c23 */ /* 0x100fe20008010808 */
[----:B------:R-:W-:Y:S01]  /*3700*/  @!P1 FSEL R17, R207, -INF , !P6 ;  /* 0xff800000cf119808 */ /* 0x000fe20007000000 */
[----:B------:R-:W-:Y:S01]  /*3710*/  STL [R1+0x28], R77 ;  /* 0x0000284d01007387 */ /* 0x000fe20000100800 */
[----:B------:R-:W-:Y:S01]  /*3720*/  @!P1 FSEL R18, R228, -INF , !P5 ;  /* 0xff800000e4129808 */ /* 0x000fe20006800000 */
[----:B------:R-:W3:Y:S01]  /*3730*/  MUFU.TANH R167, R51 ;  /* 0x0000003300a77308 */ /* 0x000ee20000002400 */
[----:B------:R-:W-:Y:S01]  /*3740*/  @!P1 FSEL R19, R227, -INF , !P4 ;  /* 0xff800000e3139808 */ /* 0x000fe20006000000 */
[----:B------:R-:W-:Y:S01]  /*3750*/  FFMA.FTZ R16, R17, UR16, -R8 ;  /* 0x0000001011107c23 */ /* 0x000fe20008010808 */
[----:B------:R-:W-:Y:S01]  /*3760*/  STL [R1+0x24], R78 ;  /* 0x0000244e01007387 */ /* 0x000fe20000100800 */
[----:B------:R-:W-:Y:S01]  /*3770*/  FFMA.FTZ R17, R18, UR16, -R2 ;  /* 0x0000001012117c23 */ /* 0x000fe20008010802 */
[C---:B------:R-:W-:Y:S02]  /*3780*/  @!P1 ISETP.GE.AND P5, PT, R15.reuse, R12, PT ;  /* 0x0000000c0f00920c */ /* 0x040fe40003fa6270 */
[-C--:B------:R-:W-:Y:S03]  /*3790*/  @!P1 ISETP.GE.AND P4, PT, R15, R13.reuse, PT ;  /* 0x0000000d0f00920c */ /* 0x080fe60003f86270 */
[----:B------:R4:W-:Y:S01]  /*37a0*/  MUFU.EX2 R249, R16 ;  /* 0x0000001000f97308 */ /* 0x0009e20000000800 */
[----:B------:R-:W-:Y:S02]  /*37b0*/  @!P1 ISETP.GE.AND P6, PT, R14, R13, PT ;  /* 0x0000000d0e00920c */ /* 0x000fe40003fc6270 */
[----:B------:R-:W-:Y:S07]  /*37c0*/  MOV R15, R190 ;  /* 0x000000be000f7202 */ /* 0x000fee0000000f00 */
[----:B------:R-:W1:Y:S01]  /*37d0*/  MUFU.EX2 R71, R17 ;  /* 0x0000001100477308 */ /* 0x000e620000000800 */
[----:B------:R-:W-:Y:S02]  /*37e0*/  @!P1 FSEL R15, R190, -INF , !P5 ;  /* 0xff800000be0f9808 */ /* 0x000fe40006800000 */
[----:B--2---:R-:W-:Y:S07]  /*37f0*/  MOV R21, R80 ;  /* 0x0000005000157202 */ /* 0x004fee0000000f00 */
[----:B------:R-:W-:Y:S01]  /*3800*/  MUFU.TANH R79, R49 ;  /* 0x00000031004f7308 */ /* 0x000fe20000002400 */
[----:B------:R-:W-:Y:S01]  /*3810*/  FFMA.FTZ R15, R15, UR16, -R10 ;  /* 0x000000100f0f7c23 */ /* 0x000fe2000801080a */
[----:B---3--:R-:W-:Y:S01]  /*3820*/  MOV R27, R167 ;  /* 0x000000a7001b7202 */ /* 0x008fe20000000f00 */
[----:B----4-:R-:W-:Y:S01]  /*3830*/  FFMA.FTZ R16, R19, UR16, -R2 ;  /* 0x0000001013107c23 */ /* 0x010fe20008010802 */
[----:B------:R-:W-:Y:S06]  /*3840*/  MOV R19, R171 ;  /* 0x000000ab00137202 */ /* 0x000fec0000000f00 */
[----:B------:R2:W-:Y:S01]  /*3850*/  MUFU.EX2 R224, R15 ;  /* 0x0000000f00e07308 */ /* 0x0005e20000000800 */
[-C--:B-1----:R-:W-:Y:S01]  /*3860*/  HMMA.16816.F32 R52, R148, R4.reuse, R52 ;  /* 0x000000049434723c */ /* 0x082fe20000001834 */
[----:B------:R-:W-:Y:S08]  /*3870*/  STL [R1+0x18], R71 ;  /* 0x0000184701007387 */ /* 0x000ff00000100800 */
[----:B------:R-:W1:Y:S01]  /*3880*/  MUFU.EX2 R72, R16 ;  /* 0x0000001000487308 */ /* 0x000e620000000800 */
[----:B------:R-:W-:Y:S02]  /*3890*/  MOV R17, R87 ;  /* 0x0000005700117202 */ /* 0x000fe40000000f00 */
[----:B------:R-:W-:Y:S07]  /*38a0*/  @!P1 FSEL R17, R87, -INF , !P6 ;  /* 0xff80000057119808 */ /* 0x000fee0007000000 */
[----:B------:R-:W3:Y:S01]  /*38b0*/  MUFU.TANH R204, R40 ;  /* 0x0000002800cc7308 */ /* 0x000ee20000002400 */
[C---:B------:R-:W-:Y:S04]  /*38c0*/  HMMA.16816.F32 R56, R132.reuse, R4, R56 ;  /* 0x000000048438723c */ /* 0x040fe80000001838 */
[C---:B--2---:R-:W-:Y:S01]  /*38d0*/  @!P1 VIADD R15, R0.reuse, 0x20 ;  /* 0x00000020000f9836 */ /* 0x044fe20000000000 */
[C---:B------:R-:W-:Y:S04]  /*38e0*/  @!P1 IADD3 R4, PT, PT, R0.reuse, 0x28, RZ ;  /* 0x0000002800049810 */ /* 0x040fe80007ffe0ff */
[----:B------:R-:W-:Y:S01]  /*38f0*/  MUFU.TANH R203, R41 ;  /* 0x0000002900cb7308 */ /* 0x000fe20000002400 */
[----:B------:R-:W-:Y:S01]  /*3900*/  @!P1 IADD3 R5, PT, PT, R0, 0x29, RZ ;  /* 0x0000002900059810 */ /* 0x000fe20007ffe0ff */
[-C--:B------:R-:W-:Y:S01]  /*3910*/  HMMA.16816.F32 R60, R132, R6.reuse, R60 ;  /* 0x00000006843c723c */ /* 0x080fe2000000183c */
[----:B-1----:R-:W-:Y:S02]  /*3920*/  STL [R1+0x14], R72 ;  /* 0x0000144801007387 */ /* 0x002fe40000100800 */
[----:B------:R-:W-:Y:S01]  /*3930*/  IMAD.MOV.U32 R16, RZ, RZ, R88 ;  /* 0x000000ffff107224 */ /* 0x000fe200078e0058 */
[----:B------:R-:W-:Y:S01]  /*3940*/  @!P1 FSEL R16, R88, -INF , !P4 ;  /* 0xff80000058109808 */ /* 0x000fe20006000000 */
[----:B------:R-:W2:Y:S01]  /*3950*/  LDL R35, [R1+0x78] ;  /* 0x0000780001237983 */ /* 0x000ea20000100800 */
[-C--:B------:R-:W-:Y:S01]  /*3960*/  @!P1 ISETP.GE.AND P4, PT, R14, R12.reuse, PT ;  /* 0x0000000c0e00920c */ /* 0x080fe20003f86270 */
[----:B------:R-:W-:Y:S01]  /*3970*/  IMAD.MOV.U32 R14, RZ, RZ, R179 ;  /* 0x000000ffff0e7224 */ /* 0x000fe200078e00b3 */
[----:B------:R-:W-:Y:S01]  /*3980*/  HMMA.16816.F32 R64, R148, R6, R64 ;  /* 0x000000069440723c */ /* 0x000fe20000001840 */
[----:B------:R-:W-:Y:S01]  /*3990*/  MUFU.TANH R219, R42 ;  /* 0x0000002a00db7308 */ /* 0x000fe20000002400 */
[----:B------:R-:W-:Y:S02]  /*39a0*/  MOV R149, 0x40 ;  /* 0x0000004000957802 */ /* 0x000fe40000000f00 */
[--C-:B------:R-:W-:Y:S01]  /*39b0*/  FFMA.FTZ R18, R16, UR16, -R11.reuse ;  /* 0x0000001010127c23 */ /* 0x100fe2000801080b */
[--C-:B------:R-:W-:Y:S01]  /*39c0*/  FFMA.FTZ R16, R17, UR16, -R11.reuse ;  /* 0x0000001011107c23 */ /* 0x100fe2000801080b */
[----:B------:R-:W-:Y:S01]  /*39d0*/  @!P1 FSEL R14, R179, -INF , !P4 ;  /* 0xff800000b30e9808 */ /* 0x000fe20006000000 */
[----:B------:R-:W-:Y:S01]  /*39e0*/  FMUL.FTZ R54, R54, UR17 ;  /* 0x0000001136367c20 */ /* 0x000fe20008410000 */
[----:B------:R-:W-:Y:S03]  /*39f0*/  IADD3 R17, PT, PT, R155, 0x1c000, RZ ;  /* 0x0001c0009b117810 */ /* 0x000fe60007ffe0ff */
[----:B------:R1:W-:Y:S01]  /*3a00*/  MUFU.EX2 R89, R16 ;  /* 0x0000001000597308 */ /* 0x0003e20000000800 */
[----:B------:R-:W-:Y:S01]  /*3a10*/  @!P1 ISETP.GE.AND P4, PT, R15, R13, PT ;  /* 0x0000000d0f00920c */ /* 0x000fe20003f86270 */
[----:B------:R-:W-:Y:S01]  /*3a20*/  FMUL.FTZ R52, R52, UR17 ;  /* 0x0000001134347c20 */ /* 0x000fe20008410000 */
[----:B------:R-:W-:Y:S07]  /*3a30*/  @P0 IADD3 R157, PT, PT, R17, -0x40, RZ ;  /* 0xffffffc0119d0810 */ /* 0x000fee0007ffe0ff */
[----:B------:R4:W2:Y:S01]  /*3a40*/  MUFU.EX2 R90, R18 ;  /* 0x00000012005a7308 */ /* 0x0008a20000000800 */
[----:B------:R-:W-:Y:S01]  /*3a50*/  IMAD.MOV.U32 R17, RZ, RZ, R84 ;  /* 0x000000ffff117224 */ /* 0x000fe200078e0054 */
[-C--:B------:R-:W-:Y:S01]  /*3a60*/  @!P1 ISETP.GE.AND P6, PT, R15, R12.reuse, PT ;  /* 0x0000000c0f00920c */ /* 0x080fe20003fc6270 */
[----:B------:R-:W-:Y:S01]  /*3a70*/  FMUL.FTZ R53, R53, UR17 ;  /* 0x0000001135357c20 */ /* 0x000fe20008410000 */
[----:B------:R-:W-:Y:S06]  /*3a80*/  @!P1 FSEL R17, R84, -INF , !P4 ;  /* 0xff80000054119808 */ /* 0x000fec0006000000 */
[----:B------:R-:W3:Y:S01]  /*3a90*/  MUFU.TANH R217, R43 ;  /* 0x0000002b00d97308 */ /* 0x000ee20000002400 */
[----:B------:R-:W-:Y:S01]  /*3aa0*/  @!P1 FSEL R19, R171, -INF , !P6 ;  /* 0xff800000ab139808 */ /* 0x000fe20007000000 */
[----:B------:R-:W-:Y:S01]  /*3ab0*/  FMUL.FTZ R55, R55, UR17 ;  /* 0x0000001137377c20 */ /* 0x000fe20008410000 */
[----:B------:R-:W-:Y:S01]  /*3ac0*/  @!P1 ISETP.GE.AND P6, PT, R15, R3, PT ;  /* 0x000000030f00920c */ /* 0x000fe20003fc6270 */
[----:B------:R-:W-:Y:S01]  /*3ad0*/  FMUL.FTZ R57, R57, UR17 ;  /* 0x0000001139397c20 */ /* 0x000fe20008410000 */
[--C-:B-1----:R-:W-:Y:S01]  /*3ae0*/  FFMA.FTZ R16, R14, UR16, -R10.reuse ;  /* 0x000000100e107c23 */ /* 0x102fe2000801080a */
[----:B------:R-:W-:Y:S01]  /*3af0*/  @!P1 IADD3 R14, PT, PT, R0, 0x21, RZ ;  /* 0x00000021000e9810 */ /* 0x000fe20007ffe0ff */
[----:B------:R-:W-:Y:S03]  /*3b00*/  FMUL.FTZ R56, R56, UR17 ;  /* 0x0000001138387c20 */ /* 0x000fe60008410000 */
[----:B------:R-:W1:Y:S01]  /*3b10*/  MUFU.TANH R197, R44 ;  /* 0x0000002c00c57308 */ /* 0x000e620000002400 */
[----:B----4-:R-:W-:Y:S01]  /*3b20*/  MOV R18, R83 ;  /* 0x0000005300127202 */ /* 0x010fe20000000f00 */
[----:B------:R-:W-:Y:S01]  /*3b30*/  FMUL.FTZ R60, R60, UR17 ;  /* 0x000000113c3c7c20 */ /* 0x000fe20008410000 */
[C---:B------:R-:W-:Y:S01]  /*3b40*/  @!P1 ISETP.GE.AND P5, PT, R14.reuse, R13, PT ;  /* 0x0000000d0e00920c */ /* 0x040fe20003fa6270 */
[----:B------:R-:W-:Y:S01]  /*3b50*/  FMUL.FTZ R59, R59, UR17 ;  /* 0x000000113b3b7c20 */ /* 0x000fe20008410000 */
[----:B------:R-:W-:Y:S01]  /*3b60*/  @!P1 ISETP.GE.AND P4, PT, R14, R12, PT ;  /* 0x0000000c0e00920c */ /* 0x000fe20003f86270 */
[----:B------:R-:W-:Y:S01]  /*3b70*/  FMUL.FTZ R58, R58, UR17 ;  /* 0x000000113a3a7c20 */ /* 0x000fe20008410000 */
[----:B------:R-:W-:Y:S03]  /*3b80*/  @!P1 FSEL R18, R83, -INF , !P5 ;  /* 0xff80000053129808 */ /* 0x000fe60006800000 */
[----:B------:R4:W2:Y:S01]  /*3b90*/  MUFU.EX2 R223, R16 ;  /* 0x0000001000df7308 */ /* 0x0008a20000000800 */
[----:B------:R-:W-:Y:S01]  /*3ba0*/  @!P1 ISETP.GE.AND P5, PT, R15, R9, PT ;  /* 0x000000090f00920c */ /* 0x000fe20003fa6270 */
[----:B------:R-:W-:Y:S01]  /*3bb0*/  FFMA.FTZ R15, R17, UR16, -R11 ;  /* 0x00000010110f7c23 */ /* 0x000fe2000801080b */
[----:B---3--:R-:W-:Y:S07]  /*3bc0*/  MOV R31, R204 ;  /* 0x000000cc001f7202 */ /* 0x008fee0000000f00 */
[----:B------:R-:W3:Y:S01]  /*3bd0*/  MUFU.TANH R195, R45 ;  /* 0x0000002d00c37308 */ /* 0x000ee20000002400 */
[----:B------:R-:W-:Y:S01]  /*3be0*/  @!P1 FSEL R31, R204, -INF , !P5 ;  /* 0xff800000cc1f9808 */ /* 0x000fe20006800000 */
[----:B------:R-:W-:Y:S01]  /*3bf0*/  IMAD.MOV.U32 R26, RZ, RZ, R217 ;  /* 0x000000ffff1a7224 */ /* 0x000fe200078e00d9 */
[----:B------:R-:W-:Y:S01]  /*3c00*/  @!P1 ISETP.GE.AND P5, PT, R14, R3, PT ;  /* 0x000000030e00920c */ /* 0x000fe20003fa6270 */
[----:B------:R-:W-:Y:S01]  /*3c10*/  FFMA.FTZ R17, R19, UR16, -R10 ;  /* 0x0000001013117c23 */ /* 0x000fe2000801080a */
[----:B------:R-:W-:Y:S01]  /*3c20*/  FFMA.FTZ R18, R18, UR16, -R11 ;  /* 0x0000001012127c23 */ /* 0x000fe2000801080b */
[----:B-1----:R-:W-:Y:S01]  /*3c30*/  MOV R23, R197 ;  /* 0x000000c500177202 */ /* 0x002fe20000000f00 */
[----:B------:R-:W-:Y:S03]  /*3c40*/  FMUL.FTZ R61, R61, UR17 ;  /* 0x000000113d3d7c20 */ /* 0x000fe60008410000 */
[----:B------:R1:W-:Y:S01]  /*3c50*/  MUFU.EX2 R86, R15 ;  /* 0x0000000f00567308 */ /* 0x0003e20000000800 */
[----:B------:R-:W-:Y:S01]  /*3c60*/  @!P1 FSEL R26, R217, -INF , !P5 ;  /* 0xff800000d91a9808 */ /* 0x000fe20006800000 */
[----:B----4-:R-:W-:Y:S01]  /*3c70*/  IMAD.MOV.U32 R16, RZ, RZ, R174 ;  /* 0x000000ffff107224 */ /* 0x010fe200078e00ae */
[----:B------:R-:W-:Y:S07]  /*3c80*/  @!P1 FSEL R16, R174, -INF , !P4 ;  /* 0xff800000ae109808 */ /* 0x000fee0006000000 */
[----:B------:R-:W4:Y:S01]  /*3c90*/  MUFU.TANH R211, R46 ;  /* 0x0000002e00d37308 */ /* 0x000f220000002400 */
[----:B------:R-:W-:Y:S01]  /*3ca0*/  @!P1 ISETP.GE.AND P4, PT, R14, R9, PT ;  /* 0x000000090e00920c */ /* 0x000fe20003f86270 */
[----:B------:R-:W-:Y:S01]  /*3cb0*/  IMAD.MOV.U32 R14, RZ, RZ, R203 ;  /* 0x000000ffff0e7224 */ /* 0x000fe200078e00cb */
[----:B------:R-:W-:Y:S01]  /*3cc0*/  @!P1 ISETP.GE.AND P5, PT, R4, R3, PT ;  /* 0x000000030400920c */ /* 0x000fe20003fa6270 */
[----:B------:R-:W-:Y:S01]  /*3cd0*/  FFMA.FTZ R16, R16, UR16, -R10 ;  /* 0x0000001010107c23 */ /* 0x000fe2000801080a */
[----:B------:R-:W-:Y:S01]  /*3ce0*/  @!P1 FSEL R14, R203, -INF , !P4 ;  /* 0xff800000cb0e9808 */ /* 0x000fe20006000000 */
[----:B------:R-:W-:Y:S01]  /*3cf0*/  FMUL.FTZ R63, R63, UR17 ;  /* 0x000000113f3f7c20 */ /* 0x000fe20008410000 */
[----:B------:R-:W-:Y:S03]  /*3d00*/  @!P1 ISETP.GE.AND P4, PT, R4, R9, PT ;  /* 0x000000090400920c */ /* 0x000fe60003f86270 */
[----:B------:R-:W4:Y:S01]  /*3d10*/  MUFU.TANH R210, R47 ;  /* 0x0000002f00d27308 */ /* 0x000f220000002400 */
[----:B---3--:R-:W-:Y:S01]  /*3d20*/  MOV R28, R195 ;  /* 0x000000c3001c7202 */ /* 0x008fe20000000f00 */
[----:B------:R-:W-:Y:S01]  /*3d30*/  FMUL.FTZ R62, R62, UR17 ;  /* 0x000000113e3e7c20 */ /* 0x000fe20008410000 */
[----:B-1----:R-:W-:Y:S01]  /*3d40*/  MOV R15, R219 ;  /* 0x000000db000f7202 */ /* 0x002fe20000000f00 */
[----:B------:R-:W-:Y:S01]  /*3d50*/  FMUL.FTZ R64, R64, UR17 ;  /* 0x0000001140407c20 */ /* 0x000fe20008410000 */
[----:B------:R-:W-:Y:S01]  /*3d60*/  @!P1 FSEL R15, R219, -INF , !P6 ;  /* 0xff800000db0f9808 */ /* 0x000fe20007000000 */
[----:B------:R-:W-:Y:S01]  /*3d70*/  IMAD.IADD R160, R34, 0x1, R157 ;  /* 0x0000000122a07824 */ /* 0x000fe200078e029d */
[----:B------:R-:W-:Y:S03]  /*3d80*/  @!P1 ISETP.GE.AND P6, PT, R5, R9, PT ;  /* 0x000000090500920c */ /* 0x000fe60003fc6270 */
[----:B------:R-:W1:Y:S01]  /*3d90*/  MUFU.TANH R168, R50 ;  /* 0x0000003200a87308 */ /* 0x000e620000002400 */
[----:B------:R-:W-:Y:S01]  /*3da0*/  @!P1 FSEL R23, R197, -INF , !P4 ;  /* 0xff800000c5179808 */ /* 0x000fe20006000000 */
[----:B----4-:R-:W-:Y:S01]  /*3db0*/  IMAD.MOV.U32 R25, RZ, RZ, R211 ;  /* 0x000000ffff197224 */ /* 0x010fe200078e00d3 */
[----:B------:R-:W-:Y:S01]  /*3dc0*/  @!P1 ISETP.GE.AND P4, PT, R4, R13, PT ;  /* 0x0000000d0400920c */ /* 0x000fe20003f86270 */
[----:B------:R-:W-:Y:S01]  /*3dd0*/  FMUL.FTZ R65, R65, UR17 ;  /* 0x0000001141417c20 */ /* 0x000fe20008410000 */
[----:B------:R-:W-:Y:S01]  /*3de0*/  @!P1 FSEL R28, R195, -INF , !P6 ;  /* 0xff800000c31c9808 */ /* 0x000fe20007000000 */
[----:B------:R-:W-:Y:S01]  /*3df0*/  FMUL.FTZ R66, R66, UR17 ;  /* 0x0000001142427c20 */ /* 0x000fe20008410000 */
[----:B------:R-:W-:Y:S03]  /*3e00*/  @!P1 FSEL R21, R80, -INF , !P4 ;  /* 0xff80000050159808 */ /* 0x000fe60006000000 */
[----:B------:R-:W3:Y:S01]  /*3e10*/  MUFU.TANH R166, R54 ;  /* 0x0000003600a67308 */ /* 0x000ee20000002400 */
[-C--:B------:R-:W-:Y:S01]  /*3e20*/  @!P1 ISETP.GE.AND P6, PT, R4, R12.reuse, PT ;  /* 0x0000000c0400920c */ /* 0x080fe20003fc6270 */
[----:B------:R-:W-:Y:S01]  /*3e30*/  @!P1 VIADD R4, R0, 0x30 ;  /* 0x0000003000049836 */ /* 0x000fe20000000000 */
[----:B------:R-:W-:Y:S01]  /*3e40*/  @!P1 FSEL R25, R211, -INF , !P5 ;  /* 0xff800000d3199808 */ /* 0x000fe20006800000 */
[----:B------:R-:W-:Y:S01]  /*3e50*/  FMUL.FTZ R67, R67, UR17 ;  /* 0x0000001143437c20 */ /* 0x000fe20008410000 */
[C---:B------:R-:W-:Y:S02]  /*3e60*/  @!P1 ISETP.GE.AND P5, PT, R5.reuse, R3, PT ;  /* 0x000000030500920c */ /* 0x040fe40003fa6270 */
[----:B------:R-:W-:Y:S03]  /*3e70*/  @!P1 ISETP.GE.AND P4, PT, R5, R12, PT ;  /* 0x0000000c0500920c */ /* 0x000fe60003f86270 */
[----:B------:R4:W2:Y:S01]  /*3e80*/  MUFU.EX2 R250, R20 ;  /* 0x0000001400fa7308 */ /* 0x0008a20000000800 */
[----:B------:R-:W-:Y:S01]  /*3e90*/  MOV R24, R210 ;  /* 0x000000d200187202 */ /* 0x000fe20000000f00 */
[----:B-1----:R-:W-:Y:S01]  /*3ea0*/  IMAD.MOV.U32 R22, RZ, RZ, R168 ;  /* 0x000000ffff167224 */ /* 0x002fe200078e00a8 */
[----:B------:R-:W-:Y:S07]  /*3eb0*/  @!P1 FSEL R24, R210, -INF , !P5 ;  /* 0xff800000d2189808 */ /* 0x000fee0006800000 */
[----:B------:R-:W1:Y:S01]  /*3ec0*/  MUFU.TANH R76, R52 ;  /* 0x00000034004c7308 */ /* 0x000e620000002400 */
[----:B------:R-:W-:Y:S02]  /*3ed0*/  @!P1 FSEL R27, R167, -INF , !P4 ;  /* 0xff800000a71b9808 */ /* 0x000fe40006000000 */
[----:B------:R-:W-:Y:S02]  /*3ee0*/  @!P1 ISETP.GE.AND P5, PT, R5, R13, PT ;  /* 0x0000000d0500920c */ /* 0x000fe40003fa6270 */
[----:B------:R-:W-:Y:S02]  /*3ef0*/  @!P1 ISETP.GE.AND P4, PT, R4, R12, PT ;  /* 0x0000000c0400920c */ /* 0x000fe40003f86270 */
[----:B------:R-:W-:Y:S03]  /*3f00*/  @!P1 IADD3 R5, PT, PT, R0, 0x31, RZ ;  /* 0x0000003100059810 */ /* 0x000fe60007ffe0ff */
[----:B------:R-:W1:Y:S01]  /*3f10*/  MUFU.TANH R75, R53 ;  /* 0x00000035004b7308 */ /* 0x000e620000002400 */
[----:B---3--:R-:W-:Y:S02]  /*3f20*/  MOV R32, R166 ;  /* 0x000000a600207202 */ /* 0x008fe40000000f00 */
[----:B----4-:R-:W-:Y:S02]  /*3f30*/  MOV R20, R79 ;  /* 0x0000004f00147202 */ /* 0x010fe40000000f00 */
[----:B------:R-:W-:Y:S02]  /*3f40*/  @!P1 FSEL R32, R166, -INF , !P4 ;  /* 0xff800000a6209808 */ /* 0x000fe40006000000 */
[----:B------:R-:W-:Y:S03]  /*3f50*/  @!P1 FSEL R20, R79, -INF , !P5 ;  /* 0xff8000004f149808 */ /* 0x000fe60006800000 */
[----:B------:R-:W3:Y:S01]  /*3f60*/  MUFU.TANH R165, R55 ;  /* 0x0000003700a57308 */ /* 0x000ee20000002400 */
[----:B------:R-:W-:Y:S02]  /*3f70*/  @!P1 FSEL R22, R168, -INF , !P6 ;  /* 0xff800000a8169808 */ /* 0x000fe40007000000 */
[-C--:B------:R-:W-:Y:S02]  /*3f80*/  @!P1 ISETP.GE.AND P5, PT, R4, R13.reuse, PT ;  /* 0x0000000d0400920c */ /* 0x080fe40003fa6270 */
[C---:B------:R-:W-:Y:S02]  /*3f90*/  @!P1 ISETP.GE.AND P6, PT, R5.reuse, R13, PT ;  /* 0x0000000d0500920c */ /* 0x040fe40003fc6270 */
[----:B------:R-:W-:Y:S03]  /*3fa0*/  @!P1 ISETP.GE.AND P4, PT, R5, R12, PT ;  /* 0x0000000c0500920c */ /* 0x000fe60003f86270 */
[----:B------:R-:W4:Y:S01]  /*3fb0*/  MUFU.TANH R176, R56 ;  /* 0x0000003800b07308 */ /* 0x000f220000002400 */
[----:B-1----:R-:W-:Y:S01]  /*3fc0*/  MOV R29, R76 ;  /* 0x0000004c001d7202 */ /* 0x002fe20000000f00 */
[----:B------:R-:W-:Y:S01]  /*3fd0*/  IMAD.MOV.U32 R30, RZ, RZ, R75 ;  /* 0x000000ffff1e7224 */ /* 0x000fe200078e004b */
[----:B------:R-:W-:Y:S02]  /*3fe0*/  @!P1 FSEL R29, R76, -INF , !P5 ;  /* 0xff8000004c1d9808 */ /* 0x000fe40006800000 */
[----:B------:R-:W-:Y:S02]  /*3ff0*/  @!P1 FSEL R30, R75, -INF , !P6 ;  /* 0xff8000004b1e9808 */ /* 0x000fe40007000000 */
[C---:B------:R-:W-:Y:S03]  /*4000*/  @!P1 ISETP.GE.AND P5, PT, R4.reuse, R9, PT ;  /* 0x000000090400920c */ /* 0x040fe60003fa6270 */
[----:B------:R-:W1:Y:S01]  /*4010*/  MUFU.TANH R175, R57 ;  /* 0x0000003900af7308 */ /* 0x000e620000002400 */
[----:B------:R-:W-:Y:S02]  /*4020*/  @!P1 ISETP.GE.AND P6, PT, R4, R3, PT ;  /* 0x000000030400920c */ /* 0x000fe40003fc6270 */
[----:B---3--:R-:W-:Y:S02]  /*4030*/  MOV R33, R165 ;  /* 0x000000a500217202 */ /* 0x008fe40000000f00 */
[----:B------:R-:W-:Y:S02]  /*4040*/  @!P1 FSEL R33, R165, -INF , !P4 ;  /* 0xff800000a5219808 */ /* 0x000fe40006000000 */
[C---:B------:R-:W-:Y:S03]  /*4050*/  @!P1 ISETP.GE.AND P4, PT, R5.reuse, R9, PT ;  /* 0x000000090500920c */ /* 0x040fe60003f86270 */
[----:B------:R1:W-:Y:S01]  /*4060*/  MUFU.EX2 R215, R17 ;  /* 0x0000001100d77308 */ /* 0x0003e20000000800 */
[----:B------:R-:W-:Y:S01]  /*4070*/  @!P1 IADD3 R4, PT, PT, R0, 0x38, RZ ;  /* 0x0000003800049810 */ /* 0x000fe20007ffe0ff */
[----:B----4-:R-:W-:Y:S01]  /*4080*/  IMAD.MOV.U32 R19, RZ, RZ, R176 ;  /* 0x000000ffff137224 */ /* 0x010fe200078e00b0 */
[----:B------:R-:W-:Y:S07]  /*4090*/  @!P1 FSEL R19, R176, -INF , !P5 ;  /* 0xff800000b0139808 */ /* 0x000fee0006800000 */
[----:B------:R-:W3:Y:S01]  /*40a0*/  MUFU.TANH R170, R60 ;  /* 0x0000003c00aa7308 */ /* 0x000ee20000002400 */
[----:B------:R-:W-:Y:S01]  /*40b0*/  @!P1 ISETP.GE.AND P5, PT, R5, R3, PT ;  /* 0x000000030500920c */ /* 0x000fe20003fa6270 */
[----:B------:R-:W-:Y:S02]  /*40c0*/  @!P1 VIADD R0, R0, 0x39 ;  /* 0x0000003900009836 */ /* 0x000fe40000000000 */
[----:B------:R-:W-:Y:S01]  /*40d0*/  FFMA.FTZ R5, R31, UR16, -R8 ;  /* 0x000000101f057c23 */ /* 0x000fe20008010808 */
[----:B------:R-:W-:Y:S02]  /*40e0*/  MOV R56, 0x20 ;  /* 0x0000002000387802 */ /* 0x000fe40000000f00 */
[----:B------:R-:W-:Y:S03]  /*40f0*/  SEL R153, R149, 0xffffffc0, !P2 ;  /* 0xffffffc095997807 */ /* 0x000fe60005000000 */
[----:B------:R-:W4:Y:S01]  /*4100*/  MUFU.TANH R205, R59 ;  /* 0x0000003b00cd7308 */ /* 0x000f220000002400 */
[----:B------:R-:W-:Y:S02]  /*4110*/  SEL R173, R56, 0xffffffe0, !P3 ;  /* 0xffffffe038ad7807 */ /* 0x000fe40005800000 */
[----:B-1----:R-:W-:Y:S02]  /*4120*/  MOV R17, R175 ;  /* 0x000000af00117202 */ /* 0x002fe40000000f00 */
[----:B------:R-:W-:Y:S02]  /*4130*/  @!P1 FSEL R17, R175, -INF , !P4 ;  /* 0xff800000af119808 */ /* 0x000fe40006000000 */
[----:B------:R-:W-:Y:S03]  /*4140*/  @!P1 ISETP.GE.AND P4, PT, R4, R9, PT ;  /* 0x000000090400920c */ /* 0x000fe60003f86270 */
[----:B------:R4:W1:Y:S01]  /*4150*/  MUFU.EX2 R85, R18 ;  /* 0x0000001200557308 */ /* 0x0008620000000800 */
[----:B---3--:R-:W-:Y:S01]  /*4160*/  IMAD.MOV.U32 R7, RZ, RZ, R170 ;  /* 0x000000ffff077224 */ /* 0x008fe200078e00aa */
[----:B------:R-:W-:Y:S08]  /*4170*/  @!P1 FSEL R7, R170, -INF , !P4 ;  /* 0xff800000aa079808 */ /* 0x000ff00006000000 */
[----:B------:R3:W-:Y:S01]  /*4180*/  MUFU.EX2 R234, R5 ;  /* 0x0000000500ea7308 */ /* 0x0007e20000000800 */
[----:B------:R-:W-:Y:S09]  /*4190*/  @!P1 ISETP.GE.AND P4, PT, R0, R3, PT ;  /* 0x000000030000920c */ /* 0x000ff20003f86270 */
[----:B------:R-:W1:Y:S01]  /*41a0*/  MUFU.TANH R206, R58 ;  /* 0x0000003a00ce7308 */ /* 0x000e620000002400 */
[----:B----4-:R-:W-:Y:S02]  /*41b0*/  MOV R18, R205 ;  /* 0x000000cd00127202 */ /* 0x010fe40000000f00 */
[----:B------:R-:W-:Y:S07]  /*41c0*/  @!P1 FSEL R18, R205, -INF , !P5 ;  /* 0xff800000cd129808 */ /* 0x000fee0006800000 */
[----:B------:R1:W4:Y:S01]  /*41d0*/  MUFU.EX2 R216, R16 ;  /* 0x0000001000d87308 */ /* 0x0003220000000800 */
[----:B------:R-:W-:Y:S01]  /*41e0*/  @!P1 ISETP.GE.AND P5, PT, R4, R3, PT ;  /* 0x000000030400920c */ /* 0x000fe20003fa6270 */
[----:B------:R-:W-:Y:S01]  /*41f0*/  FFMA.FTZ R3, R14, UR16, -R8 ;  /* 0x000000100e037c23 */ /* 0x000fe20008010808 */
[--C-:B---3--:R-:W-:Y:S07]  /*4200*/  FFMA.FTZ R5, R15, UR16, -R2.reuse ;  /* 0x000000100f057c23 */ /* 0x108fee0008010802 */
[----:B------:R-:W3:Y:S10]  /*4210*/  MUFU.TANH R169, R61 ;  /* 0x0000003d00a97308 */ /* 0x000ef40000002400 */
[----:B------:R4:W-:Y:S01]  /*4220*/  MUFU.EX2 R232, R3 ;  /* 0x0000000300e87308 */ /* 0x0009e20000000800 */
[----:B-1----:R-:W-:Y:S09]  /*4230*/  MOV R16, R206 ;  /* 0x000000ce00107202 */ /* 0x002ff20000000f00 */
[----:B------:R-:W1:Y:S01]  /*4240*/  MUFU.TANH R199, R63 ;  /* 0x0000003f00c77308 */ /* 0x000e620000002400 */
[----:B------:R-:W-:Y:S02]  /*4250*/  @!P1 FSEL R16, R206, -INF , !P6 ;  /* 0xff800000ce109808 */ /* 0x000fe40007000000 */
[----:B------:R-:W-:Y:S02]  /*4260*/  @!P1 ISETP.GE.AND P6, PT, R0, R9, PT ;  /* 0x000000090000920c */ /* 0x000fe40003fc6270 */
[----:B---3--:R-:W-:Y:S05]  /*4270*/  MOV R9, R169 ;  /* 0x000000a900097202 */ /* 0x008fea0000000f00 */
[----:B------:R-:W3:Y:S01]  /*4280*/  MUFU.TANH R200, R62 ;  /* 0x0000003e00c87308 */ /* 0x000ee20000002400 */
[----:B------:R-:W-:Y:S01]  /*4290*/  @!P1 FSEL R9, R169, -INF , !P6 ;  /* 0xff800000a9099808 */ /* 0x000fe20007000000 */
[----:B----4-:R-:W-:Y:S01]  /*42a0*/  FFMA.FTZ R3, R26, UR16, -R2 ;  /* 0x000000101a037c23 */ /* 0x010fe20008010802 */
[C---:B------:R-:W-:Y:S07]  /*42b0*/  @!P1 ISETP.GE.AND P6, PT, R4.reuse, R13, PT ;  /* 0x0000000d0400920c */ /* 0x040fee0003fc6270 */
[----:B------:R4:W-:Y:S01]  /*42c0*/  MUFU.EX2 R251, R3 ;  /* 0x0000000300fb7308 */ /* 0x0009e20000000800 */
[----:B-1----:R-:W-:Y:S01]  /*42d0*/  IMAD.MOV.U32 R15, RZ, RZ, R199 ;  /* 0x000000ffff0f7224 */ /* 0x002fe200078e00c7 */
[----:B------:R-:W-:Y:S08]  /*42e0*/  @!P1 FSEL R15, R199, -INF , !P4 ;  /* 0xff800000c70f9808 */ /* 0x000ff00006000000 */
[----:B------:R-:W1:Y:S01]  /*42f0*/  MUFU.TANH R74, R64 ;  /* 0x00000040004a7308 */ /* 0x000e620000002400 */
[----:B------:R-:W-:Y:S01]  /*4300*/  @!P1 ISETP.GE.AND P4, PT, R4, R12, PT ;  /* 0x0000000c0400920c */ /* 0x000fe20003f86270 */
[--C-:B------:R-:W-:Y:S01]  /*4310*/  FFMA.FTZ R4, R28, UR16, -R8.reuse ;  /* 0x000000101c047c23 */ /* 0x100fe20008010808 */
[----:B---3--:R-:W-:Y:S07]  /*4320*/  MOV R14, R200 ;  /* 0x000000c8000e7202 */ /* 0x008fee0000000f00 */
[----:B------:R3:W-:Y:S01]  /*4330*/  MUFU.EX2 R252, R5 ;  /* 0x0000000500fc7308 */ /* 0x0007e20000000800 */
[----:B------:R-:W-:Y:S02]  /*4340*/  @!P1 FSEL R14, R200, -INF , !P5 ;  /* 0xff800000c80e9808 */ /* 0x000fe40006800000 */
[----:B----4-:R-:W-:Y:S07]  /*4350*/  F2FP.F16.F32.PACK_AB R3, R100, R101 ;  /* 0x000000656403723e */ /* 0x010fee00000000ff */
[----:B------:R4:W-:Y:S01]  /*4360*/  MUFU.EX2 R229, R4 ;  /* 0x0000000400e57308 */ /* 0x0009e20000000800 */
[----:B------:R-:W-:Y:S02]  /*4370*/  @!P1 ISETP.GE.AND P5, PT, R0, R13, PT ;  /* 0x0000000d0000920c */ /* 0x000fe40003fa6270 */
[----:B------:R-:W-:Y:S01]  /*4380*/  SHF.L.U32 R13, R186, 0x5, RZ ;  /* 0x00000005ba0d7819 */ /* 0x000fe200000006ff */
[----:B------:R2:W-:Y:S06]  /*4390*/  STS [R155+0x1c000], R3 ;  /* 0x01c000039b007388 */ /* 0x0005ec0000000800 */
[----:B------:R-:W-:Y:S01]  /*43a0*/  MUFU.TANH R164, R66 ;  /* 0x0000004200a47308 */ /* 0x000fe20000002400 */
[----:B-1----:R-:W-:Y:S02]  /*43b0*/  MOV R6, R74 ;  /* 0x0000004a00067202 */ /* 0x002fe40000000f00 */
[----:B------:R-:W-:Y:S01]  /*43c0*/  @!P1 FSEL R6, R74, -INF , !P6 ;  /* 0xff8000004a069808 */ /* 0x000fe20007000000 */
[----:B---3--:R-:W-:Y:S01]  /*43d0*/  FFMA.FTZ R5, R23, UR16, -R8 ;  /* 0x0000001017057c23 */ /* 0x008fe20008010808 */
[----:B------:R-:W-:Y:S01]  /*43e0*/  @!P1 ISETP.GE.AND P6, PT, R0, R12, PT ;  /* 0x0000000c0000920c */ /* 0x000fe20003fc6270 */
[----:B------:R-:W-:Y:S01]  /*43f0*/  FFMA.FTZ R0, R25, UR16, -R2 ;  /* 0x0000001019007c23 */ /* 0x000fe20008010802 */
[----:B------:R-:W-:Y:S03]  /*4400*/  FFMA.FTZ R12, R7, UR16, -R8 ;  /* 0x00000010070c7c23 */ /* 0x000fe60008010808 */
[----:B------:R1:W3:Y:S01]  /*4410*/  MUFU.EX2 R230, R5 ;  /* 0x0000000500e67308 */ /* 0x0002e20000000800 */
[----:B----4-:R-:W-:Y:S01]  /*4420*/  FFMA.FTZ R4, R24, UR16, -R2 ;  /* 0x0000001018047c23 */ /* 0x010fe20008010802 */
[----:B------:R-:W-:Y:S01]  /*4430*/  FFMA.FTZ R7, R6, UR16, -R11 ;  /* 0x0000001006077c23 */ /* 0x000fe2000801080b */
[----:B------:R-:W-:Y:S07]  /*4440*/  LOP3.LUT R13, R13, 0x7200, RZ, 0xc0, !PT ;  /* 0x000072000d0d7812 */ /* 0x000fee00078ec0ff */
[----:B------:R4:W-:Y:S10]  /*4450*/  MUFU.EX2 R248, R0 ;  /* 0x0000000000f87308 */ /* 0x0009f40000000800 */
[----:B------:R3:W-:Y:S10]  /*4460*/  MUFU.EX2 R247, R4 ;  /* 0x0000000400f77308 */ /* 0x0007f40000000800 */
[----:B------:R-:W3:Y:S01]  /*4470*/  MUFU.TANH R163, R67 ;  /* 0x0000004300a37308 */ /* 0x000ee20000002400 */
[----:B-1----:R-:W-:Y:S02]  /*4480*/  F2FP.F16.F32.PACK_AB R5, R189, R70 ;  /* 0x00000046bd05723e */ /* 0x002fe400000000ff */
[----:B--2---:R-:W-:Y:S02]  /*4490*/  F2FP.F16.F32.PACK_AB R3, R97, R98 ;  /* 0x000000626103723e */ /* 0x004fe400000000ff */
[----:B----4-:R-:W-:Y:S01]  /*44a0*/  F2FP.F16.F32.PACK_AB R0, R245, R243 ;  /* 0x000000f3f500723e */ /* 0x010fe200000000ff */
[----:B------:R1:W-:Y:S04]  /*44b0*/  STS [R155+0x1c400], R5 ;  /* 0x01c400059b007388 */ /* 0x0003e80000000800 */
[----:B------:R-:W-:Y:S01]  /*44c0*/  MUFU.EX2 R214, R12 ;  /* 0x0000000c00d67308 */ /* 0x000fe20000000800 */
[----:B---3--:R-:W-:Y:S01]  /*44d0*/  F2FP.F16.F32.PACK_AB R4, R142, R73 ;  /* 0x000000498e04723e */ /* 0x008fe200000000ff */
[----:B------:R2:W-:Y:S08]  /*44e0*/  STS [R162+0x1c400], R0 ;  /* 0x01c40000a2007388 */ /* 0x0005f00000000800 */
[----:B------:R-:W3:Y:S01]  /*44f0*/  MUFU.TANH R73, R65 ;  /* 0x0000004100497308 */ /* 0x000ee20000002400 */
[----:B------:R4:W-:Y:S01]  /*4500*/  STS [R162+0x1c000], R3 ;  /* 0x01c00003a2007388 */ /* 0x0009e20000000800 */
[----:B------:R-:W-:Y:S03]  /*4510*/  IMAD.MOV.U32 R6, RZ, RZ, R163 ;  /* 0x000000ffff067224 */ /* 0x000fe600078e00a3 */
[----:B------:R3:W-:Y:S01]  /*4520*/  STS [R155+0x1e000], R4 ;  /* 0x01e000049b007388 */ /* 0x0007e20000000800 */
[----:B------:R-:W-:Y:S01]  /*4530*/  @!P1 FSEL R6, R163, -INF , !P6 ;  /* 0xff800000a3069808 */ /* 0x000fe20007000000 */
[--C-:B-1----:R-:W-:Y:S01]  /*4540*/  FFMA.FTZ R5, R20, UR16, -R11.reuse ;  /* 0x0000001014057c23 */ /* 0x102fe2000801080b */
[--C-:B--2---:R-:W-:Y:S01]  /*4550*/  FFMA.FTZ R0, R21, UR16, -R11.reuse ;  /* 0x0000001015007c23 */ /* 0x104fe2000801080b */
[----:B----4-:R-:W-:Y:S03]  /*4560*/  F2FP.F16.F32.PACK_AB R3, R139, R82 ;  /* 0x000000528b03723e */ /* 0x010fe600000000ff */
[----:B------:R1:W-:Y:S01]  /*4570*/  MUFU.EX2 R82, R0 ;  /* 0x0000000000527308 */ /* 0x0003e20000000800 */
[----:B---3--:R-:W-:Y:S05]  /*4580*/  F2FP.F16.F32.PACK_AB R4, R141, R140 ;  /* 0x0000008c8d04723e */ /* 0x008fea00000000ff */
[----:B------:R2:W-:Y:S04]  /*4590*/  STS [R155+0x1e400], R4 ;  /* 0x01e400049b007388 */ /* 0x0005e80000000800 */
[----:B------:R3:W-:Y:S01]  /*45a0*/  STS [R162+0x1e000], R3 ;  /* 0x01e00003a2007388 */ /* 0x0007e20000000800 */
[----:B-1----:R-:W-:Y:S02]  /*45b0*/  F2FP.F16.F32.PACK_AB R0, R138, R81 ;  /* 0x000000518a00723e */ /* 0x002fe400000000ff */
[----:B------:R1:W4:Y:S01]  /*45c0*/  MUFU.EX2 R81, R5 ;  /* 0x0000000500517308 */ /* 0x0003220000000800 */
[----:B------:R-:W-:Y:S02]  /*45d0*/  IADD3 R158, PT, PT, R155, R35, RZ ;  /* 0x000000239b9e7210 */ /* 0x000fe40007ffe0ff */
[----:B------:R4:W-:Y:S01]  /*45e0*/  STS [R162+0x1e400], R0 ;  /* 0x01e40000a2007388 */ /* 0x0009e20000000800 */
[----:B------:R-:W-:Y:S02]  /*45f0*/  IADD3 R156, PT, PT, R35, R157, RZ ;  /* 0x0000009d239c7210 */ /* 0x000fe40007ffe0ff */
[C---:B------:R-:W-:Y:S03]  /*4600*/  IADD3 R161, PT, PT, R34.reuse, R158, RZ ;  /* 0x0000009e22a17210 */ /* 0x040fe60007ffe0ff */
[----:B------:R-:W-:Y:S01]  /*4610*/  IMAD.IADD R159, R34, 0x1, R156 ;  /* 0x00000001229f7824 */ /* 0x000fe200078e029c */
[----:B-1----:R-:W-:Y:S02]  /*4620*/  F2FP.F16.F32.PACK_AB R5, R95, R96 ;  /* 0x000000605f05723e */ /* 0x002fe400000000ff */
[----:B--2---:R-:W-:Y:S03]  /*4630*/  F2FP.F16.F32.PACK_AB R4, R237, R238 ;  /* 0x000000eeed04723e */ /* 0x004fe600000000ff */
[----:B------:R1:W-:Y:S01]  /*4640*/  STS [R158+0x1c000], R5 ;  /* 0x01c000059e007388 */ /* 0x0003e20000000800 */
[----:B---3--:R-:W-:Y:S03]  /*4650*/  F2FP.F16.F32.PACK_AB R3, R89, R90 ;  /* 0x0000005a5903723e */ /* 0x008fe600000000ff */
[----:B------:R2:W-:Y:S04]  /*4660*/  STS [R158+0x1c400], R4 ;  /* 0x01c400049e007388 */ /* 0x0005e80000000800 */
[----:B------:R3:W-:Y:S01]  /*4670*/  STS [R161+0x1c000], R3 ;  /* 0x01c00003a1007388 */ /* 0x0007e20000000800 */
[----:B----4-:R-:W-:Y:S05]  /*4680*/  F2FP.F16.F32.PACK_AB R0, R223, R224 ;  /* 0x000000e0df00723e */ /* 0x010fea00000000ff */
[----:B------:R4:W-:Y:S01]  /*4690*/  STS [R161+0x1c400], R0 ;  /* 0x01c40000a1007388 */ /* 0x0009e20000000800 */
[--C-:B-1----:R-:W-:Y:S01]  /*46a0*/  FFMA.FTZ R5, R27, UR16, -R10.reuse ;  /* 0x000000101b057c23 */ /* 0x102fe2000801080a */
[----:B--2---:R-:W-:Y:S03]  /*46b0*/  F2FP.F16.F32.PACK_AB R4, R137, R136 ;  /* 0x000000888904723e */ /* 0x004fe600000000ff */
[----:B------:R1:W-:Y:S01]  /*46c0*/  MUFU.EX2 R193, R5 ;  /* 0x0000000500c17308 */ /* 0x0003e20000000800 */
[----:B---3--:R-:W-:Y:S01]  /*46d0*/  F2FP.F16.F32.PACK_AB R3, R78, R77 ;  /* 0x0000004d4e03723e */ /* 0x008fe200000000ff */
[----:B------:R2:W-:Y:S04]  /*46e0*/  STS [R158+0x1e000], R4 ;  /* 0x01e000049e007388 */ /* 0x0005e80000000800 */
[----:B------:R3:W-:Y:S01]  /*46f0*/  STS [R158+0x1e400], R3 ;  /* 0x01e400039e007388 */ /* 0x0007e20000000800 */
[--C-:B----4-:R-:W-:Y:S04]  /*4700*/  FFMA.FTZ R0, R22, UR16, -R10.reuse ;  /* 0x0000001016007c23 */ /* 0x110fe8000801080a */
[----:B------:R4:W3:Y:S01]  /*4710*/  MUFU.EX2 R194, R0 ;  /* 0x0000000000c27308 */ /* 0x0008e20000000800 */
[----:B-1----:R-:W-:Y:S09]  /*4720*/  FFMA.FTZ R5, R32, UR16, -R10 ;  /* 0x0000001020057c23 */ /* 0x002ff2000801080a */
[----:B------:R1:W-:Y:S01]  /*4730*/  MUFU.EX2 R192, R5 ;  /* 0x0000000500c07308 */ /* 0x0003e20000000800 */
[----:B----4-:R-:W-:Y:S01]  /*4740*/  F2FP.F16.F32.PACK_AB R0, R249, R250 ;  /* 0x000000faf900723e */ /* 0x010fe200000000ff */
[--C-:B--2---:R-:W-:Y:S04]  /*4750*/  FFMA.FTZ R4, R29, UR16, -R11.reuse ;  /* 0x000000101d047c23 */ /* 0x104fe8000801080b */
[----:B------:R2:W-:Y:S04]  /*4760*/  STS [R161+0x1e000], R0 ;  /* 0x01e00000a1007388 */ /* 0x0005e80000000800 */
[----:B------:R4:W-:Y:S01]  /*4770*/  MUFU.EX2 R78, R4 ;  /* 0x00000004004e7308 */ /* 0x0009e20000000800 */
[----:B---3--:R-:W-:Y:S01]  /*4780*/  F2FP.F16.F32.PACK_AB R3, R85, R86 ;  /* 0x000000565503723e */ /* 0x008fe200000000ff */
[----:B-1----:R-:W-:Y:S08]  /*4790*/  FFMA.FTZ R5, R16, UR16, -R2 ;  /* 0x0000001010057c23 */ /* 0x002ff00008010802 */
[----:B------:R1:W-:Y:S01]  /*47a0*/  MUFU.EX2 R246, R5 ;  /* 0x0000000500f67308 */ /* 0x0003e20000000800 */
[----:B----4-:R-:W-:Y:S09]  /*47b0*/  F2FP.F16.F32.PACK_AB R4, R72, R71 ;  /* 0x000000474804723e */ /* 0x010ff200000000ff */
[----:B------:R-:W-:Y:S01]  /*47c0*/  MUFU.EX2 R72, R7 ;  /* 0x0000000700487308 */ /* 0x000fe20000000800 */
[----:B------:R3:W-:Y:S01]  /*47d0*/  STS [R161+0x1e400], R4 ;  /* 0x01e40004a1007388 */ /* 0x0007e20000000800 */
[----:B-1----:R-:W-:Y:S02]  /*47e0*/  MOV R5, R164 ;  /* 0x000000a400057202 */ /* 0x002fe40000000f00 */
[----:B------:R-:W-:Y:S01]  /*47f0*/  @!P1 FSEL R5, R164, -INF , !P4 ;  /* 0xff800000a4059808 */ /* 0x000fe20006000000 */
[----:B------:R1:W-:Y:S01]  /*4800*/  STS [R157], R3 ;  /* 0x000000039d007388 */ /* 0x0003e20000000800 */
[--C-:B--2---:R-:W-:Y:S03]  /*4810*/  FFMA.FTZ R0, R30, UR16, -R11.reuse ;  /* 0x000000101e007c23 */ /* 0x104fe6000801080b */
[--C-:B------:R-:W-:Y:S01]  /*4820*/  FFMA.FTZ R5, R5, UR16, -R10.reuse ;  /* 0x0000001005057c23 */ /* 0x100fe2000801080a */
[----:B------:R2:W-:Y:S10]  /*4830*/  MUFU.EX2 R77, R0 ;  /* 0x00000000004d7308 */ /* 0x0005f40000000800 */
[----:B------:R4:W-:Y:S01]  /*4840*/  MUFU.EX2 R178, R5 ;  /* 0x0000000500b27308 */ /* 0x0009e20000000800 */
[----:B--2---:R-:W-:Y:S01]  /*4850*/  F2FP.F16.F32.PACK_AB R0, R216, R215 ;  /* 0x000000d7d800723e */ /* 0x004fe200000000ff */
[--C-:B---3--:R-:W-:Y:S01]  /*4860*/  FFMA.FTZ R4, R33, UR16, -R10.reuse ;  /* 0x0000001021047c23 */ /* 0x108fe2000801080a */
[----:B------:R-:W-:Y:S01]  /*4870*/  FFMA.FTZ R10, R6, UR16, -R10 ;  /* 0x00000010060a7c23 */ /* 0x000fe2000801080a */
[----:B----4-:R-:W-:Y:S02]  /*4880*/  F2FP.F16.F32.PACK_AB R5, R229, R230 ;  /* 0x000000e6e505723e */ /* 0x010fe400000000ff */
[----:B------:R2:W-:Y:S04]  /*4890*/  STS [R157+0x400], R0 ;  /* 0x000400009d007388 */ /* 0x0005e80000000800 */
[----:B------:R3:W4:Y:S01]  /*48a0*/  MUFU.EX2 R191, R4 ;  /* 0x0000000400bf7308 */ /* 0x0007220000000800 */
[----:B-1----:R-:W-:Y:S02]  /*48b0*/  MOV R3, R73 ;  /* 0x0000004900037202 */ /* 0x002fe40000000f00 */
[----:B------:R-:W-:Y:S07]  /*48c0*/  @!P1 FSEL R3, R73, -INF , !P5 ;  /* 0xff80000049039808 */ /* 0x000fee0006800000 */
[----:B------:R-:W-:Y:S01]  /*48d0*/  MUFU.EX2 R177, R10 ;  /* 0x0000000a00b17308 */ /* 0x000fe20000000800 */
[----:B------:R-:W-:Y:S01]  /*48e0*/  SHF.L.U32 R6, R186, 0x3, RZ ;  /* 0x00000003ba067819 */ /* 0x000fe200000006ff */
[----:B------:R-:W-:Y:S01]  /*48f0*/  FFMA.FTZ R11, R3, UR16, -R11 ;  /* 0x00000010030b7c23 */ /* 0x000fe2000801080b */
[----:B------:R-:W-:Y:S03]  /*4900*/  F2FP.F16.F32.PACK_AB R3, R251, R252 ;  /* 0x000000fcfb03723e */ /* 0x000fe600000000ff */
[----:B------:R-:W-:Y:S01]  /*4910*/  STL [R1+0x4c], R6 ;  /* 0x00004c0601007387 */ /* 0x000fe20000100800 */
[----:B------:R-:W-:Y:S03]  /*4920*/  LOP3.LUT R154, R6, 0x38, RZ, 0xc0, !PT ;  /* 0x00000038069a7812 */ /* 0x000fe600078ec0ff */
[----:B------:R-:W-:Y:S01]  /*4930*/  MUFU.EX2 R71, R11 ;  /* 0x0000000b00477308 */ /* 0x000fe20000000800 */
[--C-:B---3--:R-:W-:Y:S09]  /*4940*/  FFMA.FTZ R4, R17, UR16, -R8.reuse ;  /* 0x0000001011047c23 */ /* 0x108ff20008010808 */
[----:B------:R1:W-:Y:S01]  /*4950*/  MUFU.EX2 R218, R4 ;  /* 0x0000000400da7308 */ /* 0x0003e20000000800 */
[--C-:B--2---:R-:W-:Y:S01]  /*4960*/  FFMA.FTZ R0, R19, UR16, -R8.reuse ;  /* 0x0000001013007c23 */ /* 0x104fe20008010808 */
[----:B------:R-:W-:Y:S01]  /*4970*/  FFMA.FTZ R8, R9, UR16, -R8 ;  /* 0x0000001009087c23 */ /* 0x000fe20008010808 */
[--C-:B------:R-:W-:Y:S07]  /*4980*/  FFMA.FTZ R9, R14, UR16, -R2.reuse ;  /* 0x000000100e097c23 */ /* 0x100fee0008010802 */
[----:B------:R2:W-:Y:S01]  /*4990*/  MUFU.EX2 R220, R0 ;  /* 0x0000000000dc7308 */ /* 0x0005e20000000800 */
[--C-:B-1----:R-:W-:Y:S01]  /*49a0*/  FFMA.FTZ R4, R18, UR16, -R2.reuse ;  /* 0x0000001012047c23 */ /* 0x102fe20008010802 */
[----:B------:R-:W-:Y:S08]  /*49b0*/  FFMA.FTZ R2, R15, UR16, -R2 ;  /* 0x000000100f027c23 */ /* 0x000ff00008010802 */
[----:B------:R-:W-:Y:S10]  /*49c0*/  MUFU.EX2 R236, R9 ;  /* 0x0000000900ec7308 */ /* 0x000ff40000000800 */
[----:B------:R1:W3:Y:S01]  /*49d0*/  MUFU.EX2 R244, R4 ;  /* 0x0000000400f47308 */ /* 0x0002e20000000800 */
[----:B--2---:R-:W-:Y:S09]  /*49e0*/  F2FP.F16.F32.PACK_AB R0, R81, R82 ;  /* 0x000000525100723e */ /* 0x004ff200000000ff */
[----:B------:R2:W3:Y:S01]  /*49f0*/  MUFU.EX2 R235, R2 ;  /* 0x0000000200eb7308 */ /* 0x0004e20000000800 */
[----:B------:R4:W-:Y:S09]  /*4a00*/  STS [R160], R0 ;  /* 0x00000000a0007388 */ /* 0x0009f20000000800 */
[----:B------:R-:W3:Y:S01]  /*4a10*/  MUFU.EX2 R209, R8 ;  /* 0x0000000800d17308 */ /* 0x000ee20000000800 */
[----:B-1----:R-:W-:Y:S02]  /*4a20*/  F2FP.F16.F32.PACK_AB R4, R232, R234 ;  /* 0x000000eae804723e */ /* 0x002fe400000000ff */
[----:B--2---:R-:W-:Y:S04]  /*4a30*/  LOP3.LUT R2, R154, 0x1c0, R187, 0xf8, !PT ;  /* 0x000001c09a027812 */ /* 0x004fe800078ef8bb */
[----:B------:R-:W-:Y:S04]  /*4a40*/  LOP3.LUT R150, R13, R2, R188, 0xf6, !PT ;  /* 0x000000020d967212 */ /* 0x000fe800078ef6bc */
[----:B------:R-:W-:Y:S04]  /*4a50*/  LEA R150, R150, UR4, 0x1 ;  /* 0x0000000496967c11 */ /* 0x000fe8000f8e08ff */
[----:B------:R-:W-:Y:S02]  /*4a60*/  IADD3 R152, PT, PT, R173, R150, RZ ;  /* 0x00000096ad987210 */ /* 0x000fe40007ffe0ff */
[----:B----4-:R-:W-:Y:S05]  /*4a70*/  F2FP.F16.F32.PACK_AB R0, R193, R194 ;  /* 0x000000c2c100723e */ /* 0x010fea00000000ff */
[----:B------:R1:W-:Y:S04]  /*4a80*/  STS [R160+0x400], R0 ;  /* 0x00040000a0007388 */ /* 0x0003e80000000800 */
[----:B------:R2:W-:Y:S04]  /*4a90*/  STS [R157+0x2000], R4 ;  /* 0x002000049d007388 */ /* 0x0005e80000000800 */
[----:B------:R4:W-:Y:S04]  /*4aa0*/  STS [R157+0x2400], R3 ;  /* 0x002400039d007388 */ /* 0x0009e80000000800 */
[----:B------:R3:W-:Y:S01]  /*4ab0*/  STS [R160+0x2000], R5 ;  /* 0x00200005a0007388 */ /* 0x0007e20000000800 */
[----:B-1----:R-:W-:Y:S02]  /*4ac0*/  F2FP.F16.F32.PACK_AB R0, R191, R192 ;  /* 0x000000c0bf00723e */ /* 0x002fe400000000ff */
[----:B--2---:R-:W-:Y:S02]  /*4ad0*/  F2FP.F16.F32.PACK_AB R4, R247, R248 ;  /* 0x000000f8f704723e */ /* 0x004fe400000000ff */
[----:B----4-:R-:W-:Y:S03]  /*4ae0*/  F2FP.F16.F32.PACK_AB R3, R77, R78 ;  /* 0x0000004e4d03723e */ /* 0x010fe600000000ff */
[----:B------:R1:W-:Y:S01]  /*4af0*/  STS [R160+0x2400], R4 ;  /* 0x00240004a0007388 */ /* 0x0003e20000000800 */
[----:B---3--:R-:W-:Y:S03]  /*4b00*/  F2FP.F16.F32.PACK_AB R5, R244, R246 ;  /* 0x000000f6f405723e */ /* 0x008fe600000000ff */
[----:B------:R2:W-:Y:S04]  /*4b10*/  STS [R156], R3 ;  /* 0x000000039c007388 */ /* 0x0005e80000000800 */
[----:B------:R3:W-:Y:S01]  /*4b20*/  STS [R156+0x400], R0 ;  /* 0x000400009c007388 */ /* 0x0007e20000000800 */
[----:B-1----:R-:W-:Y:S02]  /*4b30*/  F2FP.F16.F32.PACK_AB R4, R218, R220 ;  /* 0x000000dcda04723e */ /* 0x002fe400000000ff */
[----:B--2---:R-:W-:Y:S02]  /*4b40*/  F2FP.F16.F32.PACK_AB R3, R177, R178 ;  /* 0x000000b2b103723e */ /* 0x004fe400000000ff */
[----:B---3--:R-:W-:Y:S03]  /*4b50*/  F2FP.F16.F32.PACK_AB R0, R71, R72 ;  /* 0x000000484700723e */ /* 0x008fe600000000ff */
[----:B------:R1:W-:Y:S04]  /*4b60*/  STS [R159+0x400], R3 ;  /* 0x000400039f007388 */ /* 0x0003e80000000800 */
[----:B------:R2:W-:Y:S04]  /*4b70*/  STS [R159], R0 ;  /* 0x000000009f007388 */ /* 0x0005e80000000800 */
[----:B------:R3:W-:Y:S04]  /*4b80*/  STS [R156+0x2000], R4 ;  /* 0x002000049c007388 */ /* 0x0007e80000000800 */
[----:B------:R-:W-:Y:S01]  /*4b90*/  STS [R156+0x2400], R5 ;  /* 0x002400059c007388 */ /* 0x000fe20000000800 */
[----:B-1----:R-:W-:Y:S02]  /*4ba0*/  F2FP.F16.F32.PACK_AB R3, R235, R236 ;  /* 0x000000eceb03723e */ /* 0x002fe400000000ff */
[----:B--2---:R-:W-:Y:S03]  /*4bb0*/  LOP3.LUT R0, R183, 0x8, RZ, 0xc0, !PT ;  /* 0x00000008b7007812 */ /* 0x004fe600078ec0ff */
[----:B------:R1:W-:Y:S01]  /*4bc0*/  STS [R159+0x2400], R3 ;  /* 0x002400039f007388 */ /* 0x0003e20000000800 */
[----:B------:R-:W-:Y:S02]  /*4bd0*/  LOP3.LUT R0, R184, R2, R0, 0xf6, !PT ;  /* 0x00000002b8007212 */ /* 0x000fe400078ef600 */
[----:B---3--:R-:W-:Y:S02]  /*4be0*/  F2FP.F16.F32.PACK_AB R4, R209, R214 ;  /* 0x000000d6d104723e */ /* 0x008fe400000000ff */
[----:B------:R-:W-:Y:S02]  /*4bf0*/  LEA R148, R0, UR4, 0x1 ;  /* 0x0000000400947c11 */ /* 0x000fe4000f8e08ff */
[----:B------:R-:W2:Y:S02]  /*4c00*/  LDL R0, [R1+0x50] ;  /* 0x0000500001007983 */ /* 0x000ea40000100800 */
[C---:B------:R-:W-:Y:S01]  /*4c10*/  IADD3 R149, PT, PT, R148.reuse, R153, RZ ;  /* 0x0000009994957210 */ /* 0x040fe20007ffe0ff */
[----:B------:R-:W-:Y:S01]  /*4c20*/  IMAD.IADD R151, R148, 0x1, R173 ;  /* 0x0000000194977824 */ /* 0x000fe200078e02ad */
[----:B------:R-:W-:Y:S04]  /*4c30*/  STS [R159+0x2000], R4 ;  /* 0x002000049f007388 */ /* 0x000fe80000000800 */
[----:B------:R-:W-:Y:S08]  /*4c40*/  LDSM.16.M88.4 R64, [R148+0x8000] ;  /* 0x008000009440783b */ /* 0x000ff00000000200 */
[----:B------:R-:W3:Y:S01]  /*4c50*/  LDSM.16.M88.4 R16, [R150+0x10000] ;  /* 0x010000009610783b */ /* 0x000ee20000000200 */
[----:B-1----:R-:W-:Y:S01]  /*4c60*/  IMAD.MOV.U32 R3, RZ, RZ, R172 ;  /* 0x000000ffff037224 */ /* 0x002fe200078e00ac */
[----:B------:R-:W-:Y:S05]  /*4c70*/  IADD3 R172, PT, PT, R153, R150, RZ ;  /* 0x0000009699ac7210 */ /* 0x000fea0007ffe0ff */
[C---:B------:R-:W-:Y:S01]  /*4c80*/  IMAD.IADD R181, R173.reuse, 0x1, R172 ;  /* 0x00000001adb57824 */ /* 0x040fe200078e02ac */
[----:B------:R-:W1:Y:S08]  /*4c90*/  LDSM.16.M88.4 R60, [R148+0xa000] ;  /* 0x00a00000943c783b */ /* 0x000e700000000200 */
[----:B------:R-:W4:Y:S08]  /*4ca0*/  LDSM.16.M88.4 R32, [R150+0x10800] ;  /* 0x010800009620783b */ /* 0x000f300000000200 */
        /* <DEDUP_REMOVED lines=23> */
[C---:B---3--:R-:W-:Y:S08]  /*4e20*/  HMMA.16816.F32 R8, R144.reuse, R140, R8 ;  /* 0x0000008c9008723c */ /* 0x048ff00000001808 */
[-C--:B------:R-:W-:Y:S08]  /*4e30*/  HMMA.16816.F32 R12, R144, R142.reuse, R12 ;  /* 0x0000008e900c723c */ /* 0x080ff0000000180c */
[C---:B------:R-:W-:Y:S01]  /*4e40*/  HMMA.16816.F32 R16, R136.reuse, R142, R16 ;  /* 0x0000008e8810723c */ /* 0x040fe20000001810 */
[----:B------:R-:W1:Y:S07]  /*4e50*/  LDSM.16.M88.4 R140, [R152+0x11000] ;  /* 0x01100000988c783b */ /* 0x000e6e0000000200 */
[-C--:B----4-:R-:W-:Y:S08]  /*4e60*/  HMMA.16816.F32 R20, R136, R132.reuse, R20 ;  /* 0x000000848814723c */ /* 0x090ff00000001814 */
[C---:B------:R-:W-:Y:S08]  /*4e70*/  HMMA.16816.F32 R24, R144.reuse, R132, R24 ;  /* 0x000000849018723c */ /* 0x040ff00000001818 */
[-C--:B------:R-:W-:Y:S08]  /*4e80*/  HMMA.16816.F32 R28, R144, R134.reuse, R28 ;  /* 0x00000086901c723c */ /* 0x080ff0000000181c */
[C---:B------:R-:W-:Y:S01]  /*4e90*/  HMMA.16816.F32 R32, R136.reuse, R134, R32 ;  /* 0x000000868820723c */ /* 0x040fe20000001820 */
[----:B------:R-:W3:Y:S07]  /*4ea0*/  LDSM.16.M88.4 R132, [R152+0x11800] ;  /* 0x011800009884783b */ /* 0x000eee0000000200 */
[-C--:B-1----:R-:W-:Y:S08]  /*4eb0*/  HMMA.16816.F32 R36, R136, R140.reuse, R36 ;  /* 0x0000008c8824723c */ /* 0x082ff00000001824 */
[C---:B------:R-:W-:Y:S08]  /*4ec0*/  HMMA.16816.F32 R40, R144.reuse, R140, R40 ;  /* 0x0000008c9028723c */ /* 0x040ff00000001828 */
[-C--:B------:R-:W-:Y:S08]  /*4ed0*/  HMMA.16816.F32 R44, R144, R142.reuse, R44 ;  /* 0x0000008e902c723c */ /* 0x080ff0000000182c */
[C---:B------:R-:W-:Y:S01]  /*4ee0*/  HMMA.16816.F32 R48, R136.reuse, R142, R48 ;  /* 0x0000008e8830723c */ /* 0x040fe20000001830 */
[----:B------:R-:W-:Y:S07]  /*4ef0*/  LDSM.16.M88.4 R140, [R149+0x8000] ;  /* 0x00800000958c783b */ /* 0x000fee0000000200 */
[-C--:B---3--:R-:W-:Y:S08]  /*4f00*/  HMMA.16816.F32 R52, R136, R132.reuse, R52 ;  /* 0x000000848834723c */ /* 0x088ff00000001834 */
[C---:B------:R-:W-:Y:S08]  /*4f10*/  HMMA.16816.F32 R56, R144.reuse, R132, R56 ;  /* 0x000000849038723c */ /* 0x040ff00000001838 */
[-C--:B------:R-:W-:Y:S01]  /*4f20*/  HMMA.16816.F32 R60, R144, R134.reuse, R60 ;  /* 0x00000086903c723c */ /* 0x080fe2000000183c */
[----:B------:R-:W1:Y:S07]  /*4f30*/  LDSM.16.M88.4 R144, [R172+0x10000] ;  /* 0x01000000ac90783b */ /* 0x000e6e0000000200 */
[----:B------:R-:W-:Y:S01]  /*4f40*/  HMMA.16816.F32 R64, R136, R134, R64 ;  /* 0x000000868840723c */ /* 0x000fe20000001840 */
[----:B------:R-:W3:Y:S08]  /*4f50*/  LDSM.16.M88.4 R132, [R149+0xa000] ;  /* 0x00a000009584783b */ /* 0x000ef00000000200 */
[----:B------:R-:W4:Y:S01]  /*4f60*/  LDSM.16.M88.4 R136, [R172+0x10800] ;  /* 0x01080000ac88783b */ /* 0x000f220000000200 */
        /* <DEDUP_REMOVED lines=11> */
[C---:B------:R-:W-:Y:S01]  /*5020*/  HMMA.16816.F32 R40, R132.reuse, R144, R40 ;  /* 0x000000908428723c */ /* 0x040fe20000001828 */
[----:B------:R-:W-:Y:S01]  /*5030*/  IMAD.U32 R144, RZ, RZ, UR40 ;  /* 0x00000028ff907e24 */ /* 0x000fe2000f8e00ff */
[----:B------:R-:W-:Y:S06]  /*5040*/  MOV R145, UR41 ;  /* 0x0000002900917c02 */ /* 0x000fec0008000f00 */
[-C--:B------:R-:W-:Y:S08]  /*5050*/  HMMA.16816.F32 R44, R132, R146.reuse, R44 ;  /* 0x00000092842c723c */ /* 0x080ff0000000182c */
[C---:B------:R-:W-:Y:S04]  /*5060*/  HMMA.16816.F32 R48, R140.reuse, R146, R48 ;  /* 0x000000928c30723c */ /* 0x040fe80000001830 */
[C---:B--2---:R-:W-:Y:S04]  /*5070*/  LEA R146, P1, R0.reuse, R144, 0x2 ;  /* 0x0000009000927211 */ /* 0x044fe800078210ff */
[----:B------:R-:W-:Y:S01]  /*5080*/  LEA.HI.X R147, R0, R145, RZ, 0x2, P1 ;  /* 0x0000009100937211 */ /* 0x000fe200008f14ff */
[-C--:B---3--:R-:W-:Y:S03]  /*5090*/  HMMA.16816.F32 R52, R140, R136.reuse, R52 ;  /* 0x000000888c34723c */ /* 0x088fe60000001834 */
[----:B------:R-:W-:Y:S01]  /*50a0*/  IADD3 R0, PT, PT, R173, R149, RZ ;  /* 0x00000095ad007210 */ /* 0x000fe20007ffe0ff */
[----:B------:R-:W2:Y:S04]  /*50b0*/  LDG.E R145, desc[UR28][R146.64] ;  /* 0x0000001c92917981 */ /* 0x000ea8000c1e1900 */
[----:B------:R-:W3:Y:S01]  /*50c0*/  LDG.E R144, desc[UR28][R146.64+0x20] ;  /* 0x0000201c92907981 */ /* 0x000ee2000c1e1900 */
[C---:B------:R-:W-:Y:S08]  /*50d0*/  HMMA.16816.F32 R56, R132.reuse, R136, R56 ;  /* 0x000000888438723c */ /* 0x040ff00000001838 */
[-C--:B------:R-:W-:Y:S01]  /*50e0*/  HMMA.16816.F32 R60, R132, R138.reuse, R60 ;  /* 0x0000008a843c723c */ /* 0x080fe2000000183c */
[----:B------:R-:W-:Y:S07]  /*50f0*/  LDSM.16.M88.4 R132, [R0+0x8000] ;  /* 0x008000000084783b */ /* 0x000fee0000000200 */
[----:B------:R-:W-:Y:S01]  /*5100*/  HMMA.16816.F32 R64, R140, R138, R64 ;  /* 0x0000008a8c40723c */ /* 0x000fe20000001840 */
[----:B------:R-:W1:Y:S03]  /*5110*/  LDSM.16.M88.4 R136, [R181+0x10000] ;  /* 0x01000000b588783b */ /* 0x000e660000000200 */
[----:B------:R-:W-:Y:S05]  /*5120*/  MOV R143, R3 ;  /* 0x00000003008f7202 */ /* 0x000fea0000000f00 */
[----:B------:R-:W5:Y:S01]  /*5130*/  LDG.E R3, desc[UR28][R146.64+0x120] ;  /* 0x0001201c92037981 */ /* 0x000f62000c1e1900 */
[----:B------:R-:W-:Y:S01]  /*5140*/  FFMA.FTZ R140, -R143, R143, 1 ;  /* 0x3f8000008f8c7423 */ /* 0x000fe2000001018f */
[-C--:B-1----:R-:W-:Y:S11]  /*5150*/  HMMA.16816.F32 R4, R132, R136.reuse, R4 ;  /* 0x000000888404723c */ /* 0x082ff60000001804 */
[----:B------:R-:W-:Y:S08]  /*5160*/  @!UPT UIADD3 URZ, UPT, UPT, URZ, URZ, URZ ;  /* 0x000000fffffff290 */ /* 0x000ff0000fffe0ff */
[C---:B--2---:R-:W-:Y:S01]  /*5170*/  FADD.FTZ R4, -R145.reuse, R4 ;  /* 0x0000000491047221 */ /* 0x044fe20000010100 */
[----:B------:R-:W-:Y:S01]  /*5180*/  FADD.FTZ R142, -R145, R5 ;  /* 0x00000005918e7221 */ /* 0x000fe20000010100 */
[----:B------:R-:W-:Y:S02]  /*5190*/  FMUL.FTZ R5, R140, UR17 ;  /* 0x000000118c057c20 */ /* 0x000fe40008410000 */
[----:B------:R-:W-:Y:S01]  /*51a0*/  FMUL.FTZ R141, R101, R4 ;  /* 0x00000004658d7220 */ /* 0x000fe20000410000 */
[C---:B---3--:R-:W-:Y:S01]  /*51b0*/  FADD.FTZ R6, -R144.reuse, R6 ;  /* 0x0000000690067221 */ /* 0x048fe20000010100 */
[----:B------:R1:W5:Y:S01]  /*51c0*/  LDG.E R4, desc[UR28][R146.64+0x100] ;  /* 0x0001001c92047981 */ /* 0x000362000c1e1900 */
[----:B------:R-:W-:Y:S03]  /*51d0*/  FADD.FTZ R7, -R144, R7 ;  /* 0x0000000790077221 */ /* 0x000fe60000010100 */
[----:B------:R2:W5:Y:S01]  /*51e0*/  LDL.LU R101, [R1+0x100] ;  /* 0x0001000001657983 */ /* 0x0005620000300800 */
[----:B-1----:R-:W-:Y:S01]  /*51f0*/  FMUL.FTZ R147, R100, R142 ;  /* 0x0000008e64937220 */ /* 0x002fe20000410000 */
[----:B------:R-:W-:Y:S02]  /*5200*/  FMUL.FTZ R146, R141, R5 ;  /* 0x000000058d927220 */ /* 0x000fe40000410000 */
[----:B------:R2:W5:Y:S01]  /*5210*/  LDL.LU R100, [R1+0xfc] ;  /* 0x0000fc0001647983 */ /* 0x0005620000300800 */
[----:B------:R-:W-:Y:S03]  /*5220*/  FFMA.FTZ R5, -R99, R99, 1 ;  /* 0x3f80000063057423 */ /* 0x000fe60000010163 */
[----:B------:R1:W3:Y:S01]  /*5230*/  LDSM.16.M88.4 R140, [R0+0xa000] ;  /* 0x00a00000008c783b */ /* 0x0002e20000000200 */
[----:B------:R-:W-:Y:S04]  /*5240*/  FMUL.FTZ R5, R5, UR17 ;  /* 0x0000001105057c20 */ /* 0x000fe80008410000 */
[----:B------:R-:W-:Y:S03]  /*5250*/  FMUL.FTZ R5, R147, R5 ;  /* 0x0000000593057220 */ /* 0x000fe60000410000 */
[----:B------:R2:W5:Y:S02]  /*5260*/  LDL.LU R99, [R1+0xf8] ;  /* 0x0000f80001637983 */ /* 0x0005640000300800 */
[----:B------:R-:W-:Y:S01]  /*5270*/  F2FP.F16.F32.PACK_AB R5, R5, R146 ;  /* 0x000000920505723e */ /* 0x000fe200000000ff */
[----:B-1----:R-:W-:Y:S04]  /*5280*/  FFMA.FTZ R0, -R94, R94, 1 ;  /* 0x3f8000005e007423 */ /* 0x002fe8000001015e */
[----:B------:R-:W-:Y:S01]  /*5290*/  FMUL.FTZ R0, R0, UR17 ;  /* 0x0000001100007c20 */ /* 0x000fe20008410000 */
[C---:B---3--:R-:W-:Y:S08]  /*52a0*/  HMMA.16816.F32 R8, R140.reuse, R136, R8 ;  /* 0x000000888c08723c */ /* 0x048ff00000001808 */
[-C--:B------:R-:W-:Y:S08]  /*52b0*/  HMMA.16816.F32 R12, R140, R138.reuse, R12 ;  /* 0x0000008a8c0c723c */ /* 0x080ff0000000180c */
[C---:B------:R-:W-:Y:S01]  /*52c0*/  HMMA.16816.F32 R16, R132.reuse, R138, R16 ;  /* 0x0000008a8410723c */ /* 0x040fe20000001810 */
[----:B------:R-:W1:Y:S11]  /*52d0*/  LDSM.16.M88.4 R136, [R181+0x10800] ;  /* 0x01080000b588783b */ /* 0x000e760000000200 */
[----:B------:R-:W-:Y:S07]  /*52e0*/  @!UPT UIADD3 URZ, UPT, UPT, URZ, URZ, URZ ;  /* 0x000000fffffff290 */ /* 0x000fee000fffe0ff */
[C---:B------:R-:W-:Y:S01]  /*52f0*/  FADD.FTZ R16, -R145.reuse, R16 ;  /* 0x0000001091107221 */ /* 0x040fe20000010100 */
[C---:B------:R-:W-:Y:S01]  /*5300*/  FADD.FTZ R17, -R145.reuse, R17 ;  /* 0x0000001191117221 */ /* 0x040fe20000010100 */
[-C--:B-1----:R-:W-:Y:S08]  /*5310*/  HMMA.16816.F32 R20, R132, R136.reuse, R20 ;  /* 0x000000888414723c */ /* 0x082ff00000001814 */
[C---:B------:R-:W-:Y:S08]  /*5320*/  HMMA.16816.F32 R24, R140.reuse, R136, R24 ;  /* 0x000000888c18723c */ /* 0x040ff00000001818 */
[-C--:B------:R-:W-:Y:S03]  /*5330*/  HMMA.16816.F32 R28, R140, R138.reuse, R28 ;  /* 0x0000008a8c1c723c */ /* 0x080fe6000000181c */
[C---:B------:R-:W-:Y:S05]  /*5340*/  FADD.FTZ R20, -R145.reuse, R20 ;  /* 0x0000001491147221 */ /* 0x040fea0000010100 */
[C---:B------:R-:W-:Y:S01]  /*5350*/  HMMA.16816.F32 R32, R132.reuse, R138, R32 ;  /* 0x0000008a8420723c */ /* 0x040fe20000001820 */
[----:B------:R-:W1:Y:S11]  /*5360*/  LDSM.16.M88.4 R136, [R181+0x11000] ;  /* 0x01100000b588783b */ /* 0x000e760000000200 */
[----:B------:R-:W-:Y:S07]  /*5370*/  @!UPT UIADD3 URZ, UPT, UPT, URZ, URZ, URZ ;  /* 0x000000fffffff290 */ /* 0x000fee000fffe0ff */
[C---:B------:R-:W-:Y:S01]  /*5380*/  FADD.FTZ R32, -R145.reuse, R32 ;  /* 0x0000002091207221 */ /* 0x040fe20000010100 */
        /* <DEDUP_REMOVED lines=8> */
[----:B------:R-:W-:Y:S11]  /*5410*/  FMUL.FTZ R37, R85, R37 ;  /* 0x0000002555257220 */ /* 0x000ff60000410000 */
[----:B------:R-:W-:Y:S04]  /*5420*/  @!UPT UIADD3 URZ, UPT, UPT, URZ, URZ, URZ ;  /* 0x000000fffffff290 */ /* 0x000fe8000fffe0ff */
[C---:B------:R-:W-:Y:S01]  /*5430*/  FADD.FTZ R48, -R145.reuse, R48 ;  /* 0x0000003091307221 */ /* 0x040fe20000010100 */
[----:B------:R-:W-:Y:S03]  /*5440*/  FADD.FTZ R49, -R145, R49 ;  /* 0x0000003191317221 */ /* 0x000fe60000010100 */
[----:B------:R-:W-:Y:S01]  /*5450*/  FMUL.FTZ R48, R82, R48 ;  /* 0x0000003052307220 */ /* 0x000fe20000410000 */
[----:B------:R-:W-:Y:S01]  /*5460*/  FMUL.FTZ R49, R81, R49 ;  /* 0x0000003151317220 */ /* 0x000fe20000410000 */
[-C--:B-1----:R-:W-:Y:S08]  /*5470*/  HMMA.16816.F32 R52, R132, R136.reuse, R52 ;  /* 0x000000888434723c */ /* 0x082ff00000001834 */
        /* <DEDUP_REMOVED lines=11> */
[----:B------:R-:W-:Y:S01]  /*5530*/  FMUL.FTZ R134, R95, R134 ;  /* 0x000000865f867220 */ /* 0x000fe20000410000 */
[----:B------:R-:W-:Y:S01]  /*5540*/  FFMA.FTZ R20, -R92, R92, 1 ;  /* 0x3f8000005c147423 */ /* 0x000fe2000001015c */
[----:B------:R2:W5:Y:S01]  /*5550*/  LDL.LU R97, [R1+0xf0] ;  /* 0x0000f00001617983 */ /* 0x0005620000300800 */
[----:B------:R-:W-:Y:S01]  /*5560*/  FFMA.FTZ R17, -R91, R91, 1 ;  /* 0x3f8000005b117423 */ /* 0x000fe2000001015b */
[----:B------:R-:W-:Y:S01]  /*5570*/  FFMA.FTZ R16, -R93, R93, 1 ;  /* 0x3f8000005d107423 */ /* 0x000fe2000001015d */
[----:B------:R-:W-:Y:S01]  /*5580*/  FMUL.FTZ R53, R77, R53 ;  /* 0x000000354d357220 */ /* 0x000fe20000410000 */
[----:B------:R2:W5:Y:S01]  /*5590*/  LDL.LU R96, [R1+0xec] ;  /* 0x0000ec0001607983 */ /* 0x0005620000300800 */
[----:B------:R-:W-:Y:S01]  /*55a0*/  FMUL.FTZ R0, R21, R0 ;  /* 0x0000000015007220 */ /* 0x000fe20000410000 */
[----:B------:R-:W-:Y:S01]  /*55b0*/  FADD.FTZ R21, -R145, R33 ;  /* 0x0000002191157221 */ /* 0x000fe20000010100 */
[----:B------:R-:W-:Y:S01]  /*55c0*/  FFMA.FTZ R33, -R88, R88, 1 ;  /* 0x3f80000058217423 */ /* 0x000fe20000010158 */
[----:B------:R2:W5:Y:S01]  /*55d0*/  LDL.LU R95, [R1+0xe8] ;  /* 0x0000e800015f7983 */ /* 0x0005620000300800 */
[----:B------:R-:W-:Y:S01]  /*55e0*/  FMUL.FTZ R20, R20, UR17 ;  /* 0x0000001114147c20 */ /* 0x000fe20008410000 */
[----:B------:R-:W-:Y:S01]  /*55f0*/  FMUL.FTZ R21, R89, R21 ;  /* 0x0000001559157220 */ /* 0x000fe20000410000 */
[----:B------:R-:W-:Y:S01]  /*5600*/  FMUL.FTZ R17, R17, UR17 ;  /* 0x0000001111117c20 */ /* 0x000fe20008410000 */
[----:B------:R2:W5:Y:S01]  /*5610*/  LDL.LU R94, [R1+0xe4] ;  /* 0x0000e400015e7983 */ /* 0x0005620000300800 */
[----:B------:R-:W-:Y:S01]  /*5620*/  FMUL.FTZ R20, R133, R20 ;  /* 0x0000001485147220 */ /* 0x000fe20000410000 */
[----:B------:R-:W-:Y:S01]  /*5630*/  FMUL.FTZ R33, R33, UR17 ;  /* 0x0000001121217c20 */ /* 0x000fe20008410000 */
[----:B------:R-:W-:Y:S01]  /*5640*/  FMUL.FTZ R17, R134, R17 ;  /* 0x0000001186117220 */ /* 0x000fe20000410000 */
[----:B------:R2:W5:Y:S01]  /*5650*/  LDL.LU R93, [R1+0xe0] ;  /* 0x0000e000015d7983 */ /* 0x0005620000300800 */
[----:B------:R-:W-:Y:S03]  /*5660*/  FMUL.FTZ R16, R16, UR17 ;  /* 0x0000001110107c20 */ /* 0x000fe60008410000 */
[----:B------:R2:W5:Y:S01]  /*5670*/  LDL.LU R92, [R1+0xdc] ;  /* 0x0000dc00015c7983 */ /* 0x0005620000300800 */
[----:B------:R-:W-:Y:S01]  /*5680*/  F2FP.F16.F32.PACK_AB R134, R17, R20 ;  /* 0x000000141186723e */ /* 0x000fe200000000ff */
[----:B------:R-:W-:Y:S01]  /*5690*/  FMUL.FTZ R20, R90, R32 ;  /* 0x000000205a147220 */ /* 0x000fe20000410000 */
[----:B------:R-:W-:Y:S01]  /*56a0*/  FFMA.FTZ R32, -R87, R87, 1 ;  /* 0x3f80000057207423 */ /* 0x000fe20000010157 */
[----:B------:R2:W5:Y:S01]  /*56b0*/  LDL.LU R91, [R1+0xd8] ;  /* 0x0000d800015b7983 */ /* 0x0005620000300800 */
[----:B------:R-:W-:Y:S01]  /*56c0*/  FFMA.FTZ R17, -R84, R84, 1 ;  /* 0x3f80000054117423 */ /* 0x000fe20000010154 */
[----:B------:R-:W-:Y:S01]  /*56d0*/  FMUL.FTZ R33, R20, R33 ;  /* 0x0000002114217220 */ /* 0x000fe20000410000 */
[----:B------:R-:W-:Y:S01]  /*56e0*/  FFMA.FTZ R20, -R79, R79, 1 ;  /* 0x3f8000004f147423 */ /* 0x000fe2000001014f */
[----:B------:R2:W5:Y:S01]  /*56f0*/  LDL.LU R90, [R1+0xd4] ;  /* 0x0000d400015a7983 */ /* 0x0005620000300800 */
[----:B------:R-:W-:Y:S01]  /*5700*/  FMUL.FTZ R16, R132, R16 ;  /* 0x0000001084107220 */ /* 0x000fe20000410000 */
[----:B------:R-:W-:Y:S01]  /*5710*/  FMUL.FTZ R32, R32, UR17 ;  /* 0x0000001120207c20 */ /* 0x000fe20008410000 */
[----:B------:R-:W-:Y:S01]  /*5720*/  FMUL.FTZ R17, R17, UR17 ;  /* 0x0000001111117c20 */ /* 0x000fe20008410000 */
[----:B------:R2:W5:Y:S01]  /*5730*/  LDL.LU R89, [R1+0xd0] ;  /* 0x0000d00001597983 */ /* 0x0005620000300800 */
[----:B------:R-:W-:Y:S01]  /*5740*/  FMUL.FTZ R20, R20, UR17 ;  /* 0x0000001114147c20 */ /* 0x000fe20008410000 */
[----:B------:R-:W-:Y:S01]  /*5750*/  F2FP.F16.F32.PACK_AB R16, R16, R0 ;  /* 0x000000001010723e */ /* 0x000fe200000000ff */
[----:B------:R-:W-:Y:S01]  /*5760*/  FFMA.FTZ R0, -R83, R83, 1 ;  /* 0x3f80000053007423 */ /* 0x000fe20000010153 */
[----:B------:R2:W5:Y:S01]  /*5770*/  LDL.LU R88, [R1+0xcc] ;  /* 0x0000cc0001587983 */ /* 0x0005620000300800 */
[----:B------:R-:W-:Y:S01]  /*5780*/  FMUL.FTZ R32, R21, R32 ;  /* 0x0000002015207220 */ /* 0x000fe20000410000 */
[----:B------:R-:W-:Y:S01]  /*5790*/  FFMA.FTZ R21, -R80, R80, 1 ;  /* 0x3f80000050157423 */ /* 0x000fe20000010150 */
[----:B------:R-:W-:Y:S01]  /*57a0*/  FMUL.FTZ R17, R36, R17 ;  /* 0x0000001124117220 */ /* 0x000fe20000410000 */
[----:B------:R2:W5:Y:S01]  /*57b0*/  LDL.LU R87, [R1+0xc8] ;  /* 0x0000c80001577983 */ /* 0x0005620000300800 */
[----:B------:R-:W-:Y:S01]  /*57c0*/  FFMA.FTZ R36, -R76, R76, 1 ;  /* 0x3f8000004c247423 */ /* 0x000fe2000001014c */
[----:B------:R-:W-:Y:S01]  /*57d0*/  FMUL.FTZ R20, R49, R20 ;  /* 0x0000001431147220 */ /* 0x000fe20000410000 */
[----:B------:R-:W-:Y:S01]  /*57e0*/  F2FP.F16.F32.PACK_AB R133, R32, R33 ;  /* 0x000000212085723e */ /* 0x000fe200000000ff */
[----:B------:R2:W5:Y:S01]  /*57f0*/  LDL.LU R86, [R1+0xc4] ;  /* 0x0000c40001567983 */ /* 0x0005620000300800 */
[----:B------:R-:W-:Y:S01]  /*5800*/  FMUL.FTZ R32, R70, R6 ;  /* 0x0000000646207220 */ /* 0x000fe20000410000 */
[----:B------:R-:W-:Y:S01]  /*5810*/  FADD.FTZ R33, -R145, R65 ;  /* 0x0000004191217221 */ /* 0x000fe20000010100 */
[----:B------:R-:W-:Y:S01]  /*5820*/  FMUL.FTZ R21, R21, UR17 ;  /* 0x0000001115157c20 */ /* 0x000fe20008410000 */
[----:B------:R2:W5:Y:S01]  /*5830*/  LDL.LU R85, [R1+0xc0] ;  /* 0x0000c00001557983 */ /* 0x0005620000300800 */
[----:B------:R-:W-:Y:S01]  /*5840*/  FMUL.FTZ R0, R0, UR17 ;  /* 0x0000001100007c20 */ /* 0x000fe20008410000 */
[----:B------:R-:W-:Y:S01]  /*5850*/  FMUL.FTZ R33, R71, R33 ;  /* 0x0000002147217220 */ /* 0x000fe20000410000 */
        /* <DEDUP_REMOVED lines=8> */
[----:B------:R-:W-:Y:S01]  /*58e0*/  FFMA.FTZ R21, -R73, R73, 1 ;  /* 0x3f80000049157423 */ /* 0x000fe20000010149 */
[----:B------:R2:W5:Y:S01]  /*58f0*/  LDL.LU R82, [R1+0xb4] ;  /* 0x0000b40001527983 */ /* 0x0005620000300800 */
[----:B------:R-:W-:Y:S01]  /*5900*/  F2FP.F16.F32.PACK_AB R132, R0, R17 ;  /* 0x000000110084723e */ /* 0x000fe200000000ff */
[----:B------:R-:W-:Y:S01]  /*5910*/  FMUL.FTZ R17, R52, R36 ;  /* 0x0000002434117220 */ /* 0x000fe20000410000 */
[----:B------:R-:W-:Y:S01]  /*5920*/  FADD.FTZ R36, -R145, R64 ;  /* 0x0000004091247221 */ /* 0x000fe20000010100 */
[----:B------:R2:W5:Y:S01]  /*5930*/  LDL.LU R81, [R1+0xb0] ;  /* 0x0000b00001517983 */ /* 0x0005620000300800 */
[----:B------:R-:W-:Y:S01]  /*5940*/  FMUL.FTZ R20, R20, UR17 ;  /* 0x0000001114147c20 */ /* 0x000fe20008410000 */
[----:B------:R-:W-:Y:S01]  /*5950*/  FMUL.FTZ R37, R37, UR17 ;  /* 0x0000001125257c20 */ /* 0x000fe20008410000 */
[----:B------:R-:W-:Y:S01]  /*5960*/  FMUL.FTZ R36, R72, R36 ;  /* 0x0000002448247220 */ /* 0x000fe20000410000 */
[----:B------:R2:W5:Y:S01]  /*5970*/  LDL.LU R80, [R1+0xac] ;  /* 0x0000ac0001507983 */ /* 0x0005620000300800 */
[----:B------:R-:W-:Y:S01]  /*5980*/  FMUL.FTZ R21, R21, UR17 ;  /* 0x0000001115157c20 */ /* 0x000fe20008410000 */
[----:B------:R-:W-:Y:S01]  /*5990*/  FMUL.FTZ R0, R53, R37 ;  /* 0x0000002535007220 */ /* 0x000fe20000410000 */
[----:B------:R-:W-:Y:S01]  /*59a0*/  FMUL.FTZ R36, R36, R20 ;  /* 0x0000001424247220 */ /* 0x000fe20000410000 */
[----:B------:R2:W5:Y:S01]  /*59b0*/  LDL.LU R79, [R1+0xa8] ;  /* 0x0000a800014f7983 */ /* 0x0005620000300800 */
[----:B------:R-:W-:Y:S01]  /*59c0*/  FFMA.FTZ R20, -R68, R68, 1 ;  /* 0x3f80000044147423 */ /* 0x000fe20000010144 */
[----:B------:R-:W-:Y:S01]  /*59d0*/  FMUL.FTZ R33, R33, R21 ;  /* 0x0000001521217220 */ /* 0x000fe20000410000 */
[----:B------:R-:W-:Y:S01]  /*59e0*/  F2FP.F16.F32.PACK_AB R48, R0, R17 ;  /* 0x000000110030723e */ /* 0x000fe200000000ff */
[----:B------:R2:W5:Y:S01]  /*59f0*/  LDL.LU R78, [R1+0xa4] ;  /* 0x0000a400014e7983 */ /* 0x0005620000300800 */
[----:B------:R-:W-:Y:S01]  /*5a00*/  FFMA.FTZ R17, -R69, R69, 1 ;  /* 0x3f80000045117423 */ /* 0x000fe20000010145 */
[----:B------:R-:W-:Y:S01]  /*5a10*/  FMUL.FTZ R21, R189, R7 ;  /* 0x00000007bd157220 */ /* 0x000fe20000410000 */
[----:B------:R-:W-:Y:S01]  /*5a20*/  SHF.L.U32 R189, R186, 0x5, RZ ;  /* 0x00000005babd7819 */ /* 0x000fe200000006ff */
[----:B------:R2:W5:Y:S01]  /*5a30*/  LDL.LU R77, [R1+0xa0] ;  /* 0x0000a000014d7983 */ /* 0x0005620000300800 */
[----:B------:R-:W-:Y:S01]  /*5a40*/  FMUL.FTZ R17, R17, UR17 ;  /* 0x0000001111117c20 */ /* 0x000fe20008410000 */
[----:B------:R-:W-:Y:S02]  /*5a50*/  FMUL.FTZ R20, R20, UR17 ;  /* 0x0000001114147c20 */ /* 0x000fe40008410000 */
[----:B------:R2:W5:Y:S04]  /*5a60*/  LDL.LU R76, [R1+0x9c] ;  /* 0x00009c00014c7983 */ /* 0x0005680000300800 */
[----:B------:R2:W5:Y:S04]  /*5a70*/  LDL.LU R75, [R1+0x98] ;  /* 0x00009800014b7983 */ /* 0x0005680000300800 */
[----:B------:R2:W5:Y:S04]  /*5a80*/  LDL.LU R74, [R1+0x94] ;  /* 0x00009400014a7983 */ /* 0x0005680000300800 */
[----:B------:R2:W5:Y:S04]  /*5a90*/  LDL.LU R73, [R1+0x90] ;  /* 0x0000900001497983 */ /* 0x0005680000300800 */
[----:B------:R2:W5:Y:S04]  /*5aa0*/  LDL.LU R72, [R1+0x8c] ;  /* 0x00008c0001487983 */ /* 0x0005680000300800 */
[----:B------:R2:W5:Y:S04]  /*5ab0*/  LDL.LU R71, [R1+0x88] ;  /* 0x0000880001477983 */ /* 0x0005680000300800 */
[----:B------:R2:W5:Y:S04]  /*5ac0*/  LDL.LU R70, [R1+0x84] ;  /* 0x0000840001467983 */ /* 0x0005680000300800 */
[----:B------:R2:W5:Y:S04]  /*5ad0*/  LDL.LU R69, [R1+0x80] ;  /* 0x0000800001457983 */ /* 0x0005680000300800 */
[----:B------:R2:W5:Y:S01]  /*5ae0*/  LDL.LU R68, [R1+0x7c] ;  /* 0x00007c0001447983 */ /* 0x0005620000300800 */
[----:B------:R-:W-:Y:S05]  /*5af0*/  BRA.U !UP0, `(.L_x_1114) ;  /* 0x0000000108807547 */ /* 0x000fea000b800000 */
[----:B------:R-:W3:Y:S01]  /*5b00*/  LDL.LU R137, [R1+0x5c] ;  /* 0x00005c0001897983 */ /* 0x000ee20000300800 */
[----:B------:R-:W-:Y:S01]  /*5b10*/  IADD3 R6, P1, PT, RZ, -UR25, RZ ;  /* 0x80000019ff067c10 */ /* 0x000fe2000ff3e0ff */
[----:B------:R-:W-:Y:S02]  /*5b20*/  ULOP3.LUT UR5, UR35, 0x1, URZ, 0xc0, !UPT ;  /* 0x0000000123057892 */ /* 0x000fe4000f8ec0ff */
[----:B------:R-:W4:Y:S02]  /*5b30*/  LDL.LU R136, [R1+0x58] ;  /* 0x0000580001887983 */ /* 0x000f240000300800 */
[----:B------:R-:W-:Y:S01]  /*5b40*/  IMAD.X R0, RZ, RZ, ~UR31, P1 ;  /* 0x8000001fff007e24 */ /* 0x000fe200088e06ff */
[----:B------:R-:W-:Y:S01]  /*5b50*/  UISETP.NE.U32.AND UP1, UPT, UR5, 0x1, UPT ;  /* 0x000000010500788c */ /* 0x000fe2000bf25070 */
[----:B------:R-:W2:Y:S03]  /*5b60*/  LDL.LU R135, [R1+0x48] ;  /* 0x0000480001877983 */ /* 0x000ea60000300800 */
[----:B------:R-:W-:Y:S01]  /*5b70*/  SHF.R.S64 R6, R6, 0x1f, R0 ;  /* 0x0000001f06067819 */ /* 0x000fe20000001000 */
[----:B------:R-:W-:Y:S06]  /*5b80*/  USEL UR5, UR19, 0x4000, !UP1 ;  /* 0x0000400013057887 */ /* 0x000fec000c800000 */
[----:B------:R-:W-:Y:S02]  /*5b90*/  VIADD R182, R182, UR5 ;  /* 0x00000005b6b67c36 */ /* 0x000fe40008000000 */
[----:B--2---:R-:W-:Y:S01]  /*5ba0*/  VIADD R135, R135, UR5 ;  /* 0x0000000587877c36 */ /* 0x004fe20008000000 */
[----:B---3--:R-:W-:Y:S04]  /*5bb0*/  IADD3 R137, P1, PT, R6, R137, RZ ;  /* 0x0000008906897210 */ /* 0x008fe80007f3e0ff */
[----:B----4-:R-:W-:Y:S01]  /*5bc0*/  LEA.HI.X.SX32 R136, R0, R136, 0x1, P1 ;  /* 0x0000008800887211 */ /* 0x010fe200008f0eff */
[----:B------:R-:W-:Y:S04]  /*5bd0*/  IMAD.MOV.U32 R6, RZ, RZ, R137 ;  /* 0x000000ffff067224 */ /* 0x000fe800078e0089 */
[----:B------:R1:W-:Y:S01]  /*5be0*/  STL [R1+0x58], R136 ;  /* 0x0000588801007387 */ /* 0x0003e20000100800 */
[----:B------:R-:W-:Y:S03]  /*5bf0*/  IMAD.MOV.U32 R7, RZ, RZ, R136 ;  /* 0x000000ffff077224 */ /* 0x000fe600078e0088 */
[----:B------:R1:W-:Y:S04]  /*5c00*/  STL [R1+0x5c], R137 ;  /* 0x00005c8901007387 */ /* 0x0003e80000100800 */
[----:B------:R-:W-:Y:S01]  /*5c10*/  @!PT LDS RZ, [RZ] ;  /* 0x00000000fffff984 */ /* 0x000fe20000000800 */
[----:B------:R-:W-:Y:S01]  /*5c20*/  @!PT LDS RZ, [RZ] ;  /* 0x00000000fffff984 */ /* 0x000fe20000000800 */
[----:B------:R-:W-:Y:S01]  /*5c30*/  @!PT LDS RZ, [RZ] ;  /* 0x00000000fffff984 */ /* 0x000fe20000000800 */
[----:B------:R2:W-:Y:S04]  /*5c40*/  LDGSTS.E.BYPASS.LTC128B.128 [R135], desc[UR28][R6.64] ;  /* 0x0000000006877fae */ /* 0x0005e8000b981a1c */
[----:B------:R1:W-:Y:S01]  /*5c50*/  STL [R1+0x48], R135 ;  /* 0x0000488701007387 */ /* 0x0003e20000100800 */
[----:B--2---:R-:W-:Y:S04]  /*5c60*/  IADD3 R6, P1, PT, R137, UR13, RZ ;  /* 0x0000000d89067c10 */ /* 0x004fe8000ff3e0ff */
[----:B------:R-:W-:Y:S05]  /*5c70*/  IADD3.X R7, PT, PT, R136, UR12, RZ, P1, !PT ;  /* 0x0000000c88077c10 */ /* 0x000fea0008ffe4ff */
[----:B------:R2:W-:Y:S02]  /*5c80*/  LDGSTS.E.BYPASS.LTC128B.128 [R135+0x1000], desc[UR28][R6.64] ;  /* 0x0100000006877fae */ /* 0x0005e4000b981a1c */
[----:B--2---:R-:W-:Y:S04]  /*5c90*/  IADD3 R6, P1, PT, R6, UR13, RZ ;  /* 0x0000000d06067c10 */ /* 0x004fe8000ff3e0ff */
[----:B------:R-:W-:Y:S05]  /*5ca0*/  IADD3.X R7, PT, PT, R7, UR12, RZ, P1, !PT ;  /* 0x0000000c07077c10 */ /* 0x000fea0008ffe4ff */
[----:B------:R2:W-:Y:S02]  /*5cb0*/  LDGSTS.E.BYPASS.LTC128B.128 [R135+0x2000], desc[UR28][R6.64] ;  /* 0x0200000006877fae */ /* 0x0005e4000b981a1c */
[----:B--2---:R-:W-:Y:S04]  /*5cc0*/  IADD3 R6, P1, PT, R6, UR13, RZ ;  /* 0x0000000d06067c10 */ /* 0x004fe8000ff3e0ff */
[----:B------:R-:W-:Y:S05]  /*5cd0*/  IADD3.X R7, PT, PT, R7, UR12, RZ, P1, !PT ;  /* 0x0000000c07077c10 */ /* 0x000fea0008ffe4ff */
[----:B------:R1:W-:Y:S04]  /*5ce0*/  LDGSTS.E.BYPASS.LTC128B.128 [R135+0x3000], desc[UR28][R6.64] ;  /* 0x0300000006877fae */ /* 0x0003e8000b981a1c */
[----:B------:R-:W0:Y:S02]  /*5cf0*/  LDGDEPBAR ;  /* 0x00000000000079af */ /* 0x000e240000000000 */
.L_x_1114:
[----:B-1----:R-:W3:Y:S01]  /*5d00*/  LDL.LU R136, [R1+0x20] ;  /* 0x0000200001887983 */ /* 0x002ee20000300800 */
[----:B------:R-:W-:Y:S01]  /*5d10*/  FFMA.FTZ R0, -R202, R202, 1 ;  /* 0x3f800000ca007423 */ /* 0x000fe200000101ca */
[----:B------:R-:W-:Y:S01]  /*5d20*/  FMUL.FTZ R7, R21, R20 ;  /* 0x0000001415077220 */ /* 0x000fe20000410000 */
[----:B------:R-:W-:Y:S01]  /*5d30*/  FFMA.FTZ R6, -R201, R201, 1 ;  /* 0x3f800000c9067423 */ /* 0x000fe200000101c9 */
[----:B------:R-:W4:Y:S01]  /*5d40*/  LDL.LU R135, [R1+0x1c] ;  /* 0x00001c0001877983 */ /* 0x000f220000300800 */
[----:B------:R-:W-:Y:S01]  /*5d50*/  FMUL.FTZ R20, R0, UR17 ;  /* 0x0000001100147c20 */ /* 0x000fe20008410000 */
[----:B------:R-:W-:Y:S01]  /*5d60*/  FFMA.FTZ R0, -R196, R196, 1 ;  /* 0x3f800000c4007423 */ /* 0x000fe200000101c4 */
[----:B------:R-:W-:Y:S01]  /*5d70*/  FADD.FTZ R23, -R144, R23 ;  /* 0x0000001790177221 */ /* 0x000fe20000010100 */
[----:B------:R-:W2:Y:S01]  /*5d80*/  LDL.LU R65, [R1+0x10] ;  /* 0x0000100001417983 */ /* 0x000ea20000300800 */
[----:B------:R-:W-:Y:S01]  /*5d90*/  FMUL.FTZ R21, R6, UR17 ;  /* 0x0000001106157c20 */ /* 0x000fe20008410000 */
[----:B------:R-:W-:Y:S01]  /*5da0*/  FMUL.FTZ R17, R32, R17 ;  /* 0x0000001120117220 */ /* 0x000fe20000410000 */
[----:B------:R-:W-:Y:S01]  /*5db0*/  FMUL.FTZ R23, R237, R23 ;  /* 0x00000017ed177220 */ /* 0x000fe20000410000 */
[----:B------:R-:W2:Y:S01]  /*5dc0*/  LDL.LU R64, [R1+0xc] ;  /* 0x00000c0001407983 */ /* 0x000ea20000300800 */
[C---:B-----5:R-:W-:Y:S01]  /*5dd0*/  FADD.FTZ R8, -R4.reuse, R8 ;  /* 0x0000000804087221 */ /* 0x060fe20000010100 */
[C---:B------:R-:W-:Y:S01]  /*5de0*/  FADD.FTZ R9, -R4.reuse, R9 ;  /* 0x0000000904097221 */ /* 0x040fe20000010100 */
[C---:B------:R-:W-:Y:S01]  /*5df0*/  FADD.FTZ R12, -R4.reuse, R12 ;  /* 0x0000000c040c7221 */ /* 0x040fe20000010100 */
[----:B------:R-:W2:Y:S01]  /*5e00*/  LDL.LU R53, [R1+0x4] ;  /* 0x0000040001357983 */ /* 0x000ea20000300800 */
[C---:B------:R-:W-:Y:S01]  /*5e10*/  FADD.FTZ R13, -R4.reuse, R13 ;  /* 0x0000000d040d7221 */ /* 0x040fe20000010100 */
[C---:B------:R-:W-:Y:S01]  /*5e20*/  FADD.FTZ R24, -R4.reuse, R24 ;  /* 0x0000001804187221 */ /* 0x040fe20000010100 */
[----:B------:R-:W-:Y:S01]  /*5e30*/  FADD.FTZ R25, -R4, R25 ;  /* 0x0000001904197221 */ /* 0x000fe20000010100 */
[----:B------:R-:W2:Y:S01]  /*5e40*/  LDL.LU R52, [R1] ;  /* 0x0000000001347983 */ /* 0x000ea20000300800 */
[C---:B------:R-:W-:Y:S01]  /*5e50*/  FADD.FTZ R19, -R144.reuse, R19 ;  /* 0x0000001390137221 */ /* 0x040fe20000010100 */
[C---:B------:R-:W-:Y:S01]  /*5e60*/  FADD.FTZ R18, -R144.reuse, R18 ;  /* 0x0000001290127221 */ /* 0x040fe20000010100 */
[C---:B------:R-:W-:Y:S01]  /*5e70*/  FADD.FTZ R38, -R144.reuse, R38 ;  /* 0x0000002690267221 */ /* 0x040fe20000010100 */
[----:B------:R1:W-:Y:S01]  /*5e80*/  STS [R155+0x14000], R5 ;  /* 0x014000059b007388 */ /* 0x0003e20000000800 */
[----:B------:R-:W-:Y:S01]  /*5e90*/  FMUL.FTZ R19, R245, R19 ;  /* 0x00000013f5137220 */ /* 0x000fe20000410000 */
[----:B------:R-:W-:Y:S01]  /*5ea0*/  FMUL.FTZ R18, R243, R18 ;  /* 0x00000012f3127220 */ /* 0x000fe20000410000 */
[----:B------:R-:W-:Y:S01]  /*5eb0*/  FMUL.FTZ R38, R215, R38 ;  /* 0x00000026d7267220 */ /* 0x000fe20000410000 */
[----:B------:R-:W2:Y:S01]  /*5ec0*/  LDL.LU R138, [R1+0x38] ;  /* 0x00003800018a7983 */ /* 0x000ea20000300800 */
[----:B------:R-:W-:Y:S01]  /*5ed0*/  FADD.FTZ R50, -R144, R50 ;  /* 0x0000003290327221 */ /* 0x000fe20000010100 */
[----:B------:R-:W-:Y:S01]  /*5ee0*/  FMUL.FTZ R18, R18, R20 ;  /* 0x0000001412127220 */ /* 0x000fe20000410000 */
[----:B------:R-:W-:Y:S01]  /*5ef0*/  FADD.FTZ R22, -R144, R22 ;  /* 0x0000001690167221 */ /* 0x000fe20000010100 */
[----:B------:R-:W3:Y:S01]  /*5f00*/  LDL.LU R137, [R1+0x34] ;  /* 0x0000340001897983 */ /* 0x000ee20000300800 */
[----:B------:R-:W-:Y:S01]  /*5f10*/  FMUL.FTZ R50, R194, R50 ;  /* 0x00000032c2327220 */ /* 0x000fe20000410000 */
[----:B------:R-:W-:Y:S01]  /*5f20*/  FADD.FTZ R66, -R144, R66 ;  /* 0x0000004290427221 */ /* 0x000fe20000010100 */
[----:B------:R-:W-:Y:S01]  /*5f30*/  FMUL.FTZ R22, R238, R22 ;  /* 0x00000016ee167220 */ /* 0x000fe20000410000 */
[----:B------:R-:W-:Y:S01]  /*5f40*/  F2FP.F16.F32.PACK_AB R37, R33, R36 ;  /* 0x000000242125723e */ /* 0x000fe200000000ff */
        /* <DEDUP_REMOVED lines=9> */
[----:B------:R-:W-:Y:S01]  /*5fe0*/  FMUL.FTZ R54, R192, R54 ;  /* 0x00000036c0367220 */ /* 0x000fe20000410000 */
[C---:B------:R-:W-:Y:S01]  /*5ff0*/  FADD.FTZ R45, -R4.reuse, R45 ;  /* 0x0000002d042d7221 */ /* 0x040fe20000010100 */
[----:B------:R-:W-:Y:S01]  /*6000*/  FADD.FTZ R28, -R4, R28 ;  /* 0x0000001c041c7221 */ /* 0x000fe20000010100 */
[----:B-1----:R-:W-:Y:S01]  /*6010*/  FFMA.FTZ R5, -R198, R198, 1 ;  /* 0x3f800000c6057423 */ /* 0x002fe200000101c6 */
[----:B------:R-:W-:Y:S01]  /*6020*/  FMUL.FTZ R29, R249, R29 ;  /* 0x0000001df91d7220 */ /* 0x000fe20000410000 */
[----:B------:R-:W-:Y:S01]  /*6030*/  FMUL.FTZ R45, R229, R45 ;  /* 0x0000002de52d7220 */ /* 0x000fe20000410000 */
[----:B------:R-:W-:Y:S01]  /*6040*/  FMUL.FTZ R28, R250, R28 ;  /* 0x0000001cfa1c7220 */ /* 0x000fe20000410000 */
[----:B------:R-:W-:Y:S01]  /*6050*/  FMUL.FTZ R6, R5, UR17 ;  /* 0x0000001105067c20 */ /* 0x000fe20008410000 */
[----:B------:R-:W-:Y:S01]  /*6060*/  FMUL.FTZ R5, R0, UR17 ;  /* 0x0000001100057c20 */ /* 0x000fe20008410000 */
[----:B------:R-:W-:Y:S01]  /*6070*/  FMUL.FTZ R0, R19, R21 ;  /* 0x0000001513007220 */ /* 0x000fe20000410000 */
[----:B------:R-:W-:Y:S01]  /*6080*/  FADD.FTZ R41, -R4, R41 ;  /* 0x0000002904297221 */ /* 0x000fe20000010100 */
[----:B------:R-:W-:Y:S01]  /*6090*/  FMUL.FTZ R22, R22, R6 ;  /* 0x0000000616167220 */ /* 0x000fe20000410000 */
[----:B------:R-:W-:Y:S01]  /*60a0*/  FMUL.FTZ R23, R23, R5 ;  /* 0x0000000517177220 */ /* 0x000fe20000410000 */
[----:B------:R-:W-:Y:S01]  /*60b0*/  F2FP.F16.F32.PACK_AB R5, R7, R17 ;  /* 0x000000110705723e */ /* 0x000fe200000000ff */
[----:B------:R-:W-:Y:S01]  /*60c0*/  FFMA.FTZ R7, -R171, R171, 1 ;  /* 0x3f800000ab077423 */ /* 0x000fe200000101ab */
[----:B------:R-:W-:Y:S01]  /*60d0*/  F2FP.F16.F32.PACK_AB R0, R0, R18 ;  /* 0x000000120000723e */ /* 0x000fe200000000ff */
[----:B------:R-:W-:Y:S01]  /*60e0*/  FFMA.FTZ R6, -R179, R179, 1 ;  /* 0x3f800000b3067423 */ /* 0x000fe200000101b3 */
[----:B------:R-:W-:Y:S01]  /*60f0*/  F2FP.F16.F32.PACK_AB R36, R23, R22 ;  /* 0x000000161724723e */ /* 0x000fe200000000ff */
[----:B------:R1:W-:Y:S01]  /*6100*/  STS [R155+0x14400], R5 ;  /* 0x014400059b007388 */ /* 0x0003e20000000800 */
[----:B------:R-:W-:Y:S01]  /*6110*/  FMUL.FTZ R7, R7, UR17 ;  /* 0x0000001107077c20 */ /* 0x000fe20008410000 */
[----:B------:R-:W-:Y:S01]  /*6120*/  FMUL.FTZ R33, R6, UR17 ;  /* 0x0000001106217c20 */ /* 0x000fe20008410000 */
[----:B------:R-:W-:Y:S01]  /*6130*/  FFMA.FTZ R6, -R174, R174, 1 ;  /* 0x3f800000ae067423 */ /* 0x000fe200000101ae */
[----:B------:R3:W-:Y:S01]  /*6140*/  STS [R162+0x14000], R16 ;  /* 0x01400010a2007388 */ /* 0x0007e20000000800 */
[----:B------:R-:W-:Y:S01]  /*6150*/  FMUL.FTZ R38, R38, R7 ;  /* 0x0000000726267220 */ /* 0x000fe20000410000 */
[----:B------:R-:W-:Y:S01]  /*6160*/  FFMA.FTZ R7, -R168, R168, 1 ;  /* 0x3f800000a8077423 */ /* 0x000fe200000101a8 */
[----:B------:R-:W-:Y:S01]  /*6170*/  FMUL.FTZ R6, R6, UR17 ;  /* 0x0000001106067c20 */ /* 0x000fe20008410000 */
[----:B------:R2:W-:Y:S01]  /*6180*/  STS [R162+0x14400], R0 ;  /* 0x01440000a2007388 */ /* 0x0005e20000000800 */
[----:B------:R-:W-:Y:S01]  /*6190*/  FFMA.FTZ R18, -R166, R166, 1 ;  /* 0x3f800000a6127423 */ /* 0x000fe200000101a6 */
        /* <DEDUP_REMOVED lines=8> */
[----:B------:R-:W-:Y:S01]  /*6220*/  FADD.FTZ R60, -R4, R60 ;  /* 0x0000003c043c7221 */ /* 0x000fe20000010100 */
[----:B------:R-:W-:Y:S01]  /*6230*/  FMUL.FTZ R7, R7, UR17 ;  /* 0x0000001107077c20 */ /* 0x000fe20008410000 */
[----:B------:R-:W-:Y:S01]  /*6240*/  FMUL.FTZ R21, R51, R6 ;  /* 0x0000000633157220 */ /* 0x000fe20000410000 */
[----:B------:R-:W-:Y:S01]  /*6250*/  FFMA.FTZ R6, -R163, R163, 1 ;  /* 0x3f800000a3067423 */ /* 0x000fe200000101a3 */
[----:B------:R-:W-:Y:S01]  /*6260*/  FMUL.FTZ R41, R232, R41 ;  /* 0x00000029e8297220 */ /* 0x000fe20000410000 */
[----:B------:R-:W-:Y:S01]  /*6270*/  FMUL.FTZ R66, R66, R7 ;  /* 0x0000000742427220 */ /* 0x000fe20000410000 */
[----:B------:R-:W-:Y:S01]  /*6280*/  FFMA.FTZ R7, -R225, R225, 1 ;  /* 0x3f800000e1077423 */ /* 0x000fe200000101e1 */
[----:B-1----:R-:W-:Y:S01]  /*6290*/  FFMA.FTZ R5, -R221, R221, 1 ;  /* 0x3f800000dd057423 */ /* 0x002fe200000101dd */
[----:B------:R-:W-:Y:S01]  /*62a0*/  FMUL.FTZ R6, R6, UR17 ;  /* 0x0000001106067c20 */ /* 0x000fe20008410000 */
[----:B------:R-:W-:Y:S01]  /*62b0*/  FADD.FTZ R40, -R4, R40 ;  /* 0x0000002804287221 */ /* 0x000fe20000010100 */
[----:B------:R-:W-:Y:S01]  /*62c0*/  FMUL.FTZ R7, R7, UR17 ;  /* 0x0000001107077c20 */ /* 0x000fe20008410000 */
[----:B------:R-:W-:Y:S01]  /*62d0*/  FMUL.FTZ R5, R5, UR17 ;  /* 0x0000001105057c20 */ /* 0x000fe20008410000 */
[----:B------:R-:W-:Y:S01]  /*62e0*/  FMUL.FTZ R32, R67, R6 ;  /* 0x0000000643207220 */ /* 0x000fe20000410000 */
[----:B------:R-:W-:Y:S01]  /*62f0*/  FFMA.FTZ R6, -R222, R222, 1 ;  /* 0x3f800000de067423 */ /* 0x000fe200000101de */
[----:B------:R-:W-:Y:S01]  /*6300*/  FADD.FTZ R34, -R144, R34 ;  /* 0x0000002290227221 */ /* 0x000fe20000010100 */
[----:B------:R-:W-:Y:S01]  /*6310*/  FFMA.FTZ R17, -R190, R190, 1 ;  /* 0x3f800000be117423 */ /* 0x000fe200000101be */
[----:B------:R-:W-:Y:S01]  /*6320*/  FADD.FTZ R44, -R4, R44 ;  /* 0x0000002c042c7221 */ /* 0x000fe20000010100 */
[----:B------:R-:W-:Y:S01]  /*6330*/  FMUL.FTZ R6, R6, UR17 ;  /* 0x0000001106067c20 */ /* 0x000fe20008410000 */
[C---:B------:R-:W-:Y:S01]  /*6340*/  FADD.FTZ R56, -R4.reuse, R56 ;  /* 0x0000003804387221 */ /* 0x040fe20000010100 */
[C---:B------:R-:W-:Y:S01]  /*6350*/  FADD.FTZ R57, -R4.reuse, R57 ;  /* 0x0000003904397221 */ /* 0x040fe20000010100 */
[----:B------:R-:W-:Y:S01]  /*6360*/  FADD.FTZ R61, -R4, R61 ;  /* 0x0000003d043d7221 */ /* 0x000fe20000010100 */
[----:B------:R-:W-:Y:S01]  /*6370*/  FFMA.FTZ R4, -R176, R176, 1 ;  /* 0x3f800000b0047423 */ /* 0x000fe200000101b0 */
[----:B------:R-:W-:Y:S01]  /*6380*/  FMUL.FTZ R60, R214, R60 ;  /* 0x0000003cd63c7220 */ /* 0x000fe20000410000 */
[----:B------:R-:W-:Y:S01]  /*6390*/  FMUL.FTZ R34, R224, R34 ;  /* 0x00000022e0227220 */ /* 0x000fe20000410000 */
[----:B------:R-:W-:Y:S01]  /*63a0*/  FMUL.FTZ R17, R17, UR17 ;  /* 0x0000001111117c20 */ /* 0x000fe20008410000 */
[----:B------:R-:W-:Y:S01]  /*63b0*/  FMUL.FTZ R44, R230, R44 ;  /* 0x0000002ce62c7220 */ /* 0x000fe20000410000 */
[----:B------:R-:W-:Y:S01]  /*63c0*/  FMUL.FTZ R40, R234, R40 ;  /* 0x00000028ea287220 */ /* 0x000fe20000410000 */
[----:B------:R-:W-:Y:S01]  /*63d0*/  FADD.FTZ R15, -R3, R15 ;  /* 0x0000000f030f7221 */ /* 0x000fe20000010100 */
[----:B------:R-:W-:Y:S01]  /*63e0*/  FMUL.FTZ R34, R34, R17 ;  /* 0x0000001122227220 */ /* 0x000fe20000410000 */
[----:B------:R-:W-:Y:S01]  /*63f0*/  FADD.FTZ R55, -R144, R55 ;  /* 0x0000003790377221 */ /* 0x000fe20000010100 */
[----:B------:R-:W-:Y:S01]  /*6400*/  FFMA.FTZ R17, -R165, R165, 1 ;  /* 0x3f800000a5117423 */ /* 0x000fe200000101a5 */
[----:B------:R-:W-:Y:S01]  /*6410*/  FMUL.FTZ R61, R209, R61 ;  /* 0x0000003dd13d7220 */ /* 0x000fe20000410000 */
[----:B------:R-:W-:Y:S01]  /*6420*/  FMUL.FTZ R57, R218, R57 ;  /* 0x00000039da397220 */ /* 0x000fe20000410000 */
[----:B------:R-:W-:Y:S01]  /*6430*/  FMUL.FTZ R55, R191, R55 ;  /* 0x00000037bf377220 */ /* 0x000fe20000410000 */
[----:B------:R-:W-:Y:S01]  /*6440*/  FMUL.FTZ R17, R17, UR17 ;  /* 0x0000001111117c20 */ /* 0x000fe20008410000 */
[C---:B------:R-:W-:Y:S01]  /*6450*/  FADD.FTZ R10, -R3.reuse, R10 ;  /* 0x0000000a030a7221 */ /* 0x040fe20000010100 */
[----:B------:R-:W-:Y:S01]  /*6460*/  FADD.FTZ R11, -R3, R11 ;  /* 0x0000000b030b7221 */ /* 0x000fe20000010100 */
[----:B------:R-:W-:Y:S01]  /*6470*/  FMUL.FTZ R56, R220, R56 ;  /* 0x00000038dc387220 */ /* 0x000fe20000410000 */
[----:B------:R-:W-:Y:S01]  /*6480*/  FMUL.FTZ R23, R55, R17 ;  /* 0x0000001137177220 */ /* 0x000fe20000410000 */
[C---:B------:R-:W-:Y:S01]  /*6490*/  FADD.FTZ R14, -R3.reuse, R14 ;  /* 0x0000000e030e7221 */ /* 0x040fe20000010100 */
[C---:B------:R-:W-:Y:S01]  /*64a0*/  FADD.FTZ R31, -R3.reuse, R31 ;  /* 0x0000001f031f7221 */ /* 0x040fe20000010100 */
[----:B------:R-:W-:Y:S01]  /*64b0*/  FADD.FTZ R35, -R144, R35 ;  /* 0x0000002390237221 */ /* 0x000fe20000010100 */
[C---:B------:R-:W-:Y:S01]  /*64c0*/  FADD.FTZ R47, -R3.reuse, R47 ;  /* 0x0000002f032f7221 */ /* 0x040fe20000010100 */
[C---:B------:R-:W-:Y:S01]  /*64d0*/  FADD.FTZ R27, -R3.reuse, R27 ;  /* 0x0000001b031b7221 */ /* 0x040fe20000010100 */
[----:B------:R-:W-:Y:S01]  /*64e0*/  FADD.FTZ R26, -R3, R26 ;  /* 0x0000001a031a7221 */ /* 0x000fe20000010100 */
[----:B------:R-:W-:Y:S01]  /*64f0*/  FMUL.FTZ R35, R223, R35 ;  /* 0x00000023df237220 */ /* 0x000fe20000410000 */
[----:B------:R-:W-:Y:S01]  /*6500*/  FMUL.FTZ R47, R247, R47 ;  /* 0x0000002ff72f7220 */ /* 0x000fe20000410000 */
[C---:B------:R-:W-:Y:S01]  /*6510*/  FADD.FTZ R30, -R3.reuse, R30 ;  /* 0x0000001e031e7221 */ /* 0x040fe20000010100 */
[----:B------:R-:W-:Y:S01]  /*6520*/  FADD.FTZ R42, -R3, R42 ;  /* 0x0000002a032a7221 */ /* 0x000fe20000010100 */
[----:B------:R-:W-:Y:S01]  /*6530*/  FMUL.FTZ R33, R35, R33 ;  /* 0x0000002123217220 */ /* 0x000fe20000410000 */
[C---:B------:R-:W-:Y:S01]  /*6540*/  FADD.FTZ R63, -R3.reuse, R63 ;  /* 0x0000003f033f7221 */ /* 0x040fe20000010100 */
[C---:B------:R-:W-:Y:S01]  /*6550*/  FADD.FTZ R43, -R3.reuse, R43 ;  /* 0x0000002b032b7221 */ /* 0x040fe20000010100 */
[----:B------:R-:W-:Y:S01]  /*6560*/  FMUL.FTZ R42, R252, R42 ;  /* 0x0000002afc2a7220 */ /* 0x000fe20000410000 */
[----:B------:R-:W-:Y:S01]  /*6570*/  FADD.FTZ R46, -R3, R46 ;  /* 0x0000002e032e7221 */ /* 0x000fe20000010100 */
[----:B------:R-:W-:Y:S01]  /*6580*/  F2FP.F16.F32.PACK_AB R33, R33, R34 ;  /* 0x000000222121723e */ /* 0x000fe200000000ff */
[----:B------:R-:W-:Y:S01]  /*6590*/  FMUL.FTZ R63, R235, R63 ;  /* 0x0000003feb3f7220 */ /* 0x000fe20000410000 */
[----:B------:R-:W-:Y:S01]  /*65a0*/  FMUL.FTZ R43, R251, R43 ;  /* 0x0000002bfb2b7220 */ /* 0x000fe20000410000 */
        /* <DEDUP_REMOVED lines=11> */
[----:B------:R-:W-:Y:S01]  /*6660*/  F2FP.F16.F32.PACK_AB R23, R23, R54 ;  /* 0x000000361717723e */ /* 0x000fe200000000ff */
[----:B------:R-:W-:Y:S01]  /*6670*/  FMUL.FTZ R62, R62, R3 ;  /* 0x000000033e3e7220 */ /* 0x000fe20000410000 */
[----:B------:R-:W-:Y:S02]  /*6680*/  F2FP.F16.F32.PACK_AB R32, R32, R66 ;  /* 0x000000422020723e */ /* 0x000fe400000000ff */
[----:B------:R-:W-:Y:S04]  /*6690*/  LOP3.LUT R2, R185, R2, RZ, 0x3c, !PT ;  /* 0x00000002b9027212 */ /* 0x000fe800078e3cff */
[----:B------:R-:W-:Y:S04]  /*66a0*/  LOP3.LUT R2, R2, 0x200, R187, 0xf8, !PT ;  /* 0x0000020002027812 */ /* 0x000fe800078ef8bb */
        /* <DEDUP_REMOVED lines=9> */
[----:B------:R-:W-:Y:S01]  /*6740*/  FMUL.FTZ R25, R52, R25 ;  /* 0x0000001934197220 */ /* 0x000fe20000410000 */
[----:B------:R-:W-:Y:S01]  /*6750*/  FFMA.FTZ R8, -R226, R226, 1 ;  /* 0x3f800000e2087423 */ /* 0x000fe200000101e2 */
[----:B------:R-:W-:Y:S01]  /*6760*/  FMUL.FTZ R9, R9, R7 ;  /* 0x0000000709097220 */ /* 0x000fe20000410000 */
[----:B------:R-:W4:Y:S01]  /*6770*/  LDL.LU R65, [R1+0x28] ;  /* 0x0000280001417983 */ /* 0x000f220000300800 */
[----:B------:R-:W-:Y:S01]  /*6780*/  FMUL.FTZ R13, R13, R5 ;  /* 0x000000050d0d7220 */ /* 0x000fe20000410000 */
[----:B------:R-:W-:Y:S01]  /*6790*/  FMUL.FTZ R8, R8, UR17 ;  /* 0x0000001108087c20 */ /* 0x000fe20008410000 */
[----:B------:R-:W-:Y:S01]  /*67a0*/  FFMA.FTZ R5, -R207, R207, 1 ;  /* 0x3f800000cf057423 */ /* 0x000fe200000101cf */
[----:B------:R-:W4:Y:S01]  /*67b0*/  LDL.LU R64, [R1+0x24] ;  /* 0x0000240001407983 */ /* 0x000f220000300800 */
[----:B------:R-:W-:Y:S01]  /*67c0*/  FFMA.FTZ R7, -R212, R212, 1 ;  /* 0x3f800000d4077423 */ /* 0x000fe200000101d4 */
[----:B------:R-:W-:Y:S01]  /*67d0*/  FMUL.FTZ R16, R16, R8 ;  /* 0x0000000810107220 */ /* 0x000fe20000410000 */
[----:B------:R-:W-:Y:S01]  /*67e0*/  FMUL.FTZ R5, R5, UR17 ;  /* 0x0000001105057c20 */ /* 0x000fe20008410000 */
[----:B------:R-:W4:Y:S01]  /*67f0*/  LDL.LU R53, [R1+0x18] ;  /* 0x0000180001357983 */ /* 0x000f220000300800 */
[----:B------:R-:W-:Y:S01]  /*6800*/  FMUL.FTZ R12, R12, R6 ;  /* 0x000000060c0c7220 */ /* 0x000fe20000410000 */
[----:B------:R-:W-:Y:S01]  /*6810*/  FMUL.FTZ R7, R7, UR17 ;  /* 0x0000001107077c20 */ /* 0x000fe20008410000 */
[----:B------:R-:W-:Y:S01]  /*6820*/  F2FP.F16.F32.PACK_AB R0, R9, R16 ;  /* 0x000000100900723e */ /* 0x000fe200000000ff */
[----:B------:R-:W4:Y:S01]  /*6830*/  LDL.LU R52, [R1+0x14] ;  /* 0x0000140001347983 */ /* 0x000f220000300800 */
[----:B------:R-:W-:Y:S01]  /*6840*/  FMUL.FTZ R18, R29, R5 ;  /* 0x000000051d127220 */ /* 0x000fe20000410000 */
[----:B------:R-:W-:Y:S01]  /*6850*/  FFMA.FTZ R5, -R195, R195, 1 ;  /* 0x3f800000c3057423 */ /* 0x000fe200000101c3 */
[----:B------:R-:W-:Y:S01]  /*6860*/  FFMA.FTZ R6, -R208, R208, 1 ;  /* 0x3f800000d0067423 */ /* 0x000fe200000101d0 */
[----:B------:R1:W-:Y:S01]  /*6870*/  STS [R155+0x16000], R0 ;  /* 0x016000009b007388 */ /* 0x0003e20000000800 */
[----:B------:R-:W-:Y:S01]  /*6880*/  FFMA.FTZ R8, -R213, R213, 1 ;  /* 0x3f800000d5087423 */ /* 0x000fe200000101d5 */
[----:B------:R-:W-:Y:S01]  /*6890*/  FMUL.FTZ R5, R5, UR17 ;  /* 0x0000001105057c20 */ /* 0x000fe20008410000 */
[----:B------:R-:W-:Y:S01]  /*68a0*/  FMUL.FTZ R19, R25, R7 ;  /* 0x0000000719137220 */ /* 0x000fe20000410000 */
[----:B------:R-:W-:Y:S01]  /*68b0*/  F2FP.F16.F32.PACK_AB R20, R13, R12 ;  /* 0x0000000c0d14723e */ /* 0x000fe200000000ff */
[----:B------:R-:W-:Y:S01]  /*68c0*/  FMUL.FTZ R6, R6, UR17 ;  /* 0x0000001106067c20 */ /* 0x000fe20008410000 */
[----:B------:R-:W-:Y:S01]  /*68d0*/  FFMA.FTZ R7, -R203, R203, 1 ;  /* 0x3f800000cb077423 */ /* 0x000fe200000101cb */
[----:B------:R-:W-:Y:S01]  /*68e0*/  FMUL.FTZ R12, R45, R5 ;  /* 0x000000052d0c7220 */ /* 0x000fe20000410000 */
[----:B------:R-:W-:Y:S01]  /*68f0*/  FMUL.FTZ R8, R8, UR17 ;  /* 0x0000001108087c20 */ /* 0x000fe20008410000 */
[----:B------:R-:W-:Y:S01]  /*6900*/  FFMA.FTZ R5, -R170, R170, 1 ;  /* 0x3f800000aa057423 */ /* 0x000fe200000101aa */
[----:B------:R-:W-:Y:S01]  /*6910*/  FMUL.FTZ R28, R28, R6 ;  /* 0x000000061c1c7220 */ /* 0x000fe20000410000 */
[----:B------:R-:W-:Y:S01]  /*6920*/  FMUL.FTZ R7, R7, UR17 ;  /* 0x0000001107077c20 */ /* 0x000fe20008410000 */
[----:B------:R-:W-:Y:S01]  /*6930*/  FMUL.FTZ R24, R24, R8 ;  /* 0x0000000818187220 */ /* 0x000fe20000410000 */
[----:B------:R-:W-:Y:S01]  /*6940*/  FFMA.FTZ R6, -R197, R197, 1 ;  /* 0x3f800000c5067423 */ /* 0x000fe200000101c5 */
[----:B------:R-:W-:Y:S01]  /*6950*/  FFMA.FTZ R8, -R204, R204, 1 ;  /* 0x3f800000cc087423 */ /* 0x000fe200000101cc */
[----:B------:R-:W-:Y:S01]  /*6960*/  FMUL.FTZ R5, R5, UR17 ;  /* 0x0000001105057c20 */ /* 0x000fe20008410000 */
[----:B------:R-:W-:Y:S01]  /*6970*/  FMUL.FTZ R13, R41, R7 ;  /* 0x00000007290d7220 */ /* 0x000fe20000410000 */
[----:B------:R-:W-:Y:S01]  /*6980*/  FMUL.FTZ R6, R6, UR17 ;  /* 0x0000001106067c20 */ /* 0x000fe20008410000 */
[----:B------:R-:W-:Y:S01]  /*6990*/  FMUL.FTZ R7, R4, UR17 ;  /* 0x0000001104077c20 */ /* 0x000fe20008410000 */
        /* <DEDUP_REMOVED lines=12> */
[----:B------:R-:W-:Y:S01]  /*6a60*/  FMUL.FTZ R16, R61, R4 ;  /* 0x000000043d107220 */ /* 0x000fe20000410000 */
[----:B------:R-:W-:Y:S01]  /*6a70*/  F2FP.F16.F32.PACK_AB R13, R13, R8 ;  /* 0x000000080d0d723e */ /* 0x000fe200000000ff */
[----:B------:R-:W-:Y:S01]  /*6a80*/  FFMA.FTZ R4, -R242, R242, 1 ;  /* 0x3f800000f2047423 */ /* 0x000fe200000101f2 */
[----:B------:R-:W-:Y:S01]  /*6a90*/  FMUL.FTZ R0, R0, UR17 ;  /* 0x0000001100007c20 */ /* 0x000fe20008410000 */
[----:B------:R-:W-:Y:S01]  /*6aa0*/  FMUL.FTZ R17, R57, R6 ;  /* 0x0000000639117220 */ /* 0x000fe20000410000 */
[----:B------:R-:W-:Y:S01]  /*6ab0*/  FMUL.FTZ R56, R56, R7 ;  /* 0x0000000738387220 */ /* 0x000fe20000410000 */
[----:B------:R-:W-:Y:S01]  /*6ac0*/  FMUL.FTZ R6, R4, UR17 ;  /* 0x0000001104067c20 */ /* 0x000fe20008410000 */
[----:B------:R-:W-:Y:S01]  /*6ad0*/  FFMA.FTZ R4, -R240, R240, 1 ;  /* 0x3f800000f0047423 */ /* 0x000fe200000101f0 */
[----:B------:R-:W-:Y:S01]  /*6ae0*/  FMUL.FTZ R9, R11, R5 ;  /* 0x000000050b097220 */ /* 0x000fe20000410000 */
[----:B------:R-:W-:Y:S01]  /*6af0*/  F2FP.F16.F32.PACK_AB R19, R19, R24 ;  /* 0x000000181313723e */ /* 0x000fe200000000ff */
[----:B------:R-:W-:Y:S01]  /*6b00*/  FMUL.FTZ R6, R10, R6 ;  /* 0x000000060a067220 */ /* 0x000fe20000410000 */
[----:B------:R-:W-:Y:S01]  /*6b10*/  FMUL.FTZ R4, R4, UR17 ;  /* 0x0000001104047c20 */ /* 0x000fe20008410000 */
[----:B------:R-:W-:Y:S01]  /*6b20*/  F2FP.F16.F32.PACK_AB R18, R18, R28 ;  /* 0x0000001c1212723e */ /* 0x000fe200000000ff */
[----:B------:R-:W4:Y:S01]  /*6b30*/  LDL.LU.64 R50, [R1+0x40] ;  /* 0x0000400001327983 */ /* 0x000f220000300a00 */
[----:B------:R-:W-:Y:S02]  /*6b40*/  F2FP.F16.F32.PACK_AB R12, R12, R44 ;  /* 0x0000002c0c0c723e */ /* 0x000fe400000000ff */
[----:B------:R-:W-:Y:S01]  /*6b50*/  F2FP.F16.F32.PACK_AB R9, R9, R6 ;  /* 0x000000060909723e */ /* 0x000fe200000000ff */
[----:B------:R-:W-:Y:S01]  /*6b60*/  FFMA.FTZ R6, -R219, R219, 1 ;  /* 0x3f800000db067423 */ /* 0x000fe200000101db */
[----:B------:R-:W-:Y:S02]  /*6b70*/  F2FP.F16.F32.PACK_AB R17, R17, R56 ;  /* 0x000000381111723e */ /* 0x000fe400000000ff */
[----:B------:R-:W-:Y:S01]  /*6b80*/  F2FP.F16.F32.PACK_AB R16, R16, R60 ;  /* 0x0000003c1010723e */ /* 0x000fe200000000ff */
[----:B------:R1:W-:Y:S01]  /*6b90*/  STS [R155+0x16400], R9 ;  /* 0x016400099b007388 */ /* 0x0003e20000000800 */
[----:B------:R-:W-:Y:S03]  /*6ba0*/  FMUL.FTZ R6, R6, UR17 ;  /* 0x0000001106067c20 */ /* 0x000fe60008410000 */
[----:B------:R-:W-:Y:S01]  /*6bb0*/  STS [R162+0x16000], R20 ;  /* 0x01600014a2007388 */ /* 0x000fe20000000800 */
[----:B------:R-:W-:Y:S01]  /*6bc0*/  FMUL.FTZ R42, R42, R6 ;  /* 0x000000062a2a7220 */ /* 0x000fe20000410000 */
[----:B-1----:R-:W-:Y:S01]  /*6bd0*/  LOP3.LUT R155, R183, 0x30, RZ, 0xc0, !PT ;  /* 0x00000030b79b7812 */ /* 0x002fe200078ec0ff */
[----:B---3--:R-:W-:Y:S01]  /*6be0*/  FMUL.FTZ R14, R136, R14 ;  /* 0x0000000e880e7220 */ /* 0x008fe20000410000 */
[----:B--2---:R-:W-:Y:S03]  /*6bf0*/  FMUL.FTZ R15, R135, R15 ;  /* 0x0000000f870f7220 */ /* 0x004fe60000410000 */
[----:B------:R-:W-:Y:S01]  /*6c00*/  FMUL.FTZ R14, R14, R4 ;  /* 0x000000040e0e7220 */ /* 0x000fe20000410000 */
[----:B------:R-:W-:Y:S01]  /*6c10*/  FFMA.FTZ R4, -R233, R233, 1 ;  /* 0x3f800000e9047423 */ /* 0x000fe200000101e9 */
[----:B------:R-:W-:Y:S01]  /*6c20*/  FMUL.FTZ R8, R15, R0 ;  /* 0x000000000f087220 */ /* 0x000fe20000410000 */
[----:B------:R-:W-:Y:S02]  /*6c30*/  FFMA.FTZ R0, -R231, R231, 1 ;  /* 0x3f800000e7007423 */ /* 0x000fe400000101e7 */
[----:B------:R-:W-:Y:S01]  /*6c40*/  FMUL.FTZ R5, R4, UR17 ;  /* 0x0000001104057c20 */ /* 0x000fe20008410000 */
[----:B----4-:R-:W-:Y:S01]  /*6c50*/  FMUL.FTZ R26, R65, R26 ;  /* 0x0000001a411a7220 */ /* 0x010fe20000410000 */
[----:B------:R-:W-:Y:S01]  /*6c60*/  FMUL.FTZ R27, R64, R27 ;  /* 0x0000001b401b7220 */ /* 0x000fe20000410000 */
[----:B------:R-:W-:Y:S01]  /*6c70*/  FMUL.FTZ R7, R0, UR17 ;  /* 0x0000001100077c20 */ /* 0x000fe20008410000 */
[----:B------:R-:W-:Y:S01]  /*6c80*/  FFMA.FTZ R0, -R227, R227, 1 ;  /* 0x3f800000e3007423 */ /* 0x000fe200000101e3 */
[----:B------:R-:W-:Y:S01]  /*6c90*/  F2FP.F16.F32.PACK_AB R8, R8, R14 ;  /* 0x0000000e0808723e */ /* 0x000fe200000000ff */
[----:B------:R-:W-:Y:S01]  /*6ca0*/  FFMA.FTZ R4, -R228, R228, 1 ;  /* 0x3f800000e4047423 */ /* 0x000fe200000101e4 */
[----:B------:R-:W-:Y:S01]  /*6cb0*/  FMUL.FTZ R26, R26, R5 ;  /* 0x000000051a1a7220 */ /* 0x000fe20000410000 */
[----:B------:R-:W-:Y:S01]  /*6cc0*/  FMUL.FTZ R0, R0, UR17 ;  /* 0x0000001100007c20 */ /* 0x000fe20008410000 */
[----:B------:R-:W-:Y:S01]  /*6cd0*/  FMUL.FTZ R7, R27, R7 ;  /* 0x000000071b077220 */ /* 0x000fe20000410000 */
[----:B------:R-:W-:Y:S01]  /*6ce0*/  FMUL.FTZ R31, R52, R31 ;  /* 0x0000001f341f7220 */ /* 0x000fe20000410000 */
[----:B------:R-:W-:Y:S01]  /*6cf0*/  STS [R162+0x16400], R8 ;  /* 0x01640008a2007388 */ /* 0x000fe20000000800 */
[----:B------:R-:W-:Y:S01]  /*6d00*/  FMUL.FTZ R30, R53, R30 ;  /* 0x0000001e351e7220 */ /* 0x000fe20000410000 */
[----:B------:R-:W-:Y:S01]  /*6d10*/  FMUL.FTZ R4, R4, UR17 ;  /* 0x0000001104047c20 */ /* 0x000fe20008410000 */
[----:B------:R-:W-:Y:S01]  /*6d20*/  FMUL.FTZ R31, R31, R0 ;  /* 0x000000001f1f7220 */ /* 0x000fe20000410000 */
[----:B------:R-:W-:Y:S01]  /*6d30*/  FFMA.FTZ R0, -R210, R210, 1 ;  /* 0x3f800000d2007423 */ /* 0x000fe200000101d2 */
[----:B------:R-:W-:Y:S01]  /*6d40*/  STS [R158+0x14000], R134 ;  /* 0x014000869e007388 */ /* 0x000fe20000000800 */
[----:B------:R-:W-:Y:S01]  /*6d50*/  FMUL.FTZ R30, R30, R4 ;  /* 0x000000041e1e7220 */ /* 0x000fe20000410000 */
[----:B------:R-:W-:Y:S01]  /*6d60*/  F2FP.F16.F32.PACK_AB R7, R7, R26 ;  /* 0x0000001a0707723e */ /* 0x000fe200000000ff */
[----:B------:R-:W-:Y:S01]  /*6d70*/  FMUL.FTZ R0, R0, UR17 ;  /* 0x0000001100007c20 */ /* 0x000fe20008410000 */
[----:B------:R-:W-:Y:S01]  /*6d80*/  STS [R158+0x14400], R36 ;  /* 0x014400249e007388 */ /* 0x000fe20000000800 */
[----:B------:R-:W-:Y:S01]  /*6d90*/  FFMA.FTZ R5, -R217, R217, 1 ;  /* 0x3f800000d9057423 */ /* 0x000fe200000101d9 */
[----:B------:R-:W-:Y:S01]  /*6da0*/  FFMA.FTZ R4, -R211, R211, 1 ;  /* 0x3f800000d3047423 */ /* 0x000fe200000101d3 */
[----:B------:R-:W-:Y:S01]  /*6db0*/  FMUL.FTZ R47, R47, R0 ;  /* 0x000000002f2f7220 */ /* 0x000fe20000410000 */
[----:B------:R-:W-:Y:S01]  /*6dc0*/  FFMA.FTZ R0, -R199, R199, 1 ;  /* 0x3f800000c7007423 */ /* 0x000fe200000101c7 */
[----:B------:R-:W-:Y:S01]  /*6dd0*/  STS [R161+0x14000], R133 ;  /* 0x01400085a1007388 */ /* 0x000fe20000000800 */
[----:B------:R-:W-:Y:S01]  /*6de0*/  FMUL.FTZ R5, R5, UR17 ;  /* 0x0000001105057c20 */ /* 0x000fe20008410000 */
[----:B------:R-:W-:Y:S01]  /*6df0*/  FMUL.FTZ R4, R4, UR17 ;  /* 0x0000001104047c20 */ /* 0x000fe20008410000 */
[----:B------:R-:W-:Y:S01]  /*6e00*/  FMUL.FTZ R0, R0, UR17 ;  /* 0x0000001100007c20 */ /* 0x000fe20008410000 */
[----:B------:R-:W-:Y:S01]  /*6e10*/  STS [R161+0x14400], R33 ;  /* 0x01440021a1007388 */ /* 0x000fe20000000800 */
[----:B------:R-:W-:Y:S01]  /*6e20*/  FMUL.FTZ R43, R43, R5 ;  /* 0x000000052b2b7220 */ /* 0x000fe20000410000 */
[----:B------:R-:W-:Y:S01]  /*6e30*/  FMUL.FTZ R46, R46, R4 ;  /* 0x000000042e2e7220 */ /* 0x000fe20000410000 */
[----:B------:R-:W-:Y:S01]  /*6e40*/  FMUL.FTZ R6, R63, R0 ;  /* 0x000000003f067220 */ /* 0x000fe20000410000 */
[----:B------:R-:W-:Y:S01]  /*6e50*/  F2FP.F16.F32.PACK_AB R0, R31, R30 ;  /* 0x0000001e1f00723e */ /* 0x000fe200000000ff */
[----:B------:R-:W-:Y:S01]  /*6e60*/  STS [R158+0x16000], R19 ;  /* 0x016000139e007388 */ /* 0x000fe20000000800 */
[----:B------:R-:W-:Y:S01]  /*6e70*/  FFMA.FTZ R5, -R206, R206, 1 ;  /* 0x3f800000ce057423 */ /* 0x000fe200000101ce */
[----:B------:R-:W-:Y:S01]  /*6e80*/  FFMA.FTZ R4, -R205, R205, 1 ;  /* 0x3f800000cd047423 */ /* 0x000fe200000101cd */
[----:B------:R-:W-:Y:S01]  /*6e90*/  F2FP.F16.F32.PACK_AB R3, R43, R42 ;  /* 0x0000002a2b03723e */ /* 0x000fe200000000ff */
[----:B------:R-:W-:Y:S01]  /*6ea0*/  STS [R158+0x16400], R7 ;  /* 0x016400079e007388 */ /* 0x000fe20000000800 */
[----:B------:R-:W-:Y:S01]  /*6eb0*/  FMUL.FTZ R5, R5, UR17 ;  /* 0x0000001105057c20 */ /* 0x000fe20008410000 */
[----:B------:R-:W-:Y:S01]  /*6ec0*/  FMUL.FTZ R4, R4, UR17 ;  /* 0x0000001104047c20 */ /* 0x000fe20008410000 */
[----:B------:R-:W-:Y:S01]  /*6ed0*/  F2FP.F16.F32.PACK_AB R6, R6, R62 ;  /* 0x0000003e0606723e */ /* 0x000fe200000000ff */
[----:B------:R-:W-:Y:S01]  /*6ee0*/  STS [R161+0x16000], R18 ;  /* 0x01600012a1007388 */ /* 0x000fe20000000800 */
[----:B------:R-:W-:Y:S01]  /*6ef0*/  FMUL.FTZ R58, R58, R5 ;  /* 0x000000053a3a7220 */ /* 0x000fe20000410000 */
[----:B------:R-:W-:Y:S01]  /*6f00*/  FMUL.FTZ R5, R59, R4 ;  /* 0x000000043b057220 */ /* 0x000fe20000410000 */
[----:B------:R-:W-:Y:S01]  /*6f10*/  F2FP.F16.F32.PACK_AB R4, R47, R46 ;  /* 0x0000002e2f04723e */ /* 0x000fe200000000ff */
[----:B------:R1:W-:Y:S01]  /*6f20*/  STS [R161+0x16400], R0 ;  /* 0x01640000a1007388 */ /* 0x0003e20000000800 */
[----:B------:R-:W2:Y:S02]  /*6f30*/  LDC R52, c[0x0][0x44c] ;  /* 0x00011300ff347b82 */ /* 0x000ea40000000800 */
[----:B------:R-:W-:Y:S01]  /*6f40*/  F2FP.F16.F32.PACK_AB R5, R5, R58 ;  /* 0x0000003a0505723e */ /* 0x000fe200000000ff */
[----:B------:R-:W-:Y:S04]  /*6f50*/  STS [R157+-0x8000], R132 ;  /* 0xff8000849d007388 */ /* 0x000fe80000000800 */
[----:B------:R-:W-:Y:S04]  /*6f60*/  STS [R157+-0x7c00], R22 ;  /* 0xff8400169d007388 */ /* 0x000fe80000000800 */
[----:B------:R-:W-:Y:S04]  /*6f70*/  STS [R160+-0x8000], R49 ;  /* 0xff800031a0007388 */ /* 0x000fe80000000800 */
[----:B------:R-:W-:Y:S04]  /*6f80*/  STS [R160+-0x7c00], R21 ;  /* 0xff840015a0007388 */ /* 0x000fe80000000800 */
[----:B------:R-:W-:Y:S04]  /*6f90*/  STS [R157+-0x6000], R13 ;  /* 0xffa0000d9d007388 */ /* 0x000fe80000000800 */
[----:B------:R3:W-:Y:S01]  /*6fa0*/  STS [R157+-0x5c00], R3 ;  /* 0xffa400039d007388 */ /* 0x0007e20000000800 */
[----:B-1----:R-:W-:Y:S01]  /*6fb0*/  LOP3.LUT R0, R188, 0x30, R183, 0xf8, !PT ;  /* 0x00000030bc007812 */ /* 0x002fe200078ef8b7 */
[----:B--2---:R-:W-:Y:S02]  /*6fc0*/  IMAD R141, R52, UR14, RZ ;  /* 0x0000000e348d7c24 */ /* 0x004fe4000f8e02ff */
[----:B------:R-:W-:Y:S01]  /*6fd0*/  STS [R160+-0x6000], R12 ;  /* 0xffa0000ca0007388 */ /* 0x000fe20000000800 */
[----:B------:R-:W-:Y:S03]  /*6fe0*/  LOP3.LUT R0, R0, 0x1c0, R187, 0xf8, !PT ;  /* 0x000001c000007812 */ /* 0x000fe600078ef8bb */
[----:B------:R-:W-:Y:S01]  /*6ff0*/  STS [R160+-0x5c00], R4 ;  /* 0xffa40004a0007388 */ /* 0x000fe20000000800 */
[----:B------:R-:W-:Y:S03]  /*7000*/  LOP3.LUT R0, R0, R154, RZ, 0x3c, !PT ;  /* 0x0000009a00007212 */ /* 0x000fe600078e3cff */
[----:B------:R-:W-:Y:S01]  /*7010*/  STS [R156+-0x8000], R48 ;  /* 0xff8000309c007388 */ /* 0x000fe20000000800 */
[----:B------:R-:W-:Y:S03]  /*7020*/  LOP3.LUT R0, R0, 0x200, R189, 0xf8, !PT ;  /* 0x0000020000007812 */ /* 0x000fe600078ef8bd */
[----:B------:R-:W-:Y:S01]  /*7030*/  STS [R156+-0x7c00], R23 ;  /* 0xff8400179c007388 */ /* 0x000fe20000000800 */
[----:B------:R-:W-:Y:S03]  /*7040*/  LEA R0, R0, UR4, 0x1 ;  /* 0x0000000400007c11 */ /* 0x000fe6000f8e08ff */
[----:B------:R-:W-:Y:S04]  /*7050*/  STS [R159+-0x8000], R37 ;  /* 0xff8000259f007388 */ /* 0x000fe80000000800 */
[----:B------:R-:W-:Y:S01]  /*7060*/  STS [R159+-0x7c00], R32 ;  /* 0xff8400209f007388 */ /* 0x000fe20000000800 */
[----:B---3--:R-:W-:Y:S03]  /*7070*/  IADD3 R3, PT, PT, R153, R2, RZ ;  /* 0x0000000299037210 */ /* 0x008fe60007ffe0ff */
[----:B------:R-:W-:Y:S04]  /*7080*/  STS [R156+-0x6000], R17 ;  /* 0xffa000119c007388 */ /* 0x000fe80000000800 */
[----:B------:R-:W-:Y:S04]  /*7090*/  STS [R156+-0x5c00], R5 ;  /* 0xffa400059c007388 */ /* 0x000fe80000000800 */
        /* <DEDUP_REMOVED lines=96> */
[----:B------:R-:W-:Y:S02]  /*76a0*/  MOV R174, R5 ;  /* 0x0000000500ae7202 */ /* 0x000fe40000000f00 */
[----:B------:R-:W-:Y:S02]  /*76b0*/  LEA.HI.X.SX32 R4, R4, R51, 0x2, P1 ;  /* 0x0000003304047211 */ /* 0x000fe400008f16ff */
[-C--:B------:R-:W-:Y:S03]  /*76c0*/  HMMA.16816.F32 R76, R32, R22.reuse, R76 ;  /* 0x00000016204c723c */ /* 0x080fe6000000184c */
[----:B------:R-:W-:Y:S05]  /*76d0*/  MOV R175, R4 ;  /* 0x0000000400af7202 */ /* 0x000fea0000000f00 */
[C---:B------:R-:W-:Y:S01]  /*76e0*/  HMMA.16816.F32 R80, R12.reuse, R22, R80 ;  /* 0x000000160c50723c */ /* 0x040fe20000001850 */
[----:B------:R1:W-:Y:S07]  /*76f0*/  STL.64 [R1+0x40], R174 ;  /* 0x000040ae01007387 */ /* 0x0003ee0000100a00 */
[-C--:B------:R-:W-:Y:S08]  /*7700*/  HMMA.16816.F32 R84, R12, R36.reuse, R84 ;  /* 0x000000240c54723c */ /* 0x080ff00000001854 */
[C---:B------:R-:W-:Y:S08]  /*7710*/  HMMA.16816.F32 R88, R32.reuse, R36, R88 ;  /* 0x000000242058723c */ /* 0x040ff00000001858 */
[-C--:B------:R-:W-:Y:S08]  /*7720*/  HMMA.16816.F32 R92, R32, R38.reuse, R92 ;  /* 0x00000026205c723c */ /* 0x080ff0000000185c */
[----:B------:R-:W-:Y:S01]  /*7730*/  HMMA.16816.F32 R96, R12, R38, R96 ;  /* 0x000000260c60723c */ /* 0x000fe20000001860 */
[----:B------:R-:W-:Y:S08]  /*7740*/  @!UPT UIADD3 URZ, UPT, UPT, URZ, URZ, URZ ;  /* 0x000000fffffff290 */ /* 0x000ff0000fffe0ff */
[----:B-1----:R-:W-:Y:S11]  /*7750*/  BRA.U !UP0, `(.L_x_1115) ;  /* 0x0000000108787547 */ /* 0x002ff6000b800000 */
[----:B------:R-:W2:Y:S01]  /*7760*/  LDL R52, [R1+0x4c] ;  /* 0x00004c0001347983 */ /* 0x000ea20000100800 */
[----:B------:R-:W-:Y:S03]  /*7770*/  IADD3 R5, P1, PT, RZ, -UR26, RZ ;  /* 0x8000001aff057c10 */ /* 0x000fe6000ff3e0ff */
[----:B------:R-:W3:Y:S02]  /*7780*/  LDL.LU R51, [R1+0x54] ;  /* 0x0000540001337983 */ /* 0x000ee40000300800 */
[----:B------:R-:W-:Y:S02]  /*7790*/  IMAD.X R4, RZ, RZ, ~UR34, P1 ;  /* 0x80000022ff047e24 */ /* 0x000fe400088e06ff */
[----:B------:R-:W4:Y:S03]  /*77a0*/  LDL.LU R50, [R1+0x60] ;  /* 0x0000600001327983 */ /* 0x000f260000300800 */
[----:B------:R-:W-:Y:S04]  /*77b0*/  SHF.R.S64 R6, R5, 0x1f, R4 ;  /* 0x0000001f05067819 */ /* 0x000fe80000001004 */
[----:B----4-:R-:W-:Y:S02]  /*77c0*/  IADD3 R50, P1, PT, R6, R50, RZ ;  /* 0x0000003206327210 */ /* 0x010fe40007f3e0ff */
[----:B--2---:R-:W-:Y:S02]  /*77d0*/  LOP3.LUT R5, R52, 0x1f8, RZ, 0xc0, !PT ;  /* 0x000001f834057812 */ /* 0x004fe400078ec0ff */
[----:B---3--:R-:W-:Y:S01]  /*77e0*/  LEA.HI.X.SX32 R51, R4, R51, 0x1, P1 ;  /* 0x0000003304337211 */ /* 0x008fe200008f0eff */
[----:B------:R1:W-:Y:S01]  /*77f0*/  STL [R1+0x60], R50 ;  /* 0x0000603201007387 */ /* 0x0003e20000100800 */
[----:B------:R-:W-:Y:S01]  /*7800*/  LOP3.LUT R5, R5, 0x38, R186, 0x78, !PT ;  /* 0x0000003805057812 */ /* 0x000fe200078e78ba */
[----:B------:R-:W-:Y:S01]  /*7810*/  IMAD.MOV.U32 R12, RZ, RZ, R50 ;  /* 0x000000ffff0c7224 */ /* 0x000fe200078e0032 */
[----:B------:R-:W-:Y:S01]  /*7820*/  IADD3 R6, P1, PT, R50, UR7, RZ ;  /* 0x0000000732067c10 */ /* 0x000fe2000ff3e0ff */
[----:B------:R1:W-:Y:S01]  /*7830*/  STL [R1+0x54], R51 ;  /* 0x0000543301007387 */ /* 0x0003e20000100800 */
[----:B------:R-:W-:Y:S01]  /*7840*/  LOP3.LUT R5, R5, 0x1e00, R52, 0xf8, !PT ;  /* 0x00001e0005057812 */ /* 0x000fe200078ef834 */
[----:B------:R-:W-:Y:S01]  /*7850*/  IMAD.MOV.U32 R13, RZ, RZ, R51 ;  /* 0x000000ffff0d7224 */ /* 0x000fe200078e0033 */
[----:B------:R-:W-:Y:S02]  /*7860*/  IADD3.X R7, PT, PT, R51, UR6, RZ, P1, !PT ;  /* 0x0000000633077c10 */ /* 0x000fe40008ffe4ff */
[----:B------:R-:W-:Y:S02]  /*7870*/  LEA R8, R5, UR4, 0x1 ;  /* 0x0000000405087c11 */ /* 0x000fe4000f8e08ff */
[----:B------:R-:W-:Y:S03]  /*7880*/  IADD3 R4, P1, PT, R6, UR7, RZ ;  /* 0x0000000706047c10 */ /* 0x000fe6000ff3e0ff */
[----:B------:R-:W-:Y:S01]  /*7890*/  @!PT LDS RZ, [RZ] ;  /* 0x00000000fffff984 */ /* 0x000fe20000000800 */
[----:B------:R-:W-:Y:S01]  /*78a0*/  @!PT LDS RZ, [RZ] ;  /* 0x00000000fffff984 */ /* 0x000fe20000000800 */
[----:B------:R-:W-:Y:S01]  /*78b0*/  @!PT LDS RZ, [RZ] ;  /* 0x00000000fffff984 */ /* 0x000fe20000000800 */
[----:B------:R1:W-:Y:S01]  /*78c0*/  LDGSTS.E.BYPASS.LTC128B.128 [R8+0x8000], desc[UR28][R12.64] ;  /* 0x080000000c087fae */ /* 0x0003e2000b981a1c */
[----:B------:R-:W-:Y:S02]  /*78d0*/  IADD3.X R5, PT, PT, R7, UR6, RZ, P1, !PT ;  /* 0x0000000607057c10 */ /* 0x000fe40008ffe4ff */
[----:B------:R-:W-:Y:S01]  /*78e0*/  IADD3 R10, P1, PT, R4, UR7, RZ ;  /* 0x00000007040a7c10 */ /* 0x000fe2000ff3e0ff */
[----:B------:R1:W-:Y:S03]  /*78f0*/  LDGSTS.E.BYPASS.LTC128B.128 [R8+0x9000], desc[UR28][R6.64] ;  /* 0x0900000006087fae */ /* 0x0003e6000b981a1c */
[----:B------:R-:W-:Y:S01]  /*7900*/  IADD3.X R11, PT, PT, R5, UR6, RZ, P1, !PT ;  /* 0x00000006050b7c10 */ /* 0x000fe20008ffe4ff */
[----:B------:R1:W-:Y:S04]  /*7910*/  LDGSTS.E.BYPASS.LTC128B.128 [R8+0xa000], desc[UR28][R4.64] ;  /* 0x0a00000004087fae */ /* 0x0003e8000b981a1c */
[----:B------:R1:W-:Y:S04]  /*7920*/  LDGSTS.E.BYPASS.LTC128B.128 [R8+0xb000], desc[UR28][R10.64] ;  /* 0x0b0000000a087fae */ /* 0x0003e8000b981a1c */
[----:B------:R-:W0:Y:S02]  /*7930*/  LDGDEPBAR ;  /* 0x00000000000079af */ /* 0x000e240000000000 */
.L_x_1115:
[----:B------:R-:W-:Y:S01]  /*7940*/  LDSM.16.M88.4 R32, [R148+0x14000] ;  /* 0x014000009420783b */ /* 0x000fe20000000200 */
[----:B------:R-:W-:Y:S01]  /*7950*/  IADD3 R140, PT, PT, R173, R148, R153 ;  /* 0x00000094ad8c7210 */ /* 0x000fe20007ffe099 */
[----:B------:R-:W-:Y:S01]  /*7960*/  IMAD.MOV.U32 R191, RZ, RZ, 0x4 ;  /* 0x00000004ffbf7424 */ /* 0x000fe200078e00ff */
[----:B------:R-:W-:Y:S01]  /*7970*/  PLOP3.LUT P4, PT, PT, PT, UP0, 0x80, 0x8 ;  /* 0x000000000008781c */ /* 0x000fe20003f8f008 */
[----:B------:R-:W2:Y:S01]  /*7980*/  LDSM.16.MT88.4 R16, [R2+0xc000] ;  /* 0x00c000000210783b */ /* 0x000ea20000004200 */
[----:B------:R-:W-:Y:S02]  /*7990*/  ULOP3.LUT UR5, UR35, 0x1, URZ, 0xc0, !UPT ;  /* 0x0000000123057892 */ /* 0x000fe4000f8ec0ff */
[----:B------:R-:W-:Y:S01]  /*79a0*/  @UP0 UIADD3 UR42, UP2, UPT, UR38, -0x200, URZ ;  /* 0xfffffe00262a0890 */ /* 0x000fe2000ff5e0ff */
[----:B------:R-:W3:Y:S01]  /*79b0*/  LDSM.16.M88.4 R28, [R148+0x16000] ;  /* 0x01600000941c783b */ /* 0x000ee20000000200 */
[----:B------:R-:W-:Y:S02]  /*79c0*/  UISETP.NE.U32.AND UP1, UPT, UR5, 0x1, UPT ;  /* 0x000000010500788c */ /* 0x000fe4000bf25070 */
[----:B------:R-:W-:Y:S01]  /*79d0*/  @UP0 UIADD3.X UR5, UPT, UPT, UR39, -0x1, URZ, UP2, !UPT ;  /* 0xffffffff27050890 */ /* 0x000fe200097fe4ff */
        /* <DEDUP_REMOVED lines=12> */
[----:B------:R-:W-:Y:S04]  /*7aa0*/  LDSM.16.MT88.4 R56, [R2+0xd000] ;  /* 0x00d000000238783b */ /* 0x000fe80000004200 */
[----:B------:R-:W-:Y:S01]  /*7ab0*/  LDSM.16.M88.4 R60, [R149+0x16000] ;  /* 0x01600000953c783b */ /* 0x000fe20000000200 */
[-C--:B------:R-:W-:Y:S03]  /*7ac0*/  HMMA.16816.F32 R12, R28, R18.reuse, RZ ;  /* 0x000000121c0c723c */ /* 0x080fe600000018ff */
[----:B------:R-:W-:Y:S04]  /*7ad0*/  LDSM.16.MT88.4 R64, [R3+0xd000] ;  /* 0x00d000000340783b */ /* 0x000fe80000004200 */
[----:B------:R-:W-:Y:S01]  /*7ae0*/  LDSM.16.MT88.4 R132, [R2+0xd800] ;  /* 0x00d800000284783b */ /* 0x000fe20000004200 */
[C---:B------:R-:W-:Y:S03]  /*7af0*/  HMMA.16816.F32 R16, R32.reuse, R18, RZ ;  /* 0x000000122010723c */ /* 0x040fe600000018ff */
[----:B------:R-:W-:Y:S05]  /*7b00*/  LDSM.16.M88.4 R136, [R140+0x16000] ;  /* 0x016000008c88783b */ /* 0x000fea0000000200 */
[-C--:B----4-:R-:W-:Y:S08]  /*7b10*/  HMMA.16816.F32 R20, R32, R36.reuse, RZ ;  /* 0x000000242014723c */ /* 0x090ff000000018ff */
[C---:B------:R-:W-:Y:S08]  /*7b20*/  HMMA.16816.F32 R24, R28.reuse, R36, RZ ;  /* 0x000000241c18723c */ /* 0x040ff000000018ff */
[-C--:B------:R-:W-:Y:S08]  /*7b30*/  HMMA.16816.F32 R28, R28, R38.reuse, RZ ;  /* 0x000000261c1c723c */ /* 0x080ff000000018ff */
[----:B------:R-:W-:Y:S01]  /*7b40*/  HMMA.16816.F32 R32, R32, R38, RZ ;  /* 0x000000262020723c */ /* 0x000fe200000018ff */
[----:B------:R-:W3:Y:S07]  /*7b50*/  LDSM.16.M88.4 R36, [R149+0x14000] ;  /* 0x014000009524783b */ /* 0x000eee0000000200 */
[-C--:B------:R-:W-:Y:S08]  /*7b60*/  HMMA.16816.F32 R4, R40, R44.reuse, R4 ;  /* 0x0000002c2804723c */ /* 0x080ff00000001804 */
[C---:B-1----:R-:W-:Y:S08]  /*7b70*/  HMMA.16816.F32 R8, R48.reuse, R44, R8 ;  /* 0x0000002c3008723c */ /* 0x042ff00000001808 */
[-C--:B------:R-:W-:Y:S08]  /*7b80*/  HMMA.16816.F32 R12, R48, R46.reuse, R12 ;  /* 0x0000002e300c723c */ /* 0x080ff0000000180c */
[C---:B------:R-:W-:Y:S01]  /*7b90*/  HMMA.16816.F32 R16, R40.reuse, R46, R16 ;  /* 0x0000002e2810723c */ /* 0x040fe20000001810 */
[----:B------:R-:W1:Y:S07]  /*7ba0*/  LDSM.16.M88.4 R44, [R140+0x14000] ;  /* 0x014000008c2c783b */ /* 0x000e6e0000000200 */
        /* <DEDUP_REMOVED lines=14> */
[-C--:B------:R-:W-:Y:S01]  /*7c90*/  HMMA.16816.F32 R28, R60, R66.reuse, R28 ;  /* 0x000000423c1c723c */ /* 0x080fe2000000181c */
[----:B------:R-:W-:Y:S07]  /*7ca0*/  LDSM.16.MT88.4 R60, [R3+0xf000] ;  /* 0x00f00000033c783b */ /* 0x000fee0000004200 */
[----:B------:R-:W-:Y:S01]  /*7cb0*/  HMMA.16816.F32 R32, R36, R66, R32 ;  /* 0x000000422420723c */ /* 0x000fe20000001820 */
[----:B------:R-:W3:Y:S07]  /*7cc0*/  LDSM.16.M88.4 R36, [R148+0x1a000] ;  /* 0x01a000009424783b */ /* 0x000eee0000000200 */
[-C--:B-1----:R-:W-:Y:S08]  /*7cd0*/  HMMA.16816.F32 R4, R44, R132.reuse, R4 ;  /* 0x000000842c04723c */ /* 0x082ff00000001804 */
[C---:B------:R-:W-:Y:S08]  /*7ce0*/  HMMA.16816.F32 R8, R136.reuse, R132, R8 ;  /* 0x000000848808723c */ /* 0x040ff00000001808 */
[-C--:B------:R-:W-:Y:S08]  /*7cf0*/  HMMA.16816.F32 R12, R136, R134.reuse, R12 ;  /* 0x00000086880c723c */ /* 0x080ff0000000180c */
[C---:B------:R-:W-:Y:S08]  /*7d00*/  HMMA.16816.F32 R16, R44.reuse, R134, R16 ;  /* 0x000000862c10723c */ /* 0x040ff00000001810 */
        /* <DEDUP_REMOVED lines=9> */
[----:B------:R-:W1:Y:S03]  /*7da0*/  LDSM.16.MT88.4 R48, [R2+0xe800] ;  /* 0x00e800000230783b */ /* 0x000e660000004200 */
        /* <DEDUP_REMOVED lines=10> */
[----:B------:R-:W2:Y:S03]  /*7e50*/  LDSM.16.M88.4 R52, [R151+0x1a000] ;  /* 0x01a000009734783b */ /* 0x000ea60000000200 */
        /* <DEDUP_REMOVED lines=9> */
[----:B------:R-:W3:Y:S02]  /*7ef0*/  LDSM.16.MT88.4 R36, [R3+0xe800] ;  /* 0x00e800000324783b */ /* 0x000ee40000004200 */
[C---:B------:R-:W-:Y:S02]  /*7f00*/  LEA.HI.X.SX32 R157, R141.reuse, R159, 0x5, P1 ;  /* 0x0000009f8d9d7211 */ /* 0x040fe400008f2eff */
[C---:B------:R-:W-:Y:S03]  /*7f10*/  LEA R144, P1, R141.reuse, R156, 0x5 ;  /* 0x0000009c8d907211 */ /* 0x040fe600078228ff */
[----:B------:R-:W-:Y:S01]  /*7f20*/  HMMA.16816.F32 R32, R40, R58, R32 ;  /* 0x0000003a2820723c */ /* 0x000fe20000001820 */
[----:B------:R-:W-:Y:S03]  /*7f30*/  LDSM.16.M88.4 R40, [R149+0x18000] ;  /* 0x018000009528783b */ /* 0x000fe60000000200 */
[C---:B------:R-:W-:Y:S01]  /*7f40*/  LEA.HI.X.SX32 R145, R141.reuse, R157, 0x5, P1 ;  /* 0x0000009d8d917211 */ /* 0x040fe200008f2eff */
[----:B------:R-:W4:Y:S01]  /*7f50*/  LDSM.16.MT88.4 R56, [R2+0xf000] ;  /* 0x00f000000238783b */ /* 0x000f220000004200 */
[C---:B------:R-:W-:Y:S02]  /*7f60*/  LEA R142, P1, R141.reuse, R144, 0x5 ;  /* 0x000000908d8e7211 */ /* 0x040fe400078228ff */
[-C--:B-1----:R-:W-:Y:S05]  /*7f70*/  HMMA.16816.F32 R4, R44, R48.reuse, R4 ;  /* 0x000000302c04723c */ /* 0x082fea0000001804 */
[C---:B------:R-:W-:Y:S02]  /*7f80*/  LEA.HI.X.SX32 R143, R141.reuse, R145, 0x5, P1 ;  /* 0x000000918d8f7211 */ /* 0x040fe400008f2eff */
[C---:B------:R-:W-:Y:S01]  /*7f90*/  LEA R138, P1, R141.reuse, R142, 0x5 ;  /* 0x0000008e8d8a7211 */ /* 0x040fe200078228ff */
[C---:B--2---:R-:W-:Y:S04]  /*7fa0*/  HMMA.16816.F32 R8, R52.reuse, R48, R8 ;  /* 0x000000303408723c */ /* 0x044fe80000001808 */
[C---:B------:R-:W-:Y:S02]  /*7fb0*/  LEA.HI.X.SX32 R139, R141.reuse, R143, 0x5, P1 ;  /* 0x0000008f8d8b7211 */ /* 0x040fe400008f2eff */
[C---:B------:R-:W-:Y:S02]  /*7fc0*/  LEA R136, P1, R141.reuse, R138, 0x5 ;  /* 0x0000008a8d887211 */ /* 0x040fe400078228ff */
[-C--:B------:R-:W-:Y:S03]  /*7fd0*/  HMMA.16816.F32 R12, R52, R50.reuse, R12 ;  /* 0x00000032340c723c */ /* 0x080fe6000000180c */
[C---:B------:R-:W-:Y:S02]  /*7fe0*/  LEA.HI.X.SX32 R137, R141.reuse, R139, 0x5, P1 ;  /* 0x0000008b8d897211 */ /* 0x040fe400008f2eff */
[C---:B------:R-:W-:Y:S03]  /*7ff0*/  LEA R134, P1, R141.reuse, R136, 0x5 ;  /* 0x000000888d867211 */ /* 0x040fe600078228ff */
[C---:B------:R-:W-:Y:S01]  /*8000*/  HMMA.16816.F32 R16, R44.reuse, R50, R16 ;  /* 0x000000322c10723c */ /* 0x040fe20000001810 */
[----:B------:R1:W2:Y:S03]  /*8010*/  LDSM.16.M88.4 R48, [R149+0x1a000] ;  /* 0x01a000009530783b */ /* 0x0002a60000000200 */
[C---:B------:R-:W-:Y:S02]  /*8020*/  LEA.HI.X.SX32 R135, R141.reuse, R137, 0x5, P1 ;  /* 0x000000898d877211 */ /* 0x040fe400008f2eff */
[C---:B------:R-:W-:Y:S02]  /*8030*/  LEA R132, P1, R141.reuse, R134, 0x5 ;  /* 0x000000868d847211 */ /* 0x040fe400078228ff */
[-C--:B---3--:R-:W-:Y:S03]  /*8040*/  HMMA.16816.F32 R20, R44, R36.reuse, R20 ;  /* 0x000000242c14723c */ /* 0x088fe60000001814 */
[C---:B------:R-:W-:Y:S02]  /*8050*/  LEA.HI.X.SX32 R133, R141.reuse, R135, 0x5, P1 ;  /* 0x000000878d857211 */ /* 0x040fe400008f2eff */
[C---:B------:R-:W-:Y:S03]  /*8060*/  LEA R146, P1, R141.reuse, R132, 0x5 ;  /* 0x000000848d927211 */ /* 0x040fe600078228ff */
[C---:B------:R-:W-:Y:S04]  /*8070*/  HMMA.16816.F32 R24, R52.reuse, R36, R24 ;  /* 0x000000243418723c */ /* 0x040fe80000001818 */
[C---:B------:R-:W-:Y:S04]  /*8080*/  LEA.HI.X.SX32 R147, R141.reuse, R133, 0x5, P1 ;  /* 0x000000858d937211 */ /* 0x040fe800008f2eff */
[-C--:B------:R-:W-:Y:S01]  /*8090*/  HMMA.16816.F32 R28, R52, R38.reuse, R28 ;  /* 0x00000026341c723c */ /* 0x080fe2000000181c */
[----:B------:R-:W-:Y:S02]  /*80a0*/  LDSM.16.M88.4 R52, [R140+0x1a000] ;  /* 0x01a000008c34783b */ /* 0x000fe40000000200 */
[C---:B-1----:R-:W-:Y:S05]  /*80b0*/  IMAD.WIDE R148, R141.reuse, -0x1c0, R146 ;  /* 0xfffffe408d947825 */ /* 0x042fea00078e0292 */
[----:B------:R-:W-:Y:S01]  /*80c0*/  HMMA.16816.F32 R32, R44, R38, R32 ;  /* 0x000000262c20723c */ /* 0x000fe20000001820 */
[----:B------:R1:W-:Y:S03]  /*80d0*/  LDSM.16.MT88.4 R44, [R2+0xf800] ;  /* 0x00f80000022c783b */ /* 0x0003e60000004200 */
[C---:B------:R-:W-:Y:S01]  /*80e0*/  LEA R66, P1, R141.reuse, R148, 0x5 ;  /* 0x000000948d427211 */ /* 0x040fe200078228ff */
[----:B------:R-:W3:Y:S03]  /*80f0*/  LDSM.16.M88.4 R36, [R140+0x18000] ;  /* 0x018000008c24783b */ /* 0x000ee60000000200 */
[-C--:B----4-:R-:W-:Y:S05]  /*8100*/  HMMA.16816.F32 R4, R40, R56.reuse, R4 ;  /* 0x000000382804723c */ /* 0x090fea0000001804 */
[C---:B------:R-:W-:Y:S02]  /*8110*/  LEA.HI.X.SX32 R67, R141.reuse, R149, 0x5, P1 ;  /* 0x000000958d437211 */ /* 0x040fe400008f2eff */
[C---:B------:R-:W-:Y:S01]  /*8120*/  LEA R64, P1, R141.reuse, R66, 0x5 ;  /* 0x000000428d407211 */ /* 0x040fe200078228ff */
[C---:B--2---:R-:W-:Y:S04]  /*8130*/  HMMA.16816.F32 R8, R48.reuse, R56, R8 ;  /* 0x000000383008723c */ /* 0x044fe80000001808 */
[----:B------:R-:W-:Y:S04]  /*8140*/  LEA.HI.X.SX32 R65, R141, R67, 0x5, P1 ;  /* 0x000000438d417211 */ /* 0x000fe800008f2eff */
[-C--:B------:R-:W-:Y:S03]  /*8150*/  HMMA.16816.F32 R12, R48, R58.reuse, R12 ;  /* 0x0000003a300c723c */ /* 0x080fe6000000180c */
[----:B-1----:R-:W-:Y:S04]  /*8160*/  @P4 SHF.R.U32.HI R2, RZ, 0x2, R186 ;  /* 0x00000002ff024819 */ /* 0x002fe800000116ba */
[----:B-----5:R-:W-:Y:S01]  /*8170*/  @P4 LOP3.LUT R190, R155, 0x7, R2, 0xf8, !PT ;  /* 0x000000079bbe4812 */ /* 0x020fe200078ef802 */
[C---:B------:R-:W-:Y:S04]  /*8180*/  HMMA.16816.F32 R16, R40.reuse, R58, R16 ;  /* 0x0000003a2810723c */ /* 0x040fe80000001810 */
[----:B------:R-:W-:Y:S04]  /*8190*/  @P4 STL [R1+0x50], R190 ;  /* 0x000050be01004387 */ /* 0x000fe80000100800 */
[-C--:B------:R-:W-:Y:S08]  /*81a0*/  HMMA.16816.F32 R20, R40, R60.reuse, R20 ;  /* 0x0000003c2814723c */ /* 0x080ff00000001814 */
[C---:B------:R-:W-:Y:S04]  /*81b0*/  HMMA.16816.F32 R24, R48.reuse, R60, R24 ;  /* 0x0000003c3018723c */ /* 0x040fe80000001818 */
[C---:B------:R-:W-:Y:S04]  /*81c0*/  LEA R60, P1, R141.reuse, R64, 0x5 ;  /* 0x000000408d3c7211 */ /* 0x040fe800078228ff */
[-C--:B------:R-:W-:Y:S03]  /*81d0*/  HMMA.16816.F32 R28, R48, R62.reuse, R28 ;  /* 0x0000003e301c723c */ /* 0x080fe6000000181c */
[C---:B------:R-:W-:Y:S02]  /*81e0*/  LEA.HI.X.SX32 R61, R141.reuse, R65, 0x5, P1 ;  /* 0x000000418d3d7211 */ /* 0x040fe400008f2eff */
[C---:B------:R-:W-:Y:S03]  /*81f0*/  LEA R58, P1, R141.reuse, R60, 0x5 ;  /* 0x0000003c8d3a7211 */ /* 0x040fe600078228ff */
[----:B------:R-:W-:Y:S01]  /*8200*/  HMMA.16816.F32 R32, R40, R62, R32 ;  /* 0x0000003e2820723c */ /* 0x000fe20000001820 */
[----:B------:R1:W2:Y:S03]  /*8210*/  LDSM.16.MT88.4 R40, [R3+0xf800] ;  /* 0x00f800000328783b */ /* 0x0002a60000004200 */
[C---:B------:R-:W-:Y:S02]  /*8220*/  LEA.HI.X.SX32 R59, R141.reuse, R61, 0x5, P1 ;  /* 0x0000003d8d3b7211 */ /* 0x040fe400008f2eff */
[C---:B------:R-:W-:Y:S02]  /*8230*/  LEA R56, P1, R141.reuse, R58, 0x5 ;  /* 0x0000003a8d387211 */ /* 0x040fe400078228ff */
[-C--:B---3--:R-:W-:Y:S05]  /*8240*/  HMMA.16816.F32 R4, R36, R44.reuse, R4 ;  /* 0x0000002c2404723c */ /* 0x088fea0000001804 */
[C---:B------:R-:W-:Y:S02]  /*8250*/  LEA.HI.X.SX32 R57, R141.reuse, R59, 0x5, P1 ;  /* 0x0000003b8d397211 */ /* 0x040fe400008f2eff */
[C---:B------:R-:W-:Y:S01]  /*8260*/  LEA R50, P1, R141.reuse, R56, 0x5 ;  /* 0x000000388d327211 */ /* 0x040fe200078228ff */
[C---:B------:R-:W-:Y:S04]  /*8270*/  HMMA.16816.F32 R8, R52.reuse, R44, R8 ;  /* 0x0000002c3408723c */ /* 0x040fe80000001808 */
[C---:B------:R-:W-:Y:S02]  /*8280*/  LEA.HI.X.SX32 R51, R141.reuse, R57, 0x5, P1 ;  /* 0x000000398d337211 */ /* 0x040fe400008f2eff */
[C---:B------:R-:W-:Y:S02]  /*8290*/  LEA R48, P1, R141.reuse, R50, 0x5 ;  /* 0x000000328d307211 */ /* 0x040fe400078228ff */
[-C--:B------:R-:W-:Y:S03]  /*82a0*/  HMMA.16816.F32 R12, R52, R46.reuse, R12 ;  /* 0x0000002e340c723c */ /* 0x080fe6000000180c */
[----:B-1----:R-:W-:Y:S01]  /*82b0*/  @P4 IMAD.WIDE.U32 R2, R190, R191, UR38 ;  /* 0x00000026be024e25 */ /* 0x002fe2000f8e00bf */
[C---:B------:R-:W-:Y:S01]  /*82c0*/  LEA.HI.X.SX32 R49, R141.reuse, R51, 0x5, P1 ;  /* 0x000000338d317211 */ /* 0x040fe200008f2eff */
[----:B------:R-:W-:Y:S01]  /*82d0*/  @UP0 UMOV UR38, UR42 ;  /* 0x0000002a00260c82 */ /* 0x000fe20008000000 */
[----:B------:R-:W-:Y:S02]  /*82e0*/  @UP0 UMOV UR39, UR5 ;  /* 0x0000000500270c82 */ /* 0x000fe40008000000 */
[C---:B------:R-:W-:Y:S01]  /*82f0*/  HMMA.16816.F32 R16, R36.reuse, R46, R16 ;  /* 0x0000002e2410723c */ /* 0x040fe20000001810 */
[----:B------:R-:W3:Y:S03]  /*8300*/  @P4 LDG.E R179, desc[UR28][R2.64+-0x200] ;  /* 0xfffe001c02b34981 */ /* 0x000ee6000c1e1900 */
[C---:B------:R-:W-:Y:S01]  /*8310*/  LEA R46, P1, R141.reuse, R48, 0x5 ;  /* 0x000000308d2e7211 */ /* 0x040fe200078228ff */
[----:B------:R-:W4:Y:S03]  /*8320*/  @P4 LDG.E R178, desc[UR28][R2.64+-0x1e0] ;  /* 0xfffe201c02b24981 */ /* 0x000f26000c1e1900 */
[C---:B------:R-:W-:Y:S01]  /*8330*/  LEA.HI.X.SX32 R47, R141.reuse, R49, 0x5, P1 ;  /* 0x000000318d2f7211 */ /* 0x040fe200008f2eff */
[-C--:B--2---:R-:W-:Y:S01]  /*8340*/  HMMA.16816.F32 R20, R36, R40.reuse, R20 ;  /* 0x000000282414723c */ /* 0x084fe20000001814 */
[----:B------:R-:W2:Y:S02]  /*8350*/  @P4 LDG.E R177, desc[UR28][R2.64+-0x100] ;  /* 0xffff001c02b14981 */ /* 0x000ea4000c1e1900 */
[C---:B------:R-:W-:Y:S02]  /*8360*/  LEA R44, P1, R141.reuse, R46, 0x5 ;  /* 0x0000002e8d2c7211 */ /* 0x040fe400078228ff */
[----:B------:R1:W5:Y:S02]  /*8370*/  @P4 LDG.E R176, desc[UR28][R2.64+-0xe0] ;  /* 0xffff201c02b04981 */ /* 0x000364000c1e1900 */
[C---:B------:R-:W-:Y:S01]  /*8380*/  LEA.HI.X.SX32 R45, R141.reuse, R47, 0x5, P1 ;  /* 0x0000002f8d2d7211 */ /* 0x040fe200008f2eff */
[C---:B------:R-:W-:Y:S01]  /*8390*/  HMMA.16816.F32 R24, R52.reuse, R40, R24 ;  /* 0x000000283418723c */ /* 0x040fe20000001818 */
[----:B------:R-:W-:Y:S03]  /*83a0*/  REDG.E.ADD.F32.FTZ.RN.STRONG.GPU desc[UR28][R174.64], R4 ;  /* 0x00000004ae0079a6 */ /* 0x000fe6000c12f31c */
[C---:B------:R-:W-:Y:S01]  /*83b0*/  LEA R40, P1, R141.reuse, R44, 0x5 ;  /* 0x0000002c8d287211 */ /* 0x040fe200078228ff */
[----:B------:R-:W-:Y:S03]  /*83c0*/  REDG.E.ADD.F32.FTZ.RN.STRONG.GPU desc[UR28][R170.64], R5 ;  /* 0x00000005aa0079a6 */ /* 0x000fe6000c12f31c */
[-C--:B------:R-:W-:Y:S01]  /*83d0*/  HMMA.16816.F32 R28, R52, R42.reuse, R28 ;  /* 0x0000002a341c723c */ /* 0x080fe2000000181c */
[----:B------:R1:W-:Y:S02]  /*83e0*/  REDG.E.ADD.F32.FTZ.RN.STRONG.GPU desc[UR28][R168.64], R6 ;  /* 0x00000006a80079a6 */ /* 0x0003e4000c12f31c */
[C---:B------:R-:W-:Y:S02]  /*83f0*/  LEA.HI.X.SX32 R41, R141.reuse, R45, 0x5, P1 ;  /* 0x0000002d8d297211 */ /* 0x040fe400008f2eff */
[----:B------:R1:W-:Y:S03]  /*8400*/  REDG.E.ADD.F32.FTZ.RN.STRONG.GPU desc[UR28][R166.64], R7 ;  /* 0x00000007a60079a6 */ /* 0x0003e6000c12f31c */
[----:B------:R-:W-:Y:S01]  /*8410*/  HMMA.16816.F32 R32, R36, R42, R32 ;  /* 0x0000002a2420723c */ /* 0x000fe20000001820 */
[----:B------:R1:W-:Y:S04]  /*8420*/  REDG.E.ADD.F32.FTZ.RN.STRONG.GPU desc[UR28][R164.64], R8 ;  /* 0x00000008a40079a6 */ /* 0x0003e8000c12f31c */
        /* <DEDUP_REMOVED lines=17> */
[----:B------:R-:W-:Y:S02]  /*8540*/  LEA.HI.X.SX32 R9, R141, R3, 0x5, P1 ;  /* 0x000000038d097211 */ /* 0x000fe400008f2eff */
[----:B------:R-:W-:Y:S01]  /*8550*/  PLOP3.LUT P1, PT, PT, PT, UP1, 0x80, 0x8 ;  /* 0x000000000008781c */ /* 0x000fe20003f2f018 */
[----:B------:R-:W-:Y:S01]  /*8560*/  REDG.E.ADD.F32.FTZ.RN.STRONG.GPU desc[UR28][R146.64], R15 ;  /* 0x0000000f920079a6 */ /* 0x000fe2000c12f31c */
[----:B------:R-:W-:Y:S03]  /*8570*/  @UP0 UIADD3 UR40, UP1, UPT, UR40, -0x200, URZ ;  /* 0xfffffe0028280890 */ /* 0x000fe6000ff3e0ff */
[----:B------:R1:W-:Y:S01]  /*8580*/  REDG.E.ADD.F32.FTZ.RN.STRONG.GPU desc[UR28][R174.64+0x80], R20 ;  /* 0x00008014ae0079a6 */ /* 0x0003e2000c12f31c */
[----:B------:R-:W-:Y:S02]  /*8590*/  @UP0 UIADD3.X UR41, UPT, UPT, UR41, -0x1, URZ, UP1, !UPT ;  /* 0xffffffff29290890 */ /* 0x000fe40008ffe4ff */
[----:B------:R-:W-:Y:S01]  /*85a0*/  UISETP.GT.AND UP1, UPT, UR35, UR15, UPT ;  /* 0x0000000f2300728c */ /* 0x000fe2000bf24270 */
        /* <DEDUP_REMOVED lines=18> */
[----:B-1----:R-:W5:Y:S04]  /*86d0*/  LDL.LU R174, [R1+0x8] ;  /* 0x0000080001ae7983 */ /* 0x002f680000300800 */
[----:B------:R-:W-:Y:S01]  /*86e0*/  LDSM.16.MT88.4 R20, [R0+0x14800] ;  /* 0x014800000014783b */ /* 0x000fe20000004200 */
[----:B------:R-:W-:Y:S03]  /*86f0*/  IMAD.IADD R2, R153, 0x1, R180 ;  /* 0x0000000199027824 */ /* 0x000fe600078e02b4 */
[----:B------:R-:W-:Y:S04]  /*8700*/  LDSM.16.MT88.4 R24, [R180+0x800] ;  /* 0x00080000b418783b */ /* 0x000fe80000004200 */
[----:B------:R-:W1:Y:S04]  /*8710*/  LDSM.16.MT88.4 R16, [R2] ;  /* 0x000000000210783b */ /* 0x000e680000004200 */
[----:B------:R-:W1:Y:S04]  /*8720*/  LDSM.16.MT88.4 R32, [R0+0x18800] ;  /* 0x018800000020783b */ /* 0x000e680000004200 */
[----:B------:R-:W-:Y:S04]  /*8730*/  LDSM.16.MT88.4 R28, [R180+0x1000] ;  /* 0x00100000b41c783b */ /* 0x000fe80000004200 */
[----:B------:R-:W-:Y:S04]  /*8740*/  LDSM.16.MT88.4 R36, [R0+0x19000] ;  /* 0x019000000024783b */ /* 0x000fe80000004200 */
[----:B------:R-:W-:Y:S01]  /*8750*/  LDSM.16.MT88.4 R40, [R0+0x19800] ;  /* 0x019800000028783b */ /* 0x000fe20000004200 */
[-C--:B------:R-:W-:Y:S03]  /*8760*/  HMMA.16816.F32 R100, R4, R8.reuse, R100 ;  /* 0x000000080464723c */ /* 0x080fe60000001864 */
[----:B------:R-:W-:Y:S05]  /*8770*/  LDSM.16.MT88.4 R44, [R2+0x1800] ;  /* 0x00180000022c783b */ /* 0x000fea0000004200 */
[C---:B------:R-:W-:Y:S08]  /*8780*/  HMMA.16816.F32 R104, R12.reuse, R8, R104 ;  /* 0x000000080c68723c */ /* 0x040ff00000001868 */
[-C--:B------:R-:W-:Y:S08]  /*8790*/  HMMA.16816.F32 R108, R12, R10.reuse, R108 ;  /* 0x0000000a0c6c723c */ /* 0x080ff0000000186c */
[C---:B------:R-:W-:Y:S01]  /*87a0*/  HMMA.16816.F32 R112, R4.reuse, R10, R112 ;  /* 0x0000000a0470723c */ /* 0x040fe20000001870 */
[----:B------:R-:W3:Y:S07]  /*87b0*/  LDSM.16.MT88.4 R8, [R2+0x800] ;  /* 0x000800000208783b */ /* 0x000eee0000004200 */
[-C--:B-1----:R-:W-:Y:S08]  /*87c0*/  HMMA.16816.F32 R116, R4, R16.reuse, R116 ;  /* 0x000000100474723c */ /* 0x082ff00000001874 */
[C---:B------:R-:W-:Y:S08]  /*87d0*/  HMMA.16816.F32 R120, R12.reuse, R16, R120 ;  /* 0x000000100c78723c */ /* 0x040ff00000001878 */
[-C--:B------:R-:W-:Y:S01]  /*87e0*/  HMMA.16816.F32 R124, R12, R18.reuse, R124 ;  /* 0x000000120c7c723c */ /* 0x080fe2000000187c */
[----:B------:R-:W1:Y:S07]  /*87f0*/  LDSM.16.MT88.4 R12, [R0+0x15000] ;  /* 0x01500000000c783b */ /* 0x000e6e0000004200 */
[----:B------:R-:W-:Y:S01]  /*8800*/  HMMA.16816.F32 R128, R4, R18, R128 ;  /* 0x000000120480723c */ /* 0x000fe20000001880 */
[----:B------:R-:W5:Y:S04]  /*8810*/  LDSM.16.MT88.4 R4, [R2+0x1000] ;  /* 0x001000000204783b */ /* 0x000f680000004200 */
[----:B------:R-:W-:Y:S03]  /*8820*/  LDSM.16.MT88.4 R16, [R0+0x15800] ;  /* 0x015800000010783b */ /* 0x000fe60000004200 */
[-C--:B------:R-:W-:Y:S08]  /*8830*/  HMMA.16816.F32 R100, R20, R24.reuse, R100 ;  /* 0x000000181464723c */ /* 0x080ff00000001864 */
[C---:B------:R-:W-:Y:S08]  /*8840*/  HMMA.16816.F32 R104, R32.reuse, R24, R104 ;  /* 0x000000182068723c */ /* 0x040ff00000001868 */
[-C--:B------:R-:W-:Y:S08]  /*8850*/  HMMA.16816.F32 R108, R32, R26.reuse, R108 ;  /* 0x0000001a206c723c */ /* 0x080ff0000000186c */
[C---:B------:R-:W-:Y:S01]  /*8860*/  HMMA.16816.F32 R112, R20.reuse, R26, R112 ;  /* 0x0000001a1470723c */ /* 0x040fe20000001870 */
[----:B------:R-:W5:Y:S07]  /*8870*/  LDSM.16.MT88.4 R24, [R180+0x1800] ;  /* 0x00180000b418783b */ /* 0x000f6e0000004200 */
[-C--:B---3--:R-:W-:Y:S08]  /*8880*/  HMMA.16816.F32 R116, R20, R8.reuse, R116 ;  /* 0x000000081474723c */ /* 0x088ff00000001874 */
[C---:B------:R-:W-:Y:S01]  /*8890*/  HMMA.16816.F32 R120, R32.reuse, R8, R120 ;  /* 0x000000082078723c */ /* 0x040fe20000001878 */
[----:B------:R-:W-:Y:S07]  /*88a0*/  @P4 STL [R1+0x70], R179 ;  /* 0x000070b301004387 */ /* 0x000fee0000100800 */
[-C--:B------:R-:W-:Y:S01]  /*88b0*/  HMMA.16816.F32 R124, R32, R10.reuse, R124 ;  /* 0x0000000a207c723c */ /* 0x080fe2000000187c */
[----:B------:R-:W-:Y:S04]  /*88c0*/  LDSM.16.MT88.4 R32, [R2+0x2000] ;  /* 0x002000000220783b */ /* 0x000fe80000004200 */
[----:B----4-:R-:W-:Y:S03]  /*88d0*/  @P4 STL [R1+0x6c], R178 ;  /* 0x00006cb201004387 */ /* 0x010fe60000100800 */
[----:B------:R-:W-:Y:S01]  /*88e0*/  HMMA.16816.F32 R128, R20, R10, R128 ;  /* 0x0000000a1480723c */ /* 0x000fe20000001880 */
[----:B------:R-:W-:Y:S04]  /*88f0*/  LDSM.16.MT88.4 R8, [R0+0x16000] ;  /* 0x016000000008783b */ /* 0x000fe80000004200 */
[----:B------:R-:W3:Y:S03]  /*8900*/  LDSM.16.MT88.4 R20, [R180+0x2000] ;  /* 0x00200000b414783b */ /* 0x000ee60000004200 */
[-C--:B-1----:R-:W-:Y:S01]  /*8910*/  HMMA.16816.F32 R100, R12, R28.reuse, R100 ;  /* 0x0000001c0c64723c */ /* 0x082fe20000001864 */
[----:B--2---:R-:W-:Y:S04]  /*8920*/  @P4 STL [R1+0x68], R177 ;  /* 0x000068b101004387 */ /* 0x004fe80000100800 */
[----:B-----5:R-:W-:Y:S03]  /*8930*/  @P4 STL [R1+0x64], R176 ;  /* 0x000064b001004387 */ /* 0x020fe60000100800 */
        /* <DEDUP_REMOVED lines=10> */
[----:B------:R-:W2:Y:S03]  /*89e0*/  LDSM.16.MT88.4 R12, [R180+0x2800] ;  /* 0x00280000b40c783b */ /* 0x000ea60000004200 */
        /* <DEDUP_REMOVED lines=12> */
[-C--:B---3--:R-:W-:Y:S08]  /*8ab0*/  HMMA.16816.F32 R100, R8, R20.reuse, R100 ;  /* 0x000000140864723c */ /* 0x088ff00000001864 */
[C---:B-1----:R-:W-:Y:S04]  /*8ac0*/  HMMA.16816.F32 R104, R28.reuse, R20, R104 ;  /* 0x000000141c68723c */ /* 0x042fe80000001868 */
[----:B------:R-:W-:Y:S04]  /*8ad0*/  VIADD R174, R174, 0xffffff80 ;  /* 0xffffff80aeae7836 */ /* 0x000fe80000000000 */
[-C--:B------:R-:W-:Y:S01]  /*8ae0*/  HMMA.16816.F32 R108, R28, R22.reuse, R108 ;  /* 0x000000161c6c723c */ /* 0x080fe2000000186c */
[----:B------:R-:W-:Y:S07]  /*8af0*/  STL [R1+0x8], R174 ;  /* 0x000008ae01007387 */ /* 0x000fee0000100800 */
[C---:B------:R-:W-:Y:S01]  /*8b00*/  HMMA.16816.F32 R112, R8.reuse, R22, R112 ;  /* 0x000000160870723c */ /* 0x040fe20000001870 */
[----:B------:R-:W1:Y:S07]  /*8b10*/  LDSM.16.MT88.4 R20, [R180+0x3000] ;  /* 0x00300000b414783b */ /* 0x000e6e0000004200 */
[-C--:B------:R-:W-:Y:S08]  /*8b20*/  HMMA.16816.F32 R116, R8, R32.reuse, R116 ;  /* 0x000000200874723c */ /* 0x080ff00000001874 */
[C---:B------:R-:W-:Y:S08]  /*8b30*/  HMMA.16816.F32 R120, R28.reuse, R32, R120 ;  /* 0x000000201c78723c */ /* 0x040ff00000001878 */
[-C--:B------:R-:W-:Y:S01]  /*8b40*/  HMMA.16816.F32 R124, R28, R34.reuse, R124 ;  /* 0x000000221c7c723c */ /* 0x080fe2000000187c */
[----:B------:R-:W-:Y:S07]  /*8b50*/  LDSM.16.MT88.4 R28, [R0+0x1b800] ;  /* 0x01b80000001c783b */ /* 0x000fee0000004200 */
[----:B------:R-:W-:Y:S01]  /*8b60*/  HMMA.16816.F32 R128, R8, R34, R128 ;  /* 0x000000220880723c */ /* 0x000fe20000001880 */
[----:B------:R3:W-:Y:S04]  /*8b70*/  LDSM.16.MT88.4 R8, [R0+0x17800] ;  /* 0x017800000008783b */ /* 0x0007e80000004200 */
[----:B------:R-:W-:Y:S03]  /*8b80*/  LDSM.16.MT88.4 R32, [R2+0x3800] ;  /* 0x003800000220783b */ /* 0x000fe60000004200 */
[-C--:B--2---:R-:W-:Y:S08]  /*8b90*/  HMMA.16816.F32 R100, R4, R12.reuse, R100 ;  /* 0x0000000c0464723c */ /* 0x084ff00000001864 */
[C---:B----4-:R-:W-:Y:S08]  /*8ba0*/  HMMA.16816.F32 R104, R24.reuse, R12, R104 ;  /* 0x0000000c1868723c */ /* 0x050ff00000001868 */
[-C--:B------:R-:W-:Y:S03]  /*8bb0*/  HMMA.16816.F32 R108, R24, R14.reuse, R108 ;  /* 0x0000000e186c723c */ /* 0x080fe6000000186c */
[C---:B---3--:R-:W-:Y:S02]  /*8bc0*/  VIADD R0, R180.reuse, 0xffffc000 ;  /* 0xffffc000b4007836 */ /* 0x048fe40000000000 */
        /* <DEDUP_REMOVED lines=26> */
.L_x_1113:
[----:B------:R-:W2:Y:S01]  /*8d70*/  LDL.LU R7, [R1+0x4c] ;  /* 0x00004c0001077983 */ /* 0x000ea20000300800 */
[C---:B------:R-:W-:Y:S01]  /*8d80*/  IMAD.SHL.U32 R0, R186.reuse, 0x10, RZ ;  /* 0x00000010ba007824 */ /* 0x040fe200078e00ff */
[----:B------:R-:W1:Y:S01]  /*8d90*/  LDCU.64 UR12, c[0x0][0x5a8] ;  /* 0x0000b500ff0c77ac */ /* 0x000e620008000a00 */
[C---:B------:R-:W-:Y:S01]  /*8da0*/  IMAD.SHL.U32 R2, R186.reuse, 0x20, RZ ;  /* 0x00000020ba027824 */ /* 0x040fe200078e00ff */
[----:B------:R-:W-:Y:S01]  /*8db0*/  SHF.R.U32.HI R4, RZ, 0x4, R186 ;  /* 0x00000004ff047819 */ /* 0x000fe200000116ba */
[----:B------:R-:W-:Y:S01]  /*8dc0*/  IMAD.SHL.U32 R3, R186, 0x2, RZ ;  /* 0x00000002ba037824 */ /* 0x000fe200078e00ff */
[----:B------:R-:W-:Y:S01]  /*8dd0*/  LOP3.LUT R0, R0, 0x1c0, RZ, 0xc0, !PT ;  /* 0x000001c000007812 */ /* 0x000fe200078ec0ff */
[----:B------:R-:W3:Y:S01]  /*8de0*/  LDCU UR5, c[0x0][0x500] ;  /* 0x0000a000ff0577ac */ /* 0x000ee20008000800 */
[----:B------:R-:W-:Y:S01]  /*8df0*/  LOP3.LUT R2, R2, 0xc00, RZ, 0xc0, !PT ;  /* 0x00000c0002027812 */ /* 0x000fe200078ec0ff */
[----:B------:R-:W-:Y:S01]  /*8e00*/  IMAD.MOV.U32 R155, RZ, RZ, RZ ;  /* 0x000000ffff9b7224 */ /* 0x000fe200078e00ff */
[--C-:B------:R-:W-:Y:S01]  /*8e10*/  LOP3.LUT R0, R0, 0x38, R3.reuse, 0xf8, !PT ;  /* 0x0000003800007812 */ /* 0x100fe200078ef803 */
[----:B------:R-:W-:Y:S01]  /*8e20*/  IMAD.MOV.U32 R6, RZ, RZ, 0x20 ;  /* 0x00000020ff067424 */ /* 0x000fe200078e00ff */
[----:B------:R-:W-:Y:S01]  /*8e30*/  LOP3.LUT R3, R2, 0x6, R3, 0xf8, !PT ;  /* 0x0000000602037812 */ /* 0x000fe200078ef803 */
[----:B------:R-:W-:Y:S01]  /*8e40*/  UMOV UR38, UR20 ;  /* 0x0000001400267c82 */ /* 0x000fe20008000000 */
[----:B------:R-:W-:Y:S01]  /*8e50*/  LOP3.LUT R0, R0, 0x8, R4, 0x78, !PT ;  /* 0x0000000800007812 */ /* 0x000fe200078e7804 */
[----:B------:R-:W4:Y:S01]  /*8e60*/  LDCU.64 UR6, c[0x0][0x5b0] ;  /* 0x0000b600ff0677ac */ /* 0x000f220008000a00 */
[----:B------:R-:W-:-:S02]  /*8e70*/  R2P PR, R186, 0x18 ;  /* 0x00000018ba007804 */ /* 0x000fc40000000000 */
[----:B------:R-:W-:Y:S02]  /*8e80*/  LOP3.LUT R4, R3, R0, RZ, 0xfc, !PT ;  /* 0x0000000003047212 */ /* 0x000fe400078efcff */
[----:B-1----:R-:W-:Y:S01]  /*8e90*/  MOV R2, UR12 ;  /* 0x0000000c00027c02 */ /* 0x002fe20008000f00 */
[----:B------:R-:W-:Y:S01]  /*8ea0*/  UIMAD UR13, UR38, UR13, URZ ;  /* 0x0000000d260d72a4 */ /* 0x000fe2000f8e02ff */
[----:B------:R-:W-:Y:S01]  /*8eb0*/  SEL R6, R6, 0xffffffe0, !P3 ;  /* 0xffffffe006067807 */ /* 0x000fe20005800000 */
[----:B------:R-:W-:Y:S01]  /*8ec0*/  USHF.L.U32 UR12, UR30, 0x7, URZ ;  /* 0x000000071e0c7899 */ /* 0x000fe200080006ff */
[----:B------:R-:W-:Y:S01]  /*8ed0*/  F2FP.F16.F32.PACK_AB R68, R69, R68 ;  /* 0x000000444544723e */ /* 0x000fe200000000ff */
[----:B------:R-:W-:-:S04]  /*8ee0*/  IMAD.WIDE.U32 R2, R2, UR38, R154 ;  /* 0x0000002602027c25 */ /* 0x000fc8000f8e009a */
        /* <DEDUP_REMOVED lines=28> */
[----:B------:R-:W-:Y:S01]  /*90b0*/  IADD3 R5, PT, PT, R3, UR13, RZ ;  /* 0x0000000d03057c10 */ /* 0x000fe2000fffe0ff */
        /* <DEDUP_REMOVED lines=9> */
[----:B------:R-:W-:Y:S01]  /*9150*/  USHF.R.S32.HI UR5, URZ, 0x1f, UR12 ;  /* 0x0000001fff057899 */ /* 0x000fe2000801140c */
[----:B------:R-:W-:Y:S01]  /*9160*/  F2FP.F16.F32.PACK_AB R12, R12, R106 ;  /* 0x0000006a0c0c723e */ /* 0x000fe200000000ff */
[----:B------:R-:W-:Y:S01]  /*9170*/  UIADD3 UR12, UP0, UPT, UR37, UR12, URZ ;  /* 0x0000000c250c7290 */ /* 0x000fe2000ff1e0ff */
[----:B------:R-:W-:Y:S01]  /*9180*/  F2FP.F16.F32.PACK_AB R19, R19, R108 ;  /* 0x0000006c1313723e */ /* 0x000fe200000000ff */
[----:B----4-:R-:W-:Y:S01]  /*9190*/  UIMAD UR7, UR38, UR7, URZ ;  /* 0x00000007260772a4 */ /* 0x010fe2000f8e02ff */
[----:B------:R-:W-:Y:S01]  /*91a0*/  F2FP.F16.F32.PACK_AB R18, R18, R110 ;  /* 0x0000006e1212723e */ /* 0x000fe200000000ff */
[----:B------:R-:W-:Y:S01]  /*91b0*/  ULEA.HI.X.SX32 UR37, UR37, UR5, 0x1, UP0 ;  /* 0x0000000525257291 */ /* 0x000fe200080f0eff */
[----:B------:R-:W-:Y:S01]  /*91c0*/  F2FP.F16.F32.PACK_AB R17, R17, R116 ;  /* 0x000000741111723e */ /* 0x000fe200000000ff */
[----:B------:R-:W-:Y:S01]  /*91d0*/  IMAD.U32 R8, RZ, RZ, UR6 ;  /* 0x00000006ff087e24 */ /* 0x000fe2000f8e00ff */
[----:B------:R-:W-:-:S02]  /*91e0*/  F2FP.F16.F32.PACK_AB R16, R16, R118 ;  /* 0x000000761010723e */ /* 0x000fc400000000ff */
[----:B------:R-:W-:Y:S01]  /*91f0*/  F2FP.F16.F32.PACK_AB R128, R129, R128 ;  /* 0x000000808180723e */ /* 0x000fe200000000ff */
[----:B------:R-:W-:Y:S01]  /*9200*/  IMAD.WIDE.U32 R8, R8, UR38, R154 ;  /* 0x0000002608087c25 */ /* 0x000fe2000f8e009a */
        /* <DEDUP_REMOVED lines=20> */
[----:B--2---:R-:W-:-:S04]  /*9350*/  LOP3.LUT R0, R7, 0x1f8, RZ, 0xc0, !PT ;  /* 0x000001f807007812 */ /* 0x004fc800078ec0ff */
[--C-:B------:R-:W-:Y:S02]  /*9360*/  LOP3.LUT R0, R0, 0x38, R186.reuse, 0x78, !PT ;  /* 0x0000003800007812 */ /* 0x100fe400078e78ba */
[----:B------:R-:W-:Y:S02]  /*9370*/  SHF.R.U32.HI R186, RZ, 0x3, R186 ;  /* 0x00000003ffba7819 */ /* 0x000fe400000116ba */
[----:B------:R-:W-:Y:S02]  /*9380*/  LOP3.LUT R20, R0, 0x1e00, R7, 0xf8, !PT ;  /* 0x00001e0000147812 */ /* 0x000fe400078ef807 */
[----:B------:R-:W-:Y:S01]  /*9390*/  LEA R0, R4, UR4, 0x1 ;  /* 0x0000000404007c11 */ /* 0x000fe2000f8e08ff */
[----:B------:R-:W-:Y:S01]  /*93a0*/  BAR.SYNC.DEFER_BLOCKING 0x0 ;  /* 0x0000000000007b1d */ /* 0x000fe20000010000 */
[----:B------:R-:W-:Y:S02]  /*93b0*/  IMAD.MOV.U32 R4, RZ, RZ, R2 ;  /* 0x000000ffff047224 */ /* 0x000fe400078e0002 */
[C---:B------:R-:W-:Y:S01]  /*93c0*/  IADD3 R7, PT, PT, R0.reuse, 0xc000, RZ ;  /* 0x0000c00000077810 */ /* 0x040fe20007ffe0ff */
[----:B------:R-:W-:-:S02]  /*93d0*/  VIADD R2, R0, 0xc040 ;  /* 0x0000c04000027836 */ /* 0x000fc40000000000 */
[----:B------:R-:W-:Y:S02]  /*93e0*/  IMAD.IADD R3, R6, 0x1, R0 ;  /* 0x0000000106037824 */ /* 0x000fe400078e0200 */
[----:B------:R-:W-:-:S05]  /*93f0*/  @P4 VIADD R2, R7, 0xffffffc0 ;  /* 0xffffffc007024836 */ /* 0x000fca0000000000 */
[----:B------:R-:W-:Y:S01]  /*9400*/  IADD3 R6, PT, PT, R6, R2, RZ ;  /* 0x0000000206067210 */ /* 0x000fe20007ffe0ff */
[----:B------:R-:W-:Y:S04]  /*9410*/  STS [R0+0xc000], R15 ;  /* 0x00c0000f00007388 */ /* 0x000fe80000000800 */
[----:B------:R1:W-:Y:S04]  /*9420*/  STS [R0+0xc400], R14 ;  /* 0x00c4000e00007388 */ /* 0x0003e80000000800 */
[----:B------:R-:W-:Y:S04]  /*9430*/  STS [R3+0xc000], R11 ;  /* 0x00c0000b03007388 */ /* 0x000fe80000000800 */
[----:B------:R2:W-:Y:S04]  /*9440*/  STS [R3+0xc400], R10 ;  /* 0x00c4000a03007388 */ /* 0x0005e80000000800 */
[----:B------:R-:W-:Y:S04]  /*9450*/  STS [R0+0xe000], R13 ;  /* 0x00e0000d00007388 */ /* 0x000fe80000000800 */
[----:B------:R3:W-:Y:S04]  /*9460*/  STS [R0+0xe400], R12 ;  /* 0x00e4000c00007388 */ /* 0x0007e80000000800 */
[----:B------:R-:W-:Y:S04]  /*9470*/  STS [R3+0xe000], R19 ;  /* 0x00e0001303007388 */ /* 0x000fe80000000800 */
[----:B------:R-:W-:Y:S01]  /*9480*/  STS [R3+0xe400], R18 ;  /* 0x00e4001203007388 */ /* 0x000fe20000000800 */
[----:B-1----:R-:W1:Y:S03]  /*9490*/  LDC.64 R14, c[0x0][0x5d8] ;  /* 0x00017600ff0e7b82 */ /* 0x002e660000000a00 */
[----:B------:R-:W-:Y:S04]  /*94a0*/  STS [R2], R17 ;  /* 0x0000001102007388 */ /* 0x000fe80000000800 */
[----:B------:R4:W-:Y:S01]  /*94b0*/  STS [R2+0x400], R16 ;  /* 0x0004001002007388 */ /* 0x0009e20000000800 */
[----:B--2---:R-:W2:Y:S03]  /*94c0*/  LDC.64 R10, c[0x0][0x5c0] ;  /* 0x00017000ff0a7b82 */ /* 0x004ea60000000a00 */
[----:B------:R-:W-:Y:S04]  /*94d0*/  STS [R6], R128 ;  /* 0x0000008006007388 */ /* 0x000fe80000000800 */
[----:B------:R-:W-:Y:S01]  /*94e0*/  STS [R6+0x400], R130 ;  /* 0x0004008206007388 */ /* 0x000fe20000000800 */
[----:B---3--:R-:W3:Y:S03]  /*94f0*/  LDC.64 R12, c[0x0][0x5c8] ;  /* 0x00017200ff0c7b82 */ /* 0x008ee60000000a00 */
        /* <DEDUP_REMOVED lines=17> */
[----:B-----5:R-:W-:-:S03]  /*9610*/  LEA R0, R20, UR4, 0x1 ;  /* 0x0000000414007c11 */ /* 0x020fc6000f8e08ff */
[----:B------:R-:W-:Y:S04]  /*9620*/  STS [R2+0x6000], R88 ;  /* 0x0060005802007388 */ /* 0x000fe80000000800 */
[----:B------:R1:W-:Y:S04]  /*9630*/  STS [R2+0x6400], R90 ;  /* 0x0064005a02007388 */ /* 0x0003e80000000800 */
[----:B------:R-:W-:Y:S04]  /*9640*/  STS [R6+0x6000], R92 ;  /* 0x0060005c06007388 */ /* 0x000fe80000000800 */
[----:B------:R5:W-:Y:S01]  /*9650*/  STS [R6+0x6400], R94 ;  /* 0x0064005e06007388 */ /* 0x000be20000000800 */
[----:B------:R-:W-:Y:S01]  /*9660*/  BAR.SYNC.DEFER_BLOCKING 0x0 ;  /* 0x0000000000007b1d */ /* 0x000fe20000010000 */
[----:B-1----:R-:W-:Y:S01]  /*9670*/  IMAD.WIDE.U32 R2, R14, UR23, R4 ;  /* 0x000000170e027c25 */ /* 0x002fe2000f8e0004 */
[----:B--2---:R-:W-:-:S03]  /*9680*/  SHF.L.U64.HI R14, R10, 0x6, R11 ;  /* 0x000000060a0e7819 */ /* 0x004fc6000001020b */
[C---:B------:R-:W-:Y:S02]  /*9690*/  IMAD R4, R10.reuse, UR37, RZ ;  /* 0x000000250a047c24 */ /* 0x040fe4000f8e02ff */
[----:B------:R-:W-:Y:S02]  /*96a0*/  IMAD R3, R15, UR23, R3 ;  /* 0x000000170f037c24 */ /* 0x000fe4000f8e0203 */
[----:B-----5:R-:W-:Y:S02]  /*96b0*/  IMAD R6, R11, UR12, R4 ;  /* 0x0000000c0b067c24 */ /* 0x020fe4000f8e0204 */
[----:B------:R-:W-:Y:S01]  /*96c0*/  VIADD R5, R9, UR7 ;  /* 0x0000000709057c36 */ /* 0x000fe20008000000 */
[----:B------:R-:W1:Y:S01]  /*96d0*/  LDS.128 R44, [R0+0xc000] ;  /* 0x00c00000002c7984 */ /* 0x000e620000000c00 */
[----:B------:R-:W-:Y:S01]  /*96e0*/  IMAD.MOV.U32 R4, RZ, RZ, R8 ;  /* 0x000000ffff047224 */ /* 0x000fe200078e0008 */
[----:B------:R-:W2:Y:S01]  /*96f0*/  LDCU.128 UR4, c[0x0][0x560] ;  /* 0x0000ac00ff0477ac */ /* 0x000ea20008000c00 */
[----:B------:R-:W-:Y:S01]  /*9700*/  IMAD.WIDE.U32 R2, R10, UR12, R2 ;  /* 0x0000000c0a027c25 */ /* 0x000fe2000f8e0002 */
[----:B------:R-:W5:Y:S03]  /*9710*/  LDS.128 R40, [R0+0xd000] ;  /* 0x00d0000000287984 */ /* 0x000f660000000c00 */
[----:B----4-:R-:W-:Y:S01]  /*9720*/  IMAD.WIDE.U32 R4, R16, UR23, R4 ;  /* 0x0000001710047c25 */ /* 0x010fe2000f8e0004 */
[----:B------:R-:W4:Y:S01]  /*9730*/  LDS.128 R36, [R0+0xe000] ;  /* 0x00e0000000247984 */ /* 0x000f220000000c00 */
[----:B------:R-:W-:-:S02]  /*9740*/  IADD3 R3, PT, PT, R3, R6, RZ ;  /* 0x0000000603037210 */ /* 0x000fc40007ffe0ff */
[----:B------:R-:W-:Y:S01]  /*9750*/  IMAD R5, R17, UR23, R5 ;  /* 0x0000001711057c24 */ /* 0x000fe2000f8e0205 */
[----:B------:R-:W4:Y:S01]  /*9760*/  LDS.128 R32, [R0+0xf000] ;  /* 0x00f0000000207984 */ /* 0x000f220000000c00 */
[----:B---3--:R-:W-:Y:S02]  /*9770*/  IMAD R8, R12, UR37, RZ ;  /* 0x000000250c087c24 */ /* 0x008fe4000f8e02ff */
[----:B------:R-:W-:Y:S01]  /*9780*/  IMAD.WIDE.U32 R6, R186, R10, R2 ;  /* 0x0000000aba067225 */ /* 0x000fe200078e0002 */
[----:B------:R-:W3:Y:S03]  /*9790*/  LDS.128 R28, [R0+0x10000] ;  /* 0x01000000001c7984 */ /* 0x000ee60000000c00 */
[----:B------:R-:W-:Y:S01]  /*97a0*/  IMAD R8, R13, UR12, R8 ;  /* 0x0000000c0d087c24 */ /* 0x000fe2000f8e0208 */
[----:B------:R-:W3:Y:S01]  /*97b0*/  LDS.128 R24, [R0+0x11000] ;  /* 0x0110000000187984 */ /* 0x000ee20000000c00 */
[----:B------:R-:W-:Y:S01]  /*97c0*/  IMAD.WIDE.U32 R4, R12, UR12, R4 ;  /* 0x0000000c0c047c25 */ /* 0x000fe2000f8e0004 */
[----:B--2---:R-:W-:-:S02]  /*97d0*/  LEA R2, P0, R6, UR4, 0x1 ;  /* 0x0000000406027c11 */ /* 0x004fc4000f8008ff */
[----:B------:R-:W2:Y:S01]  /*97e0*/  LDS.128 R20, [R0+0x12000] ;  /* 0x0120000000147984 */ /* 0x000ea20000000c00 */
[----:B------:R-:W-:Y:S02]  /*97f0*/  IMAD R3, R186, R11, R7 ;  /* 0x0000000bba037224 */ /* 0x000fe400078e0207 */
[----:B------:R-:W-:Y:S01]  /*9800*/  IMAD.SHL.U32 R15, R10, 0x40, RZ ;  /* 0x000000400a0f7824 */ /* 0x000fe200078e00ff */
[----:B------:R4:W2:Y:S01]  /*9810*/  LDS.128 R16, [R0+0x13000] ;  /* 0x0130000000107984 */ /* 0x0008a20000000c00 */
[----:B------:R-:W-:Y:S01]  /*9820*/  IMAD.IADD R5, R5, 0x1, R8 ;  /* 0x0000000105057824 */ /* 0x000fe200078e0208 */
[----:B------:R-:W-:Y:S02]  /*9830*/  LEA.HI.X R3, R6, UR5, R3, 0x1, P0 ;  /* 0x0000000506037c11 */ /* 0x000fe400080f0c03 */
[----:B------:R-:W-:Y:S01]  /*9840*/  IADD3 R8, P1, PT, R15, R2, RZ ;  /* 0x000000020f087210 */ /* 0x000fe20007f3e0ff */
[----:B------:R-:W-:Y:S01]  /*9850*/  IMAD.WIDE.U32 R4, R186, R12, R4 ;  /* 0x0000000cba047225 */ /* 0x000fe200078e0004 */
[----:B------:R-:W-:-:S02]  /*9860*/  LEA R6, P0, R10, R2, 0x7 ;  /* 0x000000020a067211 */ /* 0x000fc400078038ff */
[-C--:B------:R-:W-:Y:S02]  /*9870*/  IADD3.X R9, PT, PT, R14, R3.reuse, RZ, P1, !PT ;  /* 0x000000030e097210 */ /* 0x080fe40000ffe4ff */
[----:B------:R-:W-:Y:S01]  /*9880*/  LEA.HI.X R7, R10, R3, R11, 0x7, P0 ;  /* 0x000000030a077211 */ /* 0x000fe200000f3c0b */
[----:B-1----:R1:W-:Y:S01]  /*9890*/  STG.E.128 desc[UR28][R2.64], R44 ;  /* 0x0000002c02007986 */ /* 0x0023e2000c101d1c */
[----:B------:R-:W-:-:S03]  /*98a0*/  IADD3 R10, P2, PT, R6, R15, RZ ;  /* 0x0000000f060a7210 */ /* 0x000fc60007f5e0ff */
[----:B-----5:R5:W-:Y:S02]  /*98b0*/  STG.E.128 desc[UR28][R8.64], R40 ;  /* 0x0000002808007986 */ /* 0x020be4000c101d1c */
[----:B------:R-:W-:Y:S02]  /*98c0*/  IMAD.X R11, R7, 0x1, R14, P2 ;  /* 0x00000001070b7824 */ /* 0x000fe400010e060e */
[----:B----4-:R4:W-:Y:S01]  /*98d0*/  STG.E.128 desc[UR28][R6.64], R36 ;  /* 0x0000002406007986 */ /* 0x0109e2000c101d1c */
[----:B------:R-:W-:-:S03]  /*98e0*/  IMAD R0, R186, R13, R5 ;  /* 0x0000000dba007224 */ /* 0x000fc600078e0205 */
[----:B------:R2:W-:Y:S01]  /*98f0*/  STG.E.128 desc[UR28][R10.64], R32 ;  /* 0x000000200a007986 */ /* 0x0005e2000c101d1c */
[----:B-1----:R-:W-:Y:S01]  /*9900*/  LEA R2, P0, R4, UR6, 0x1 ;  /* 0x0000000604027c11 */ /* 0x002fe2000f8008ff */
[----:B-----5:R-:W-:-:S03]  /*9910*/  IMAD.SHL.U32 R9, R12, 0x40, RZ ;  /* 0x000000400c097824 */ /* 0x020fc600078e00ff */
[----:B------:R-:W-:Y:S02]  /*9920*/  LEA.HI.X R3, R4, UR7, R0, 0x1, P0 ;  /* 0x0000000704037c11 */ /* 0x000fe400080f0c00 */
[CC--:B------:R-:W-:Y:S02]  /*9930*/  LEA R4, P0, R12.reuse, R2.reuse, 0x7 ;  /* 0x000000020c047211 */ /* 0x0c0fe400078038ff */
[C-C-:B------:R-:W-:Y:S01]  /*9940*/  SHF.L.U64.HI R0, R12.reuse, 0x6, R13.reuse ;  /* 0x000000060c007819 */ /* 0x140fe2000001020d */
[----:B---3--:R3:W-:Y:S01]  /*9950*/  STG.E.128 desc[UR28][R2.64], R28 ;  /* 0x0000001c02007986 */ /* 0x0087e2000c101d1c */
[----:B------:R-:W-:Y:S02]  /*9960*/  IADD3 R8, P1, PT, R9, R2, RZ ;  /* 0x0000000209087210 */ /* 0x000fe40007f3e0ff */
[----:B------:R-:W-:Y:S02]  /*9970*/  LEA.HI.X R5, R12, R3, R13, 0x7, P0 ;  /* 0x000000030c057211 */ /* 0x000fe400000f3c0d */
[----:B----4-:R-:W-:-:S02]  /*9980*/  IADD3 R6, P0, PT, R4, R9, RZ ;  /* 0x0000000904067210 */ /* 0x010fc40007f1e0ff */
[----:B------:R-:W-:-:S03]  /*9990*/  IADD3.X R9, PT, PT, R0, R3, RZ, P1, !PT ;  /* 0x0000000300097210 */ /* 0x000fc60000ffe4ff */
[----:B------:R-:W-:Y:S02]  /*99a0*/  IMAD.X R7, R5, 0x1, R0, P0 ;  /* 0x0000000105077824 */ /* 0x000fe400000e0600 */
[----:B------:R3:W-:Y:S04]  /*99b0*/  STG.E.128 desc[UR28][R8.64], R24 ;  /* 0x0000001808007986 */ /* 0x0007e8000c101d1c */
[----:B--2---:R3:W-:Y:S04]  /*99c0*/  STG.E.128 desc[UR28][R4.64], R20 ;  /* 0x0000001404007986 */ /* 0x0047e8000c101d1c */
[----:B------:R3:W-:Y:S02]  /*99d0*/  STG.E.128 desc[UR28][R6.64], R16 ;  /* 0x0000001006007986 */ /* 0x0007e4000c101d1c */
.L_x_1110:
[----:B------:R-:W2:Y:S01]  /*99e0*/  LDCU UR5, c[0x0][0x438] ;  /* 0x00008700ff0577ac */ /* 0x000ea20008000800 */
[----:B------:R-:W4:Y:S01]  /*99f0*/  LDCU UR6, c[0x0][0x370] ;  /* 0x00006e00ff0677ac */ /* 0x000f220008000800 */
[----:B--2---:R-:W-:-:S04]  /*9a00*/  UIADD3 UR5, UPT, UPT, UR5, 0x7f, URZ ;  /* 0x0000007f05057890 */ /* 0x004fc8000fffe0ff */
[----:B------:R-:W-:Y:S02]  /*9a10*/  USHF.R.S32.HI UR4, URZ, 0x1f, UR5 ;  /* 0x0000001fff047899 */ /* 0x000fe40008011405 */
[----:B----4-:R-:W-:Y:S02]  /*9a20*/  UIADD3 UR30, UPT, UPT, UR6, UR30, URZ ;  /* 0x0000001e061e7290 */ /* 0x010fe4000fffe0ff */
[----:B------:R-:W-:-:S04]  /*9a30*/  ULEA.HI UR4, UR4, UR5, URZ, 0x7 ;  /* 0x0000000504047291 */ /* 0x000fc8000f8f38ff */
[----:B------:R-:W-:-:S04]  /*9a40*/  USHF.R.S32.HI UR4, URZ, 0x7, UR4 ;  /* 0x00000007ff047899 */ /* 0x000fc80008011404 */
[----:B------:R-:W-:-:S09]  /*9a50*/  UISETP.GE.AND UP0, UPT, UR30, UR4, UPT ;  /* 0x000000041e00728c */ /* 0x000fd2000bf06270 */
[----:B------:R-:W-:Y:S05]  /*9a60*/  BRA.U !UP0, `(.L_x_1117) ;  /* 0xffffff6508f07547 */ /* 0x000fea000b83ffff */
[----:B-1----:R-:W-:Y:S05]  /*9a70*/  EXIT ;  /* 0x000000000000794d */ /* 0x002fea0003800000 */
.L_x_1118:
        /* <DEDUP_REMOVED lines=16> */
.L_x_1426:


//--------------------- .text._ZN5flash44flash_bwd_dq_dk_dv_loop_seqk_parallel_kernelI23Flash_bwd_kernel_traitsILi64ELi128ELi128ELi8ELi4ELi4ELi4ELb0ELb0EN7cutlass6half_tE19Flash_kernel_traitsILi64ELi128ELi128ELi8ES3_EELb1ELb1ELb0ELb0ELb0ELb1ELb0EEEvNS_16Flash_bwd_paramsE --------------------------
	.section	.text._ZN5flash44flash_bwd_dq_dk_dv_loop_seqk_parallel_kernelI23Flash_bwd_kernel_traitsILi64ELi128ELi128ELi8ELi4ELi4ELi4ELb0ELb0EN7cutlass6half_tE19Flash_kernel_traitsILi64ELi128ELi128ELi8ES3_EELb1ELb1ELb0ELb0ELb0ELb1ELb0EEEvNS_16Flash_bwd_paramsE,"ax",@progbits
	.align	128
        .global         _ZN5flash44flash_bwd_dq_dk_dv_loop_seqk_parallel_kernelI23Flash_bwd_kernel_traitsILi64ELi128ELi128ELi8ELi4ELi4ELi4ELb0ELb0EN7cutlass6half_tE19Flash_kernel_traitsILi64ELi128ELi128ELi8ES3_EELb1ELb1ELb0ELb0ELb0ELb1ELb0EEEvNS_16Flash_bwd_paramsE
        .type           _ZN5flash44flash_bwd_dq_dk_dv_loop_seqk_parallel_kernelI23Flash_bwd_kernel_traitsILi64ELi128ELi128ELi8ELi4ELi4ELi4ELb0ELb0EN7cutlass6half_tE19Flash_kernel_traitsILi64ELi128ELi128ELi8ES3_EELb1ELb1ELb0ELb0ELb0ELb1ELb0EEEvNS_16Flash_bwd_paramsE,@function
        .size           _ZN5flash44flash_bwd_dq_dk_dv_loop_seqk_parallel_kernelI23Flash_bwd_kernel_traitsILi64ELi128ELi128ELi8ELi4ELi4ELi4ELb0ELb0EN7cutlass6half_tE19Flash_kernel_traitsILi64ELi128ELi128ELi8ES3_EELb1ELb1ELb0ELb0ELb0ELb1ELb0EEEvNS_16Flash_bwd_paramsE,(.L_x_1427 - _ZN5flash44flash_bwd_dq_dk_dv_loop_seqk_parallel_kernelI23Flash_bwd_kernel_traitsILi64ELi128ELi128ELi8ELi4ELi4ELi4ELb0ELb0EN7cutlass6half_tE19Flash_kernel_traitsILi64ELi128ELi128ELi8ES3_EELb1ELb1ELb0ELb0ELb0ELb1ELb0EEEvNS_16Flash_bwd_paramsE)
        .other          _ZN5flash44flash_bwd_dq_dk_dv_loop_seqk_parallel_kernelI23Flash_bwd_kernel_traitsILi64ELi128ELi128ELi8ELi4ELi4ELi4ELb0ELb0EN7cutlass6half_tE19Flash_kernel_traitsILi64ELi128ELi128ELi8ES3_EELb1ELb1ELb0ELb0ELb0ELb1ELb0EEEvNS_16Flash_bwd_paramsE,@"STO_CUDA_ENTRY STV_DEFAULT"
_ZN5flash44flash_bwd_dq_dk_dv_loop_seqk_parallel_kernelI23Flash_bwd_kernel_traitsILi64ELi128ELi128ELi8ELi4ELi4ELi4ELb0ELb0EN7cutlass6half_tE19Flash_kernel_traitsILi64ELi128ELi128ELi8ES3_EELb1ELb1ELb0ELb0ELb0ELb1ELb0EEEvNS_16Flash_bwd_paramsE:
.text._ZN5flash44flash_bwd_dq_dk_dv_loop_seqk_parallel_kernelI23Flash_bwd_kernel_traitsILi64ELi128ELi128ELi8ELi4ELi4ELi4ELb0ELb0EN7cutlass6half_tE19Flash_kernel_traitsILi64ELi128ELi128ELi8ES3_EELb1ELb1ELb0ELb0ELb0ELb1ELb0EEEvNS_16Flash_bwd_paramsE:
        /* <DEDUP_REMOVED lines=46> */
.L_x_1166:
[----:B------:R-:W2:Y:S01]  /*02e0*/  LDCU.64 UR4, c[0x0][0x478] ;  /* 0x00008f00ff0477ac */ /* 0x000ea20008000a00 */
        /* <DEDUP_REMOVED lines=20> */
[----:B-----5:R5:W3:Y:S01]  /*0430*/  @P0 LDG.E R4, desc[UR34][R2.64] ;  /* 0x0000002202040981 */ /* 0x020ae2000c1e1900 */
        /* <DEDUP_REMOVED lines=30> */
.L_x_1119:
        /* <DEDUP_REMOVED lines=34> */
.L_x_1121:
[----:B------:R-:W1:Y:S01]  /*0840*/  LDCU.64 UR14, c[0x0][0x3b8] ;  /* 0x00007700ff0e77ac */ /* 0x000e620008000a00 */
[----:B------:R-:W-:-:S04]  /*0850*/  UIADD3 UR4, UPT, UPT, UR27, UR38, URZ ;  /* 0x000000261b047290 */ /* 0x000fc8000fffe0ff */
[----:B-1----:R-:W-:Y:S02]  /*0860*/  UIMAD.WIDE.U32 UR44, UR4, UR14, URZ ;  /* 0x0000000e042c72a5 */ /* 0x002fe4000f8e00ff */
[----:B------:R-:W-:-:S04]  /*0870*/  UIMAD UR4, UR4, UR15, URZ ;  /* 0x0000000f040472a4 */ /* 0x000fc8000f8e02ff */
[----:B------:R-:W-:-:S06]  /*0880*/  UIADD3 UR4, UPT, UPT, UR45, UR4, URZ ;  /* 0x000000042d047290 */ /* 0x000fcc000fffe0ff */
[----:B------:R-:W-:Y:S02]  /*0890*/  MOV R27, UR4 ;  /* 0x00000004001b7c02 */ /* 0x000fe40008000f00 */
.L_x_1122:
        /* <DEDUP_REMOVED lines=44> */
.L_x_1123:
[----:B------:R-:W1:Y:S01]  /*0b60*/  LDCU.64 UR12, c[0x0][0x3c0] ;  /* 0x00007800ff0c77ac */ /* 0x000e620008000a00 */
[----:B------:R-:W-:-:S04]  /*0b70*/  UIADD3 UR4, UPT, UPT, UR27, UR38, URZ ;  /* 0x000000261b047290 */ /* 0x000fc8000fffe0ff */
[----:B-1----:R-:W-:Y:S02]  /*0b80*/  UIMAD.WIDE.U32 UR8, UR4, UR12, URZ ;  /* 0x0000000c040872a5 */ /* 0x002fe4000f8e00ff */
[----:B------:R-:W-:-:S04]  /*0b90*/  UIMAD UR4, UR4, UR13, URZ ;  /* 0x0000000d040472a4 */ /* 0x000fc8000f8e02ff */
[----:B------:R-:W-:Y:S01]  /*0ba0*/  UIADD3 UR4, UPT, UPT, UR9, UR4, URZ ;  /* 0x0000000409047290 */ /* 0x000fe2000fffe0ff */
[----:B------:R-:W-:-:S05]  /*0bb0*/  UMOV UR46, UR8 ;  /* 0x00000008002e7c82 */ /* 0x000fca0008000000 */
[----:B------:R-:W-:-:S07]  /*0bc0*/  MOV R17, UR4 ;  /* 0x0000000400117c02 */ /* 0x000fce0008000f00 */
.L_x_1124:
        /* <DEDUP_REMOVED lines=27> */
.L_x_1125:
[----:B------:R-:W-:Y:S02]  /*0d80*/  UIMAD.WIDE.U32 UR54, UR62, UR47, URZ ;  /* 0x0000002f3e3672a5 */ /* 0x000fe4000f8e00ff */
[----:B------:R-:W-:-:S04]  /*0d90*/  UIMAD UR4, UR63, UR47, URZ ;  /* 0x0000002f3f0472a4 */ /* 0x000fc8000f8e02ff */
[----:B------:R-:W-:Y:S02]  /*0da0*/  UIADD3 UR4, UPT, UPT, UR55, UR4, URZ ;  /* 0x0000000437047290 */ /* 0x000fe4000fffe0ff */
.L_x_1126:
        /* <DEDUP_REMOVED lines=20> */
.L_x_1127:
[----:B------:R-:W1:Y:S01]  /*0ef0*/  LDCU UR52, c[0x0][0x434] ;  /* 0x00008680ff3477ac */ /* 0x000e620008000800 */
[----:B------:R-:W-:-:S04]  /*0f00*/  UIMAD UR48, UR31, UR45, UR24 ;  /* 0x0000002d1f3072a4 */ /* 0x000fc8000f8e0218 */
[----:B-1----:R-:W-:Y:S02]  /*0f10*/  UIMAD UR52, UR48, UR52, URZ ;  /* 0x00000034303472a4 */ /* 0x002fe4000f8e02ff */
.L_x_1128:
        /* <DEDUP_REMOVED lines=11> */
.L_x_1129:
[----:B------:R-:W1:Y:S01]  /*0fd0*/  LDCU UR55, c[0x0][0x444] ;  /* 0x00008880ff3777ac */ /* 0x000e620008000800 */
[----:B------:R-:W-:-:S04]  /*0fe0*/  UIMAD UR47, UR31, UR45, UR24 ;  /* 0x0000002d1f2f72a4 */ /* 0x000fc8000f8e0218 */
[----:B-1----:R-:W-:-:S12]  /*0ff0*/  UIMAD UR55, UR47, UR55, URZ ;  /* 0x000000372f3772a4 */ /* 0x002fd8000f8e02ff */
.L_x_1130:
        /* <DEDUP_REMOVED lines=33> */
[C---:B------:R-:W-:Y:S01]  /*1210*/  IADD3 R30, P3, PT, R43.reuse, 0x60, RZ ;  /* 0x000000602b1e7810 */ /* 0x040fe20007f7e0ff */
[C---:B------:R-:W-:Y:S01]  /*1220*/  VIADD R33, R43.reuse, 0x60 ;  /* 0x000000602b217836 */ /* 0x040fe20000000000 */
[----:B------:R-:W-:Y:S01]  /*1230*/  IADD3 R4, P0, PT, R2, UR50, RZ ;  /* 0x0000003202047c10 */ /* 0x000fe2000ff1e0ff */
[----:B------:R-:W-:Y:S01]  /*1240*/  UISETP.GT.AND UP0, UPT, UR41, UR47, UPT ;  /* 0x0000002f2900728c */ /* 0x000fe2000bf04270 */
[----:B------:R-:W-:Y:S01]  /*1250*/  IADD3 R32, PT, PT, R43, 0x40, RZ ;  /* 0x000000402b207810 */ /* 0x000fe20007ffe0ff */
[----:B------:R-:W-:Y:S01]  /*1260*/  IMAD.X R37, RZ, RZ, RZ, P3 ;  /* 0x000000ffff257224 */ /* 0x000fe200018e06ff */
        /* <DEDUP_REMOVED lines=33> */
[----:B------:R-:W-:Y:S01]  /*1480*/  UIMAD.WIDE UR10, UR55, 0x4, UR58 ;  /* 0x00000004370a78a5 */ /* 0x000fe2000f8e023a */
[----:B------:R-:W-:Y:S01]  /*1490*/  LEA.HI.X.SX32 R4, R0, R7, 0x1, P0 ;  /* 0x0000000700047211 */ /* 0x000fe200000f0eff */
[----:B------:R-:W-:Y:S01]  /*14a0*/  IMAD R0, R43, R11, R3 ;  /* 0x0000000b2b007224 */ /* 0x000fe200078e0203 */
[----:B-1----:R-:W-:Y:S01]  /*14b0*/  LEA R248, P1, R2, UR8, 0x1 ;  /* 0x0000000802f87c11 */ /* 0x002fe2000f8208ff */
[----:B------:R-:W-:Y:S01]  /*14c0*/  IMAD.SHL.U32 R7, R18, 0x20, RZ ;  /* 0x0000002012077824 */ /* 0x000fe200078e00ff */
[----:B----4-:R-:W-:Y:S01]  /*14d0*/  LEA R238, P0, R5, UR4, 0x2 ;  /* 0x0000000405ee7c11 */ /* 0x010fe2000f8010ff */
[----:B------:R-:W-:Y:S01]  /*14e0*/  VIADD R12, R43, 0x20 ;  /* 0x000000202b0c7836 */ /* 0x000fe20000000000 */
        /* <DEDUP_REMOVED lines=24> */
.L_x_1132:
[----:B------:R-:W1:Y:S01]  /*1670*/  LDCU.64 UR10, c[0x0][0x5c0] ;  /* 0x0000b800ff0a77ac */ /* 0x000e620008000a00 */
[----:B------:R-:W-:-:S04]  /*1680*/  UIADD3 UR4, UPT, UPT, UR27, UR38, URZ ;  /* 0x000000261b047290 */ /* 0x000fc8000fffe0ff */
[----:B-1----:R-:W-:Y:S02]  /*1690*/  UIMAD.WIDE.U32 UR14, UR4, UR10, URZ ;  /* 0x0000000a040e72a5 */ /* 0x002fe4000f8e00ff */
[----:B------:R-:W-:-:S04]  /*16a0*/  UIMAD UR4, UR4, UR11, URZ ;  /* 0x0000000b040472a4 */ /* 0x000fc8000f8e02ff */
[----:B------:R-:W-:-:S06]  /*16b0*/  UIADD3 UR4, UPT, UPT, UR15, UR4, URZ ;  /* 0x000000040f047290 */ /* 0x000fcc000fffe0ff */
[----:B------:R-:W-:Y:S02]  /*16c0*/  MOV R0, UR4 ;  /* 0x0000000400007c02 */ /* 0x000fe40008000f00 */
.L_x_1133:
        /* <DEDUP_REMOVED lines=13> */
.L_x_1134:
[----:B------:R-:W1:Y:S01]  /*17a0*/  LDCU.64 UR8, c[0x0][0x5c8] ;  /* 0x0000b900ff0877ac */ /* 0x000e620008000a00 */
[----:B------:R-:W-:-:S04]  /*17b0*/  UIADD3 UR27, UPT, UPT, UR27, UR38, URZ ;  /* 0x000000261b1b7290 */ /* 0x000fc8000fffe0ff */
[----:B-1----:R-:W-:Y:S02]  /*17c0*/  UIMAD.WIDE.U32 UR12, UR27, UR8, URZ ;  /* 0x000000081b0c72a5 */ /* 0x002fe4000f8e00ff */
[----:B------:R-:W-:-:S04]  /*17d0*/  UIMAD UR27, UR27, UR9, URZ ;  /* 0x000000091b1b72a4 */ /* 0x000fc8000f8e02ff */
[----:B------:R-:W-:-:S06]  /*17e0*/  UIADD3 UR27, UPT, UPT, UR13, UR27, URZ ;  /* 0x0000001b0d1b7290 */ /* 0x000fcc000fffe0ff */
[----:B------:R-:W-:-:S07]  /*17f0*/  MOV R10, UR27 ;  /* 0x0000001b000a7c02 */ /* 0x000fce0008000f00 */
.L_x_1135:
        /* <DEDUP_REMOVED lines=35> */
.L_x_1137:
[----:B------:R-:W-:Y:S05]  /*1a30*/  BSYNC.RECONVERGENT B0 ;  /* 0x0000000000007941 */ /* 0x000fea0003800200 */
.L_x_1136:
        /* <DEDUP_REMOVED lines=12> */
.L_x_1139:
[----:B------:R-:W-:Y:S05]  /*1b00*/  BSYNC.RECONVERGENT B0 ;  /* 0x0000000000007941 */ /* 0x000fea0003800200 */
.L_x_1138:
        /* <DEDUP_REMOVED lines=12> */
.L_x_1141:
[----:B------:R-:W-:Y:S05]  /*1bd0*/  BSYNC.RECONVERGENT B0 ;  /* 0x0000000000007941 */ /* 0x000fea0003800200 */
.L_x_1140:
        /* <DEDUP_REMOVED lines=30> */
.L_x_1143:
[----:B------:R-:W-:Y:S05]  /*1dc0*/  BSYNC.RECONVERGENT B0 ;  /* 0x0000000000007941 */ /* 0x000fea0003800200 */
.L_x_1142:
        /* <DEDUP_REMOVED lines=12> */
.L_x_1145:
[----:B------:R-:W-:Y:S05]  /*1e90*/  BSYNC.RECONVERGENT B0 ;  /* 0x0000000000007941 */ /* 0x000fea0003800200 */
.L_x_1144:
        /* <DEDUP_REMOVED lines=12> */
.L_x_1131:
[----:B------:R-:W-:Y:S01]  /*1f60*/  UIMAD UR50, UR51, -0x80, UR43 ;  /* 0xffffff80333278a4 */ /* 0x000fe2000f8e022b */
[----:B------:R-:W-:Y:S01]  /*1f70*/  LEA R2, P0, R0, R248, 0x1 ;  /* 0x000000f800027211 */ /* 0x000fe200078008ff */
[----:B------:R-:W-:Y:S01]  /*1f80*/  IMAD.WIDE.U32 R4, R10, 0x40, RZ ;  /* 0x000000400a047825 */ /* 0x000fe200078e00ff */
[----:B------:R-:W-:Y:S01]  /*1f90*/  @P2 BAR.SYNC.DEFER_BLOCKING 0x0 ;  /* 0x0000000000002b1d */ /* 0x000fe20000010000 */
[----:B------:R-:W-:Y:S01]  /*1fa0*/  UIADD3 UR49, UPT, UPT, -UR39, UR26, URZ ;  /* 0x0000001a27317290 */ /* 0x000fe2000fffe1ff */
        /* <DEDUP_REMOVED lines=8> */
[C---:B------:R-:W-:Y:S01]  /*2030*/  ISETP.GE.AND P6, PT, R12.reuse, UR50, PT ;  /* 0x000000320c007c0c */ /* 0x040fe2000bfc6270 */
[----:B------:R-:W-:Y:S01]  /*2040*/  UIMAD UR54, UR40, UR12, URZ ;  /* 0x0000000c283672a4 */ /* 0x000fe2000f8e02ff */
[----:B------:R-:W-:Y:S01]  /*2050*/  LEA.HI.X R7, R7, R249, R9, 0x1, P0 ;  /* 0x000000f907077211 */ /* 0x000fe200000f0c09 */
[----:B------:R-:W-:Y:S01]  /*2060*/  USEL UR40, URZ, 0x4000, UP0 ;  /* 0x00004000ff287887 */ /* 0x000fe20008000000 */
[----:B------:R-:W-:Y:S01]  /*2070*/  ISETP.GE.AND P3, PT, R12, UR49, PT ;  /* 0x000000310c007c0c */ /* 0x000fe2000bf66270 */
[----:B------:R-:W-:Y:S01]  /*2080*/  IMAD.U32 R12, RZ, RZ, UR12 ;  /* 0x0000000cff0c7e24 */ /* 0x000fe2000f8e00ff */
[----:B------:R-:W1:Y:S01]  /*2090*/  LDCU.64 UR8, c[0x0][0x3d0] ;  /* 0x00007a00ff0877ac */ /* 0x000e620008000a00 */
[----:B------:R-:W-:Y:S01]  /*20a0*/  @!P5 IADD3 R8, P1, PT, R2, R4, RZ ;  /* 0x000000040208d210 */ /* 0x000fe20007f3e0ff */
[----:B------:R-:W-:Y:S01]  /*20b0*/  IMAD.WIDE.U32 R20, R18, 0x40, RZ ;  /* 0x0000004012147825 */ /* 0x000fe200078e00ff */
[----:B------:R-:W-:Y:S01]  /*20c0*/  @!P4 LEA R4, P0, R10, R2, 0x7 ;  /* 0x000000020a04c211 */ /* 0x000fe200078038ff */
[----:B------:R-:W2:Y:S01]  /*20d0*/  LDCU.64 UR4, c[0x0][0x3d8] ;  /* 0x00007b00ff0477ac */ /* 0x000ea20008000a00 */
[----:B------:R-:W-:Y:S01]  /*20e0*/  @!P5 IADD3.X R9, PT, PT, R3, R5, R0, P1, !PT ;  /* 0x000000050309d210 */ /* 0x000fe20000ffe400 */
[----:B------:R-:W-:Y:S01]  /*20f0*/  IMAD.WIDE.U32 R12, R12, UR39, R14 ;  /* 0x000000270c0c7c25 */ /* 0x000fe2000f8e000e */
[----:B------:R-:W-:Y:S01]  /*2100*/  @!P4 LEA.HI.X R5, R10, R3, R11, 0x7, P0 ;  /* 0x000000030a05c211 */ /* 0x000fe200000f3c0b */
[----:B------:R-:W-:Y:S01]  /*2110*/  UIMAD UR51, UR39, UR15, UR51 ;  /* 0x0000000f273372a4 */ /* 0x000fe2000f8e0233 */
[----:B------:R-:W-:Y:S01]  /*2120*/  ISETP.GE.AND P0, PT, R43, UR50, PT ;  /* 0x000000322b007c0c */ /* 0x000fe2000bf06270 */
[----:B------:R-:W-:Y:S01]  /*2130*/  IMAD.U32 R10, RZ, RZ, UR14 ;  /* 0x0000000eff0a7e24 */ /* 0x000fe2000f8e00ff */
[----:B------:R-:W-:Y:S01]  /*2140*/  LOP3.LUT R0, R45, 0x1f8, RZ, 0xc0, !PT ;  /* 0x000001f82d007812 */ /* 0x000fe200078ec0ff */
[----:B------:R-:W-:Y:S01]  /*2150*/  IMAD.SHL.U32 R23, R19, 0x40, RZ ;  /* 0x0000004013177824 */ /* 0x000fe200078e00ff */
[----:B------:R-:W-:Y:S01]  /*2160*/  @!P5 IADD3 R24, P1, PT, R6, R20, RZ ;  /* 0x000000140618d210 */ /* 0x000fe20007f3e0ff */
[----:B------:R-:W-:Y:S01]  /*2170*/  IMAD.WIDE.U32 R10, R10, UR39, R14 ;  /* 0x000000270a0a7c25 */ /* 0x000fe2000f8e000e */
[----:B------:R-:W-:Y:S01]  /*2180*/  LOP3.LUT R0, R0, 0x38, R44, 0x78, !PT ;  /* 0x0000003800007812 */ /* 0x000fe200078e782c */
[----:B------:R-:W-:Y:S01]  /*2190*/  UIMAD UR54, UR39, UR13, UR54 ;  /* 0x0000000d273672a4 */ /* 0x000fe2000f8e0236 */
[----:B------:R-:W-:Y:S01]  /*21a0*/  @!P5 IADD3.X R25, PT, PT, R7, R21, R23, P1, !PT ;  /* 0x000000150719d210 */ /* 0x000fe20000ffe417 */
[----:B------:R-:W3:Y:S01]  /*21b0*/  @!P3 LDC.64 R38, c[0x0][0x388] ;  /* 0x0000e200ff26bb82 */ /* 0x000ee20000000a00 */
[----:B------:R-:W-:Y:S01]  /*21c0*/  LOP3.LUT R0, R0, 0x1e00, R45, 0xf8, !PT ;  /* 0x00001e0000007812 */ /* 0x000fe200078ef82d */
[----:B------:R-:W-:Y:S01]  /*21d0*/  IMAD.MOV.U32 R47, RZ, RZ, 0x7f800000 ;  /* 0x7f800000ff2f7424 */ /* 0x000fe200078e00ff */
[----:B------:R-:W-:Y:S01]  /*21e0*/  ISETP.GE.AND P2, PT, R32, UR49, PT ;  /* 0x0000003120007c0c */ /* 0x000fe2000bf46270 */
[----:B------:R-:W-:Y:S01]  /*21f0*/  @!P0 IMAD.MOV.U32 R14, RZ, RZ, R248 ;  /* 0x000000ffff0e8224 */ /* 0x000fe200078e00f8 */
[----:B------:R-:W-:Y:S01]  /*2200*/  LEA R0, R0, UR25, 0x1 ;  /* 0x0000001900007c11 */ /* 0x000fe2000f8e08ff */
[----:B------:R-:W-:-:S02]  /*2210*/  @!P0 IMAD.MOV.U32 R15, RZ, RZ, R243 ;  /* 0x000000ffff0f8224 */ /* 0x000fc400078e00f3 */
[----:B------:R-:W-:Y:S01]  /*2220*/  IMAD.MOV.U32 R48, RZ, RZ, 0x7f800000 ;  /* 0x7f800000ff307424 */ /* 0x000fe200078e00ff */
[----:B------:R-:W4:Y:S01]  /*2230*/  S2R R183, SR_TID.X ;  /* 0x0000000000b77919 */ /* 0x000f220000002100 */
[----:B------:R-:W-:Y:S02]  /*2240*/  VIADD R237, R0, UR40 ;  /* 0x0000002800ed7c36 */ /* 0x000fe40008000000 */
[----:B------:R-:W-:Y:S01]  /*2250*/  IMAD.MOV.U32 R252, RZ, RZ, 0x7f800000 ;  /* 0x7f800000fffc7424 */ /* 0x000fe200078e00ff */
[----:B------:R-:W-:Y:S01]  /*2260*/  @!PT LDS RZ, [RZ] ;  /* 0x00000000fffff984 */ /* 0x000fe20000000800 */
[----:B------:R-:W-:Y:S01]  /*2270*/  @!PT LDS RZ, [RZ] ;  /* 0x00000000fffff984 */ /* 0x000fe20000000800 */
[----:B------:R-:W-:Y:S01]  /*2280*/  @!PT LDS RZ, [RZ] ;  /* 0x00000000fffff984 */ /* 0x000fe20000000800 */
[----:B------:R-:W-:Y:S01]  /*2290*/  @!P0 LDGSTS.E.BYPASS.LTC128B.128 [R0+0x8000], desc[UR34][R14.64] ;  /* 0x080000000e008fae */ /* 0x000fe2000b981a22 */
[----:B------:R-:W-:Y:S02]  /*22a0*/  IMAD.MOV.U32 R251, RZ, RZ, 0x7f800000 ;  /* 0x7f800000fffb7424 */ /* 0x000fe400078e00ff */
[----:B------:R-:W-:Y:S01]  /*22b0*/  IMAD.SHL.U32 R176, R44, 0x40, RZ ;  /* 0x000000402cb07824 */ /* 0x000fe200078e00ff */
[----:B------:R-:W-:Y:S01]  /*22c0*/  @P0 STS.128 [R0+0x8000], RZ ;  /* 0x008000ff00000388 */ /* 0x000fe20000000c00 */
[----:B------:R-:W3:Y:S01]  /*22d0*/  @!P2 LDC.64 R34, c[0x0][0x388] ;  /* 0x0000e200ff22ab82 */ /* 0x000ee20000000a00 */
[----:B------:R-:W-:Y:S01]  /*22e0*/  LOP3.LUT R242, R242, 0x3, RZ, 0xc0, !PT ;  /* 0x00000003f2f27812 */ /* 0x000fe200078ec0ff */
[----:B------:R-:W-:Y:S01]  /*22f0*/  IMAD.SHL.U32 R153, R44, 0x20, RZ ;  /* 0x000000202c997824 */ /* 0x000fe200078e00ff */
[----:B------:R-:W-:Y:S01]  /*2300*/  @P6 STS.128 [R0+0x9000], RZ ;  /* 0x009000ff00006388 */ /* 0x000fe20000000c00 */
[----:B------:R-:W-:Y:S01]  /*2310*/  UIMAD UR45, UR31, UR45, UR24 ;  /* 0x0000002d1f2d72a4 */ /* 0x000fe2000f8e0218 */
[----:B------:R-:W3:Y:S02]  /*2320*/  LDCU UR39, c[0x0][0x594] ;  /* 0x0000b280ff2777ac */ /* 0x000ee40008000800 */
[----:B------:R-:W-:Y:S01]  /*2330*/  @!PT LDS RZ, [RZ] ;  /* 0x00000000fffff984 */ /* 0x000fe20000000800 */
[----:B------:R-:W-:Y:S01]  /*2340*/  @!PT LDS RZ, [RZ] ;  /* 0x00000000fffff984 */ /* 0x000fe20000000800 */
[----:B------:R-:W-:Y:S01]  /*2350*/  @!PT LDS RZ, [RZ] ;  /* 0x00000000fffff984 */ /* 0x000fe20000000800 */
[----:B------:R1:W-:Y:S01]  /*2360*/  @!P6 LDGSTS.E.BYPASS.LTC128B.128 [R0+0x9000], desc[UR34][R2.64] ;  /* 0x090000000200efae */ /* 0x0003e2000b981a22 */
[----:B------:R-:W3:Y:S03]  /*2370*/  LDC R240, c[0x0][0x44c] ;  /* 0x00011300fff07b82 */ /* 0x000ee60000000800 */
[----:B------:R-:W-:Y:S04]  /*2380*/  @P5 STS.128 [R0+0xa000], RZ ;  /* 0x00a000ff00005388 */ /* 0x000fe80000000c00 */
[----:B------:R-:W-:Y:S01]  /*2390*/  @!PT LDS RZ, [RZ] ;  /* 0x00000000fffff984 */ /* 0x000fe20000000800 */
[----:B------:R-:W-:Y:S01]  /*23a0*/  @!PT LDS RZ, [RZ] ;  /* 0x00000000fffff984 */ /* 0x000fe20000000800 */
[----:B------:R-:W-:Y:S01]  /*23b0*/  @!PT LDS RZ, [RZ] ;  /* 0x00000000fffff984 */ /* 0x000fe20000000800 */
[----:B------:R2:W-:Y:S04]  /*23c0*/  @!P5 LDGSTS.E.BYPASS.LTC128B.128 [R0+0xa000], desc[UR34][R8.64] ;  /* 0x0a0000000800dfae */ /* 0x0005e8000b981a22 */
[----:B------:R-:W-:Y:S04]  /*23d0*/  @P4 STS.128 [R0+0xb000], RZ ;  /* 0x00b000ff00004388 */ /* 0x000fe80000000c00 */
[----:B------:R-:W-:Y:S01]  /*23e0*/  @!PT LDS RZ, [RZ] ;  /* 0x00000000fffff984 */ /* 0x000fe20000000800 */
[----:B------:R-:W-:Y:S01]  /*23f0*/  @!PT LDS RZ, [RZ] ;  /* 0x00000000fffff984 */ /* 0x000fe20000000800 */
[----:B------:R-:W-:Y:S01]  /*2400*/  @!PT LDS RZ, [RZ] ;  /* 0x00000000fffff984 */ /* 0x000fe20000000800 */
[----:B------:R4:W-:Y:S01]  /*2410*/  @!P4 LDGSTS.E.BYPASS.LTC128B.128 [R0+0xb000], desc[UR34][R4.64] ;  /* 0x0b0000000400cfae */ /* 0x0009e2000b981a22 */
[----:B-1----:R-:W-:-:S02]  /*2420*/  @!P0 IMAD.MOV.U32 R2, RZ, RZ, R250 ;  /* 0x000000ffff028224 */ /* 0x002fc400078e00fa */
[----:B------:R-:W-:-:S05]  /*2430*/  @!P0 IMAD.MOV.U32 R3, RZ, RZ, R249 ;  /* 0x000000ffff038224 */ /* 0x000fca00078e00f9 */
[----:B------:R1:W-:Y:S01]  /*2440*/  @!P0 LDGSTS.E.BYPASS.LTC128B.128 [R237], desc[UR34][R2.64] ;  /* 0x0000000002ed8fae */ /* 0x0003e2000b981a22 */
[C---:B--2---:R-:W-:Y:S02]  /*2450*/  IMAD R8, R22.reuse, UR8, RZ ;  /* 0x0000000816087c24 */ /* 0x044fe4000f8e02ff */
[----:B------:R-:W-:Y:S01]  /*2460*/  IMAD R9, R22, UR4, RZ ;  /* 0x0000000416097c24 */ /* 0x000fe2000f8e02ff */
[----:B------:R-:W-:Y:S01]  /*2470*/  @P0 STS.128 [R237], RZ ;  /* 0x000000ffed000388 */ /* 0x000fe20000000c00 */
[----:B------:R-:W-:Y:S02]  /*2480*/  IMAD R8, R16, UR9, R8 ;  /* 0x0000000910087c24 */ /* 0x000fe4000f8e0208 */
[----:B----4-:R-:W-:Y:S01]  /*2490*/  IMAD.SHL.U32 R182, R183, 0x8, RZ ;  /* 0x00000008b7b67824 */ /* 0x010fe200078e00ff */
[----:B------:R-:W-:Y:S01]  /*24a0*/  @P6 STS.128 [R237+0x1000], RZ ;  /* 0x001000ffed006388 */ /* 0x000fe20000000c00 */
[----:B------:R-:W-:Y:S01]  /*24b0*/  IADD3 R4, P0, PT, R12, UR46, RZ ;  /* 0x0000002e0c047c10 */ /* 0x000fe2000ff1e0ff */
[----:B------:R-:W-:Y:S01]  /*24c0*/  IMAD R9, R16, UR5, R9 ;  /* 0x0000000510097c24 */ /* 0x000fe2000f8e0209 */
[----:B------:R-:W-:Y:S01]  /*24d0*/  USHF.L.U32 UR45, UR45, 0x5, URZ ;  /* 0x000000052d2d7899 */ /* 0x000fe200080006ff */
[----:B------:R-:W-:Y:S01]  /*24e0*/  @!PT LDS RZ, [RZ] ;  /* 0x00000000fffff984 */ /* 0x000fe20000000800 */
[----:B------:R-:W-:Y:S01]  /*24f0*/  @!PT LDS RZ, [RZ] ;  /* 0x00000000fffff984 */ /* 0x000fe20000000800 */
[----:B------:R-:W-:Y:S01]  /*2500*/  @!PT LDS RZ, [RZ] ;  /* 0x00000000fffff984 */ /* 0x000fe20000000800 */
[----:B------:R2:W-:Y:S01]  /*2510*/  @!P6 LDGSTS.E.BYPASS.LTC128B.128 [R237+0x1000], desc[UR34][R6.64] ;  /* 0x0100000006edefae */ /* 0x0005e2000b981a22 */
[----:B------:R-:W-:Y:S01]  /*2520*/  ISETP.GE.AND P6, PT, R43, UR49, PT ;  /* 0x000000312b007c0c */ /* 0x000fe2000bfc6270 */
[----:B------:R-:W-:Y:S01]  /*2530*/  IMAD.MOV.U32 R157, RZ, RZ, 0x40 ;  /* 0x00000040ff9d7424 */ /* 0x000fe200078e00ff */
[----:B------:R-:W-:Y:S01]  /*2540*/  IADD3.X R5, PT, PT, R17, UR54, R13, P0, !PT ;  /* 0x0000003611057c10 */ /* 0x000fe200087fe40d */
[----:B------:R-:W-:Y:S01]  /*2550*/  @!P3 IMAD R17, R26, UR14, RZ ;  /* 0x0000000e1a11bc24 */ /* 0x000fe2000f8e02ff */
[----:B------:R-:W-:Y:S01]  /*2560*/  @!P4 LEA R20, P0, R18, R6, 0x7 ;  /* 0x000000061214c211 */ /* 0x000fe200078038ff */
[----:B------:R-:W-:Y:S01]  /*2570*/  @P5 STS.128 [R237+0x2000], RZ ;  /* 0x002000ffed005388 */ /* 0x000fe20000000c00 */
[----:B------:R-:W-:Y:S01]  /*2580*/  IMAD.MOV.U32 R179, RZ, RZ, 0x20 ;  /* 0x00000020ffb37424 */ /* 0x000fe200078e00ff */
[----:B------:R-:W-:Y:S01]  /*2590*/  CS2R R126, SRZ ;  /* 0x00000000007e7805 */ /* 0x000fe2000001ff00 */
[----:B------:R-:W-:Y:S01]  /*25a0*/  IMAD.WIDE.U32 R4, R16, UR4, R4 ;  /* 0x0000000410047c25 */ /* 0x000fe2000f8e0004 */
[----:B------:R-:W-:Y:S01]  /*25b0*/  @!P4 LEA.HI.X R21, R18, R7, R19, 0x7, P0 ;  /* 0x000000071215c211 */ /* 0x000fe200000f3c13 */
[----:B------:R-:W-:Y:S01]  /*25c0*/  @!PT LDS RZ, [RZ] ;  /* 0x00000000fffff984 */ /* 0x000fe20000000800 */
[----:B------:R-:W-:Y:S01]  /*25d0*/  @!PT LDS RZ, [RZ] ;  /* 0x00000000fffff984 */ /* 0x000fe20000000800 */
[----:B------:R-:W-:Y:S01]  /*25e0*/  @!PT LDS RZ, [RZ] ;  /* 0x00000000fffff984 */ /* 0x000fe20000000800 */
[----:B------:R4:W-:Y:S01]  /*25f0*/  @!P5 LDGSTS.E.BYPASS.LTC128B.128 [R237+0x2000], desc[UR34][R24.64] ;  /* 0x0200000018eddfae */ /* 0x0009e2000b981a22 */
[----:B------:R-:W-:Y:S01]  /*2600*/  CS2R R124, SRZ ;  /* 0x00000000007c7805 */ /* 0x000fe2000001ff00 */
[----:B------:R-:W-:Y:S01]  /*2610*/  IMAD.IADD R5, R5, 0x1, R9 ;  /* 0x0000000105057824 */ /* 0x000fe200078e0209 */
[----:B------:R-:W-:-:S02]  /*2620*/  CS2R R130, SRZ ;  /* 0x0000000000827805 */ /* 0x000fc4000001ff00 */
[----:B-1----:R-:W-:Y:S01]  /*2630*/  IADD3 R2, P1, PT, R10, UR44, RZ ;  /* 0x0000002c0a027c10 */ /* 0x002fe2000ff3e0ff */
[----:B------:R-:W-:Y:S01]  /*2640*/  @!P2 IMAD.MOV.U32 R10, RZ, RZ, R4 ;  /* 0x000000ffff0aa224 */ /* 0x000fe200078e0004 */
[----:B------:R-:W-:Y:S01]  /*2650*/  @P4 STS.128 [R237+0x3000], RZ ;  /* 0x003000ffed004388 */ /* 0x000fe20000000c00 */
[----:B------:R-:W-:Y:S01]  /*2660*/  @!P3 IMAD R36, R28, UR15, R17 ;  /* 0x0000000f1c24bc24 */ /* 0x000fe2000f8e0211 */
[----:B------:R-:W-:Y:S01]  /*2670*/  IADD3.X R3, PT, PT, R27, UR51, R11, P1, !PT ;  /* 0x000000331b037c10 */ /* 0x000fe20008ffe40b */
[----:B------:R-:W-:Y:S01]  /*2680*/  @!P2 IMAD R27, R31, UR14, RZ ;  /* 0x0000000e1f1bac24 */ /* 0x000fe2000f8e02ff */
[----:B------:R-:W-:Y:S01]  /*2690*/  ISETP.GE.AND P1, PT, R33, UR49, PT ;  /* 0x0000003121007c0c */ /* 0x000fe2000bf26270 */
[----:B------:R-:W-:Y:S01]  /*26a0*/  @!P2 IMAD.MOV.U32 R11, RZ, RZ, R5 ;  /* 0x000000ffff0ba224 */ /* 0x000fe200078e0005 */
[----:B------:R-:W1:Y:S01]  /*26b0*/  @!P6 LDC.64 R32, c[0x0][0x388] ;  /* 0x0000e200ff20eb82 */ /* 0x000e620000000a00 */
[----:B------:R-:W-:Y:S01]  /*26c0*/  IMAD.WIDE.U32 R2, R16, UR8, R2 ;  /* 0x0000000810027c25 */ /* 0x000fe2000f8e0002 */
[----:B------:R-:W-:Y:S01]  /*26d0*/  @!PT LDS RZ, [RZ] ;  /* 0x00000000fffff984 */ /* 0x000fe20000000800 */
[----:B------:R-:W-:Y:S01]  /*26e0*/  @!PT LDS RZ, [RZ] ;  /* 0x00000000fffff984 */ /* 0x000fe20000000800 */
[----:B------:R-:W-:Y:S01]  /*26f0*/  @!PT LDS RZ, [RZ] ;  /* 0x00000000fffff984 */ /* 0x000fe20000000800 */
[----:B------:R3:W-:Y:S01]  /*2700*/  @!P4 LDGSTS.E.BYPASS.LTC128B.128 [R237+0x3000], desc[UR34][R20.64] ;  /* 0x0300000014edcfae */ /* 0x0007e2000b981a22 */
[----:B------:R-:W-:-:S02]  /*2710*/  USHF.R.S32.HI UR4, URZ, 0x1f, UR45 ;  /* 0x0000001fff047899 */ /* 0x000fc4000801142d */
[----:B------:R-:W-:Y:S01]  /*2720*/  IMAD.IADD R3, R3, 0x1, R8 ;  /* 0x0000000103037824 */ /* 0x000fe200078e0208 */
[----:B------:R-:W-:Y:S01]  /*2730*/  CS2R R128, SRZ ;  /* 0x0000000000807805 */ /* 0x000fe2000001ff00 */
[----:B------:R-:W-:Y:S01]  /*2740*/  @!P3 IMAD R16, R26, UR12, RZ ;  /* 0x0000000c1a10bc24 */ /* 0x000fe2000f8e02ff */
[----:B------:R-:W-:Y:S01]  /*2750*/  CS2R R122, SRZ ;  /* 0x00000000007a7805 */ /* 0x000fe2000001ff00 */
[----:B------:R-:W-:Y:S01]  /*2760*/  @!P2 IMAD R26, R31, UR12, RZ ;  /* 0x0000000c1f1aac24 */ /* 0x000fe2000f8e02ff */
[----:B------:R-:W-:Y:S01]  /*2770*/  CS2R R120, SRZ ;  /* 0x0000000000787805 */ /* 0x000fe2000001ff00 */
[----:B------:R-:W-:Y:S01]  /*2780*/  @!P2 IMAD.MOV.U32 R8, RZ, RZ, R2 ;  /* 0x000000ffff08a224 */ /* 0x000fe200078e0002 */
[----:B------:R-:W-:Y:S01]  /*2790*/  CS2R R118, SRZ ;  /* 0x0000000000767805 */ /* 0x000fe2000001ff00 */
[----:B------:R-:W-:Y:S01]  /*27a0*/  @!P2 IMAD.MOV.U32 R9, RZ, RZ, R3 ;  /* 0x000000ffff09a224 */ /* 0x000fe200078e0003 */
[----:B------:R-:W-:Y:S01]  /*27b0*/  CS2R R116, SRZ ;  /* 0x0000000000747805 */ /* 0x000fe2000001ff00 */
[----:B--2---:R-:W-:Y:S01]  /*27c0*/  @!P3 IMAD.MOV.U32 R6, RZ, RZ, R4 ;  /* 0x000000ffff06b224 */ /* 0x004fe200078e0004 */
[----:B----4-:R-:W2:Y:S01]  /*27d0*/  @!P1 LDC.64 R24, c[0x0][0x390] ;  /* 0x0000e400ff189b82 */ /* 0x010ea20000000a00 */
[----:B------:R-:W-:Y:S01]  /*27e0*/  @!P3 IMAD.MOV.U32 R7, RZ, RZ, R5 ;  /* 0x000000ffff07b224 */ /* 0x000fe200078e0005 */
[----:B------:R-:W-:Y:S01]  /*27f0*/  CS2R R110, SRZ ;  /* 0x00000000006e7805 */ /* 0x000fe2000001ff00 */
[--C-:B------:R-:W-:Y:S01]  /*2800*/  @!P6 IMAD.MOV.U32 R12, RZ, RZ, R2.reuse ;  /* 0x000000ffff0ce224 */ /* 0x100fe200078e0002 */
[----:B------:R-:W-:Y:S01]  /*2810*/  CS2R R108, SRZ ;  /* 0x00000000006c7805 */ /* 0x000fe2000001ff00 */
[--C-:B------:R-:W-:Y:S01]  /*2820*/  @!P6 IMAD.MOV.U32 R13, RZ, RZ, R3.reuse ;  /* 0x000000ffff0de224 */ /* 0x100fe200078e0003 */
[----:B------:R-:W-:Y:S01]  /*2830*/  CS2R R114, SRZ ;  /* 0x0000000000727805 */ /* 0x000fe2000001ff00 */
[----:B------:R-:W-:Y:S01]  /*2840*/  @!P1 IMAD.MOV.U32 R14, RZ, RZ, R2 ;  /* 0x000000ffff0e9224 */ /* 0x000fe200078e0002 */
[----:B------:R-:W-:Y:S01]  /*2850*/  CS2R R112, SRZ ;  /* 0x0000000000707805 */ /* 0x000fe2000001ff00 */
[--C-:B------:R-:W-:Y:S01]  /*2860*/  @!P1 IMAD.MOV.U32 R15, RZ, RZ, R3.reuse ;  /* 0x000000ffff0f9224 */ /* 0x100fe200078e0003 */
[----:B------:R-:W-:Y:S01]  /*2870*/  CS2R R106, SRZ ;  /* 0x00000000006a7805 */ /* 0x000fe2000001ff00 */
[C---:B------:R-:W-:Y:S01]  /*2880*/  @!P3 IMAD R42, R28.reuse, UR13, R16 ;  /* 0x0000000d1c2abc24 */ /* 0x040fe2000f8e0210 */
[----:B------:R-:W-:Y:S01]  /*2890*/  CS2R R104, SRZ ;  /* 0x0000000000687805 */ /* 0x000fe2000001ff00 */
[----:B------:R-:W-:Y:S01]  /*28a0*/  @!P3 IMAD.WIDE.U32 R2, R28, UR14, R2 ;  /* 0x0000000e1c02bc25 */ /* 0x000fe2000f8e0002 */
[----:B---3--:R-:W3:Y:S01]  /*28b0*/  @!P3 LDC.64 R20, c[0x0][0x390] ;  /* 0x0000e400ff14bb82 */ /* 0x008ee20000000a00 */
[----:B------:R-:W-:-:S02]  /*28c0*/  CS2R R102, SRZ ;  /* 0x0000000000667805 */ /* 0x000fc4000001ff00 */
[----:B------:R-:W-:Y:S01]  /*28d0*/  CS2R R100, SRZ ;  /* 0x0000000000647805 */ /* 0x000fe2000001ff00 */
[----:B------:R-:W-:Y:S01]  /*28e0*/  @!P3 IMAD.WIDE.U32 R18, R28, UR12, R6 ;  /* 0x0000000c1c12bc25 */ /* 0x000fe2000f8e0006 */
[----:B------:R-:W-:Y:S02]  /*28f0*/  CS2R R94, SRZ ;  /* 0x00000000005e7805 */ /* 0x000fe4000001ff00 */
[----:B------:R-:W-:Y:S02]  /*2900*/  CS2R R92, SRZ ;  /* 0x00000000005c7805 */ /* 0x000fe4000001ff00 */
[----:B------:R-:W-:Y:S01]  /*2910*/  CS2R R98, SRZ ;  /* 0x0000000000627805 */ /* 0x000fe2000001ff00 */
[C---:B------:R-:W-:Y:S01]  /*2920*/  @!P2 IMAD R40, R29.reuse, UR15, R27 ;  /* 0x0000000f1d28ac24 */ /* 0x040fe2000f8e021b */
[----:B------:R-:W-:Y:S01]  /*2930*/  CS2R R96, SRZ ;  /* 0x0000000000607805 */ /* 0x000fe2000001ff00 */
[C---:B------:R-:W-:Y:S01]  /*2940*/  @!P2 IMAD R41, R29.reuse, UR13, R26 ;  /* 0x0000000d1d29ac24 */ /* 0x040fe2000f8e021a */
[----:B------:R-:W-:Y:S01]  /*2950*/  CS2R R90, SRZ ;  /* 0x00000000005a7805 */ /* 0x000fe2000001ff00 */
[----:B------:R-:W-:Y:S01]  /*2960*/  @!P2 IMAD.WIDE.U32 R8, R29, UR14, R8 ;  /* 0x0000000e1d08ac25 */ /* 0x000fe2000f8e0008 */
[----:B------:R-:W4:Y:S01]  /*2970*/  @!P6 LDC.64 R26, c[0x0][0x390] ;  /* 0x0000e400ff1aeb82 */ /* 0x000f220000000a00 */
[----:B------:R-:W-:-:S02]  /*2980*/  CS2R R88, SRZ ;  /* 0x0000000000587805 */ /* 0x000fc4000001ff00 */
[----:B------:R-:W-:Y:S01]  /*2990*/  CS2R R86, SRZ ;  /* 0x0000000000567805 */ /* 0x000fe2000001ff00 */
[----:B------:R-:W-:Y:S01]  /*29a0*/  @!P2 IMAD.WIDE.U32 R16, R29, UR12, R10 ;  /* 0x0000000c1d10ac25 */ /* 0x000fe2000f8e000a */
[----:B------:R-:W-:Y:S02]  /*29b0*/  CS2R R84, SRZ ;  /* 0x0000000000547805 */ /* 0x000fe4000001ff00 */
[----:B------:R-:W-:Y:S02]  /*29c0*/  CS2R R78, SRZ ;  /* 0x00000000004e7805 */ /* 0x000fe4000001ff00 */
[----:B------:R-:W-:Y:S01]  /*29d0*/  CS2R R76, SRZ ;  /* 0x00000000004c7805 */ /* 0x000fe2000001ff00 */
[----:B------:R-:W-:Y:S01]  /*29e0*/  @!P6 IMAD.WIDE.U32 R6, R43, UR14, R12 ;  /* 0x0000000e2b06ec25 */ /* 0x000fe2000f8e000c */
[----:B------:R-:W2:Y:S01]  /*29f0*/  @!P1 LDC.64 R28, c[0x0][0x388] ;  /* 0x0000e200ff1c9b82 */ /* 0x000ea20000000a00 */
[----:B------:R-:W-:Y:S02]  /*2a00*/  CS2R R82, SRZ ;  /* 0x0000000000527805 */ /* 0x000fe4000001ff00 */
[----:B------:R-:W-:Y:S01]  /*2a10*/  CS2R R80, SRZ ;  /* 0x0000000000507805 */ /* 0x000fe2000001ff00 */
[C---:B------:R-:W-:Y:S01]  /*2a20*/  @!P1 IMAD R10, R37.reuse, UR12, RZ ;  /* 0x0000000c250a9c24 */ /* 0x040fe2000f8e02ff */
[----:B------:R-:W-:Y:S01]  /*2a30*/  CS2R R74, SRZ ;  /* 0x00000000004a7805 */ /* 0x000fe2000001ff00 */
[----:B------:R-:W-:Y:S01]  /*2a40*/  @!P1 IMAD.MOV.U32 R22, RZ, RZ, R4 ;  /* 0x000000ffff169224 */ /* 0x000fe200078e0004 */
[----:B------:R-:W-:Y:S01]  /*2a50*/  CS2R R72, SRZ ;  /* 0x0000000000487805 */ /* 0x000fe2000001ff00 */
[----:B------:R-:W-:Y:S01]  /*2a60*/  @!P1 IMAD.MOV.U32 R23, RZ, RZ, R5 ;  /* 0x000000ffff179224 */ /* 0x000fe200078e0005 */
[----:B------:R-:W-:Y:S01]  /*2a70*/  CS2R R70, SRZ ;  /* 0x0000000000467805 */ /* 0x000fe2000001ff00 */
[----:B------:R-:W-:Y:S01]  /*2a80*/  @!P1 IMAD R11, R37, UR14, RZ ;  /* 0x0000000e250b9c24 */ /* 0x000fe2000f8e02ff */
[----:B------:R-:W-:Y:S01]  /*2a90*/  CS2R R68, SRZ ;  /* 0x0000000000447805 */ /* 0x000fe2000001ff00 */
[----:B------:R-:W-:Y:S01]  /*2aa0*/  @!P6 IMAD R7, R43, UR15, R7 ;  /* 0x0000000f2b07ec24 */ /* 0x000fe2000f8e0207 */
[----:B------:R-:W-:Y:S01]  /*2ab0*/  UIADD3 UR48, UPT, UPT, UR48, 0x80, -UR26 ;  /* 0x0000008030307890 */ /* 0x000fe2000fffe81a */
[----:B------:R-:W-:Y:S01]  /*2ac0*/  @!P1 IMAD R37, R30, UR13, R10 ;  /* 0x0000000d1e259c24 */ /* 0x000fe2000f8e020a */
[----:B-1----:R-:W-:Y:S01]  /*2ad0*/  @!P6 LEA R10, P0, R6, R32, 0x1 ;  /* 0x00000020060ae211 */ /* 0x002fe200078008ff */
[C---:B------:R-:W-:Y:S01]  /*2ae0*/  @!P1 IMAD.WIDE.U32 R12, R30.reuse, UR14, R14 ;  /* 0x0000000e1e0c9c25 */ /* 0x040fe2000f8e000e */
[----:B------:R-:W1:Y:S03]  /*2af0*/  LDCU UR14, c[0x0][0x3b4] ;  /* 0x00007680ff0e77ac */ /* 0x000e660008000800 */
[C---:B------:R-:W-:Y:S01]  /*2b00*/  @!P1 IMAD.WIDE.U32 R14, R30.reuse, UR12, R22 ;  /* 0x0000000c1e0e9c25 */ /* 0x040fe2000f8e0016 */
[----:B------:R-:W1:Y:S01]  /*2b10*/  LDCU UR8, c[0x0][0x3e0] ;  /* 0x00007c00ff0877ac */ /* 0x000e620008000800 */
[----:B------:R-:W1:Y:S02]  /*2b20*/  @!P2 LDC.64 R22, c[0x0][0x390] ;  /* 0x0000e400ff16ab82 */ /* 0x000e640000000a00 */
[----:B------:R-:W-:Y:S01]  /*2b30*/  @!P1 IMAD R31, R30, UR15, R11 ;  /* 0x0000000f1e1f9c24 */ /* 0x000fe2000f8e020b */
[----:B------:R-:W-:Y:S01]  /*2b40*/  @!P6 LEA.HI.X R11, R6, R33, R7, 0x1, P0 ;  /* 0x00000021060be211 */ /* 0x000fe200000f0c07 */
[----:B------:R-:W-:Y:S01]  /*2b50*/  @!P3 IMAD.IADD R3, R3, 0x1, R36 ;  /* 0x000000010303b824 */ /* 0x000fe200078e0224 */
[C---:B------:R-:W-:Y:S01]  /*2b60*/  @!P3 LEA R6, P0, R2.reuse, R38, 0x1 ;  /* 0x000000260206b211 */ /* 0x040fe200078008ff */
[----:B------:R-:W1:Y:S02]  /*2b70*/  LDCU UR15, c[0x0][0x3b0] ;  /* 0x00007600ff0f77ac */ /* 0x000e640008000800 */
[----:B------:R4:W-:Y:S01]  /*2b80*/  @!P6 LDGSTS.E.BYPASS.LTC128B.128 [R0+0xc000], desc[UR34][R10.64] ;  /* 0x0c0000000a00efae */ /* 0x0009e2000b981a22 */
[----:B------:R-:W-:Y:S01]  /*2b90*/  @!P3 LEA.HI.X R7, R2, R39, R3, 0x1, P0 ;  /* 0x000000270207b211 */ /* 0x000fe200000f0c03 */
[----:B------:R-:W-:Y:S01]  /*2ba0*/  @!P6 IMAD.WIDE.U32 R2, R43, UR12, R4 ;  /* 0x0000000c2b02ec25 */ /* 0x000fe2000f8e0004 */
[----:B------:R-:W-:Y:S01]  /*2bb0*/  @!P2 LEA R4, P0, R8, R34, 0x1 ;  /* 0x000000220804a211 */ /* 0x000fe200078008ff */
[----:B------:R-:W-:Y:S01]  /*2bc0*/  @P6 STS.128 [R0+0xc000], RZ ;  /* 0x00c000ff00006388 */ /* 0x000fe20000000c00 */
[----:B------:R-:W1:Y:S01]  /*2bd0*/  LDCU UR9, c[0x0][0x45c] ;  /* 0x00008b80ff0977ac */ /* 0x000e620008000800 */
[----:B------:R-:W-:-:S02]  /*2be0*/  @!P2 IMAD.IADD R5, R9, 0x1, R40 ;  /* 0x000000010905a824 */ /* 0x000fc400078e0228 */
[----:B------:R-:W-:Y:S01]  /*2bf0*/  @P3 STS.128 [R0+0xd000], RZ ;  /* 0x00d000ff00003388 */ /* 0x000fe20000000c00 */
[----:B------:R-:W1:Y:S02]  /*2c00*/  LDCU.U8 UR12, c[0x0][0x4f8] ;  /* 0x00009f00ff0c77ac */ /* 0x000e640008000000 */
[----:B------:R-:W-:Y:S01]  /*2c10*/  @!P2 LEA.HI.X R5, R8, R35, R5, 0x1, P0 ;  /* 0x000000230805a211 */ /* 0x000fe200000f0c05 */
[----:B------:R-:W-:Y:S01]  /*2c20*/  @!PT LDS RZ, [RZ] ;  /* 0x00000000fffff984 */ /* 0x000fe20000000800 */
[----:B------:R-:W-:Y:S01]  /*2c30*/  @!PT LDS RZ, [RZ] ;  /* 0x00000000fffff984 */ /* 0x000fe20000000800 */
[----:B------:R-:W-:Y:S01]  /*2c40*/  @!PT LDS RZ, [RZ] ;  /* 0x00000000fffff984 */ /* 0x000fe20000000800 */
[----:B------:R3:W-:Y:S01]  /*2c50*/  @!P3 LDGSTS.E.BYPASS.LTC128B.128 [R0+0xd000], desc[UR34][R6.64] ;  /* 0x0d0000000600bfae */ /* 0x0007e2000b981a22 */
[----:B--2---:R-:W-:-:S03]  /*2c60*/  @!P1 LEA R8, P4, R12, R28, 0x1 ;  /* 0x0000001c0c089211 */ /* 0x004fc600078808ff */
[----:B------:R-:W-:Y:S04]  /*2c70*/  @P2 STS.128 [R0+0xe000], RZ ;  /* 0x00e000ff00002388 */ /* 0x000fe80000000c00 */
[----:B------:R-:W-:Y:S01]  /*2c80*/  @!PT LDS RZ, [RZ] ;  /* 0x00000000fffff984 */ /* 0x000fe20000000800 */
[----:B------:R-:W-:Y:S01]  /*2c90*/  @!PT LDS RZ, [RZ] ;  /* 0x00000000fffff984 */ /* 0x000fe20000000800 */
[----:B------:R-:W-:Y:S01]  /*2ca0*/  @!PT LDS RZ, [RZ] ;  /* 0x00000000fffff984 */ /* 0x000fe20000000800 */
[----:B------:R1:W-:Y:S04]  /*2cb0*/  @!P2 LDGSTS.E.BYPASS.LTC128B.128 [R0+0xe000], desc[UR34][R4.64] ;  /* 0x0e0000000400afae */ /* 0x0003e8000b981a22 */
[----:B------:R-:W-:Y:S01]  /*2cc0*/  @P1 STS.128 [R0+0xf000], RZ ;  /* 0x00f000ff00001388 */ /* 0x000fe20000000c00 */
[----:B----4-:R-:W-:Y:S01]  /*2cd0*/  @!P6 LEA R10, P0, R2, R26, 0x1 ;  /* 0x0000001a020ae211 */ /* 0x010fe200078008ff */
[----:B---3--:R-:W-:-:S02]  /*2ce0*/  @!P6 IMAD R6, R43, UR13, R3 ;  /* 0x0000000d2b06ec24 */ /* 0x008fc4000f8e0203 */
[----:B------:R-:W-:-:S03]  /*2cf0*/  @!P1 IMAD.IADD R3, R13, 0x1, R31 ;  /* 0x000000010d039824 */ /* 0x000fc600078e021f */
[----:B------:R-:W-:Y:S01]  /*2d00*/  @!P6 LEA.HI.X R11, R2, R27, R6, 0x1, P0 ;  /* 0x0000001b020be211 */ /* 0x000fe200000f0c06 */
[----:B------:R-:W-:Y:S01]  /*2d10*/  @!P3 IMAD.IADD R2, R19, 0x1, R42 ;  /* 0x000000011302b824 */ /* 0x000fe200078e022a */
[----:B------:R-:W-:Y:S01]  /*2d20*/  @!P1 LEA.HI.X R9, R12, R29, R3, 0x1, P4 ;  /* 0x0000001d0c099211 */ /* 0x000fe200020f0c03 */
[----:B------:R-:W-:Y:S01]  /*2d30*/  @!P2 IMAD.IADD R3, R17, 0x1, R41 ;  /* 0x000000011103a824 */ /* 0x000fe200078e0229 */
[----:B------:R-:W-:Y:S01]  /*2d40*/  @!P3 LEA R6, P0, R18, R20, 0x1 ;  /* 0x000000141206b211 */ /* 0x000fe200078008ff */
[----:B------:R-:W2:Y:S01]  /*2d50*/  LDC.64 R12, c[0x0][0x528] ;  /* 0x00014a00ff0c7b82 */ /* 0x000ea20000000a00 */
[----:B-1----:R-:W-:Y:S01]  /*2d60*/  @!P2 LEA R4, P4, R16, R22, 0x1 ;  /* 0x000000161004a211 */ /* 0x002fe200078808ff */
[----:B------:R-:W-:Y:S01]  /*2d70*/  @!PT LDS RZ, [RZ] ;  /* 0x00000000fffff984 */ /* 0x000fe20000000800 */
[----:B------:R-:W-:Y:S01]  /*2d80*/  @!PT LDS RZ, [RZ] ;  /* 0x00000000fffff984 */ /* 0x000fe20000000800 */
[----:B------:R-:W-:Y:S01]  /*2d90*/  @!PT LDS RZ, [RZ] ;  /* 0x00000000fffff984 */ /* 0x000fe20000000800 */
[----:B------:R1:W-:Y:S01]  /*2da0*/  @!P1 LDGSTS.E.BYPASS.LTC128B.128 [R0+0xf000], desc[UR34][R8.64] ;  /* 0x0f00000008009fae */ /* 0x0003e2000b981a22 */
[----:B------:R-:W-:Y:S02]  /*2db0*/  @!P3 LEA.HI.X R7, R18, R21, R2, 0x1, P0 ;  /* 0x000000151207b211 */ /* 0x000fe400000f0c02 */
[----:B------:R-:W-:Y:S01]  /*2dc0*/  @!P1 LEA R2, P0, R14, R24, 0x1 ;  /* 0x000000180e029211 */ /* 0x000fe200078008ff */
[----:B------:R3:W-:Y:S01]  /*2dd0*/  @!P6 LDGSTS.E.BYPASS.LTC128B.128 [R0+0x10000], desc[UR34][R10.64] ;  /* 0x100000000a00efae */ /* 0x0007e2000b981a22 */
[----:B------:R-:W-:-:S03]  /*2de0*/  @!P2 LEA.HI.X R5, R16, R23, R3, 0x1, P4 ;  /* 0x000000171005a211 */ /* 0x000fc600020f0c03 */
[----:B------:R-:W-:Y:S04]  /*2df0*/  @P6 STS.128 [R0+0x10000], RZ ;  /* 0x010000ff00006388 */ /* 0x000fe80000000c00 */
[----:B------:R-:W-:Y:S04]  /*2e00*/  @P3 STS.128 [R0+0x11000], RZ ;  /* 0x011000ff00003388 */ /* 0x000fe80000000c00 */
[----:B------:R-:W-:Y:S01]  /*2e10*/  @!PT LDS RZ, [RZ] ;  /* 0x00000000fffff984 */ /* 0x000fe20000000800 */
[----:B------:R-:W-:Y:S01]  /*2e20*/  @!PT LDS RZ, [RZ] ;  /* 0x00000000fffff984 */ /* 0x000fe20000000800 */
[----:B------:R-:W-:Y:S01]  /*2e30*/  @!PT LDS RZ, [RZ] ;  /* 0x00000000fffff984 */ /* 0x000fe20000000800 */
[----:B------:R-:W-:Y:S04]  /*2e40*/  @!P3 LDGSTS.E.BYPASS.LTC128B.128 [R0+0x11000], desc[UR34][R6.64] ;  /* 0x110000000600bfae */ /* 0x000fe8000b981a22 */
[----:B------:R-:W-:Y:S04]  /*2e50*/  @P2 STS.128 [R0+0x12000], RZ ;  /* 0x012000ff00002388 */ /* 0x000fe80000000c00 */
[----:B------:R-:W-:Y:S01]  /*2e60*/  @!PT LDS RZ, [RZ] ;  /* 0x00000000fffff984 */ /* 0x000fe20000000800 */
[----:B------:R-:W-:Y:S01]  /*2e70*/  @!PT LDS RZ, [RZ] ;  /* 0x00000000fffff984 */ /* 0x000fe20000000800 */
[----:B------:R-:W-:Y:S01]  /*2e80*/  @!PT LDS RZ, [RZ] ;  /* 0x00000000fffff984 */ /* 0x000fe20000000800 */
[----:B------:R-:W-:Y:S01]  /*2e90*/  @!P2 LDGSTS.E.BYPASS.LTC128B.128 [R0+0x12000], desc[UR34][R4.64] ;  /* 0x120000000400afae */ /* 0x000fe2000b981a22 */
[----:B-1----:R-:W-:-:S03]  /*2ea0*/  @!P1 IMAD.IADD R8, R15, 0x1, R37 ;  /* 0x000000010f089824 */ /* 0x002fc600078e0225 */
[----:B------:R1:W-:Y:S02]  /*2eb0*/  @P1 STS.128 [R0+0x13000], RZ ;  /* 0x013000ff00001388 */ /* 0x0003e40000000c00 */
[----:B------:R-:W-:Y:S02]  /*2ec0*/  @!P1 LEA.HI.X R3, R14, R25, R8, 0x1, P0 ;  /* 0x000000190e039211 */ /* 0x000fe400000f0c08 */
[--C-:B---3--:R-:W-:Y:S01]  /*2ed0*/  SHF.R.U32.HI R10, RZ, 0x1, R44.reuse ;  /* 0x00000001ff0a7819 */ /* 0x108fe2000001162c */
[----:B--2---:R-:W2:Y:S03]  /*2ee0*/  LDG.E.64 R8, desc[UR34][R12.64] ;  /* 0x000000220c087981 */ /* 0x004ea6000c1e1b00 */
[----:B------:R-:W-:Y:S01]  /*2ef0*/  LOP3.LUT R241, R10, 0x30, RZ, 0xc0, !PT ;  /* 0x000000300af17812 */ /* 0x000fe200078ec0ff */
[----:B------:R-:W-:Y:S01]  /*2f00*/  @!PT LDS RZ, [RZ] ;  /* 0x00000000fffff984 */ /* 0x000fe20000000800 */
[----:B------:R-:W-:Y:S01]  /*2f10*/  @!PT LDS RZ, [RZ] ;  /* 0x00000000fffff984 */ /* 0x000fe20000000800 */
[----:B------:R-:W-:Y:S01]  /*2f20*/  @!PT LDS RZ, [RZ] ;  /* 0x00000000fffff984 */ /* 0x000fe20000000800 */
[----:B------:R1:W-:Y:S04]  /*2f30*/  @!P1 LDGSTS.E.BYPASS.LTC128B.128 [R0+0x13000], desc[UR34][R2.64] ;  /* 0x1300000002009fae */ /* 0x0003e8000b981a22 */
[----:B------:R-:W0:Y:S04]  /*2f40*/  LDGDEPBAR ;  /* 0x00000000000079af */ /* 0x000e280000000000 */
[----:B------:R3:W4:Y:S01]  /*2f50*/  LDG.E.64 R6, desc[UR34][R12.64+0x8] ;  /* 0x000008220c067981 */ /* 0x000722000c1e1b00 */
[----:B-1----:R-:W-:-:S04]  /*2f60*/  SHF.R.U32.HI R0, RZ, 0x2, R44 ;  /* 0x00000002ff007819 */ /* 0x002fc8000001162c */
[----:B------:R-:W-:-:S05]  /*2f70*/  LOP3.LUT R241, R241, 0x7, R0, 0xf8, !PT ;  /* 0x00000007f1f17812 */ /* 0x000fca00078ef800 */
[C---:B------:R-:W-:Y:S01]  /*2f80*/  VIADD R3, R241.reuse, 0x8 ;  /* 0x00000008f1037836 */ /* 0x040fe20000000000 */
[C---:B------:R-:W-:Y:S02]  /*2f90*/  LOP3.LUT R2, R241.reuse, 0x40, RZ, 0xfc, !PT ;  /* 0x00000040f1027812 */ /* 0x040fe400078efcff */
[----:B------:R-:W-:Y:S02]  /*2fa0*/  ISETP.GE.AND P3, PT, R241, UR50, PT ;  /* 0x00000032f1007c0c */ /* 0x000fe4000bf66270 */
[----:B------:R-:W-:Y:S02]  /*2fb0*/  ISETP.GE.AND P2, PT, R3, UR50, PT ;  /* 0x0000003203007c0c */ /* 0x000fe4000bf46270 */
[----:B------:R-:W-:Y:S01]  /*2fc0*/  ISETP.GE.AND P1, PT, R2, UR50, PT ;  /* 0x0000003202007c0c */ /* 0x000fe2000bf26270 */
[----:B------:R-:W-:-:S04]  /*2fd0*/  IMAD.MOV.U32 R2, RZ, RZ, 0x4 ;  /* 0x00000004ff027424 */ /* 0x000fc800078e00ff */
[----:B------:R-:W-:-:S05]  /*2fe0*/  IMAD.WIDE.U32 R2, R241, R2, UR52 ;  /* 0x00000034f1027e25 */ /* 0x000fca000f8e0002 */
[----:B------:R-:W2:Y:S04]  /*2ff0*/  @!P3 LDG.E R48, desc[UR34][R2.64] ;  /* 0x000000220230b981 */ /* 0x000ea8000c1e1900 */
[----:B------:R-:W2:Y:S01]  /*3000*/  @!P2 LDG.E R47, desc[UR34][R2.64+0x20] ;  /* 0x00002022022fa981 */ /* 0x000ea2000c1e1900 */
[----:B------:R-:W-:Y:S01]  /*3010*/  VIADD R0, R241, 0x48 ;  /* 0x00000048f1007836 */ /* 0x000fe20000000000 */
[----:B------:R-:W-:Y:S02]  /*3020*/  SHF.R.U32.HI R5, RZ, 0x6, R44 ;  /* 0x00000006ff057819 */ /* 0x000fe4000001162c */
[----:B------:R-:W5:Y:S02]  /*3030*/  @!P1 LDG.E R252, desc[UR34][R2.64+0x100] ;  /* 0x0001002202fc9981 */ /* 0x000f64000c1e1900 */
[----:B------:R-:W-:-:S02]  /*3040*/  ISETP.GE.AND P0, PT, R0, UR50, PT ;  /* 0x0000003200007c0c */ /* 0x000fc4000bf06270 */
[----:B------:R-:W-:Y:S02]  /*3050*/  LOP3.LUT R5, R5, 0xe, RZ, 0xc0, !PT ;  /* 0x0000000e05057812 */ /* 0x000fe400078ec0ff */
[----:B------:R-:W-:Y:S01]  /*3060*/  SHF.R.U32.HI R4, RZ, 0x4, R44 ;  /* 0x00000004ff047819 */ /* 0x000fe2000001162c */
[----:B------:R-:W-:-:S08]  /*3070*/  IMAD.U32 R0, RZ, RZ, UR41 ;  /* 0x00000029ff007e24 */ /* 0x000fd0000f8e00ff */
[----:B------:R1:W5:Y:S01]  /*3080*/  @!P0 LDG.E R251, desc[UR34][R2.64+0x120] ;  /* 0x0001202202fb8981 */ /* 0x000362000c1e1900 */
[----:B------:R-:W-:Y:S02]  /*3090*/  IMAD R242, R0, 0x8, R242 ;  /* 0x0000000800f27824 */ /* 0x000fe400078e02f2 */
[C---:B---3--:R-:W-:Y:S02]  /*30a0*/  IMAD.SHL.U32 R12, R183.reuse, 0x2, RZ ;  /* 0x00000002b70c7824 */ /* 0x048fe400078e00ff */
[----:B------:R-:W-:Y:S02]  /*30b0*/  IMAD.SHL.U32 R11, R183, 0x10, RZ ;  /* 0x00000010b70b7824 */ /* 0x000fe400078e00ff */
[----:B-1----:R-:W-:Y:S01]  /*30c0*/  IMAD.U32 R2, RZ, RZ, UR28 ;  /* 0x0000001cff027e24 */ /* 0x002fe2000f8e00ff */
[----:B------:R-:W-:-:S03]  /*30d0*/  LOP3.LUT R3, R176, 0x1c0, RZ, 0xc0, !PT ;  /* 0x000001c0b0037812 */ /* 0x000fc600078ec0ff */
[----:B------:R-:W-:Y:S01]  /*30e0*/  IMAD R5, R2, 0x4, R5 ;  /* 0x0000000402057824 */ /* 0x000fe200078e0205 */
[----:B------:R-:W-:Y:S02]  /*30f0*/  LOP3.LUT R2, R4, 0x8, RZ, 0xc0, !PT ;  /* 0x0000000804027812 */ /* 0x000fe400078ec0ff */
[----:B------:R-:W-:Y:S02]  /*3100*/  LOP3.LUT R0, R3, 0x38, R45, 0xf8, !PT ;  /* 0x0000003803007812 */ /* 0x000fe400078ef82d */
[----:B------:R-:W-:Y:S02]  /*3110*/  LOP3.LUT R2, R2, 0x10, R44, 0xf8, !PT ;  /* 0x0000001002027812 */ /* 0x000fe400078ef82c */
[----:B------:R-:W-:Y:S02]  /*3120*/  LOP3.LUT R4, R176, 0x200, RZ, 0xc0, !PT ;  /* 0x00000200b0047812 */ /* 0x000fe400078ec0ff */
[----:B------:R-:W-:Y:S02]  /*3130*/  LOP3.LUT R3, R0, 0x8, R10, 0x78, !PT ;  /* 0x0000000800037812 */ /* 0x000fe400078e780a */
[----:B------:R-:W-:-:S02]  /*3140*/  LOP3.LUT R2, R2, R0, RZ, 0x3c, !PT ;  /* 0x0000000002027212 */ /* 0x000fc400078e3cff */
[----:B------:R-:W-:Y:S02]  /*3150*/  LOP3.LUT R0, R0, 0x8, R44, 0x78, !PT ;  /* 0x0000000800007812 */ /* 0x000fe400078e782c */
[--C-:B------:R-:W-:Y:S02]  /*3160*/  LOP3.LUT R4, R4, 0xc00, R153.reuse, 0xf8, !PT ;  /* 0x00000c0004047812 */ /* 0x100fe400078ef899 */
[----:B------:R-:W-:Y:S01]  /*3170*/  LOP3.LUT R153, R0, 0x7200, R153, 0xf8, !PT ;  /* 0x0000720000997812 */ /* 0x000fe200078ef899 */
[----:B------:R-:W-:Y:S01]  /*3180*/  IMAD.U32 R0, RZ, RZ, UR42 ;  /* 0x0000002aff007e24 */ /* 0x000fe2000f8e00ff */
[----:B------:R-:W-:Y:S01]  /*3190*/  LOP3.LUT R180, R4, R3, RZ, 0xfc, !PT ;  /* 0x0000000304b47212 */ /* 0x000fe200078efcff */
[C---:B------:R-:W-:Y:S01]  /*31a0*/  IMAD.SHL.U32 R4, R183.reuse, 0x40, RZ ;  /* 0x00000040b7047824 */ /* 0x040fe200078e00ff */
[----:B------:R-:W-:Y:S01]  /*31b0*/  LOP3.LUT R176, R2, 0x200, R176, 0xf8, !PT ;  /* 0x0000020002b07812 */ /* 0x000fe200078ef8b0 */
[----:B------:R-:W-:Y:S01]  /*31c0*/  IMAD.U32 R2, RZ, RZ, UR43 ;  /* 0x0000002bff027e24 */ /* 0x000fe2000f8e00ff */
[----:B------:R-:W-:Y:S01]  /*31d0*/  IADD3 R0, PT, PT, R0, UR26, R241 ;  /* 0x0000001a00007c10 */ /* 0x000fe2000fffe0f1 */
[----:B------:R-:W-:Y:S01]  /*31e0*/  IMAD.SHL.U32 R10, R183, 0x20, RZ ;  /* 0x00000020b70a7824 */ /* 0x000fe200078e00ff */
[----:B------:R-:W-:Y:S01]  /*31f0*/  LOP3.LUT R3, R12, 0xe006, R4, 0xc8, !PT ;  /* 0x0000e0060c037812 */ /* 0x000fe200078ec804 */
[----:B------:R-:W1:Y:S01]  /*3200*/  LDCU UR43, c[0x0][0x590] ;  /* 0x0000b200ff2b77ac */ /* 0x000e620008000800 */
[----:B------:R-:W-:-:S02]  /*3210*/  LOP3.LUT R11, R11, 0x1c0, RZ, 0xc0, !PT ;  /* 0x000001c00b0b7812 */ /* 0x000fc400078ec0ff */
[----:B------:R-:W-:Y:S02]  /*3220*/  IADD3 R236, PT, PT, R0, -0x3f, -R2 ;  /* 0xffffffc100ec7810 */ /* 0x000fe40007ffe802 */
[----:B------:R-:W-:Y:S02]  /*3230*/  LOP3.LUT R2, R3, 0xc00, R10, 0xf8, !PT ;  /* 0x00000c0003027812 */ /* 0x000fe400078ef80a */
[----:B------:R-:W-:Y:S02]  /*3240*/  LOP3.LUT R0, R11, 0x38, R12, 0xf8, !PT ;  /* 0x000000380b007812 */ /* 0x000fe400078ef80c */
[----:B------:R-:W-:Y:S02]  /*3250*/  LOP3.LUT R3, R4, 0x1c0, RZ, 0xc0, !PT ;  /* 0x000001c004037812 */ /* 0x000fe400078ec0ff */
[----:B------:R-:W-:Y:S02]  /*3260*/  LOP3.LUT R0, R2, R0, RZ, 0xfc, !PT ;  /* 0x0000000002007212 */ /* 0x000fe400078efcff */
[----:B------:R-:W-:-:S02]  /*3270*/  LOP3.LUT R2, R4, 0x200, RZ, 0xc0, !PT ;  /* 0x0000020004027812 */ /* 0x000fc400078ec0ff */
[----:B------:R-:W-:Y:S02]  /*3280*/  SHF.R.U32.HI R11, RZ, 0x1, R183 ;  /* 0x00000001ff0b7819 */ /* 0x000fe400000116b7 */
[----:B------:R-:W-:Y:S02]  /*3290*/  R2P PR, R44, 0x6 ;  /* 0x000000062c007804 */ /* 0x000fe40000000000 */
[----:B------:R-:W-:Y:S02]  /*32a0*/  LOP3.LUT R2, R2, 0xc00, R10, 0xf8, !PT ;  /* 0x00000c0002027812 */ /* 0x000fe400078ef80a */
[----:B------:R-:W-:Y:S02]  /*32b0*/  LEA R153, R153, UR25, 0x1 ;  /* 0x0000001999997c11 */ /* 0x000fe4000f8e08ff */
[----:B------:R-:W-:Y:S02]  /*32c0*/  SEL R157, R157, 0xffffffc0, !P2 ;  /* 0xffffffc09d9d7807 */ /* 0x000fe40005000000 */
[----:B------:R-:W-:-:S02]  /*32d0*/  SEL R179, R179, 0xffffffe0, !P1 ;  /* 0xffffffe0b3b37807 */ /* 0x000fc40004800000 */
[----:B------:R-:W-:Y:S01]  /*32e0*/  LEA R180, R180, UR25, 0x1 ;  /* 0x00000019b4b47c11 */ /* 0x000fe2000f8e08ff */
[--C-:B------:R-:W-:Y:S01]  /*32f0*/  IMAD.IADD R177, R157, 0x1, R153.reuse ;  /* 0x000000019db17824 */ /* 0x100fe200078e0299 */
[----:B------:R-:W-:Y:S01]  /*3300*/  LEA R176, R176, UR25, 0x1 ;  /* 0x00000019b0b07c11 */ /* 0x000fe2000f8e08ff */
[----:B------:R-:W-:Y:S01]  /*3310*/  VIADD R242, R242, 0xfffffff8 ;  /* 0xfffffff8f2f27836 */ /* 0x000fe20000000000 */
[C---:B------:R-:W-:Y:S01]  /*3320*/  LOP3.LUT P1, RZ, R183.reuse, 0x2, RZ, 0xc0, !PT ;  /* 0x00000002b7ff7812 */ /* 0x040fe2000782c0ff */
[----:B------:R-:W-:Y:S01]  /*3330*/  VIADD R180, R180, UR40 ;  /* 0x00000028b4b47c36 */ /* 0x000fe20008000000 */
[----:B------:R-:W-:Y:S01]  /*3340*/  LOP3.LUT P2, RZ, R183, 0x10, RZ, 0xc0, !PT ;  /* 0x00000010b7ff7812 */ /* 0x000fe2000784c0ff */
[----:B------:R-:W-:Y:S02]  /*3350*/  VIADD R176, R176, UR40 ;  /* 0x00000028b0b07c36 */ /* 0x000fe40008000000 */
[C---:B------:R-:W-:Y:S02]  /*3360*/  IMAD.IADD R156, R179.reuse, 0x1, R153 ;  /* 0x00000001b39c7824 */ /* 0x040fe400078e0299 */
[----:B------:R-:W-:Y:S01]  /*3370*/  IMAD.IADD R178, R179, 0x1, R177 ;  /* 0x00000001b3b27824 */ /* 0x000fe200078e02b1 */
[----:B------:R-:W-:-:S02]  /*3380*/  USHF.L.U32 UR13, UR15, 0x7, URZ ;  /* 0x000000070f0d7899 */ /* 0x000fc400080006ff */
[----:B------:R-:W-:Y:S02]  /*3390*/  USHF.L.U64.HI UR14, UR15, 0x6, UR14 ;  /* 0x000000060f0e7899 */ /* 0x000fe4000801020e */
[----:B-1----:R-:W-:Y:S02]  /*33a0*/  USHF.L.U32 UR31, UR43, 0x7, URZ ;  /* 0x000000072b1f7899 */ /* 0x002fe400080006ff */
[----:B------:R-:W-:Y:S02]  /*33b0*/  USHF.L.U64.HI UR39, UR43, 0x6, UR39 ;  /* 0x000000062b277899 */ /* 0x000fe40008010227 */
[----:B------:R-:W-:Y:S02]  /*33c0*/  USHF.L.U32 UR15, UR15, 0x6, URZ ;  /* 0x000000060f0f7899 */ /* 0x000fe400080006ff */
[----:B------:R-:W-:Y:S01]  /*33d0*/  USHF.L.U32 UR43, UR43, 0x6, URZ ;  /* 0x000000062b2b7899 */ /* 0x000fe200080006ff */
[----:B----4-:R-:W-:Y:S01]  /*33e0*/  IADD3 R4, P3, P0, R6, UR45, R46 ;  /* 0x0000002d06047c10 */ /* 0x010fe2000f87e02e */
[----:B------:R-:W-:Y:S01]  /*33f0*/  IMAD.MOV.U32 R6, RZ, RZ, 0x20 ;  /* 0x00000020ff067424 */ /* 0x000fe200078e00ff */
[----:B--2---:R-:W-:Y:S01]  /*3400*/  R2UR UR54, R8 ;  /* 0x00000000083672ca */ /* 0x004fe200000e0000 */
[----:B------:R-:W-:Y:S04]  /*3410*/  STL [R1], R47 ;  /* 0x0000002f01007387 */ /* 0x000fe80000100800 */
[----:B------:R-:W-:Y:S04]  /*3420*/  STL [R1+0x4], R48 ;  /* 0x0000043001007387 */ /* 0x000fe80000100800 */
[----:B------:R1:W-:Y:S02]  /*3430*/  STL [R1+0x18], R0 ;  /* 0x0000180001007387 */ /* 0x0003e40000100800 */
[----:B-1----:R-:W-:-:S04]  /*3440*/  LOP3.LUT R0, R3, 0x38, R182, 0xf8, !PT ;  /* 0x0000003803007812 */ /* 0x002fc800078ef8b6 */
[C---:B------:R-:W-:Y:S02]  /*3450*/  LOP3.LUT R3, R0.reuse, 0x8, R183, 0x78, !PT ;  /* 0x0000000800037812 */ /* 0x040fe400078e78b7 */
[----:B------:R-:W-:Y:S02]  /*3460*/  LOP3.LUT R0, R0, 0x8, R11, 0x78, !PT ;  /* 0x0000000800007812 */ /* 0x000fe400078e780b */
[----:B------:R-:W-:Y:S02]  /*3470*/  LOP3.LUT R3, R3, 0x7200, R10, 0xf8, !PT ;  /* 0x0000720003037812 */ /* 0x000fe400078ef80a */
[----:B------:R-:W-:Y:S02]  /*3480*/  LOP3.LUT R181, R2, R0, RZ, 0xfc, !PT ;  /* 0x0000000002b57212 */ /* 0x000fe400078efcff */
[----:B------:R-:W-:Y:S01]  /*3490*/  IADD3.X R0, PT, PT, R7, UR4, RZ, P3, P0 ;  /* 0x0000000407007c10 */ /* 0x000fe20009fe04ff */
[----:B------:R-:W-:Y:S01]  /*34a0*/  STL [R1+0x14], R3 ;  /* 0x0000140301007387 */ /* 0x000fe20000100800 */
[----:B------:R-:W-:-:S03]  /*34b0*/  LOP3.LUT P0, RZ, R183, 0x4, RZ, 0xc0, !PT ;  /* 0x00000004b7ff7812 */ /* 0x000fc6000780c0ff */
[----:B------:R1:W-:Y:S01]  /*34c0*/  STL [R1+0x10], R0 ;  /* 0x0000100001007387 */ /* 0x0003e20000100800 */
[----:B------:R-:W-:Y:S02]  /*34d0*/  LOP3.LUT P3, RZ, R183, 0x8, RZ, 0xc0, !PT ;  /* 0x00000008b7ff7812 */ /* 0x000fe4000786c0ff */
[----:B------:R-:W-:Y:S01]  /*34e0*/  R2UR UR4, R9 ;  /* 0x00000000090472ca */ /* 0x000fe200000e0000 */
[----:B-1----:R-:W-:-:S05]  /*34f0*/  IMAD.MOV.U32 R0, RZ, RZ, 0x10 ;  /* 0x00000010ff007424 */ /* 0x002fca00078e00ff */
[----:B------:R-:W-:Y:S01]  /*3500*/  SEL R2, R0, 0xfffffff0, !P0 ;  /* 0xfffffff000027807 */ /* 0x000fe20004000000 */
[----:B------:R-:W-:Y:S01]  /*3510*/  IMAD.WIDE.U32 R2, R4, -0x2daee0ad, RZ ;  /* 0xd2511f5304027825 */ /* 0x000fe200078e00ff */
[----:B------:R-:W-:-:S04]  /*3520*/  SEL R4, R6, 0xffffffe0, !P3 ;  /* 0xffffffe006047807 */ /* 0x000fc80005800000 */
[----:B------:R1:W-:Y:S04]  /*3530*/  STL.64 [R1+0x8], R2 ;  /* 0x0000080201007387 */ /* 0x0003e80000100a00 */
[----:B------:R1:W-:Y:S01]  /*3540*/  STL [R1+0x1c], R4 ;  /* 0x00001c0401007387 */ /* 0x0003e20000100800 */
[C---:B------:R-:W-:Y:S01]  /*3550*/  VIADD R0, R5.reuse, 0x1 ;  /* 0x0000000105007836 */ /* 0x040fe20000000000 */
[----:B------:R-:W-:-:S04]  /*3560*/  LOP3.LUT R5, R5, UR4, RZ, 0x3c, !PT ;  /* 0x0000000405057c12 */ /* 0x000fc8000f8e3cff */
[----:B------:R-:W-:Y:S02]  /*3570*/  LOP3.LUT R0, R0, UR4, RZ, 0x3c, !PT ;  /* 0x0000000400007c12 */ /* 0x000fe4000f8e3cff */
[C---:B------:R-:W-:Y:S02]  /*3580*/  LOP3.LUT R5, R3.reuse, R5, RZ, 0x3c, !PT ;  /* 0x0000000503057212 */ /* 0x040fe400078e3cff */
[----:B------:R-:W-:-:S03]  /*3590*/  LOP3.LUT R0, R3, R0, RZ, 0x3c, !PT ;  /* 0x0000000003007212 */ /* 0x000fc600078e3cff */
[----:B------:R-:W-:Y:S01]  /*35a0*/  IMAD.WIDE.U32 R246, R5, -0x326172a9, RZ ;  /* 0xcd9e8d5705f67825 */ /* 0x000fe200078e00ff */
[----:B------:R-:W-:-:S03]  /*35b0*/  UIADD3 UR51, UPT, UPT, UR4, -0x4498517b, URZ ;  /* 0xbb67ae8504337890 */ /* 0x000fc6000fffe0ff */
[----:B------:R-:W-:Y:S01]  /*35c0*/  IMAD.WIDE.U32 R244, R0, -0x326172a9, RZ ;  /* 0xcd9e8d5700f47825 */ /* 0x000fe200078e00ff */
[----:B------:R-:W-:Y:S02]  /*35d0*/  UIADD3 UR50, UPT, UPT, UR4, 0x76cf5d0a, URZ ;  /* 0x76cf5d0a04327890 */ /* 0x000fe4000fffe0ff */
[----:B------:R-:W-:Y:S02]  /*35e0*/  UIADD3 UR49, UPT, UPT, UR4, 0x32370b8f, URZ ;  /* 0x32370b8f04317890 */ /* 0x000fe4000fffe0ff */
[----:B------:R-:W-:Y:S02]  /*35f0*/  UIADD3 UR46, UPT, UPT, UR4, -0x126145ec, URZ ;  /* 0xed9eba14042e7890 */ /* 0x000fe4000fffe0ff */
[----:B------:R-:W-:Y:S02]  /*3600*/  UIADD3 UR45, UPT, UPT, UR4, -0x56f99767, URZ ;  /* 0xa9066899042d7890 */ /* 0x000fe4000fffe0ff */
[----:B-1----:R-:W-:-:S12]  /*3610*/  UIADD3 UR44, UPT, UPT, UR4, 0x646e171e, URZ ;  /* 0x646e171e042c7890 */ /* 0x002fd8000fffe0ff */
.L_x_1149:
        /* <DEDUP_REMOVED lines=8> */
[----:B------:R-:W3:Y:S01]  /*36a0*/  LDL.64 R184, [R1+0x8] ;  /* 0x0000080001b87983 */ /* 0x000ee20000100a00 */
        /* <DEDUP_REMOVED lines=15> */
[----:B------:R-:W1:Y:S08]  /*37a0*/  LDSM.16.M88.4 R60, [R180+0x2000] ;  /* 0x00200000b43c783b */ /* 0x000e700000000200 */
[----:B------:R-:W1:Y:S08]  /*37b0*/  LDSM.16.M88.4 R32, [R153+0xc800] ;  /* 0x00c800009920783b */ /* 0x000e700000000200 */
[----:B------:R-:W1:Y:S08]  /*37c0*/  LDSM.16.M88.4 R48, [R153+0xd000] ;  /* 0x00d000009930783b */ /* 0x000e700000000200 */
[----:B------:R-:W1:Y:S02]  /*37d0*/  LDSM.16.M88.4 R132, [R153+0xd800] ;  /* 0x00d800009984783b */ /* 0x000e640000000200 */
[-C--:B-1----:R-:W-:Y:S06]  /*37e0*/  HMMA.16816.F32 R4, R64, R16.reuse, RZ ;  /* 0x000000104004723c */ /* 0x082fec00000018ff */
[----:B------:R-:W-:Y:S02]  /*37f0*/  LDSM.16.M88.4 R136, [R144] ;  /* 0x000000009088783b */ /* 0x000fe40000000200 */
[C---:B------:R-:W-:Y:S06]  /*3800*/  HMMA.16816.F32 R8, R60.reuse, R16, RZ ;  /* 0x000000103c08723c */ /* 0x040fec00000018ff */
[----:B------:R-:W1:Y:S02]  /*3810*/  LDSM.16.M88.4 R140, [R156+0xc000] ;  /* 0x00c000009c8c783b */ /* 0x000e640000000200 */
[-C--:B------:R-:W-:Y:S06]  /*3820*/  HMMA.16816.F32 R12, R60, R18.reuse, RZ ;  /* 0x000000123c0c723c */ /* 0x080fec00000018ff */
[----:B------:R-:W1:Y:S02]  /*3830*/  LDSM.16.M88.4 R144, [R144+0x2000] ;  /* 0x002000009090783b */ /* 0x000e640000000200 */
[C---:B------:R-:W-:Y:S06]  /*3840*/  HMMA.16816.F32 R16, R64.reuse, R18, RZ ;  /* 0x000000124010723c */ /* 0x040fec00000018ff */
[----:B------:R-:W1:Y:S02]  /*3850*/  LDSM.16.M88.4 R148, [R156+0xc800] ;  /* 0x00c800009c94783b */ /* 0x000e640000000200 */
[-C--:B------:R-:W-:Y:S06]  /*3860*/  HMMA.16816.F32 R20, R64, R32.reuse, RZ ;  /* 0x000000204014723c */ /* 0x080fec00000018ff */
[----:B------:R-:W1:Y:S02]  /*3870*/  LDSM.16.M88.4 R152, [R156+0xd000] ;  /* 0x00d000009c98783b */ /* 0x000e640000000200 */
[C---:B------:R-:W-:Y:S06]  /*3880*/  HMMA.16816.F32 R24, R60.reuse, R32, RZ ;  /* 0x000000203c18723c */ /* 0x040fec00000018ff */
[----:B------:R-:W-:Y:S02]  /*3890*/  LDSM.16.M88.4 R160, [R177+0xc000] ;  /* 0x00c00000b1a0783b */ /* 0x000fe40000000200 */
[-C--:B------:R-:W-:Y:S06]  /*38a0*/  HMMA.16816.F32 R28, R60, R34.reuse, RZ ;  /* 0x000000223c1c723c */ /* 0x080fec00000018ff */
[----:B------:R-:W-:Y:S02]  /*38b0*/  LDSM.16.M88.4 R164, [R0+0x2000] ;  /* 0x0020000000a4783b */ /* 0x000fe40000000200 */
[C---:B------:R-:W-:Y:S06]  /*38c0*/  HMMA.16816.F32 R32, R64.reuse, R34, RZ ;  /* 0x000000224020723c */ /* 0x040fec00000018ff */
[----:B------:R-:W-:Y:S02]  /*38d0*/  LDSM.16.M88.4 R168, [R177+0xc800] ;  /* 0x00c80000b1a8783b */ /* 0x000fe40000000200 */
[-C--:B------:R-:W-:Y:S06]  /*38e0*/  HMMA.16816.F32 R36, R64, R48.reuse, RZ ;  /* 0x000000304024723c */ /* 0x080fec00000018ff */
[----:B------:R-:W-:Y:S02]  /*38f0*/  LDSM.16.M88.4 R172, [R177+0xd000] ;  /* 0x00d00000b1ac783b */ /* 0x000fe40000000200 */
        /* <DEDUP_REMOVED lines=10> */
[C---:B------:R-:W-:Y:S08]  /*39a0*/  HMMA.16816.F32 R8, R144.reuse, R140, R8 ;  /* 0x0000008c9008723c */ /* 0x040ff00000001808 */
[-C--:B------:R-:W-:Y:S08]  /*39b0*/  HMMA.16816.F32 R12, R144, R142.reuse, R12 ;  /* 0x0000008e900c723c */ /* 0x080ff0000000180c */
[C---:B------:R-:W-:Y:S01]  /*39c0*/  HMMA.16816.F32 R16, R136.reuse, R142, R16 ;  /* 0x0000008e8810723c */ /* 0x040fe20000001810 */
[----:B------:R1:W4:Y:S07]  /*39d0*/  LDSM.16.M88.4 R140, [R177+0xd800] ;  /* 0x00d80000b18c783b */ /* 0x00032e0000000200 */
[-C--:B------:R-:W-:Y:S08]  /*39e0*/  HMMA.16816.F32 R20, R136, R148.reuse, R20 ;  /* 0x000000948814723c */ /* 0x080ff00000001814 */
[C---:B------:R-:W-:Y:S04]  /*39f0*/  HMMA.16816.F32 R24, R144.reuse, R148, R24 ;  /* 0x000000949018723c */ /* 0x040fe80000001818 */
[C---:B------:R-:W-:Y:S04]  /*3a00*/  LOP3.LUT R148, R2.reuse, UR55, R245, 0x96, !PT ;  /* 0x0000003702947c12 */ /* 0x040fe8000f8e96f5 */
[-C--:B------:R-:W-:Y:S01]  /*3a10*/  HMMA.16816.F32 R28, R144, R150.reuse, R28 ;  /* 0x00000096901c723c */ /* 0x080fe2000000181c */
[----:B-1----:R-:W-:Y:S07]  /*3a20*/  IMAD.MOV.U32 R177, RZ, RZ, 0x38 ;  /* 0x00000038ffb17424 */ /* 0x002fee00078e00ff */
        /* <DEDUP_REMOVED lines=17> */
[-C--:B------:R-:W-:Y:S01]  /*3b40*/  HMMA.16816.F32 R4, R156, R160.reuse, R4 ;  /* 0x000000a09c04723c */ /* 0x080fe20000001804 */
[----:B------:R-:W1:Y:S04]  /*3b50*/  LDSM.16.M88.4 R136, [R178+0xc000] ;  /* 0x00c00000b288783b */ /* 0x000e680000000200 */
[C---:B------:R-:W-:Y:S02]  /*3b60*/  LOP3.LUT R0, R2.reuse, UR55, R247, 0x96, !PT ;  /* 0x0000003702007c12 */ /* 0x040fe4000f8e96f7 */
[----:B------:R-:W-:Y:S01]  /*3b70*/  LOP3.LUT R2, R2, UR55, R245, 0x96, !PT ;  /* 0x0000003702027c12 */ /* 0x000fe2000f8e96f5 */
[C---:B------:R-:W-:Y:S01]  /*3b80*/  HMMA.16816.F32 R8, R164.reuse, R160, R8 ;  /* 0x000000a0a408723c */ /* 0x040fe20000001808 */
[----:B------:R-:W-:Y:S01]  /*3b90*/  UIADD3 UR55, UPT, UPT, UR54, 0x3c6ef372, URZ ;  /* 0x3c6ef37236377890 */ /* 0x000fe2000fffe0ff */
[----:B------:R-:W2:Y:S02]  /*3ba0*/  LDSM.16.M88.4 R144, [R144+0x2000] ;  /* 0x002000009090783b */ /* 0x000ea40000000200 */
[----:B------:R-:W-:Y:S01]  /*3bb0*/  LOP3.LUT R3, R187, UR54, R3, 0x96, !PT ;  /* 0x00000036bb037c12 */ /* 0x000fe2000f8e9603 */
[----:B------:R-:W-:Y:S03]  /*3bc0*/  IMAD.WIDE.U32 R160, R149, -0x2daee0ad, RZ ;  /* 0xd2511f5395a07825 */ /* 0x000fe600078e00ff */
[-C--:B------:R-:W-:Y:S03]  /*3bd0*/  HMMA.16816.F32 R12, R164, R162.reuse, R12 ;  /* 0x000000a2a40c723c */ /* 0x080fe6000000180c */
[----:B---3--:R-:W-:Y:S01]  /*3be0*/  LOP3.LUT R152, R184, UR51, R161, 0x96, !PT ;  /* 0x00000033b8987c12 */ /* 0x008fe2000f8e96a1 */
[----:B------:R-:W-:Y:S01]  /*3bf0*/  IMAD.WIDE.U32 R148, R148, -0x2daee0ad, RZ ;  /* 0xd2511f5394947825 */ /* 0x000fe200078e00ff */
[C---:B------:R-:W-:Y:S03]  /*3c00*/  LOP3.LUT R151, R160.reuse, UR50, R151, 0x96, !PT ;  /* 0x00000032a0977c12 */ /* 0x040fe6000f8e9697 */
[C---:B------:R-:W-:Y:S04]  /*3c10*/  HMMA.16816.F32 R16, R156.reuse, R162, R16 ;  /* 0x000000a29c10723c */ /* 0x040fe80000001810 */
[----:B------:R-:W-:Y:S02]  /*3c20*/  LOP3.LUT R160, R160, UR50, R149, 0x96, !PT ;  /* 0x00000032a0a07c12 */ /* 0x000fe4000f8e9695 */
[----:B----4-:R-:W-:Y:S02]  /*3c30*/  LEA R163, R186, UR4, 0x1 ;  /* 0x00000004baa37c11 */ /* 0x010fe4000f8e08ff */
        /* <DEDUP_REMOVED lines=20> */
[----:B------:R-:W-:Y:S01]  /*3d80*/  HMMA.16816.F32 R64, R156, R142, R64 ;  /* 0x0000008e9c40723c */ /* 0x000fe20000001840 */
[----:B------:R-:W3:Y:S03]  /*3d90*/  LDSM.16.M88.4 R140, [R178+0xc800] ;  /* 0x00c80000b28c783b */ /* 0x000ee60000000200 */
[----:B------:R-:W-:Y:S01]  /*3da0*/  LOP3.LUT R154, R166, UR50, R169, 0x96, !PT ;  /* 0x00000032a69a7c12 */ /* 0x000fe2000f8e96a9 */
[----:B------:R-:W-:Y:S01]  /*3db0*/  IMAD.WIDE.U32 R156, R152, -0x326172a9, RZ ;  /* 0xcd9e8d57989c7825 */ /* 0x000fe200078e00ff */
[----:B------:R-:W-:Y:S02]  /*3dc0*/  LOP3.LUT R166, R166, UR50, R171, 0x96, !PT ;  /* 0x00000032a6a67c12 */ /* 0x000fe4000f8e96ab */
[----:B------:R-:W-:Y:S01]  /*3dd0*/  LOP3.LUT R153, R184, UR51, R167, 0x96, !PT ;  /* 0x00000033b8997c12 */ /* 0x000fe2000f8e96a7 */
        /* <DEDUP_REMOVED lines=13> */
[C---:B------:R-:W-:Y:S04]  /*3eb0*/  HMMA.16816.F32 R16, R132.reuse, R138, R16 ;  /* 0x0000008a8410723c */ /* 0x040fe80000001810 */
[----:B------:R-:W-:Y:S01]  /*3ec0*/  LOP3.LUT R165, R174, UR46, R157, 0x96, !PT ;  /* 0x0000002eaea57c12 */ /* 0x000fe2000f8e969d */
[----:B------:R-:W-:Y:S01]  /*3ed0*/  IMAD.WIDE.U32 R172, R149, -0x2daee0ad, RZ ;  /* 0xd2511f5395ac7825 */ /* 0x000fe200078e00ff */
[----:B------:R-:W-:Y:S02]  /*3ee0*/  LOP3.LUT R159, R150, UR49, R175, 0x96, !PT ;  /* 0x00000031969f7c12 */ /* 0x000fe4000f8e96af */
[----:B------:R-:W-:Y:S01]  /*3ef0*/  @!P4 VIADDMNMX R149, R236, -R179, UR26, PT ;  /* 0x0000001aec95ce46 */ /* 0x000fe2000b8009b3 */
[----:B------:R-:W-:Y:S01]  /*3f00*/  IMAD.WIDE.U32 R166, R3, -0x2daee0ad, RZ ;  /* 0xd2511f5303a67825 */ /* 0x000fe200078e00ff */
[----:B------:R-:W-:Y:S01]  /*3f10*/  LOP3.LUT R157, R148, UR49, R173, 0x96, !PT ;  /* 0x00000031949d7c12 */ /* 0x000fe2000f8e96ad */
[-C--:B---3--:R-:W-:Y:S01]  /*3f20*/  HMMA.16816.F32 R20, R132, R140.reuse, R20 ;  /* 0x0000008c8414723c */ /* 0x088fe20000001814 */
[----:B------:R-:W2:Y:S02]  /*3f30*/  LDL R173, [R1+0x4] ;  /* 0x0000040001ad7983 */ /* 0x000ea40000100800 */
[----:B------:R-:W-:Y:S01]  /*3f40*/  LOP3.LUT R167, R172, UR46, R167, 0x96, !PT ;  /* 0x0000002eaca77c12 */ /* 0x000fe2000f8e96a7 */
[----:B------:R-:W-:Y:S01]  /*3f50*/  IMAD.SHL.U32 R184, R183, 0x2, RZ ;  /* 0x00000002b7b87824 */ /* 0x000fe200078e00ff */
[C---:B------:R-:W-:Y:S01]  /*3f60*/  @!P4 VIADDMNMX R148, R236.reuse, -R177, UR26, PT ;  /* 0x0000001aec94ce46 */ /* 0x040fe2000b8009b1 */
[----:B------:R-:W3:Y:S01]  /*3f70*/  LDL R172, [R1] ;  /* 0x0000000001ac7983 */ /* 0x000ee20000100800 */
[----:B------:R-:W-:Y:S01]  /*3f80*/  @!P4 VIMNMX R3, PT, PT, R236, UR26, PT ;  /* 0x0000001aec03cc48 */ /* 0x000fe2000bfe0100 */
[----:B------:R-:W-:Y:S01]  /*3f90*/  IMAD.WIDE.U32 R154, R154, -0x326172a9, RZ ;  /* 0xcd9e8d579a9a7825 */ /* 0x000fe200078e00ff */
[----:B------:R-:W-:Y:S01]  /*3fa0*/  @!P4 LOP3.LUT R0, R184, 0x6, RZ, 0xc0, !PT ;  /* 0x00000006b800c812 */ /* 0x000fe200078ec0ff */
[C---:B------:R-:W-:Y:S02]  /*3fb0*/  HMMA.16816.F32 R24, R144.reuse, R140, R24 ;  /* 0x0000008c9018723c */ /* 0x040fe40000001818 */
[----:B------:R-:W-:Y:S02]  /*3fc0*/  IMAD.MOV.U32 R177, RZ, RZ, 0x8 ;  /* 0x00000008ffb17424 */ /* 0x000fe400078e00ff */
[----:B------:R-:W-:Y:S02]  /*3fd0*/  SHF.R.U32.HI R184, RZ, 0x1, R183 ;  /* 0x00000001ffb87819 */ /* 0x000fe400000116b7 */
[----:B------:R-:W-:Y:S01]  /*3fe0*/  LOP3.LUT R152, R136, UR40, R155, 0x96, !PT ;  /* 0x0000002888987c12 */ /* 0x000fe2000f8e969b */
[----:B------:R-:W-:Y:S01]  /*3ff0*/  UIADD3 UR40, UPT, UPT, UR54, 0x1715609d, URZ ;  /* 0x1715609d36287890 */ /* 0x000fe2000fffe0ff */
[----:B------:R-:W-:Y:S01]  /*4000*/  LOP3.LUT R155, R244, UR55, R137, 0x96, !PT ;  /* 0x00000037f49b7c12 */ /* 0x000fe2000f8e9689 */
[-C--:B------:R-:W-:Y:S01]  /*4010*/  HMMA.16816.F32 R28, R144, R142.reuse, R28 ;  /* 0x0000008e901c723c */ /* 0x080fe2000000181c */
[----:B------:R-:W1:Y:S01]  /*4020*/  LDSM.16.M88.4 R136, [R178+0xd000] ;  /* 0x00d00000b288783b */ /* 0x000e620000000200 */
[----:B------:R-:W-:Y:S01]  /*4030*/  UIADD3 UR55, UPT, UPT, UR54, 0x78dde6e4, URZ ;  /* 0x78dde6e436377890 */ /* 0x000fe2000fffe0ff */
[----:B------:R-:W-:Y:S05]  /*4040*/  @!P4 LOP3.LUT R0, R0, 0x1c0, R184, 0xf8, !PT ;  /* 0x000001c00000c812 */ /* 0x000fea00078ef8b8 */
[----:B------:R-:W-:Y:S01]  /*4050*/  @!P4 IMAD R0, R2, 0x80, R0 ;  /* 0x000000800200c824 */ /* 0x000fe200078e0200 */
[----:B------:R-:W-:Y:S01]  /*4060*/  @!P4 VIADDMNMX R2, R236, R177, UR26, PT ;  /* 0x0000001aec02ce46 */ /* 0x000fe2000b8001b1 */
[C---:B------:R-:W-:Y:S01]  /*4070*/  HMMA.16816.F32 R32, R132.reuse, R142, R32 ;  /* 0x0000008e8420723c */ /* 0x040fe20000001820 */
[----:B------:R-:W4:Y:S03]  /*4080*/  LDL R177, [R1+0x1c] ;  /* 0x00001c0001b17983 */ /* 0x000f260000100800 */
[CC--:B------:R-:W-:Y:S01]  /*4090*/  @!P4 ISETP.GE.AND P5, PT, R0.reuse, R149.reuse, PT ;  /* 0x000000950000c20c */ /* 0x0c0fe20003fa6270 */
[C---:B------:R-:W-:Y:S01]  /*40a0*/  @!P4 VIADD R150, R0.reuse, 0x1 ;  /* 0x000000010096c836 */ /* 0x040fe20000000000 */
[CC--:B------:R-:W-:Y:S01]  /*40b0*/  @!P4 ISETP.GE.AND P3, PT, R0.reuse, R148.reuse, PT ;  /* 0x000000940000c20c */ /* 0x0c0fe20003f66270 */
[----:B------:R-:W-:Y:S01]  /*40c0*/  @!P4 VIADD R141, R0, 0x8 ;  /* 0x00000008008dc836 */ /* 0x000fe20000000000 */
[----:B------:R-:W-:Y:S01]  /*40d0*/  @!P4 FSEL R4, R4, -INF , !P5 ;  /* 0xff8000000404c808 */ /* 0x000fe20006800000 */
[----:B------:R-:W-:Y:S01]  /*40e0*/  @!P4 VIADD R140, R0, 0x9 ;  /* 0x00000009008cc836 */ /* 0x000fe20000000000 */
[----:B------:R-:W-:Y:S01]  /*40f0*/  @!P4 ISETP.GE.AND P6, PT, R150, R149, PT ;  /* 0x000000959600c20c */ /* 0x000fe20003fc6270 */
[----:B------:R-:W-:Y:S01]  /*4100*/  @!P4 VIADD R151, R0, 0x10 ;  /* 0x000000100097c836 */ /* 0x000fe20000000000 */
        /* <DEDUP_REMOVED lines=10> */
[-C--:B------:R-:W-:Y:S01]  /*41b0*/  @!P4 ISETP.GE.AND P3, PT, R141, R3.reuse, PT ;  /* 0x000000038d00c20c */ /* 0x080fe20003f66270 */
[-C--:B-1----:R-:W-:Y:S03]  /*41c0*/  HMMA.16816.F32 R36, R132, R136.reuse, R36 ;  /* 0x000000888424723c */ /* 0x082fe60000001824 */
[-C--:B------:R-:W-:Y:S02]  /*41d0*/  @!P4 ISETP.GE.AND P6, PT, R0, R2.reuse, PT ;  /* 0x000000020000c20c */ /* 0x080fe40003fc6270 */
[----:B------:R-:W-:Y:S02]  /*41e0*/  @!P4 FSEL R11, R11, -INF , !P5 ;  /* 0xff8000000b0bc808 */ /* 0x000fe40006800000 */
[----:B------:R-:W-:Y:S01]  /*41f0*/  @!P4 FSEL R12, R12, -INF , !P3 ;  /* 0xff8000000c0cc808 */ /* 0x000fe20005800000 */
[C---:B------:R-:W-:Y:S04]  /*4200*/  HMMA.16816.F32 R40, R144.reuse, R136, R40 ;  /* 0x000000889028723c */ /* 0x040fe80000001828 */
[----:B------:R-:W-:Y:S01]  /*4210*/  @!P4 FSEL R10, R10, -INF , !P6 ;  /* 0xff8000000a0ac808 */ /* 0x000fe20007000000 */
[C---:B------:R-:W-:Y:S01]  /*4220*/  @!P4 VIADD R136, R0.reuse, 0x19 ;  /* 0x000000190088c836 */ /* 0x040fe20000000000 */
[-C--:B------:R-:W-:Y:S01]  /*4230*/  @!P4 ISETP.GE.AND P5, PT, R141, R2.reuse, PT ;  /* 0x000000028d00c20c */ /* 0x080fe20003fa6270 */
[----:B------:R-:W-:Y:S01]  /*4240*/  @!P4 VIADD R137, R0, 0x20 ;  /* 0x000000200089c836 */ /* 0x000fe20000000000 */
[C---:B------:R-:W-:Y:S01]  /*4250*/  @!P4 ISETP.GE.AND P3, PT, R140.reuse, R2, PT ;  /* 0x000000028c00c20c */ /* 0x040fe20003f66270 */
[-C--:B------:R-:W-:Y:S03]  /*4260*/  HMMA.16816.F32 R44, R144, R138.reuse, R44 ;  /* 0x0000008a902c723c */ /* 0x080fe6000000182c */
[----:B------:R-:W-:Y:S02]  /*4270*/  @!P4 ISETP.GE.AND P6, PT, R140, R3, PT ;  /* 0x000000038c00c20c */ /* 0x000fe40003fc6270 */
[----:B------:R-:W-:Y:S02]  /*4280*/  @!P4 FSEL R14, R14, -INF , !P5 ;  /* 0xff8000000e0ec808 */ /* 0x000fe40006800000 */
[----:B------:R-:W-:Y:S01]  /*4290*/  @!P4 FSEL R15, R15, -INF , !P3 ;  /* 0xff8000000f0fc808 */ /* 0x000fe20005800000 */
[C---:B------:R-:W-:Y:S04]  /*42a0*/  HMMA.16816.F32 R48, R132.reuse, R138, R48 ;  /* 0x0000008a8430723c */ /* 0x040fe80000001830 */
[----:B------:R-:W-:Y:S02]  /*42b0*/  @!P4 FSEL R13, R13, -INF , !P6 ;  /* 0xff8000000d0dc808 */ /* 0x000fe40007000000 */
        /* <DEDUP_REMOVED lines=158> */
[----:B---3--:R-:W-:Y:S01]  /*4ca0*/  FSETP.NEU.FTZ.AND P4, PT, R172, -INF , PT ;  /* 0xff800000ac00780b */ /* 0x008fe20003f9d000 */
[----:B------:R-:W-:Y:S01]  /*4cb0*/  IMAD.WIDE.U32 R132, R0, -0x2daee0ad, RZ ;  /* 0xd2511f5300847825 */ /* 0x000fe200078e00ff */
[----:B------:R-:W-:Y:S02]  /*4cc0*/  LOP3.LUT R139, R2, UR44, R135, 0x96, !PT ;  /* 0x0000002c028b7c12 */ /* 0x000fe4000f8e9687 */
[----:B------:R-:W-:Y:S01]  /*4cd0*/  LOP3.LUT R166, R166, UR45, R3, 0x96, !PT ;  /* 0x0000002da6a67c12 */ /* 0x000fe2000f8e9603 */
[----:B------:R-:W-:Y:S01]  /*4ce0*/  IMAD.WIDE.U32 R2, R144, -0x326172a9, RZ ;  /* 0xcd9e8d5790027825 */ /* 0x000fe200078e00ff */
[----:B------:R-:W-:Y:S02]  /*4cf0*/  LOP3.LUT R0, R146, UR40, R137, 0x96, !PT ;  /* 0x0000002892007c12 */ /* 0x000fe4000f8e9689 */
[----:B------:R-:W-:Y:S01]  /*4d00*/  LOP3.LUT R135, R140, UR44, R133, 0x96, !PT ;  /* 0x0000002c8c877c12 */ /* 0x000fe2000f8e9685 */
[----:B-----5:R-:W-:Y:S01]  /*4d10*/  FMUL.FTZ R140, R251, 1.4426950216293334961 ;  /* 0x3fb8aa3bfb8c7820 */ /* 0x020fe20000410000 */
        /* <DEDUP_REMOVED lines=22> */
[C---:B------:R-:W-:Y:S01]  /*4e80*/  FMUL.FTZ R2, R252.reuse, 1.4426950216293334961 ;  /* 0x3fb8aa3bfc027820 */ /* 0x040fe20000410000 */
        /* <DEDUP_REMOVED lines=423> */
[----:B------:R-:W-:Y:S02]  /*6900*/  LEA R2, P3, R241, R2, 0x2 ;  /* 0x00000002f1027211 */ /* 0x000fe400078610ff */
        /* <DEDUP_REMOVED lines=207> */
.L_x_1147:
        /* <DEDUP_REMOVED lines=116> */
[-C--:B------:R-:W-:Y:S01]  /*7d40*/  FSEL R4, R4, R6.reuse, P3 ;  /* 0x0000000604047208 */ /* 0x080fe20001800000 */
[----:B------:R-:W-:Y:S01]  /*7d50*/  IMAD R139, R240, UR8, RZ ;  /* 0x00000008f08b7c24 */ /* 0x000fe2000f8e02ff */
        /* <DEDUP_REMOVED lines=127> */
[----:B------:R-:W-:Y:S05]  /*8550*/  STS [R159+-0x7c00], R145 ;  /* 0xff8400919f007388 */ /* 0x000fea0000000800 */
[----:B------:R-:W-:Y:S05]  /*8560*/  STS [R155+-0x6000], R17 ;  /* 0xffa000119b007388 */ /* 0x000fea0000000800 */
[----:B------:R-:W-:Y:S01]  /*8570*/  STS [R155+-0x5c00], R7 ;  /* 0xffa400079b007388 */ /* 0x000fe20000000800 */
[----:B-1----:R-:W-:Y:S04]  /*8580*/  IMAD.IADD R3, R2, 0x1, R157 ;  /* 0x0000000102037824 */ /* 0x002fe800078e029d */
[----:B------:R-:W-:Y:S05]  /*8590*/  STS [R159+-0x6000], R18 ;  /* 0xffa000129f007388 */ /* 0x000fea0000000800 */
        /* <DEDUP_REMOVED lines=91> */
[----:B------:R-:W-:Y:S01]  /*8b50*/  IMAD.U32 R4, R139, -0x80, RZ ;  /* 0xffffff808b047824 */ /* 0x000fe200078e00ff */
[----:B------:R-:W-:Y:S03]  /*8b60*/  LOP3.LUT R5, R182, 0x1f8, RZ, 0xc0, !PT ;  /* 0x000001f8b6057812 */ /* 0x000fe600078ec0ff */
        /* <DEDUP_REMOVED lines=38> */
.L_x_1148:
        /* <DEDUP_REMOVED lines=17> */
[----:B------:R-:W4:Y:S04]  /*8ee0*/  LDL R174, [R1] ;  /* 0x0000000001ae7983 */ /* 0x000f280000100800 */
[----:B------:R-:W3:Y:S04]  /*8ef0*/  LDSM.16.MT88.4 R44, [R2+0xc800] ;  /* 0x00c80000022c783b */ /* 0x000ee80000004200 */
[----:B------:R-:W3:Y:S04]  /*8f00*/  LDSM.16.M88.4 R48, [R154+0x16000] ;  /* 0x016000009a30783b */ /* 0x000ee80000000200 */
[----:B------:R-:W3:Y:S04]  /*8f10*/  LDSM.16.MT88.4 R52, [R3+0xc800] ;  /* 0x00c800000334783b */ /* 0x000ee80000004200 */
[----:B------:R-:W-:Y:S01]  /*8f20*/  LDSM.16.M88.4 R56, [R148+0x14000] ;  /* 0x014000009438783b */ /* 0x000fe20000000200 */
[-C--:B-1----:R-:W-:Y:S03]  /*8f30*/  HMMA.16816.F32 R4, R32, R16.reuse, RZ ;  /* 0x000000102004723c */ /* 0x082fe600000018ff */
[----:B------:R-:W1:Y:S04]  /*8f40*/  LDSM.16.MT88.4 R60, [R2+0xd000] ;  /* 0x00d00000023c783b */ /* 0x000e680000004200 */
[----:B------:R-:W1:Y:S01]  /*8f50*/  LDSM.16.M88.4 R64, [R148+0x16000] ;  /* 0x016000009440783b */ /* 0x000e620000000200 */
[C---:B--2---:R-:W-:Y:S03]  /*8f60*/  HMMA.16816.F32 R8, R28.reuse, R16, RZ ;  /* 0x000000101c08723c */ /* 0x044fe600000018ff */
[----:B------:R-:W2:Y:S05]  /*8f70*/  LDSM.16.MT88.4 R132, [R3+0xd000] ;  /* 0x00d000000384783b */ /* 0x000eaa0000004200 */
[-C--:B------:R-:W-:Y:S08]  /*8f80*/  HMMA.16816.F32 R12, R28, R18.reuse, RZ ;  /* 0x000000121c0c723c */ /* 0x080ff000000018ff */
        /* <DEDUP_REMOVED lines=16> */
[----:B------:R-:W3:Y:S04]  /*9090*/  LDSM.16.MT88.4 R40, [R3+0xd800] ;  /* 0x00d800000328783b */ /* 0x000ee80000004200 */
[----:B------:R-:W-:Y:S03]  /*90a0*/  LDSM.16.M88.4 R52, [R152+0x18000] ;  /* 0x018000009834783b */ /* 0x000fe60000000200 */
        /* <DEDUP_REMOVED lines=27> */
[----:B------:R1:W2:Y:S01]  /*9260*/  LDSM.16.M88.4 R36, [R154+0x18000] ;  /* 0x018000009a24783b */ /* 0x0002a20000000200 */
        /* <DEDUP_REMOVED lines=19> */
[----:B------:R-:W3:Y:S01]  /*93a0*/  LDSM.16.MT88.4 R52, [R2+0xf000] ;  /* 0x00f000000234783b */ /* 0x000ee20000004200 */
[C---:B-1----:R-:W-:Y:S02]  /*93b0*/  LEA R154, P3, R139.reuse, R158, 0x5 ;  /* 0x0000009e8b9a7211 */ /* 0x042fe400078628ff */
        /* <DEDUP_REMOVED lines=22> */
[C---:B-1----:R-:W-:Y:S03]  /*9520*/  LEA R148, P3, R139.reuse, R132, 0x5 ;  /* 0x000000848b947211 */ /* 0x042fe600078628ff */
[----:B------:R-:W-:Y:S01]  /*9530*/  HMMA.16816.F32 R32, R36, R58, R32 ;  /* 0x0000003a2420723c */ /* 0x000fe20000001820 */
[----:B------:R-:W1:Y:S03]  /*9540*/  LDSM.16.MT88.4 R36, [R3+0xf000] ;  /* 0x00f000000324783b */ /* 0x000e660000004200 */
[C---:B------:R-:W-:Y:S01]  /*9550*/  LEA.HI.X.SX32 R149, R139.reuse, R133, 0x5, P3 ;  /* 0x000000858b957211 */ /* 0x040fe200018f2eff */
[----:B------:R-:W-:Y:S03]  /*9560*/  LDSM.16.M88.4 R56, [R144+0x1a000] ;  /* 0x01a000009038783b */ /* 0x000fe60000000200 */
[-C--:B---3--:R-:W-:Y:S05]  /*9570*/  HMMA.16816.F32 R4, R44, R52.reuse, R4 ;  /* 0x000000342c04723c */ /* 0x088fea0000001804 */
[C---:B------:R-:W-:Y:S03]  /*9580*/  IMAD.WIDE R172, R139.reuse, -0x1c0, R148 ;  /* 0xfffffe408bac7825 */ /* 0x040fe600078e0294 */
[C---:B--2---:R-:W-:Y:S04]  /*9590*/  HMMA.16816.F32 R8, R40.reuse, R52, R8 ;  /* 0x000000342808723c */ /* 0x044fe80000001808 */
        /* <DEDUP_REMOVED lines=8> */
[-C--:B-1----:R-:W-:Y:S03]  /*9620*/  HMMA.16816.F32 R20, R44, R36.reuse, R20 ;  /* 0x000000242c14723c */ /* 0x082fe60000001814 */
[C---:B------:R-:W-:Y:S02]  /*9630*/  LEA.HI.X.SX32 R63, R139.reuse, R65, 0x5, P3 ;  /* 0x000000418b3f7211 */ /* 0x040fe400018f2eff */
[C---:B------:R-:W-:Y:S03]  /*9640*/  LEA R60, P3, R139.reuse, R62, 0x5 ;  /* 0x0000003e8b3c7211 */ /* 0x040fe600078628ff */
[C---:B------:R-:W-:Y:S04]  /*9650*/  HMMA.16816.F32 R24, R40.reuse, R36, R24 ;  /* 0x000000242818723c */ /* 0x040fe80000001818 */
[C---:B------:R-:W-:Y:S02]  /*9660*/  LEA.HI.X.SX32 R61, R139.reuse, R63, 0x5, P3 ;  /* 0x0000003f8b3d7211 */ /* 0x040fe400018f2eff */
[----:B--2---:R-:W-:Y:S02]  /*9670*/  @P5 SHF.R.U32.HI R2, RZ, 0x2, R183 ;  /* 0x00000002ff025819 */ /* 0x004fe400000116b7 */
[-C--:B------:R-:W-:Y:S03]  /*9680*/  HMMA.16816.F32 R28, R40, R38.reuse, R28 ;  /* 0x00000026281c723c */ /* 0x080fe6000000181c */
[----:B------:R-:W-:Y:S05]  /*9690*/  @P5 LOP3.LUT R241, R136, 0x7, R2, 0xf8, !PT ;  /* 0x0000000788f15812 */ /* 0x000fea00078ef802 */
[----:B------:R-:W-:Y:S01]  /*96a0*/  HMMA.16816.F32 R32, R44, R38, R32 ;  /* 0x000000262c20723c */ /* 0x000fe20000001820 */
[----:B------:R1:W2:Y:S07]  /*96b0*/  LDSM.16.MT88.4 R36, [R3+0xf800] ;  /* 0x00f800000324783b */ /* 0x0002ae0000004200 */
[-C--:B---3--:R-:W-:Y:S08]  /*96c0*/  HMMA.16816.F32 R4, R48, R52.reuse, R4 ;  /* 0x000000343004723c */ /* 0x088ff00000001804 */
        /* <DEDUP_REMOVED lines=12> */
[----:B------:R-:W4:Y:S01]  /*9790*/  @P5 LDG.E R174, desc[UR34][R2.64+-0x1e0] ;  /* 0xfffe202202ae5981 */ /* 0x000f22000c1e1900 */
[C---:B------:R-:W-:Y:S02]  /*97a0*/  LEA R44, P3, R139.reuse, R46, 0x5 ;  /* 0x0000002e8b2c7211 */ /* 0x040fe400078628ff */
[-C--:B--2---:R-:W-:Y:S01]  /*97b0*/  HMMA.16816.F32 R20, R48, R36.reuse, R20 ;  /* 0x000000243014723c */ /* 0x084fe20000001814 */
[----:B------:R-:W5:Y:S02]  /*97c0*/  @P5 LDG.E R252, desc[UR34][R2.64+-0x100] ;  /* 0xffff002202fc5981 */ /* 0x000f64000c1e1900 */
        /* <DEDUP_REMOVED lines=20> */
[C---:B--2---:R-:W-:Y:S03]  /*9910*/  LEA R6, P3, R139.reuse, R36, 0x5 ;  /* 0x000000248b067211 */ /* 0x044fe600078628ff */
[----:B------:R-:W-:Y:S01]  /*9920*/  REDG.E.ADD.F32.FTZ.RN.STRONG.GPU desc[UR34][R150.64], R17 ;  /* 0x00000011960079a6 */ /* 0x000fe2000c12f322 */
[C---:B-1----:R-:W-:Y:S03]  /*9930*/  LEA.HI.X.SX32 R7, R139.reuse, R37, 0x5, P3 ;  /* 0x000000258b077211 */ /* 0x042fe600018f2eff */
        /* <DEDUP_REMOVED lines=29> */
[----:B------:R-:W2:Y:S04]  /*9b10*/  LDSM.16.MT88.4 R8, [R176] ;  /* 0x00000000b008783b */ /* 0x000ea80000004200 */
[----:B------:R-:W2:Y:S04]  /*9b20*/  LDSM.16.MT88.4 R12, [R0+0x18000] ;  /* 0x01800000000c783b */ /* 0x000ea80000004200 */
        /* <DEDUP_REMOVED lines=9> */
[-C--:B--2---:R-:W-:Y:S08]  /*9bc0*/  HMMA.16816.F32 R100, R4, R8.reuse, R100 ;  /* 0x000000080464723c */ /* 0x084ff00000001864 */
        /* <DEDUP_REMOVED lines=19> */
[----:B------:R-:W-:Y:S04]  /*9d00*/  LDSM.16.MT88.4 R32, [R0+0x1a000] ;  /* 0x01a000000020783b */ /* 0x000fe80000004200 */
[----:B----4-:R-:W-:Y:S03]  /*9d10*/  @P5 STL [R1], R174 ;  /* 0x000000ae01005387 */ /* 0x010fe60000100800 */
[----:B------:R-:W-:Y:S01]  /*9d20*/  HMMA.16816.F32 R128, R20, R30, R128 ;  /* 0x0000001e1480723c */ /* 0x000fe20000001880 */
[----:B------:R-:W-:Y:S04]  /*9d30*/  LDSM.16.MT88.4 R20, [R0+0x16000] ;  /* 0x016000000014783b */ /* 0x000fe80000004200 */
[----:B------:R-:W4:Y:S03]  /*9d40*/  LDSM.16.MT88.4 R28, [R176+0x2000] ;  /* 0x00200000b01c783b */ /* 0x000f260000004200 */
[-C--:B--2---:R-:W-:Y:S01]  /*9d50*/  HMMA.16816.F32 R100, R8, R36.reuse, R100 ;  /* 0x000000240864723c */ /* 0x084fe20000001864 */
[----:B---3--:R-:W-:Y:S07]  /*9d60*/  @P5 STL [R1+0x4], R175 ;  /* 0x000004af01005387 */ /* 0x008fee0000100800 */
        /* <DEDUP_REMOVED lines=47> */
[-C--:B------:R-:W-:Y:S08]  /*a060*/  HMMA.16816.F32 R100, R4, R24.reuse, R100 ;  /* 0x000000180464723c */ /* 0x080ff00000001864 */
[C---:B----4-:R-:W-:Y:S08]  /*a070*/  HMMA.16816.F32 R104, R28.reuse, R24, R104 ;  /* 0x000000181c68723c */ /* 0x050ff00000001868 */
        /* <DEDUP_REMOVED lines=179> */
.L_x_1150:
[----:B------:R-:W2:Y:S01]  /*abb0*/  LDCU.64 UR10, c[0x0][0x5c0] ;  /* 0x0000b800ff0a77ac */ /* 0x000ea20008000a00 */
[----:B------:R-:W-:-:S04]  /*abc0*/  UIADD3 UR4, UPT, UPT, UR27, UR38, URZ ;  /* 0x000000261b047290 */ /* 0x000fc8000fffe0ff */
[----:B--2---:R-:W-:Y:S02]  /*abd0*/  UIMAD.WIDE.U32 UR40, UR4, UR10, URZ ;  /* 0x0000000a042872a5 */ /* 0x004fe4000f8e00ff */
[----:B------:R-:W-:-:S04]  /*abe0*/  UIMAD UR4, UR4, UR11, URZ ;  /* 0x0000000b040472a4 */ /* 0x000fc8000f8e02ff */
[----:B------:R-:W-:-:S06]  /*abf0*/  UIADD3 UR4, UPT, UPT, UR41, UR4, URZ ;  /* 0x0000000429047290 */ /* 0x000fcc000fffe0ff */
[----:B-1----:R-:W-:Y:S02]  /*ac00*/  MOV R0, UR4 ;  /* 0x0000000400007c02 */ /* 0x002fe40008000f00 */
.L_x_1151:
        /* <DEDUP_REMOVED lines=12> */
.L_x_1152:
[----:B------:R-:W1:Y:S01]  /*acd0*/  LDCU.64 UR8, c[0x0][0x5c8] ;  /* 0x0000b900ff0877ac */ /* 0x000e620008000a00 */
[----:B------:R-:W-:-:S04]  /*ace0*/  UIADD3 UR4, UPT, UPT, UR27, UR38, URZ ;  /* 0x000000261b047290 */ /* 0x000fc8000fffe0ff */
[----:B-1----:R-:W-:Y:S02]  /*acf0*/  UIMAD.WIDE.U32 UR14, UR4, UR8, URZ ;  /* 0x00000008040e72a5 */ /* 0x002fe4000f8e00ff */
[----:B------:R-:W-:-:S04]  /*ad00*/  UIMAD UR4, UR4, UR9, URZ ;  /* 0x00000009040472a4 */ /* 0x000fc8000f8e02ff */
[----:B------:R-:W-:-:S06]  /*ad10*/  UIADD3 UR4, UPT, UPT, UR15, UR4, URZ ;  /* 0x000000040f047290 */ /* 0x000fcc000fffe0ff */
[----:B------:R-:W-:-:S07]  /*ad20*/  MOV R20, UR4 ;  /* 0x0000000400147c02 */ /* 0x000fce0008000f00 */
.L_x_1153:
        /* <DEDUP_REMOVED lines=42> */
.L_x_1155:
[----:B------:R-:W-:Y:S05]  /*afd0*/  BSYNC.RECONVERGENT B0 ;  /* 0x0000000000007941 */ /* 0x000fea0003800200 */
.L_x_1154:
        /* <DEDUP_REMOVED lines=12> */
.L_x_1157:
[----:B------:R-:W-:Y:S05]  /*b0a0*/  BSYNC.RECONVERGENT B0 ;  /* 0x0000000000007941 */ /* 0x000fea0003800200 */
.L_x_1156:
        /* <DEDUP_REMOVED lines=14> */
.L_x_1159:
[----:B------:R-:W-:Y:S05]  /*b190*/  BSYNC.RECONVERGENT B0 ;  /* 0x0000000000007941 */ /* 0x000fea0003800200 */
.L_x_1158:
        /* <DEDUP_REMOVED lines=18> */
.L_x_1161:
[----:B------:R-:W-:Y:S05]  /*b2c0*/  BSYNC.RECONVERGENT B0 ;  /* 0x0000000000007941 */ /* 0x000fea0003800200 */
.L_x_1160:
        /* <DEDUP_REMOVED lines=32> */
.L_x_1163:
[----:B------:R-:W-:Y:S05]  /*b4d0*/  BSYNC.RECONVERGENT B0 ;  /* 0x0000000000007941 */ /* 0x000fea0003800200 */
.L_x_1162:
        /* <DEDUP_REMOVED lines=12> */
.L_x_1165:
[----:B------:R-:W-:Y:S05]  /*b5a0*/  BSYNC.RECONVERGENT B0 ;  /* 0x0000000000007941 */ /* 0x000fea0003800200 */
.L_x_1164:
        /* <DEDUP_REMOVED lines=11> */
.L_x_1146:
[----:B------:R-:W-:Y:S05]  /*b660*/  BSYNC.RECONVERGENT B1 ;  /* 0x0000000000017941 */ /* 0x000fea0003800200 */
.L_x_1120:
        /* <DEDUP_REMOVED lines=11> */
.L_x_1167:
        /* <DEDUP_REMOVED lines=14> */
.L_x_1427:


//--------------------- .text._ZN5flash44flash_bwd_dq_dk_dv_loop_seqk_parallel_kernelI23Flash_bwd_kernel_traitsILi64ELi128ELi128ELi8ELi4ELi4ELi4ELb0ELb0EN7cutlass6half_tE19Flash_kernel_traitsILi64ELi128ELi128ELi8ES3_EELb0ELb1ELb0ELb0ELb0ELb1ELb1EEEvNS_16Flash_bwd_paramsE --------------------------
	.section	.text._ZN5flash44flash_bwd_dq_dk_dv_loop_seqk_parallel_kernelI23Flash_bwd_kernel_traitsILi64ELi128ELi128ELi8ELi4ELi4ELi4ELb0ELb0EN7cutlass6half_tE19Flash_kernel_traitsILi64ELi128ELi128ELi8ES3_EELb0ELb1ELb0ELb0ELb0ELb1ELb1EEEvNS_16Flash_bwd_paramsE,"ax",@progbits
	.align	128
        .global         _ZN5flash44flash_bwd_dq_dk_dv_loop_seqk_parallel_kernelI23Flash_bwd_kernel_traitsILi64ELi128ELi128ELi8ELi4ELi4ELi4ELb0ELb0EN7cutlass6half_tE19Flash_kernel_traitsILi64ELi128ELi128ELi8ES3_EELb0ELb1ELb0ELb0ELb0ELb1ELb1EEEvNS_16Flash_bwd_paramsE
        .type           _ZN5flash44flash_bwd_dq_dk_dv_loop_seqk_parallel_kernelI23Flash_bwd_kernel_traitsILi64ELi128ELi128ELi8ELi4ELi4ELi4ELb0ELb0EN7cutlass6half_tE19Flash_kernel_traitsILi64ELi128ELi128ELi8ES3_EELb0ELb1ELb0ELb0ELb0ELb1ELb1EEEvNS_16Flash_bwd_paramsE,@function
        .size           _ZN5flash44flash_bwd_dq_dk_dv_loop_seqk_parallel_kernelI23Flash_bwd_kernel_traitsILi64ELi128ELi128ELi8ELi4ELi4ELi4ELb0ELb0EN7cutlass6half_tE19Flash_kernel_traitsILi64ELi128ELi128ELi8ES3_EELb0ELb1ELb0ELb0ELb0ELb1ELb1EEEvNS_16Flash_bwd_paramsE,(.L_x_1428 - _ZN5flash44flash_bwd_dq_dk_dv_loop_seqk_parallel_kernelI23Flash_bwd_kernel_traitsILi64ELi128ELi128ELi8ELi4ELi4ELi4ELb0ELb0EN7cutlass6half_tE19Flash_kernel_traitsILi64ELi128ELi128ELi8ES3_EELb0ELb1ELb0ELb0ELb0ELb1ELb1EEEvNS_16Flash_bwd_paramsE)
        .other          _ZN5flash44flash_bwd_dq_dk_dv_loop_seqk_parallel_kernelI23Flash_bwd_kernel_traitsILi64ELi128ELi128ELi8ELi4ELi4ELi4ELb0ELb0EN7cutlass6half_tE19Flash_kernel_traitsILi64ELi128ELi128ELi8ES3_EELb0ELb1ELb0ELb0ELb0ELb1ELb1EEEvNS_16Flash_bwd_paramsE,@"STO_CUDA_ENTRY STV_DEFAULT"
_ZN5flash44flash_bwd_dq_dk_dv_loop_seqk_parallel_kernelI23Flash_bwd_kernel_traitsILi64ELi128ELi128ELi8ELi4ELi4ELi4ELb0ELb0EN7cutlass6half_tE19Flash_kernel_traitsILi64ELi128ELi128ELi8ES3_EELb0ELb1ELb0ELb0ELb0ELb1ELb1EEEvNS_16Flash_bwd_paramsE:
.text._ZN5flash44flash_bwd_dq_dk_dv_loop_seqk_parallel_kernelI23Flash_bwd_kernel_traitsILi64ELi128ELi128ELi8ELi4ELi4ELi4ELb0ELb0EN7cutlass6half_tE19Flash_kernel_traitsILi64ELi128ELi128ELi8ES3_EELb0ELb1ELb0ELb0ELb0ELb1ELb1EEEvNS_16Flash_bwd_paramsE:
        /* <DEDUP_REMOVED lines=49> */
.L_x_1215:
[----:B-1----:R-:W1:Y:S01]  /*0310*/  LDCU.64 UR8, c[0x0][0x478] ;  /* 0x00008f00ff0877ac */ /* 0x002e620008000a00 */
[----:B------:R-:W-:Y:S02]  /*0320*/  PLOP3.LUT P1, PT, PT, PT, UP3, 0x80, 0x8 ;  /* 0x000000000008781c */ /* 0x000fe40003f2f038 */
[----:B------:R-:W-:Y:S01]  /*0330*/  PLOP3.LUT P4, PT, PT, PT, UP5, 0x80, 0x8 ;  /* 0x000000000008781c */ /* 0x000fe20003f8f058 */
[----:B------:R-:W-:Y:S01]  /*0340*/  @UP3 ULEA UR12, UP0, UR38, UR6, 0x2 ;  /* 0x00000006260c3291 */ /* 0x000fe2000f8010ff */
[----:B------:R-:W-:Y:S01]  /*0350*/  PLOP3.LUT P2, PT, PT, PT, UP4, 0x80, 0x8 ;  /* 0x000000000008781c */ /* 0x000fe20003f4f048 */
[----:B------:R-:W-:Y:S02]  /*0360*/  UISETP.NE.AND UP2, UPT, UR26, URZ, UPT ;  /* 0x000000ff1a00728c */ /* 0x000fe4000bf45270 */
[----:B------:R-:W-:Y:S02]  /*0370*/  @UP3 ULEA.HI.X UR13, UR38, UR7, URZ, 0x2, UP0 ;  /* 0x00000007260d3291 */ /* 0x000fe400080f14ff */
[----:B--23--:R-:W-:-:S04]  /*0380*/  IMAD.U32 R4, RZ, RZ, UR12 ;  /* 0x0000000cff047e24 */ /* 0x00cfc8000f8e00ff */
        /* <DEDUP_REMOVED lines=13> */
[----:B------:R5:W2:Y:S01]  /*0460*/  @P0 LDG.E R4, desc[UR32][R2.64] ;  /* 0x0000002002040981 */ /* 0x000aa2000c1e1900 */
        /* <DEDUP_REMOVED lines=30> */
.L_x_1168:
        /* <DEDUP_REMOVED lines=34> */
.L_x_1170:
[----:B------:R-:W1:Y:S01]  /*0870*/  LDCU.64 UR16, c[0x0][0x3b8] ;  /* 0x00007700ff1077ac */ /* 0x000e620008000a00 */
[----:B------:R-:W-:-:S04]  /*0880*/  UIADD3 UR8, UPT, UPT, UR40, UR41, URZ ;  /* 0x0000002928087290 */ /* 0x000fc8000fffe0ff */
[----:B-1----:R-:W-:Y:S02]  /*0890*/  UIMAD.WIDE.U32 UR46, UR8, UR16, URZ ;  /* 0x00000010082e72a5 */ /* 0x002fe4000f8e00ff */
[----:B------:R-:W-:-:S04]  /*08a0*/  UIMAD UR8, UR8, UR17, URZ ;  /* 0x00000011080872a4 */ /* 0x000fc8000f8e02ff */
[----:B------:R-:W-:-:S06]  /*08b0*/  UIADD3 UR8, UPT, UPT, UR47, UR8, URZ ;  /* 0x000000082f087290 */ /* 0x000fcc000fffe0ff */
[----:B------:R-:W-:Y:S02]  /*08c0*/  MOV R26, UR8 ;  /* 0x00000008001a7c02 */ /* 0x000fe40008000f00 */
.L_x_1171:
        /* <DEDUP_REMOVED lines=44> */
.L_x_1172:
[----:B------:R-:W1:Y:S01]  /*0b90*/  LDCU.64 UR14, c[0x0][0x3c0] ;  /* 0x00007800ff0e77ac */ /* 0x000e620008000a00 */
[----:B------:R-:W-:-:S04]  /*0ba0*/  UIADD3 UR8, UPT, UPT, UR40, UR41, URZ ;  /* 0x0000002928087290 */ /* 0x000fc8000fffe0ff */
[----:B-1----:R-:W-:Y:S02]  /*0bb0*/  UIMAD.WIDE.U32 UR10, UR8, UR14, URZ ;  /* 0x0000000e080a72a5 */ /* 0x002fe4000f8e00ff */
[----:B------:R-:W-:-:S04]  /*0bc0*/  UIMAD UR8, UR8, UR15, URZ ;  /* 0x0000000f080872a4 */ /* 0x000fc8000f8e02ff */
[----:B------:R-:W-:Y:S01]  /*0bd0*/  UIADD3 UR8, UPT, UPT, UR11, UR8, URZ ;  /* 0x000000080b087290 */ /* 0x000fe2000fffe0ff */
[----:B------:R-:W-:-:S05]  /*0be0*/  UMOV UR48, UR10 ;  /* 0x0000000a00307c82 */ /* 0x000fca0008000000 */
[----:B------:R-:W-:-:S07]  /*0bf0*/  MOV R22, UR8 ;  /* 0x0000000800167c02 */ /* 0x000fce0008000f00 */
.L_x_1173:
        /* <DEDUP_REMOVED lines=27> */
.L_x_1174:
[----:B------:R-:W-:Y:S02]  /*0db0*/  UIMAD.WIDE.U32 UR54, UR62, UR45, URZ ;  /* 0x0000002d3e3672a5 */ /* 0x000fe4000f8e00ff */
[----:B------:R-:W-:-:S04]  /*0dc0*/  UIMAD UR8, UR63, UR45, URZ ;  /* 0x0000002d3f0872a4 */ /* 0x000fc8000f8e02ff */
[----:B------:R-:W-:Y:S02]  /*0dd0*/  UIADD3 UR8, UPT, UPT, UR55, UR8, URZ ;  /* 0x0000000837087290 */ /* 0x000fe4000fffe0ff */
.L_x_1175:
        /* <DEDUP_REMOVED lines=20> */
.L_x_1176:
[----:B------:R-:W1:Y:S01]  /*0f20*/  LDCU UR52, c[0x0][0x434] ;  /* 0x00008680ff3477ac */ /* 0x000e620008000800 */
[----:B------:R-:W-:-:S04]  /*0f30*/  UIMAD UR47, UR38, UR57, UR23 ;  /* 0x00000039262f72a4 */ /* 0x000fc8000f8e0217 */
[----:B-1----:R-:W-:Y:S02]  /*0f40*/  UIMAD UR52, UR47, UR52, URZ ;  /* 0x000000342f3472a4 */ /* 0x002fe4000f8e02ff */
.L_x_1177:
        /* <DEDUP_REMOVED lines=11> */
.L_x_1178:
[----:B------:R-:W1:Y:S01]  /*1000*/  LDCU UR55, c[0x0][0x444] ;  /* 0x00008880ff3777ac */ /* 0x000e620008000800 */
[----:B------:R-:W-:-:S04]  /*1010*/  UIMAD UR45, UR38, UR57, UR23 ;  /* 0x00000039262d72a4 */ /* 0x000fc8000f8e0217 */
[----:B-1----:R-:W-:-:S12]  /*1020*/  UIMAD UR55, UR45, UR55, URZ ;  /* 0x000000372d3772a4 */ /* 0x002fd8000f8e02ff */
.L_x_1179:
        /* <DEDUP_REMOVED lines=32> */
[----:B------:R-:W-:-:S03]  /*1230*/  USEL UR45, URZ, UR45, !UP0 ;  /* 0x0000002dff2d7287 */ /* 0x000fc6000c000000 */
[----:B------:R-:W-:Y:S01]  /*1240*/  VIADD R27, R38, 0x60 ;  /* 0x00000060261b7836 */ /* 0x000fe20000000000 */
        /* <DEDUP_REMOVED lines=21> */
[----:B------:R-:W-:Y:S01]  /*13a0*/  IMAD R5, R9, UR21, R5 ;  /* 0x0000001509057c24 */ /* 0x000fe2000f8e0205 */
[----:B------:R-:W-:Y:S01]  /*13b0*/  IADD3 R19, PT, PT, R38, 0x40, RZ ;  /* 0x0000004026137810 */ /* 0x000fe20007ffe0ff */
        /* <DEDUP_REMOVED lines=8> */
[----:B---3--:R-:W-:Y:S01]  /*1440*/  LEA R32, P1, R4, UR12, 0x1 ;  /* 0x0000000c04207c11 */ /* 0x008fe2000f8208ff */
[----:B------:R-:W-:Y:S01]  /*1450*/  IMAD.U32 R0, RZ, RZ, UR56 ;  /* 0x00000038ff007e24 */ /* 0x000fe2000f8e00ff */
[----:B------:R-:W-:Y:S01]  /*1460*/  IADD3 R5, P0, PT, R9, UR56, RZ ;  /* 0x0000003809057c10 */ /* 0x000fe2000ff1e0ff */
[----:B------:R-:W-:Y:S01]  /*1470*/  IMAD.WIDE.U32 R2, R38, R10, R2 ;  /* 0x0000000a26027225 */ /* 0x000fe200078e0002 */
[----:B------:R-:W-:Y:S01]  /*1480*/  LEA.HI.X R33, R4, UR13, R6, 0x1, P1 ;  /* 0x0000000d04217c11 */ /* 0x000fe200088f0c06 */
[----:B------:R-:W-:Y:S01]  /*1490*/  STL [R1+0x6c], R32 ;  /* 0x00006c2001007387 */ /* 0x000fe20000100800 */
[----:B------:R-:W-:Y:S01]  /*14a0*/  LEA.HI.X.SX32 R4, R0, R7, 0x1, P0 ;  /* 0x0000000700047211 */ /* 0x000fe200000f0eff */
[----:B------:R-:W-:Y:S01]  /*14b0*/  IMAD R0, R38, R11, R3 ;  /* 0x0000000b26007224 */ /* 0x000fe200078e0203 */
[----:B-1----:R-:W-:Y:S01]  /*14c0*/  LEA R31, P1, R2, UR10, 0x1 ;  /* 0x0000000a021f7c11 */ /* 0x002fe2000f8208ff */
[----:B------:R-:W-:Y:S01]  /*14d0*/  STL [R1+0x68], R33 ;  /* 0x0000682101007387 */ /* 0x000fe20000100800 */
[C---:B----4-:R-:W-:Y:S01]  /*14e0*/  LEA R24, P0, R5.reuse, UR8, 0x2 ;  /* 0x0000000805187c11 */ /* 0x050fe2000f8010ff */
[----:B------:R-:W-:Y:S01]  /*14f0*/  VIADD R16, R38, 0x20 ;  /* 0x0000002026107836 */ /* 0x000fe20000000000 */
[----:B------:R-:W-:Y:S01]  /*1500*/  LEA.HI.X R34, R2, UR11, R0, 0x1, P1 ;  /* 0x0000000b02227c11 */ /* 0x000fe200088f0c00 */
[----:B------:R-:W-:Y:S01]  /*1510*/  STL [R1+0x64], R31 ;  /* 0x0000641f01007387 */ /* 0x000fe20000100800 */
[----:B------:R-:W-:Y:S01]  /*1520*/  LEA.HI.X R25, R5, UR9, R4, 0x2, P0 ;  /* 0x0000000905197c11 */ /* 0x000fe200080f1404 */
[----:B------:R-:W-:Y:S01]  /*1530*/  IMAD.SHL.U32 R5, R14, 0x20, RZ ;  /* 0x000000200e057824 */ /* 0x000fe200078e00ff */
[----:B------:R-:W-:Y:S01]  /*1540*/  IADD3 R28, P1, PT, R38, 0x60, RZ ;  /* 0x00000060261c7810 */ /* 0x000fe20007f3e0ff */
[----:B------:R-:W-:Y:S01]  /*1550*/  STL [R1+0x60], R34 ;  /* 0x0000602201007387 */ /* 0x000fe20000100800 */
[----:B------:R-:W-:Y:S01]  /*1560*/  SHF.L.U64.HI R9, R14, 0x5, R15 ;  /* 0x000000050e097819 */ /* 0x000fe2000001020f */
[----:B------:R-:W-:Y:S01]  /*1570*/  UIMAD.WIDE UR12, UR55, 0x4, UR58 ;  /* 0x00000004370c78a5 */ /* 0x000fe2000f8e023a */
[C---:B------:R-:W-:Y:S01]  /*1580*/  SHF.L.U64.HI R3, R10.reuse, 0x5, R11 ;  /* 0x000000050a037819 */ /* 0x040fe2000001020b */
[----:B------:R1:W-:Y:S01]  /*1590*/  STL.64 [R1+0x48], R24 ;  /* 0x0000481801007387 */ /* 0x0003e20000100a00 */
[----:B------:R-:W-:Y:S01]  /*15a0*/  SHF.L.U32 R0, R10, 0x5, RZ ;  /* 0x000000050a007819 */ /* 0x000fe200000006ff */
[----:B------:R-:W-:Y:S01]  /*15b0*/  IMAD.X R37, RZ, RZ, RZ, P1 ;  /* 0x000000ffff257224 */ /* 0x000fe200008e06ff */
[----:B------:R-:W-:Y:S01]  /*15c0*/  UIMAD.WIDE UR52, UR52, 0x4, UR60 ;  /* 0x00000004343478a5 */ /* 0x000fe2000f8e023c */
[----:B-1----:R-:W-:-:S02]  /*15d0*/  IADD3 R25, P3, PT, R38, 0x40, RZ ;  /* 0x0000004026197810 */ /* 0x002fc40007f7e0ff */
[----:B------:R-:W-:-:S03]  /*15e0*/  IADD3 R24, P0, PT, R38, 0x20, RZ ;  /* 0x0000002026187810 */ /* 0x000fc60007f1e0ff */
        /* <DEDUP_REMOVED lines=16> */
.L_x_1181:
[----:B------:R-:W1:Y:S01]  /*16f0*/  LDCU.64 UR12, c[0x0][0x5c0] ;  /* 0x0000b800ff0c77ac */ /* 0x000e620008000a00 */
[----:B------:R-:W-:-:S04]  /*1700*/  UIADD3 UR8, UPT, UPT, UR40, UR41, URZ ;  /* 0x0000002928087290 */ /* 0x000fc8000fffe0ff */
[----:B-1----:R-:W-:Y:S02]  /*1710*/  UIMAD.WIDE.U32 UR16, UR8, UR12, URZ ;  /* 0x0000000c081072a5 */ /* 0x002fe4000f8e00ff */
[----:B------:R-:W-:-:S04]  /*1720*/  UIMAD UR8, UR8, UR13, URZ ;  /* 0x0000000d080872a4 */ /* 0x000fc8000f8e02ff */
[----:B------:R-:W-:-:S06]  /*1730*/  UIADD3 UR8, UPT, UPT, UR17, UR8, URZ ;  /* 0x0000000811087290 */ /* 0x000fcc000fffe0ff */
[----:B------:R-:W-:Y:S02]  /*1740*/  MOV R4, UR8 ;  /* 0x0000000800047c02 */ /* 0x000fe40008000f00 */
.L_x_1182:
        /* <DEDUP_REMOVED lines=13> */
.L_x_1183:
[----:B------:R-:W1:Y:S01]  /*1820*/  LDCU.64 UR10, c[0x0][0x5c8] ;  /* 0x0000b900ff0a77ac */ /* 0x000e620008000a00 */
[----:B------:R-:W-:-:S04]  /*1830*/  UIADD3 UR40, UPT, UPT, UR40, UR41, URZ ;  /* 0x0000002928287290 */ /* 0x000fc8000fffe0ff */
[----:B-1----:R-:W-:Y:S02]  /*1840*/  UIMAD.WIDE.U32 UR14, UR40, UR10, URZ ;  /* 0x0000000a280e72a5 */ /* 0x002fe4000f8e00ff */
[----:B------:R-:W-:-:S04]  /*1850*/  UIMAD UR40, UR40, UR11, URZ ;  /* 0x0000000b282872a4 */ /* 0x000fc8000f8e02ff */
[----:B------:R-:W-:-:S06]  /*1860*/  UIADD3 UR40, UPT, UPT, UR15, UR40, URZ ;  /* 0x000000280f287290 */ /* 0x000fcc000fffe0ff */
[----:B------:R-:W-:-:S07]  /*1870*/  MOV R14, UR40 ;  /* 0x00000028000e7c02 */ /* 0x000fce0008000f00 */
.L_x_1184:
        /* <DEDUP_REMOVED lines=35> */
.L_x_1186:
[----:B------:R-:W-:Y:S05]  /*1ab0*/  BSYNC.RECONVERGENT B0 ;  /* 0x0000000000007941 */ /* 0x000fea0003800200 */
.L_x_1185:
        /* <DEDUP_REMOVED lines=12> */
.L_x_1188:
[----:B------:R-:W-:Y:S05]  /*1b80*/  BSYNC.RECONVERGENT B0 ;  /* 0x0000000000007941 */ /* 0x000fea0003800200 */
.L_x_1187:
        /* <DEDUP_REMOVED lines=12> */
.L_x_1190:
[----:B------:R-:W-:Y:S05]  /*1c50*/  BSYNC.RECONVERGENT B0 ;  /* 0x0000000000007941 */ /* 0x000fea0003800200 */
.L_x_1189:
        /* <DEDUP_REMOVED lines=30> */
.L_x_1192:
[----:B------:R-:W-:Y:S05]  /*1e40*/  BSYNC.RECONVERGENT B0 ;  /* 0x0000000000007941 */ /* 0x000fea0003800200 */
.L_x_1191:
        /* <DEDUP_REMOVED lines=12> */
.L_x_1194:
[----:B------:R-:W-:Y:S05]  /*1f10*/  BSYNC.RECONVERGENT B0 ;  /* 0x0000000000007941 */ /* 0x000fea0003800200 */
.L_x_1193:
        /* <DEDUP_REMOVED lines=12> */
.L_x_1180:
        /* <DEDUP_REMOVED lines=14> */
[----:B------:R-:W-:Y:S01]  /*20c0*/  UIMAD UR35, UR35, UR14, URZ ;  /* 0x0000000e232372a4 */ /* 0x000fe2000f8e02ff */
[----:B------:R-:W-:Y:S01]  /*20d0*/  LEA.HI.X R5, R5, R33, R9, 0x1, P1 ;  /* 0x0000002105057211 */ /* 0x000fe200008f0c09 */
[----:B------:R-:W-:Y:S01]  /*20e0*/  USEL UR50, URZ, 0x4000, UP0 ;  /* 0x00004000ff327887 */ /* 0x000fe20008000000 */
[----:B------:R-:W-:Y:S01]  /*20f0*/  ISETP.GE.AND P4, PT, R38, UR49, PT ;  /* 0x0000003126007c0c */ /* 0x000fe2000bf86270 */
[----:B------:R-:W1:Y:S01]  /*2100*/  LDCU.64 UR10, c[0x0][0x3d0] ;  /* 0x00007a00ff0a77ac */ /* 0x000e620008000a00 */
[----:B------:R-:W-:Y:S01]  /*2110*/  ISETP.GE.AND P2, PT, R19, UR38, PT ;  /* 0x0000002613007c0c */ /* 0x000fe2000bf46270 */
[----:B------:R-:W-:Y:S01]  /*2120*/  IMAD.U32 R19, RZ, RZ, UR14 ;  /* 0x0000000eff137e24 */ /* 0x000fe2000f8e00ff */
[----:B------:R-:W-:Y:S01]  /*2130*/  @!P5 IADD3 R8, P3, PT, R2, R6, RZ ;  /* 0x000000060208d210 */ /* 0x000fe20007f7e0ff */
[----:B------:R-:W2:Y:S01]  /*2140*/  LDCU.64 UR8, c[0x0][0x3d8] ;  /* 0x00007b00ff0877ac */ /* 0x000ea20008000a00 */
[----:B------:R-:W-:Y:S01]  /*2150*/  @!P0 LEA R6, P1, R10, R2, 0x7 ;  /* 0x000000020a068211 */ /* 0x000fe200078238ff */
[----:B------:R-:W-:Y:S01]  /*2160*/  IMAD.MOV.U32 R44, RZ, RZ, 0x7f800000 ;  /* 0x7f800000ff2c7424 */ /* 0x000fe200078e00ff */
        /* <DEDUP_REMOVED lines=14> */
[----:B------:R-:W-:-:S02]  /*2250*/  @!P0 LEA R20, P1, R14, R4, 0x7 ;  /* 0x000000040e148211 */ /* 0x000fc400078238ff */
[----:B------:R-:W-:Y:S01]  /*2260*/  LOP3.LUT R0, R0, 0x1e00, R39, 0xf8, !PT ;  /* 0x00001e0000007812 */ /* 0x000fe200078ef827 */
[----:B------:R-:W-:Y:S01]  /*2270*/  IMAD.WIDE.U32 R12, R19, UR5, R12 ;  /* 0x00000005130c7c25 */ /* 0x000fe2000f8e000c */
[----:B------:R-:W-:Y:S02]  /*2280*/  @!P0 LEA.HI.X R21, R14, R5, R15, 0x7, P1 ;  /* 0x000000050e158211 */ /* 0x000fe400008f3c0f */
[----:B------:R-:W-:Y:S01]  /*2290*/  SHF.R.U32.HI R182, RZ, 0x1, R191 ;  /* 0x00000001ffb67819 */ /* 0x000fe200000116bf */
[----:B------:R-:W-:Y:S01]  /*22a0*/  @!P4 IMAD.MOV.U32 R14, RZ, RZ, R31 ;  /* 0x000000ffff0ec224 */ /* 0x000fe200078e001f */
[----:B------:R-:W-:Y:S01]  /*22b0*/  LEA R0, R0, UR24, 0x1 ;  /* 0x0000001800007c11 */ /* 0x000fe2000f8e08ff */
[----:B------:R-:W-:Y:S02]  /*22c0*/  @!P4 IMAD.MOV.U32 R15, RZ, RZ, R34 ;  /* 0x000000ffff0fc224 */ /* 0x000fe400078e0022 */
[----:B------:R-:W-:Y:S02]  /*22d0*/  IMAD.MOV.U32 R42, RZ, RZ, 0x7f800000 ;  /* 0x7f800000ff2a7424 */ /* 0x000fe400078e00ff */
[----:B------:R-:W-:Y:S01]  /*22e0*/  IMAD.MOV.U32 R41, RZ, RZ, 0x7f800000 ;  /* 0x7f800000ff297424 */ /* 0x000fe200078e00ff */
[----:B------:R-:W-:Y:S01]  /*22f0*/  @!PT LDS RZ, [RZ] ;  /* 0x00000000fffff984 */ /* 0x000fe20000000800 */
[----:B------:R-:W-:Y:S01]  /*2300*/  @!PT LDS RZ, [RZ] ;  /* 0x00000000fffff984 */ /* 0x000fe20000000800 */
[----:B------:R-:W-:Y:S01]  /*2310*/  @!PT LDS RZ, [RZ] ;  /* 0x00000000fffff984 */ /* 0x000fe20000000800 */
[----:B------:R3:W-:Y:S01]  /*2320*/  @!P4 LDGSTS.E.BYPASS.LTC128B.128 [R0+0x8000], desc[UR32][R14.64] ;  /* 0x080000000e00cfae */ /* 0x0007e2000b981a20 */
[----:B------:R-:W-:-:S02]  /*2330*/  VIADD R31, R0, UR50 ;  /* 0x00000032001f7c36 */ /* 0x000fc40008000000 */
[----:B------:R-:W-:Y:S01]  /*2340*/  IMAD.SHL.U32 R180, R191, 0x40, RZ ;  /* 0x00000040bfb47824 */ /* 0x000fe200078e00ff */
[----:B------:R-:W-:Y:S01]  /*2350*/  @P4 STS.128 [R0+0x8000], RZ ;  /* 0x008000ff00004388 */ /* 0x000fe20000000c00 */
[----:B------:R-:W-:Y:S02]  /*2360*/  IMAD.MOV.U32 R188, RZ, RZ, 0x40 ;  /* 0x00000040ffbc7424 */ /* 0x000fe400078e00ff */
[----:B------:R-:W-:Y:S01]  /*2370*/  IMAD.MOV.U32 R172, RZ, RZ, 0x20 ;  /* 0x00000020ffac7424 */ /* 0x000fe200078e00ff */
[----:B------:R-:W-:Y:S01]  /*2380*/  @P6 STS.128 [R0+0x9000], RZ ;  /* 0x009000ff00006388 */ /* 0x000fe20000000c00 */
[----:B------:R-:W-:Y:S01]  /*2390*/  IMAD.MOV.U32 R185, RZ, RZ, 0x40 ;  /* 0x00000040ffb97424 */ /* 0x000fe200078e00ff */
        /* <DEDUP_REMOVED lines=9> */
[----:B------:R-:W-:Y:S01]  /*2430*/  @P5 STS.128 [R0+0xa000], RZ ;  /* 0x00a000ff00005388 */ /* 0x000fe20000000c00 */
        /* <DEDUP_REMOVED lines=12> */
[----:B------:R-:W-:Y:S01]  /*2500*/  CS2R R106, SRZ ;  /* 0x00000000006a7805 */ /* 0x000fe2000001ff00 */
[----:B---3--:R-:W3:Y:S01]  /*2510*/  @!P3 LDC.64 R14, c[0x0][0x388] ;  /* 0x0000e200ff0ebb82 */ /* 0x008ee20000000a00 */
[----:B------:R-:W-:Y:S01]  /*2520*/  @!PT LDS RZ, [RZ] ;  /* 0x00000000fffff984 */ /* 0x000fe20000000800 */
[----:B------:R-:W-:Y:S01]  /*2530*/  @!PT LDS RZ, [RZ] ;  /* 0x00000000fffff984 */ /* 0x000fe20000000800 */
[----:B------:R-:W-:Y:S01]  /*2540*/  @!PT LDS RZ, [RZ] ;  /* 0x00000000fffff984 */ /* 0x000fe20000000800 */
[----:B------:R1:W-:Y:S01]  /*2550*/  @!P0 LDGSTS.E.BYPASS.LTC128B.128 [R0+0xb000], desc[UR32][R6.64] ;  /* 0x0b00000006008fae */ /* 0x0003e2000b981a20 */
[----:B------:R-:W-:Y:S02]  /*2560*/  CS2R R104, SRZ ;  /* 0x0000000000687805 */ /* 0x000fe4000001ff00 */
[----:B------:R-:W-:-:S02]  /*2570*/  CS2R R102, SRZ ;  /* 0x0000000000667805 */ /* 0x000fc4000001ff00 */
[----:B------:R-:W-:Y:S01]  /*2580*/  CS2R R100, SRZ ;  /* 0x0000000000647805 */ /* 0x000fe2000001ff00 */
[----:B------:R-:W-:Y:S01]  /*2590*/  STL [R1+0x50], R31 ;  /* 0x0000501f01007387 */ /* 0x000fe20000100800 */
[----:B------:R-:W-:Y:S02]  /*25a0*/  CS2R R94, SRZ ;  /* 0x00000000005e7805 */ /* 0x000fe4000001ff00 */
[----:B------:R-:W-:Y:S02]  /*25b0*/  CS2R R92, SRZ ;  /* 0x00000000005c7805 */ /* 0x000fe4000001ff00 */
[----:B------:R-:W-:Y:S02]  /*25c0*/  CS2R R98, SRZ ;  /* 0x0000000000627805 */ /* 0x000fe4000001ff00 */
[----:B------:R-:W-:Y:S02]  /*25d0*/  CS2R R96, SRZ ;  /* 0x0000000000607805 */ /* 0x000fe4000001ff00 */
[----:B------:R-:W-:-:S02]  /*25e0*/  CS2R R90, SRZ ;  /* 0x00000000005a7805 */ /* 0x000fc4000001ff00 */
[----:B------:R-:W-:Y:S01]  /*25f0*/  CS2R R88, SRZ ;  /* 0x0000000000587805 */ /* 0x000fe2000001ff00 */
[----:B----4-:R-:W-:Y:S01]  /*2600*/  @!P4 IMAD.MOV.U32 R2, RZ, RZ, R32 ;  /* 0x000000ffff02c224 */ /* 0x010fe200078e0020 */
[----:B------:R-:W-:Y:S01]  /*2610*/  CS2R R86, SRZ ;  /* 0x0000000000567805 */ /* 0x000fe2000001ff00 */
[----:B------:R-:W-:Y:S01]  /*2620*/  @!P4 IMAD.MOV.U32 R3, RZ, RZ, R33 ;  /* 0x000000ffff03c224 */ /* 0x000fe200078e0021 */
[----:B------:R-:W-:Y:S02]  /*2630*/  CS2R R84, SRZ ;  /* 0x0000000000547805 */ /* 0x000fe4000001ff00 */
[----:B------:R-:W-:Y:S02]  /*2640*/  CS2R R78, SRZ ;  /* 0x00000000004e7805 */ /* 0x000fe4000001ff00 */
[----:B------:R-:W-:Y:S02]  /*2650*/  CS2R R76, SRZ ;  /* 0x00000000004c7805 */ /* 0x000fe4000001ff00 */
[----:B------:R-:W-:Y:S01]  /*2660*/  CS2R R82, SRZ ;  /* 0x0000000000527805 */ /* 0x000fe2000001ff00 */
[----:B------:R4:W-:Y:S01]  /*2670*/  @!P4 LDGSTS.E.BYPASS.LTC128B.128 [R31], desc[UR32][R2.64] ;  /* 0x00000000021fcfae */ /* 0x0009e2000b981a20 */
[----:B-----5:R-:W-:-:S02]  /*2680*/  SHF.R.U32.HI R8, RZ, 0x2, R191 ;  /* 0x00000002ff087819 */ /* 0x020fc400000116bf */
[----:B------:R-:W-:Y:S02]  /*2690*/  CS2R R80, SRZ ;  /* 0x0000000000507805 */ /* 0x000fe4000001ff00 */
[----:B------:R-:W-:Y:S01]  /*26a0*/  CS2R R74, SRZ ;  /* 0x00000000004a7805 */ /* 0x000fe2000001ff00 */
[----:B------:R-:W-:Y:S01]  /*26b0*/  @P4 STS.128 [R31], RZ ;  /* 0x000000ff1f004388 */ /* 0x000fe20000000c00 */
[----:B------:R-:W-:Y:S02]  /*26c0*/  CS2R R72, SRZ ;  /* 0x0000000000487805 */ /* 0x000fe4000001ff00 */
[----:B------:R-:W-:Y:S02]  /*26d0*/  CS2R R70, SRZ ;  /* 0x0000000000467805 */ /* 0x000fe4000001ff00 */
[----:B------:R-:W-:Y:S01]  /*26e0*/  CS2R R68, SRZ ;  /* 0x0000000000447805 */ /* 0x000fe2000001ff00 */
[----:B------:R-:W-:Y:S01]  /*26f0*/  @P6 STS.128 [R31+0x1000], RZ ;  /* 0x001000ff1f006388 */ /* 0x000fe20000000c00 */
[----:B-1----:R-:W-:Y:S01]  /*2700*/  LOP3.LUT R7, R182, 0x30, RZ, 0xc0, !PT ;  /* 0x00000030b6077812 */ /* 0x002fe200078ec0ff */
[----:B------:R-:W-:Y:S01]  /*2710*/  UIADD3 UR47, UPT, UPT, UR47, 0x80, -UR39 ;  /* 0x000000802f2f7890 */ /* 0x000fe2000fffe827 */
[----:B------:R-:W-:Y:S01]  /*2720*/  IADD3 R6, P4, PT, R12, UR48, RZ ;  /* 0x000000300c067c10 */ /* 0x000fe2000ff9e0ff */
[----:B------:R-:W-:Y:S01]  /*2730*/  @!PT LDS RZ, [RZ] ;  /* 0x00000000fffff984 */ /* 0x000fe20000000800 */
[----:B------:R-:W-:Y:S01]  /*2740*/  @!PT LDS RZ, [RZ] ;  /* 0x00000000fffff984 */ /* 0x000fe20000000800 */
[----:B------:R-:W-:Y:S01]  /*2750*/  @!PT LDS RZ, [RZ] ;  /* 0x00000000fffff984 */ /* 0x000fe20000000800 */
[----:B------:R1:W-:Y:S01]  /*2760*/  @!P6 LDGSTS.E.BYPASS.LTC128B.128 [R31+0x1000], desc[UR32][R4.64] ;  /* 0x01000000041fefae */ /* 0x0003e2000b981a20 */
[----:B------:R-:W-:Y:S01]  /*2770*/  LOP3.LUT R40, R7, 0x7, R8, 0xf8, !PT ;  /* 0x0000000707287812 */ /* 0x000fe200078ef808 */
[----:B------:R-:W-:Y:S01]  /*2780*/  IMAD R8, R23, UR10, RZ ;  /* 0x0000000a17087c24 */ /* 0x000fe2000f8e02ff */
[----:B------:R-:W-:Y:S01]  /*2790*/  IADD3.X R7, PT, PT, R22, UR35, R13, P4, !PT ;  /* 0x0000002316077c10 */ /* 0x000fe2000a7fe40d */
[----:B------:R-:W-:Y:S01]  /*27a0*/  @P5 STS.128 [R31+0x2000], RZ ;  /* 0x002000ff1f005388 */ /* 0x000fe20000000c00 */
[----:B------:R-:W-:Y:S01]  /*27b0*/  ISETP.GE.AND P4, PT, R38, UR38, PT ;  /* 0x0000002626007c0c */ /* 0x000fe2000bf86270 */
[----:B------:R-:W-:Y:S01]  /*27c0*/  IMAD R9, R18, UR11, R8 ;  /* 0x0000000b12097c24 */ /* 0x000fe2000f8e0208 */
[----:B------:R-:W5:Y:S01]  /*27d0*/  LDCU UR11, c[0x0][0x3b4] ;  /* 0x00007680ff0b77ac */ /* 0x000f620008000800 */
[----:B------:R-:W-:Y:S01]  /*27e0*/  @!PT LDS RZ, [RZ] ;  /* 0x00000000fffff984 */ /* 0x000fe20000000800 */
[----:B------:R-:W-:Y:S01]  /*27f0*/  @!PT LDS RZ, [RZ] ;  /* 0x00000000fffff984 */ /* 0x000fe20000000800 */
[----:B------:R-:W-:Y:S01]  /*2800*/  @!PT LDS RZ, [RZ] ;  /* 0x00000000fffff984 */ /* 0x000fe20000000800 */
[----:B------:R3:W-:Y:S01]  /*2810*/  @!P5 LDGSTS.E.BYPASS.LTC128B.128 [R31+0x2000], desc[UR32][R16.64] ;  /* 0x02000000101fdfae */ /* 0x0007e2000b981a20 */
[----:B------:R-:W-:Y:S01]  /*2820*/  VIADD R8, R40, 0x8 ;  /* 0x0000000828087836 */ /* 0x000fe20000000000 */
[----:B------:R-:W2:Y:S02]  /*2830*/  LDCU UR5, c[0x0][0x3e0] ;  /* 0x00007c00ff0577ac */ /* 0x000ea40008000800 */
[----:B------:R5:W-:Y:S02]  /*2840*/  @P0 STS.128 [R31+0x3000], RZ ;  /* 0x003000ff1f000388 */ /* 0x000be40000000c00 */
[----:B------:R-:W-:-:S02]  /*2850*/  ISETP.GE.AND P6, PT, R8, UR49, PT ;  /* 0x0000003108007c0c */ /* 0x000fc4000bfc6270 */
[----:B----4-:R-:W-:Y:S01]  /*2860*/  IADD3 R2, P1, PT, R10, UR46, RZ ;  /* 0x0000002e0a027c10 */ /* 0x010fe2000ff3e0ff */
[----:B------:R-:W-:Y:S01]  /*2870*/  @!P3 IMAD R10, R29, UR16, RZ ;  /* 0x000000101d0abc24 */ /* 0x000fe2000f8e02ff */
[----:B------:R-:W-:Y:S01]  /*2880*/  @!PT LDS RZ, [RZ] ;  /* 0x00000000fffff984 */ /* 0x000fe20000000800 */
[----:B------:R-:W-:Y:S01]  /*2890*/  @!PT LDS RZ, [RZ] ;  /* 0x00000000fffff984 */ /* 0x000fe20000000800 */
[----:B------:R-:W-:Y:S01]  /*28a0*/  @!PT LDS RZ, [RZ] ;  /* 0x00000000fffff984 */ /* 0x000fe20000000800 */
[----:B------:R4:W-:Y:S01]  /*28b0*/  @!P0 LDGSTS.E.BYPASS.LTC128B.128 [R31+0x3000], desc[UR32][R20.64] ;  /* 0x03000000141f8fae */ /* 0x0009e2000b981a20 */
[----:B------:R-:W5:Y:S01]  /*28c0*/  @!P4 LDC.64 R34, c[0x0][0x390] ;  /* 0x0000e400ff22cb82 */ /* 0x000f620000000a00 */
[----:B------:R-:W-:Y:S01]  /*28d0*/  IADD3.X R3, PT, PT, R26, UR51, R11, P1, !PT ;  /* 0x000000331a037c10 */ /* 0x000fe20008ffe40b */
[----:B------:R-:W-:Y:S01]  /*28e0*/  @!P3 IMAD R10, R24, UR17, R10 ;  /* 0x00000011180abc24 */ /* 0x000fe2000f8e020a */
[----:B------:R-:W-:Y:S01]  /*28f0*/  ISETP.GE.AND P1, PT, R27, UR38, PT ;  /* 0x000000261b007c0c */ /* 0x000fe2000bf26270 */
[----:B------:R-:W-:Y:S01]  /*2900*/  STL [R1+0x54], R40 ;  /* 0x0000542801007387 */ /* 0x000fe20000100800 */
[----:B------:R-:W-:Y:S01]  /*2910*/  IMAD.WIDE.U32 R2, R18, UR10, R2 ;  /* 0x0000000a12027c25 */ /* 0x000fe2000f8e0002 */
[----:B-1----:R-:W-:Y:S02]  /*2920*/  LOP3.LUT R5, R40, 0x40, RZ, 0xfc, !PT ;  /* 0x0000004028057812 */ /* 0x002fe400078efcff */
[----:B------:R-:W1:Y:S01]  /*2930*/  @!P2 LDC.64 R26, c[0x0][0x388] ;  /* 0x0000e200ff1aab82 */ /* 0x000e620000000a00 */
[----:B--2---:R-:W-:Y:S01]  /*2940*/  IMAD R4, R23, UR8, RZ ;  /* 0x0000000817047c24 */ /* 0x004fe2000f8e02ff */
[----:B------:R-:W-:Y:S01]  /*2950*/  ISETP.GE.AND P5, PT, R5, UR49, PT ;  /* 0x0000003105007c0c */ /* 0x000fe2000bfa6270 */
[----:B------:R-:W-:-:S02]  /*2960*/  IMAD.IADD R3, R3, 0x1, R9 ;  /* 0x0000000103037824 */ /* 0x000fc400078e0209 */
[C---:B------:R-:W-:Y:S01]  /*2970*/  IMAD R11, R18.reuse, UR9, R4 ;  /* 0x00000009120b7c24 */ /* 0x040fe2000f8e0204 */
[----:B------:R-:W2:Y:S01]  /*2980*/  LDCU UR9, c[0x0][0x50c] ;  /* 0x0000a180ff0977ac */ /* 0x000ea20008000800 */
[----:B------:R-:W-:Y:S01]  /*2990*/  IMAD.WIDE.U32 R4, R18, UR8, R6 ;  /* 0x0000000812047c25 */ /* 0x000fe2000f8e0006 */
[----:B------:R-:W2:Y:S01]  /*29a0*/  @!P1 LDC.64 R32, c[0x0][0x388] ;  /* 0x0000e200ff209b82 */ /* 0x000ea20000000a00 */
[----:B------:R-:W1:Y:S02]  /*29b0*/  LDCU UR8, c[0x0][0x45c] ;  /* 0x00008b80ff0877ac */ /* 0x000e640008000800 */
[--C-:B------:R-:W-:Y:S02]  /*29c0*/  @!P4 IMAD.MOV.U32 R6, RZ, RZ, R2.reuse ;  /* 0x000000ffff06c224 */ /* 0x100fe400078e0002 */
[--C-:B------:R-:W-:Y:S02]  /*29d0*/  @!P4 IMAD.MOV.U32 R7, RZ, RZ, R3.reuse ;  /* 0x000000ffff07c224 */ /* 0x100fe400078e0003 */
[----:B------:R-:W-:Y:S01]  /*29e0*/  @!P2 IMAD.MOV.U32 R8, RZ, RZ, R2 ;  /* 0x000000ffff08a224 */ /* 0x000fe200078e0002 */
[----:B------:R-:W5:Y:S01]  /*29f0*/  @!P4 LDC.64 R18, c[0x0][0x388] ;  /* 0x0000e200ff12cb82 */ /* 0x000f620000000a00 */
[----:B------:R-:W-:-:S02]  /*2a00*/  @!P2 IMAD.MOV.U32 R9, RZ, RZ, R3 ;  /* 0x000000ffff09a224 */ /* 0x000fc400078e0003 */
[--C-:B---3--:R-:W-:Y:S02]  /*2a10*/  @!P1 IMAD.MOV.U32 R16, RZ, RZ, R2.reuse ;  /* 0x000000ffff109224 */ /* 0x108fe400078e0002 */
[--C-:B------:R-:W-:Y:S02]  /*2a20*/  @!P1 IMAD.MOV.U32 R17, RZ, RZ, R3.reuse ;  /* 0x000000ffff119224 */ /* 0x100fe400078e0003 */
[----:B------:R-:W-:-:S04]  /*2a30*/  @!P3 IMAD.WIDE.U32 R2, R24, UR16, R2 ;  /* 0x000000101802bc25 */ /* 0x000fc8000f8e0002 */
[----:B------:R-:W-:Y:S01]  /*2a40*/  @!P3 IMAD.IADD R3, R3, 0x1, R10 ;  /* 0x000000010303b824 */ /* 0x000fe200078e020a */
[----:B----4-:R-:W-:Y:S01]  /*2a50*/  @!P3 LEA R20, P0, R2, R14, 0x1 ;  /* 0x0000000e0214b211 */ /* 0x010fe200078008ff */
[----:B------:R-:W-:-:S03]  /*2a60*/  @!P4 IMAD.WIDE.U32 R6, R38, UR16, R6 ;  /* 0x000000102606cc25 */ /* 0x000fc6000f8e0006 */
[----:B------:R-:W-:Y:S01]  /*2a70*/  @!P3 LEA.HI.X R21, R2, R15, R3, 0x1, P0 ;  /* 0x0000000f0215b211 */ /* 0x000fe200000f0c03 */
[----:B------:R-:W-:Y:S02]  /*2a80*/  @!P2 IMAD R3, R30, UR16, RZ ;  /* 0x000000101e03ac24 */ /* 0x000fe4000f8e02ff */
[----:B------:R-:W-:Y:S02]  /*2a90*/  @!P3 IMAD R2, R29, UR14, RZ ;  /* 0x0000000e1d02bc24 */ /* 0x000fe4000f8e02ff */
[C---:B------:R-:W-:Y:S02]  /*2aa0*/  @!P2 IMAD R15, R25.reuse, UR17, R3 ;  /* 0x00000011190fac24 */ /* 0x040fe4000f8e0203 */
[----:B------:R-:W-:Y:S02]  /*2ab0*/  @!P3 IMAD R36, R24, UR15, R2 ;  /* 0x0000000f1824bc24 */ /* 0x000fe4000f8e0202 */
[----:B------:R-:W-:Y:S01]  /*2ac0*/  @!P2 IMAD.WIDE.U32 R2, R25, UR16, R8 ;  /* 0x000000101902ac25 */ /* 0x000fe2000f8e0008 */
[----:B-----5:R-:W-:-:S03]  /*2ad0*/  @!P4 LEA R8, P0, R6, R18, 0x1 ;  /* 0x000000120608c211 */ /* 0x020fc600078008ff */
[----:B------:R-:W-:Y:S02]  /*2ae0*/  @!P4 IMAD R7, R38, UR17, R7 ;  /* 0x000000112607cc24 */ /* 0x000fe4000f8e0207 */
[----:B------:R-:W-:Y:S02]  /*2af0*/  @!P2 IMAD R14, R30, UR14, RZ ;  /* 0x0000000e1e0eac24 */ /* 0x000fe4000f8e02ff */
[----:B------:R-:W-:Y:S01]  /*2b00*/  IMAD.IADD R5, R5, 0x1, R11 ;  /* 0x0000000105057824 */ /* 0x000fe200078e020b */
[----:B------:R-:W-:Y:S01]  /*2b10*/  @!P4 LEA.HI.X R9, R6, R19, R7, 0x1, P0 ;  /* 0x000000130609c211 */ /* 0x000fe200000f0c07 */
[----:B------:R-:W-:Y:S01]  /*2b20*/  @!P2 IMAD.IADD R3, R3, 0x1, R15 ;  /* 0x000000010303a824 */ /* 0x000fe200078e020f */
[----:B------:R-:W3:Y:S01]  /*2b30*/  @!P3 LDC.64 R30, c[0x0][0x390] ;  /* 0x0000e400ff1ebb82 */ /* 0x000ee20000000a00 */
[C---:B-1----:R-:W-:Y:S01]  /*2b40*/  @!P2 LEA R18, P0, R2.reuse, R26, 0x1 ;  /* 0x0000001a0212a211 */ /* 0x042fe200078008ff */
[--C-:B------:R-:W-:Y:S01]  /*2b50*/  @!P3 IMAD.MOV.U32 R12, RZ, RZ, R4.reuse ;  /* 0x000000ffff0cb224 */ /* 0x100fe200078e0004 */
[----:B------:R3:W-:Y:S01]  /*2b60*/  @!P4 LDGSTS.E.BYPASS.LTC128B.128 [R0+0xc000], desc[UR32][R8.64] ;  /* 0x0c0000000800cfae */ /* 0x0007e2000b981a20 */
[----:B------:R-:W-:Y:S01]  /*2b70*/  @!P3 IMAD.MOV.U32 R13, RZ, RZ, R5 ;  /* 0x000000ffff0db224 */ /* 0x000fe200078e0005 */
[----:B------:R-:W-:Y:S01]  /*2b80*/  @!P2 LEA.HI.X R19, R2, R27, R3, 0x1, P0 ;  /* 0x0000001b0213a211 */ /* 0x000fe200000f0c03 */
[--C-:B------:R-:W-:Y:S01]  /*2b90*/  @!P1 IMAD.MOV.U32 R22, RZ, RZ, R4.reuse ;  /* 0x000000ffff169224 */ /* 0x100fe200078e0004 */
[----:B------:R-:W-:Y:S01]  /*2ba0*/  @P4 STS.128 [R0+0xc000], RZ ;  /* 0x00c000ff00004388 */ /* 0x000fe20000000c00 */
[----:B------:R-:W-:Y:S01]  /*2bb0*/  @!P1 IMAD.MOV.U32 R23, RZ, RZ, R5 ;  /* 0x000000ffff179224 */ /* 0x000fe200078e0005 */
[----:B------:R-:W1:Y:S01]  /*2bc0*/  @!P2 LDC.64 R26, c[0x0][0x390] ;  /* 0x0000e400ff1aab82 */ /* 0x000e620000000a00 */
[----:B------:R-:W-:Y:S01]  /*2bd0*/  @!P1 IMAD R6, R37, UR14, RZ ;  /* 0x0000000e25069c24 */ /* 0x000fe2000f8e02ff */
[----:B------:R-:W-:Y:S01]  /*2be0*/  @P3 STS.128 [R0+0xd000], RZ ;  /* 0x00d000ff00003388 */ /* 0x000fe20000000c00 */
[----:B------:R-:W-:-:S02]  /*2bf0*/  @!P2 IMAD.MOV.U32 R10, RZ, RZ, R4 ;  /* 0x000000ffff0aa224 */ /* 0x000fc400078e0004 */
[----:B------:R-:W-:Y:S01]  /*2c00*/  @!P2 IMAD.MOV.U32 R11, RZ, RZ, R5 ;  /* 0x000000ffff0ba224 */ /* 0x000fe200078e0005 */
[----:B------:R-:W-:Y:S01]  /*2c10*/  @!PT LDS RZ, [RZ] ;  /* 0x00000000fffff984 */ /* 0x000fe20000000800 */
[----:B------:R-:W-:Y:S01]  /*2c20*/  @!PT LDS RZ, [RZ] ;  /* 0x00000000fffff984 */ /* 0x000fe20000000800 */
[----:B------:R-:W-:Y:S01]  /*2c30*/  @!PT LDS RZ, [RZ] ;  /* 0x00000000fffff984 */ /* 0x000fe20000000800 */
[----:B------:R-:W-:Y:S01]  /*2c40*/  @!P3 LDGSTS.E.BYPASS.LTC128B.128 [R0+0xd000], desc[UR32][R20.64] ;  /* 0x0d0000001400bfae */ /* 0x000fe2000b981a20 */
[----:B------:R-:W-:Y:S02]  /*2c50*/  @!P1 IMAD R2, R37, UR16, RZ ;  /* 0x0000001025029c24 */ /* 0x000fe4000f8e02ff */
[----:B------:R-:W-:Y:S01]  /*2c60*/  @!P3 IMAD.WIDE.U32 R12, R24, UR14, R12 ;  /* 0x0000000e180cbc25 */ /* 0x000fe2000f8e000c */
[----:B------:R-:W-:Y:S03]  /*2c70*/  @P2 STS.128 [R0+0xe000], RZ ;  /* 0x00e000ff00002388 */ /* 0x000fe60000000c00 */
[----:B------:R-:W-:Y:S01]  /*2c80*/  @!P4 IMAD.WIDE.U32 R4, R38, UR14, R4 ;  /* 0x0000000e2604cc25 */ /* 0x000fe2000f8e0004 */
[----:B------:R-:W-:Y:S01]  /*2c90*/  @!PT LDS RZ, [RZ] ;  /* 0x00000000fffff984 */ /* 0x000fe20000000800 */
[----:B------:R-:W-:Y:S01]  /*2ca0*/  @!PT LDS RZ, [RZ] ;  /* 0x00000000fffff984 */ /* 0x000fe20000000800 */
[----:B------:R-:W-:Y:S01]  /*2cb0*/  @!PT LDS RZ, [RZ] ;  /* 0x00000000fffff984 */ /* 0x000fe20000000800 */
[----:B------:R-:W-:Y:S03]  /*2cc0*/  @!P2 LDGSTS.E.BYPASS.LTC128B.128 [R0+0xe000], desc[UR32][R18.64] ;  /* 0x0e0000001200afae */ /* 0x000fe6000b981a20 */
[----:B------:R-:W-:Y:S01]  /*2cd0*/  @!P1 IMAD R24, R28, UR15, R6 ;  /* 0x0000000f1c189c24 */ /* 0x000fe2000f8e0206 */
[----:B------:R-:W-:Y:S01]  /*2ce0*/  @P1 STS.128 [R0+0xf000], RZ ;  /* 0x00f000ff00001388 */ /* 0x000fe20000000c00 */
[----:B------:R-:W-:-:S02]  /*2cf0*/  @!P2 IMAD R29, R25, UR15, R14 ;  /* 0x0000000f191dac24 */ /* 0x000fc4000f8e020e */
[C---:B------:R-:W-:Y:S02]  /*2d00*/  @!P1 IMAD.WIDE.U32 R6, R28.reuse, UR14, R22 ;  /* 0x0000000e1c069c25 */ /* 0x040fe4000f8e0016 */
[----:B------:R-:W4:Y:S02]  /*2d10*/  @!P1 LDC.64 R22, c[0x0][0x390] ;  /* 0x0000e400ff169b82 */ /* 0x000f240000000a00 */
[C---:B------:R-:W-:Y:S01]  /*2d20*/  @!P1 IMAD R14, R28.reuse, UR17, R2 ;  /* 0x000000111c0e9c24 */ /* 0x040fe2000f8e0202 */
[----:B------:R-:W5:Y:S01]  /*2d30*/  LDCU UR17, c[0x0][0x590] ;  /* 0x0000b200ff1177ac */ /* 0x000f620008000800 */
[----:B------:R-:W-:Y:S01]  /*2d40*/  @!P1 IMAD.WIDE.U32 R2, R28, UR16, R16 ;  /* 0x000000101c029c25 */ /* 0x000fe2000f8e0010 */
[----:B------:R-:W-:Y:S01]  /*2d50*/  @!P4 LEA R16, P0, R4, R34, 0x1 ;  /* 0x000000220410c211 */ /* 0x000fe200078008ff */
[----:B------:R-:W5:Y:S02]  /*2d60*/  LDCU UR16, c[0x0][0x594] ;  /* 0x0000b280ff1077ac */ /* 0x000f640008000800 */
[----:B------:R-:W-:-:S02]  /*2d70*/  @!P4 IMAD R5, R38, UR15, R5 ;  /* 0x0000000f2605cc24 */ /* 0x000fc4000f8e0205 */
[----:B------:R-:W-:Y:S02]  /*2d80*/  @!P1 IMAD.IADD R3, R3, 0x1, R14 ;  /* 0x0000000103039824 */ /* 0x000fe400078e020e */
[----:B------:R-:W-:Y:S01]  /*2d90*/  @!P2 IMAD.WIDE.U32 R10, R25, UR14, R10 ;  /* 0x0000000e190aac25 */ /* 0x000fe2000f8e000a */
[----:B------:R-:W-:Y:S01]  /*2da0*/  @!P4 LEA.HI.X R17, R4, R35, R5, 0x1, P0 ;  /* 0x000000230411c211 */ /* 0x000fe200000f0c05 */
[----:B------:R-:W5:Y:S01]  /*2db0*/  LDCU UR14, c[0x0][0x3b0] ;  /* 0x00007600ff0e77ac */ /* 0x000f620008000800 */
[----:B--2---:R-:W-:-:S04]  /*2dc0*/  @!P1 LEA R14, P0, R2, R32, 0x1 ;  /* 0x00000020020e9211 */ /* 0x004fc800078008ff */
[----:B------:R-:W-:Y:S01]  /*2dd0*/  @!P1 LEA.HI.X R15, R2, R33, R3, 0x1, P0 ;  /* 0x00000021020f9211 */ /* 0x000fe200000f0c03 */
[----:B------:R-:W-:Y:S01]  /*2de0*/  @!P3 IMAD.IADD R2, R13, 0x1, R36 ;  /* 0x000000010d02b824 */ /* 0x000fe200078e0224 */
[C---:B---3--:R-:W-:Y:S01]  /*2df0*/  @!P3 LEA R8, P0, R12.reuse, R30, 0x1 ;  /* 0x0000001e0c08b211 */ /* 0x048fe200078008ff */
[----:B------:R-:W-:Y:S02]  /*2e00*/  @!P1 IMAD.IADD R3, R7, 0x1, R24 ;  /* 0x0000000107039824 */ /* 0x000fe400078e0218 */
[----:B------:R-:W-:Y:S01]  /*2e10*/  @!PT LDS RZ, [RZ] ;  /* 0x00000000fffff984 */ /* 0x000fe20000000800 */
[----:B------:R-:W-:Y:S01]  /*2e20*/  @!PT LDS RZ, [RZ] ;  /* 0x00000000fffff984 */ /* 0x000fe20000000800 */
[----:B------:R-:W-:Y:S01]  /*2e30*/  @!PT LDS RZ, [RZ] ;  /* 0x00000000fffff984 */ /* 0x000fe20000000800 */
[----:B------:R-:W-:Y:S01]  /*2e40*/  @!P1 LDGSTS.E.BYPASS.LTC128B.128 [R0+0xf000], desc[UR32][R14.64] ;  /* 0x0f0000000e009fae */ /* 0x000fe2000b981a20 */
[----:B------:R-:W-:Y:S01]  /*2e50*/  @!P3 LEA.HI.X R9, R12, R31, R2, 0x1, P0 ;  /* 0x0000001f0c09b211 */ /* 0x000fe200000f0c02 */
[----:B------:R-:W-:Y:S01]  /*2e60*/  @!P2 IMAD.IADD R2, R11, 0x1, R29 ;  /* 0x000000010b02a824 */ /* 0x000fe200078e021d */
[C---:B-1----:R-:W-:Y:S01]  /*2e70*/  @!P2 LEA R4, P0, R10.reuse, R26, 0x1 ;  /* 0x0000001a0a04a211 */ /* 0x042fe200078008ff */
[----:B------:R-:W-:Y:S03]  /*2e80*/  @!P4 LDGSTS.E.BYPASS.LTC128B.128 [R0+0x10000], desc[UR32][R16.64] ;  /* 0x100000001000cfae */ /* 0x000fe6000b981a20 */
[----:B------:R-:W-:Y:S01]  /*2e90*/  @!P2 LEA.HI.X R5, R10, R27, R2, 0x1, P0 ;  /* 0x0000001b0a05a211 */ /* 0x000fe200000f0c02 */
[----:B------:R-:W-:Y:S01]  /*2ea0*/  VIADD R10, R40, 0x48 ;  /* 0x00000048280a7836 */ /* 0x000fe20000000000 */
[C---:B----4-:R-:W-:Y:S01]  /*2eb0*/  @!P1 LEA R2, P0, R6.reuse, R22, 0x1 ;  /* 0x0000001606029211 */ /* 0x050fe200078008ff */
[----:B------:R-:W-:Y:S03]  /*2ec0*/  @P4 STS.128 [R0+0x10000], RZ ;  /* 0x010000ff00004388 */ /* 0x000fe60000000c00 */
[----:B------:R-:W-:Y:S01]  /*2ed0*/  @!P1 LEA.HI.X R3, R6, R23, R3, 0x1, P0 ;  /* 0x0000001706039211 */ /* 0x000fe200000f0c03 */
[----:B------:R-:W-:Y:S01]  /*2ee0*/  @P3 STS.128 [R0+0x11000], RZ ;  /* 0x011000ff00003388 */ /* 0x000fe20000000c00 */
[----:B------:R-:W-:-:S03]  /*2ef0*/  ISETP.GE.AND P0, PT, R40, UR49, PT ;  /* 0x0000003128007c0c */ /* 0x000fc6000bf06270 */
        /* <DEDUP_REMOVED lines=14> */
[----:B------:R2:W-:Y:S01]  /*2fe0*/  @!P1 LDGSTS.E.BYPASS.LTC128B.128 [R0+0x13000], desc[UR32][R2.64] ;  /* 0x1300000002009fae */ /* 0x0005e2000b981a20 */
[----:B-1----:R-:W-:Y:S01]  /*2ff0*/  IMAD.MOV.U32 R4, RZ, RZ, 0x4 ;  /* 0x00000004ff047424 */ /* 0x002fe200078e00ff */
[----:B--2---:R-:W-:-:S03]  /*3000*/  LOP3.LUT R0, R180, 0x1c0, RZ, 0xc0, !PT ;  /* 0x000001c0b4007812 */ /* 0x004fc600078ec0ff */
[----:B------:R-:W-:Y:S01]  /*3010*/  IMAD.WIDE.U32 R2, R40, R4, UR52 ;  /* 0x0000003428027e25 */ /* 0x000fe2000f8e0004 */
[C---:B------:R-:W-:Y:S01]  /*3020*/  R2P PR, R191.reuse, 0x6 ;  /* 0x00000006bf007804 */ /* 0x040fe20000000000 */
[----:B------:R-:W0:Y:S04]  /*3030*/  LDGDEPBAR ;  /* 0x00000000000079af */ /* 0x000e280000000000 */
[----:B------:R-:W2:Y:S04]  /*3040*/  @!P0 LDG.E R44, desc[UR32][R2.64] ;  /* 0x00000020022c8981 */ /* 0x000ea8000c1e1900 */
[----:B------:R-:W3:Y:S04]  /*3050*/  @!P6 LDG.E R43, desc[UR32][R2.64+0x20] ;  /* 0x00002020022be981 */ /* 0x000ee8000c1e1900 */
[----:B------:R-:W4:Y:S04]  /*3060*/  @!P5 LDG.E R42, desc[UR32][R2.64+0x100] ;  /* 0x00010020022ad981 */ /* 0x000f28000c1e1900 */
[----:B------:R1:W4:Y:S01]  /*3070*/  @!P3 LDG.E R41, desc[UR32][R2.64+0x120] ;  /* 0x000120200229b981 */ /* 0x000322000c1e1900 */
[----:B------:R-:W-:Y:S01]  /*3080*/  LOP3.LUT R0, R0, 0x38, R39, 0xf8, !PT ;  /* 0x0000003800007812 */ /* 0x000fe200078ef827 */
[----:B------:R-:W-:Y:S01]  /*3090*/  IMAD.SHL.U32 R6, R191, 0x20, RZ ;  /* 0x00000020bf067824 */ /* 0x000fe200078e00ff */
[----:B------:R-:W-:Y:S01]  /*30a0*/  LOP3.LUT R4, R180, 0x200, RZ, 0xc0, !PT ;  /* 0x00000200b4047812 */ /* 0x000fe200078ec0ff */
[----:B------:R-:W-:Y:S01]  /*30b0*/  IMAD.MOV.U32 R8, RZ, RZ, 0x20 ;  /* 0x00000020ff087424 */ /* 0x000fe200078e00ff */
[----:B------:R-:W-:Y:S01]  /*30c0*/  LOP3.LUT R5, R0, 0x8, R191, 0x78, !PT ;  /* 0x0000000800057812 */ /* 0x000fe200078e78bf */
[----:B-----5:R-:W-:Y:S01]  /*30d0*/  USHF.L.U32 UR10, UR14, 0x7, URZ ;  /* 0x000000070e0a7899 */ /* 0x020fe200080006ff */
[--C-:B------:R-:W-:Y:S01]  /*30e0*/  LOP3.LUT R4, R4, 0xc00, R6.reuse, 0xf8, !PT ;  /* 0x00000c0004047812 */ /* 0x100fe200078ef806 */
[----:B------:R-:W-:Y:S01]  /*30f0*/  USHF.L.U64.HI UR11, UR14, 0x6, UR11 ;  /* 0x000000060e0b7899 */ /* 0x000fe2000801020b */
[----:B------:R-:W-:Y:S01]  /*3100*/  LOP3.LUT R5, R5, 0x7200, R6, 0xf8, !PT ;  /* 0x0000720005057812 */ /* 0x000fe200078ef806 */
[----:B------:R-:W-:Y:S01]  /*3110*/  IMAD.MOV.U32 R6, RZ, RZ, 0x10 ;  /* 0x00000010ff067424 */ /* 0x000fe200078e00ff */
[----:B------:R-:W-:Y:S01]  /*3120*/  SEL R188, R188, 0xffffffc0, !P2 ;  /* 0xffffffc0bcbc7807 */ /* 0x000fe20005000000 */
[----:B------:R-:W-:Y:S01]  /*3130*/  USHF.L.U32 UR15, UR17, 0x7, URZ ;  /* 0x00000007110f7899 */ /* 0x000fe200080006ff */
[----:B------:R-:W-:Y:S01]  /*3140*/  LEA R149, R5, UR24, 0x1 ;  /* 0x0000001805957c11 */ /* 0x000fe2000f8e08ff */
[----:B------:R-:W-:Y:S01]  /*3150*/  USHF.L.U64.HI UR16, UR17, 0x6, UR16 ;  /* 0x0000000611107899 */ /* 0x000fe20008010210 */
[----:B------:R-:W-:Y:S01]  /*3160*/  SEL R172, R172, 0xffffffe0, !P1 ;  /* 0xffffffe0acac7807 */ /* 0x000fe20004800000 */
[----:B------:R-:W-:-:S02]  /*3170*/  USHF.L.U32 UR14, UR14, 0x6, URZ ;  /* 0x000000060e0e7899 */ /* 0x000fc400080006ff */
[--C-:B------:R-:W-:Y:S01]  /*3180*/  IMAD.IADD R183, R188, 0x1, R149.reuse ;  /* 0x00000001bcb77824 */ /* 0x100fe200078e0295 */
[----:B------:R-:W-:Y:S01]  /*3190*/  USHF.L.U32 UR17, UR17, 0x6, URZ ;  /* 0x0000000611117899 */ /* 0x000fe200080006ff */
[C---:B------:R-:W-:Y:S02]  /*31a0*/  IMAD.IADD R152, R172.reuse, 0x1, R149 ;  /* 0x00000001ac987824 */ /* 0x040fe400078e0295 */
[----:B------:R-:W-:Y:S01]  /*31b0*/  IMAD.IADD R184, R172, 0x1, R183 ;  /* 0x00000001acb87824 */ /* 0x000fe200078e02b7 */
[--C-:B-1----:R-:W-:Y:S02]  /*31c0*/  SHF.R.U32.HI R2, RZ, 0x4, R191.reuse ;  /* 0x00000004ff027819 */ /* 0x102fe400000116bf */
[----:B------:R-:W-:Y:S02]  /*31d0*/  LOP3.LUT R3, R0, 0x8, R182, 0x78, !PT ;  /* 0x0000000800037812 */ /* 0x000fe400078e78b6 */
[----:B------:R-:W-:Y:S02]  /*31e0*/  LOP3.LUT R2, R2, 0x8, RZ, 0xc0, !PT ;  /* 0x0000000802027812 */ /* 0x000fe400078ec0ff */
[----:B------:R-:W-:Y:S01]  /*31f0*/  LOP3.LUT R4, R4, R3, RZ, 0xfc, !PT ;  /* 0x0000000304047212 */ /* 0x000fe200078efcff */
[----:B------:R-:W-:Y:S01]  /*3200*/  IMAD.U32 R3, RZ, RZ, UR42 ;  /* 0x0000002aff037e24 */ /* 0x000fe2000f8e00ff */
[----:B------:R-:W-:-:S02]  /*3210*/  LOP3.LUT R2, R2, 0x10, R191, 0xf8, !PT ;  /* 0x0000001002027812 */ /* 0x000fc400078ef8bf */
[----:B------:R-:W1:Y:S01]  /*3220*/  S2R R191, SR_TID.X ;  /* 0x0000000000bf7919 */ /* 0x000e620000002100 */
[----:B------:R-:W-:Y:S02]  /*3230*/  LEA R181, R4, UR24, 0x1 ;  /* 0x0000001804b57c11 */ /* 0x000fe4000f8e08ff */
[----:B------:R-:W-:Y:S01]  /*3240*/  LOP3.LUT R2, R2, R0, RZ, 0x3c, !PT ;  /* 0x0000000002027212 */ /* 0x000fe200078e3cff */
[----:B------:R-:W-:Y:S02]  /*3250*/  IMAD.U32 R0, RZ, RZ, UR44 ;  /* 0x0000002cff007e24 */ /* 0x000fe4000f8e00ff */
[----:B------:R-:W-:Y:S01]  /*3260*/  VIADD R181, R181, UR50 ;  /* 0x00000032b5b57c36 */ /* 0x000fe20008000000 */
[----:B------:R-:W-:Y:S02]  /*3270*/  LOP3.LUT R180, R2, 0x200, R180, 0xf8, !PT ;  /* 0x0000020002b47812 */ /* 0x000fe400078ef8b4 */
[----:B------:R-:W-:Y:S02]  /*3280*/  IADD3 R2, PT, PT, R0, UR39, R40 ;  /* 0x0000002700027c10 */ /* 0x000fe4000fffe028 */
[----:B------:R-:W-:-:S02]  /*3290*/  LEA R180, R180, UR24, 0x1 ;  /* 0x00000018b4b47c11 */ /* 0x000fc4000f8e08ff */
[----:B------:R-:W-:-:S03]  /*32a0*/  IADD3 R2, PT, PT, R2, -0x3f, -R3 ;  /* 0xffffffc102027810 */ /* 0x000fc60007ffe803 */
[----:B------:R-:W-:Y:S01]  /*32b0*/  VIADD R180, R180, UR50 ;  /* 0x00000032b4b47c36 */ /* 0x000fe20008000000 */
[C---:B-1----:R-:W-:Y:S01]  /*32c0*/  LOP3.LUT P0, R0, R191.reuse, 0x4, RZ, 0xc0, !PT ;  /* 0x00000004bf007812 */ /* 0x042fe2000780c0ff */
[C---:B------:R-:W-:Y:S01]  /*32d0*/  IMAD.SHL.U32 R7, R191.reuse, 0x2, RZ ;  /* 0x00000002bf077824 */ /* 0x040fe200078e00ff */
[C---:B------:R-:W-:Y:S01]  /*32e0*/  LOP3.LUT P4, RZ, R191.reuse, 0x8, RZ, 0xc0, !PT ;  /* 0x00000008bfff7812 */ /* 0x040fe2000788c0ff */
[C---:B------:R-:W-:Y:S01]  /*32f0*/  IMAD.SHL.U32 R192, R191.reuse, 0x40, RZ ;  /* 0x00000040bfc07824 */ /* 0x040fe200078e00ff */
[----:B------:R-:W-:Y:S01]  /*3300*/  SEL R4, R6, 0xfffffff0, !P0 ;  /* 0xfffffff006047807 */ /* 0x000fe20004000000 */
[C---:B------:R-:W-:Y:S01]  /*3310*/  IMAD.SHL.U32 R193, R191.reuse, 0x20, RZ ;  /* 0x00000020bfc17824 */ /* 0x040fe200078e00ff */
[----:B------:R-:W-:Y:S01]  /*3320*/  ISETP.NE.AND P3, PT, R0, RZ, PT ;  /* 0x000000ff0000720c */ /* 0x000fe20003f65270 */
[----:B------:R-:W-:Y:S01]  /*3330*/  IMAD.SHL.U32 R190, R191, 0x8, RZ ;  /* 0x00000008bfbe7824 */ /* 0x000fe200078e00ff */
[----:B------:R-:W-:Y:S02]  /*3340*/  LOP3.LUT R0, R7, 0xe006, R192, 0xc8, !PT ;  /* 0x0000e00607007812 */ /* 0x000fe400078ec8c0 */
[----:B------:R-:W-:-:S02]  /*3350*/  LOP3.LUT R187, R192, 0x1c0, RZ, 0xc0, !PT ;  /* 0x000001c0c0bb7812 */ /* 0x000fc400078ec0ff */
[----:B------:R-:W-:Y:S02]  /*3360*/  LOP3.LUT R0, R0, 0xc00, R193, 0xf8, !PT ;  /* 0x00000c0000007812 */ /* 0x000fe400078ef8c1 */
[----:B------:R-:W-:Y:S02]  /*3370*/  LOP3.LUT R194, R191, 0x8, RZ, 0xc0, !PT ;  /* 0x00000008bfc27812 */ /* 0x000fe400078ec0ff */
[----:B------:R-:W-:Y:S02]  /*3380*/  LOP3.LUT R3, R193, 0x7200, RZ, 0xc0, !PT ;  /* 0x00007200c1037812 */ /* 0x000fe400078ec0ff */
[----:B------:R-:W-:Y:S02]  /*3390*/  LOP3.LUT R189, R192, 0x200, RZ, 0xc0, !PT ;  /* 0x00000200c0bd7812 */ /* 0x000fe400078ec0ff */
[----:B------:R-:W-:Y:S02]  /*33a0*/  LOP3.LUT R187, R187, 0x38, R190, 0xf8, !PT ;  /* 0x00000038bbbb7812 */ /* 0x000fe400078ef8be */
[----:B------:R-:W-:-:S02]  /*33b0*/  LOP3.LUT P1, RZ, R191, 0x2, RZ, 0xc0, !PT ;  /* 0x00000002bfff7812 */ /* 0x000fc4000782c0ff */
[----:B------:R-:W-:Y:S02]  /*33c0*/  LOP3.LUT P2, R186, R191, 0x10, RZ, 0xc0, !PT ;  /* 0x00000010bfba7812 */ /* 0x000fe4000784c0ff */
[----:B------:R-:W-:Y:S02]  /*33d0*/  SEL R185, R185, 0xffffffc0, !P0 ;  /* 0xffffffc0b9b97807 */ /* 0x000fe40004000000 */
[----:B------:R-:W-:Y:S01]  /*33e0*/  LOP3.LUT R189, R189, 0xc00, R193, 0xf8, !PT ;  /* 0x00000c00bdbd7812 */ /* 0x000fe200078ef8c1 */
[----:B--2---:R-:W-:Y:S04]  /*33f0*/  STL [R1+0x7c], R44 ;  /* 0x00007c2c01007387 */ /* 0x004fe80000100800 */
[----:B---3--:R-:W-:Y:S04]  /*3400*/  STL [R1+0x78], R43 ;  /* 0x0000782b01007387 */ /* 0x008fe80000100800 */
[----:B----4-:R-:W-:Y:S04]  /*3410*/  STL [R1+0x74], R42 ;  /* 0x0000742a01007387 */ /* 0x010fe80000100800 */
[----:B------:R-:W-:Y:S04]  /*3420*/  STL [R1+0x70], R41 ;  /* 0x0000702901007387 */ /* 0x000fe80000100800 */
[----:B------:R1:W-:Y:S04]  /*3430*/  STL [R1+0x10], R2 ;  /* 0x0000100201007387 */ /* 0x0003e80000100800 */
[----:B------:R2:W-:Y:S01]  /*3440*/  STL [R1+0x5c], R4 ;  /* 0x00005c0401007387 */ /* 0x0005e20000100800 */
[----:B-1----:R-:W-:Y:S01]  /*3450*/  IMAD.SHL.U32 R2, R191, 0x10, RZ ;  /* 0x00000010bf027824 */ /* 0x002fe200078e00ff */
[----:B--2---:R-:W-:-:S04]  /*3460*/  SEL R4, R8, 0xffffffe0, !P4 ;  /* 0xffffffe008047807 */ /* 0x004fc80006000000 */
[----:B------:R-:W-:Y:S01]  /*3470*/  LOP3.LUT R2, R2, 0x1c0, RZ, 0xc0, !PT ;  /* 0x000001c002027812 */ /* 0x000fe200078ec0ff */
[----:B------:R1:W-:Y:S03]  /*3480*/  STL [R1+0x84], R4 ;  /* 0x0000840401007387 */ /* 0x0003e60000100800 */
[----:B------:R-:W-:-:S04]  /*3490*/  LOP3.LUT R2, R2, 0x38, R7, 0xf8, !PT ;  /* 0x0000003802027812 */ /* 0x000fc800078ef807 */
[----:B------:R-:W-:Y:S02]  /*34a0*/  LOP3.LUT R2, R0, R2, RZ, 0xfc, !PT ;  /* 0x0000000200027212 */ /* 0x000fe400078efcff */
[----:B------:R-:W-:Y:S02]  /*34b0*/  LOP3.LUT R0, R3, R187, R194, 0xf6, !PT ;  /* 0x000000bb03007212 */ /* 0x000fe400078ef6c2 */
[----:B-1----:R-:W-:-:S05]  /*34c0*/  SEL R4, R6, 0xfffffff0, !P3 ;  /* 0xfffffff006047807 */ /* 0x002fca0005800000 */
[----:B------:R1:W-:Y:S04]  /*34d0*/  STL [R1+0x58], R4 ;  /* 0x0000580401007387 */ /* 0x0003e80000100800 */
[----:B------:R1:W-:Y:S02]  /*34e0*/  STL [R1+0x80], R2 ;  /* 0x0000800201007387 */ /* 0x0003e40000100800 */
.L_x_1198:
[----:B------:R-:W0:Y:S01]  /*34f0*/  LDGDEPBAR ;  /* 0x00000000000079af */ /* 0x000e220000000000 */
[C---:B------:R-:W-:Y:S01]  /*3500*/  IADD3 R144, PT, PT, R181.reuse, R172, RZ ;  /* 0x000000acb5907210 */ /* 0x040fe20007ffe0ff */
[----:B------:R-:W-:Y:S01]  /*3510*/  IMAD.IADD R0, R181, 0x1, R188 ;  /* 0x00000001b5007824 */ /* 0x000fe200078e02bc */
[----:B------:R-:W-:Y:S05]  /*3520*/  USHF.L.U32 UR38, UR34, 0x7, URZ ;  /* 0x0000000722267899 */ /* 0x000fea00080006ff */
[----:B------:R-:W2:Y:S01]  /*3530*/  LDL R3, [R1+0x7c] ;  /* 0x00007c0001037983 */ /* 0x000ea20000100800 */
[----:B------:R-:W-:Y:S02]  /*3540*/  UIADD3 UR44, UPT, UPT, UR44, -0x80, URZ ;  /* 0xffffff802c2c7890 */ /* 0x000fe4000fffe0ff */
[----:B------:R-:W-:Y:S01]  /*3550*/  UIADD3 UR35, UPT, UPT, UR38, 0x80, URZ ;  /* 0x0000008026237890 */ /* 0x000fe2000fffe0ff */
[----:B-1----:R-:W3:Y:S01]  /*3560*/  LDL R2, [R1+0x78] ;  /* 0x0000780001027983 */ /* 0x002ee20000100800 */
[----:B------:R-:W-:Y:S02]  /*3570*/  UISETP.GE.AND UP0, UPT, UR44, UR47, UPT ;  /* 0x0000002f2c00728c */ /* 0x000fe4000bf06270 */
[----:B------:R-:W-:Y:S01]  /*3580*/  UIADD3 UR43, UPT, UPT, UR43, -0x1, URZ ;  /* 0xffffffff2b2b7890 */ /* 0x000fe2000fffe0ff */
[----:B------:R-:W4:Y:S01]  /*3590*/  LDL R190, [R1+0x10] ;  /* 0x0000100001be7983 */ /* 0x000f220000100800 */
        /* <DEDUP_REMOVED lines=56> */
[----:B-1----:R-:W-:Y:S05]  /*3920*/  IADD3 R0, PT, PT, R172, R0, RZ ;  /* 0x00000000ac007210 */ /* 0x002fea0007ffe0ff */
[----:B------:R-:W-:Y:S01]  /*3930*/  LDSM.16.M88.4 R172, [R183+0xd800] ;  /* 0x00d80000b7ac783b */ /* 0x000fe20000000200 */
[-C--:B------:R-:W-:Y:S08]  /*3940*/  HMMA.16816.F32 R44, R60, R50.reuse, RZ ;  /* 0x000000323c2c723c */ /* 0x080ff000000018ff */
[C---:B------:R-:W-:Y:S08]  /*3950*/  HMMA.16816.F32 R48, R64.reuse, R50, RZ ;  /* 0x000000324030723c */ /* 0x040ff000000018ff */
[-C--:B--2---:R-:W-:Y:S08]  /*3960*/  HMMA.16816.F32 R52, R64, R132.reuse, RZ ;  /* 0x000000844034723c */ /* 0x084ff000000018ff */
[C---:B------:R-:W-:Y:S02]  /*3970*/  HMMA.16816.F32 R56, R60.reuse, R132, RZ ;  /* 0x000000843c38723c */ /* 0x040fe400000018ff */
[----:B------:R-:W-:Y:S06]  /*3980*/  FSETP.NEU.FTZ.AND P4, PT, R3, -INF , PT ;  /* 0xff8000000300780b */ /* 0x000fec0003f9d000 */
[-C--:B------:R-:W-:Y:S01]  /*3990*/  HMMA.16816.F32 R60, R60, R134.reuse, RZ ;  /* 0x000000863c3c723c */ /* 0x080fe200000018ff */
[----:B---3--:R-:W-:Y:S07]  /*39a0*/  FSETP.NEU.FTZ.AND P3, PT, R2, -INF , PT ;  /* 0xff8000000200780b */ /* 0x008fee0003f7d000 */
        /* <DEDUP_REMOVED lines=8> */
[-C--:B------:R-:W-:Y:S08]  /*3a30*/  HMMA.16816.F32 R20, R136, R148.reuse, R20 ;  /* 0x000000948814723c */ /* 0x080ff00000001814 */
        /* <DEDUP_REMOVED lines=33> */
[----:B------:R-:W-:Y:S08]  /*3c50*/  HMMA.16816.F32 R64, R156, R174, R64 ;  /* 0x000000ae9c40723c */ /* 0x000ff00000001840 */
[-C--:B----4-:R-:W-:Y:S08]  /*3c60*/  HMMA.16816.F32 R4, R148, R176.reuse, R4 ;  /* 0x000000b09404723c */ /* 0x090ff00000001804 */
[C---:B------:R-:W-:Y:S08]  /*3c70*/  HMMA.16816.F32 R8, R132.reuse, R176, R8 ;  /* 0x000000b08408723c */ /* 0x040ff00000001808 */
        /* <DEDUP_REMOVED lines=10> */
[----:B------:R-:W2:Y:S01]  /*3d20*/  MUFU.TANH R92, R5 ;  /* 0x00000005005c7308 */ /* 0x000ea20000002400 */
        /* <DEDUP_REMOVED lines=12> */
[----:B---3--:R-:W3:Y:S09]  /*3df0*/  LDL R14, [R1+0x74] ;  /* 0x00007400010e7983 */ /* 0x008ef20000100800 */
[----:B------:R1:W2:Y:S10]  /*3e00*/  MUFU.TANH R206, R7 ;  /* 0x0000000700ce7308 */ /* 0x0002b40000002400 */
[----:B------:R2:W-:Y:S01]  /*3e10*/  MUFU.TANH R243, R10 ;  /* 0x0000000a00f37308 */ /* 0x0005e20000002400 */
[----:B----4-:R-:W4:Y:S09]  /*3e20*/  LDL R15, [R1+0x70] ;  /* 0x00007000010f7983 */ /* 0x010f320000100800 */
[----:B------:R2:W-:Y:S01]  /*3e30*/  MUFU.TANH R242, R11 ;  /* 0x0000000b00f27308 */ /* 0x0005e20000002400 */
[----:B-1----:R-:W1:Y:S09]  /*3e40*/  LDSM.16.M88.4 R4, [R184+0xc800] ;  /* 0x00c80000b804783b */ /* 0x002e720000000200 */
[----:B------:R1:W-:Y:S01]  /*3e50*/  MUFU.TANH R223, R12 ;  /* 0x0000000c00df7308 */ /* 0x0003e20000002400 */
[----:B--2---:R-:W-:Y:S01]  /*3e60*/  FMUL.FTZ R10, R2, 1.4426950216293334961 ;  /* 0x3fb8aa3b020a7820 */ /* 0x004fe20000410000 */
[----:B------:R-:W-:Y:S04]  /*3e70*/  IMAD.MOV.U32 R2, RZ, RZ, 0x38 ;  /* 0x00000038ff027424 */ /* 0x000fe800078e00ff */
[----:B------:R-:W-:Y:S04]  /*3e80*/  FSEL R10, R10, RZ, P3 ;  /* 0x000000ff0a0a7208 */ /* 0x000fe80001800000 */
[----:B------:R2:W2:Y:S01]  /*3e90*/  MUFU.TANH R222, R13 ;  /* 0x0000000d00de7308 */ /* 0x0004a20000002400 */
[----:B------:R-:W-:Y:S01]  /*3ea0*/  FMUL.FTZ R11, R3, 1.4426950216293334961 ;  /* 0x3fb8aa3b030b7820 */ /* 0x000fe20000410000 */
[----:B------:R-:W-:Y:S04]  /*3eb0*/  MOV R3, 0x40 ;  /* 0x0000004000037802 */ /* 0x000fe80000000f00 */
[----:B------:R-:W-:Y:S04]  /*3ec0*/  FSEL R11, R11, RZ, P4 ;  /* 0x000000ff0b0b7208 */ /* 0x000fe80002000000 */
[----:B------:R2:W-:Y:S01]  /*3ed0*/  MUFU.TANH R226, R9 ;  /* 0x0000000900e27308 */ /* 0x0005e20000002400 */
[----:B-1----:R-:W-:Y:S01]  /*3ee0*/  @!P0 VIADDMNMX R12, R190, -R2, UR39, PT ;  /* 0x00000027be0c8e46 */ /* 0x002fe2000b800902 */
[C---:B------:R-:W-:Y:S03]  /*3ef0*/  @!P0 VIADD R2, R0.reuse, 0x1 ;  /* 0x0000000100028836 */ /* 0x040fe60000000000 */
[-C--:B------:R-:W-:Y:S05]  /*3f00*/  @!P0 ISETP.GE.AND P4, PT, R0, R12.reuse, PT ;  /* 0x0000000c0000820c */ /* 0x080fea0003f86270 */
[----:B------:R-:W1:Y:S01]  /*3f10*/  MUFU.TANH R227, R8 ;  /* 0x0000000800e37308 */ /* 0x000e620000002400 */
[----:B--2---:R-:W-:Y:S02]  /*3f20*/  @!P0 VIADDMNMX R13, R190, -R3, UR39, PT ;  /* 0x00000027be0d8e46 */ /* 0x004fe4000b800903 */
[----:B------:R-:W-:Y:S02]  /*3f30*/  MOV R3, R155 ;  /* 0x0000009b00037202 */ /* 0x000fe40000000f00 */
[-C--:B------:R-:W-:Y:S05]  /*3f40*/  @!P0 ISETP.GE.AND P3, PT, R0, R13.reuse, PT ;  /* 0x0000000d0000820c */ /* 0x080fea0003f66270 */
[----:B------:R2:W4:Y:S01]  /*3f50*/  MUFU.TANH R87, R16 ;  /* 0x0000001000577308 */ /* 0x0005220000002400 */
[C---:B------:R-:W-:Y:S01]  /*3f60*/  @!P0 ISETP.GE.AND P5, PT, R2.reuse, R13, PT ;  /* 0x0000000d0200820c */ /* 0x040fe20003fa6270 */
[-C--:B------:R-:W-:Y:S03]  /*3f70*/  HMMA.16816.F32 R20, R148, R4.reuse, R20 ;  /* 0x000000049414723c */ /* 0x080fe60000001814 */
[----:B------:R-:W-:Y:S02]  /*3f80*/  @!P0 FSEL R3, R155, -INF , !P3 ;  /* 0xff8000009b038808 */ /* 0x000fe40005800000 */
[----:B------:R-:W-:Y:S03]  /*3f90*/  @!P0 ISETP.GE.AND P3, PT, R2, R12, PT ;  /* 0x0000000c0200820c */ /* 0x000fe60003f66270 */
[----:B------:R-:W-:Y:S01]  /*3fa0*/  MUFU.TANH R86, R17 ;  /* 0x0000001100567308 */ /* 0x000fe20000002400 */
[C---:B------:R-:W-:Y:S04]  /*3fb0*/  HMMA.16816.F32 R24, R132.reuse, R4, R24 ;  /* 0x000000048418723c */ /* 0x040fe80000001818 */
[----:B------:R-:W-:Y:S01]  /*3fc0*/  IMAD.MOV.U32 R4, RZ, RZ, R92 ;  /* 0x000000ffff047224 */ /* 0x000fe200078e005c */
[----:B------:R-:W-:Y:S04]  /*3fd0*/  @!P0 FSEL R4, R92, -INF , !P5 ;  /* 0xff8000005c048808 */ /* 0x000fe80006800000 */
[----:B------:R1:W-:Y:S01]  /*3fe0*/  MUFU.TANH R201, R18 ;  /* 0x0000001200c97308 */ /* 0x0003e20000002400 */
[--C-:B------:R-:W-:Y:S01]  /*3ff0*/  FFMA.FTZ R9, R3, UR8, -R11.reuse ;  /* 0x0000000803097c23 */ /* 0x100fe2000801080b */
[-C--:B------:R-:W-:Y:S01]  /*4000*/  HMMA.16816.F32 R28, R132, R6.reuse, R28 ;  /* 0x00000006841c723c */ /* 0x080fe2000000181c */
[----:B--2---:R-:W-:Y:S02]  /*4010*/  MOV R16, 0x8 ;  /* 0x0000000800107802 */ /* 0x004fe40000000f00 */
[----:B------:R-:W-:Y:S01]  /*4020*/  FFMA.FTZ R3, R4, UR8, -R11 ;  /* 0x0000000804037c23 */ /* 0x000fe2000801080b */
[----:B------:R-:W-:Y:S01]  /*4030*/  FMUL.FTZ R21, R21, UR9 ;  /* 0x0000000915157c20 */ /* 0x000fe20008410000 */
[----:B------:R-:W-:Y:S03]  /*4040*/  FMUL.FTZ R22, R22, UR9 ;  /* 0x0000000916167c20 */ /* 0x000fe60008410000 */
[----:B------:R2:W-:Y:S01]  /*4050*/  MUFU.EX2 R154, R9 ;  /* 0x00000009009a7308 */ /* 0x0005e20000000800 */
[----:B------:R-:W-:Y:S01]  /*4060*/  FMUL.FTZ R20, R20, UR9 ;  /* 0x0000000914147c20 */ /* 0x000fe20008410000 */
[C---:B------:R-:W-:Y:S08]  /*4070*/  HMMA.16816.F32 R32, R148.reuse, R6, R32 ;  /* 0x000000069420723c */ /* 0x040ff00000001820 */
[----:B------:R2:W-:Y:S01]  /*4080*/  MUFU.EX2 R93, R3 ;  /* 0x00000003005d7308 */ /* 0x0005e20000000800 */
[----:B------:R-:W-:Y:S01]  /*4090*/  IMAD.MOV.U32 R8, RZ, RZ, R206 ;  /* 0x000000ffff087224 */ /* 0x000fe200078e00ce */
[----:B------:R-:W-:Y:S08]  /*40a0*/  @!P0 FSEL R8, R206, -INF , !P3 ;  /* 0xff800000ce088808 */ /* 0x000ff00005800000 */
[----:B------:R-:W-:Y:S01]  /*40b0*/  MUFU.TANH R85, R20 ;  /* 0x0000001400557308 */ /* 0x000fe20000002400 */
[----:B------:R-:W-:Y:S01]  /*40c0*/  MOV R5, R207 ;  /* 0x000000cf00057202 */ /* 0x000fe20000000f00 */
[----:B------:R-:W-:Y:S01]  /*40d0*/  FMUL.FTZ R24, R24, UR9 ;  /* 0x0000000918187c20 */ /* 0x000fe20008410000 */
[----:B------:R-:W-:Y:S01]  /*40e0*/  @!P0 FSEL R5, R207, -INF , !P4 ;  /* 0xff800000cf058808 */ /* 0x000fe20006000000 */
[----:B-1----:R-:W-:Y:S01]  /*40f0*/  IMAD.MOV.U32 R18, RZ, RZ, R240 ;  /* 0x000000ffff127224 */ /* 0x002fe200078e00f0 */
[----:B------:R-:W-:Y:S01]  /*4100*/  MOV R17, R222 ;  /* 0x000000de00117202 */ /* 0x000fe20000000f00 */
[----:B------:R-:W-:Y:S01]  /*4110*/  FMUL.FTZ R25, R25, UR9 ;  /* 0x0000000919197c20 */ /* 0x000fe20008410000 */
[----:B--2---:R-:W-:Y:S03]  /*4120*/  @!P0 VIMNMX R9, PT, PT, R190, UR39, PT ;  /* 0x00000027be098c48 */ /* 0x004fe6000bfe0100 */
[----:B------:R1:W2:Y:S01]  /*4130*/  MUFU.TANH R200, R19 ;  /* 0x0000001300c87308 */ /* 0x0002a20000002400 */
[--C-:B------:R-:W-:Y:S01]  /*4140*/  FFMA.FTZ R4, R5, UR8, -R10.reuse ;  /* 0x0000000805047c23 */ /* 0x100fe2000801080a */
[----:B------:R-:W-:Y:S01]  /*4150*/  FFMA.FTZ R3, R8, UR8, -R10 ;  /* 0x0000000808037c23 */ /* 0x000fe2000801080a */
[----:B------:R-:W-:Y:S01]  /*4160*/  MOV R5, R242 ;  /* 0x000000f200057202 */ /* 0x000fe20000000f00 */
[----:B------:R-:W-:Y:S01]  /*4170*/  FMUL.FTZ R23, R23, UR9 ;  /* 0x0000000917177c20 */ /* 0x000fe20008410000 */
[----:B------:R-:W-:Y:S01]  /*4180*/  FMUL.FTZ R32, R32, UR9 ;  /* 0x0000000920207c20 */ /* 0x000fe20008410000 */
[----:B------:R-:W-:Y:S01]  /*4190*/  FMUL.FTZ R34, R34, UR9 ;  /* 0x0000000922227c20 */ /* 0x000fe20008410000 */
[----:B------:R-:W-:Y:S03]  /*41a0*/  FMUL.FTZ R35, R35, UR9 ;  /* 0x0000000923237c20 */ /* 0x000fe60008410000 */
[----:B------:R2:W-:Y:S01]  /*41b0*/  MUFU.EX2 R147, R3 ;  /* 0x0000000300937308 */ /* 0x0005e20000000800 */
[-C--:B------:R-:W-:Y:S01]  /*41c0*/  @!P0 ISETP.GE.AND P6, PT, R0, R9.reuse, PT ;  /* 0x000000090000820c */ /* 0x080fe20003fc6270 */
[----:B------:R-:W-:Y:S01]  /*41d0*/  FMUL.FTZ R33, R33, UR9 ;  /* 0x0000000921217c20 */ /* 0x000fe20008410000 */
[----:B------:R-:W-:Y:S07]  /*41e0*/  @!P0 ISETP.GE.AND P5, PT, R2, R9, PT ;  /* 0x000000090200820c */ /* 0x000fee0003fa6270 */
[----:B------:R2:W-:Y:S01]  /*41f0*/  MUFU.TANH R84, R21 ;  /* 0x0000001500547308 */ /* 0x0005e20000002400 */
[----:B------:R-:W-:Y:S01]  /*4200*/  FMUL.FTZ R26, R26, UR9 ;  /* 0x000000091a1a7c20 */ /* 0x000fe20008410000 */
[----:B------:R-:W-:Y:S01]  /*4210*/  FMUL.FTZ R27, R27, UR9 ;  /* 0x000000091b1b7c20 */ /* 0x000fe20008410000 */
[----:B------:R-:W-:Y:S01]  /*4220*/  FMUL.FTZ R28, R28, UR9 ;  /* 0x000000091c1c7c20 */ /* 0x000fe20008410000 */
[----:B------:R-:W-:Y:S01]  /*4230*/  FMUL.FTZ R29, R29, UR9 ;  /* 0x000000091d1d7c20 */ /* 0x000fe20008410000 */
[----:B------:R-:W-:Y:S01]  /*4240*/  FMUL.FTZ R30, R30, UR9 ;  /* 0x000000091e1e7c20 */ /* 0x000fe20008410000 */
[----:B-1----:R-:W-:Y:S01]  /*4250*/  MOV R19, R238 ;  /* 0x000000ee00137202 */ /* 0x002fe20000000f00 */
[----:B------:R-:W-:Y:S03]  /*4260*/  FMUL.FTZ R31, R31, UR9 ;  /* 0x000000091f1f7c20 */ /* 0x000fe60008410000 */
[----:B------:R1:W1:Y:S01]  /*4270*/  MUFU.EX2 R146, R4 ;  /* 0x0000000400927308 */ /* 0x0002620000000800 */
[----:B--2---:R-:W-:Y:S01]  /*4280*/  @!P0 VIADDMNMX R3, R190, R16, UR39, PT ;  /* 0x00000027be038e46 */ /* 0x004fe2000b800110 */
[----:B------:R-:W-:Y:S08]  /*4290*/  IMAD.MOV.U32 R16, RZ, RZ, R223 ;  /* 0x000000ffff107224 */ /* 0x000ff000078e00df */
[----:B------:R-:W-:Y:S01]  /*42a0*/  MUFU.TANH R195, R23 ;  /* 0x0000001700c37308 */ /* 0x000fe20000002400 */
[-C--:B------:R-:W-:Y:S04]  /*42b0*/  @!P0 ISETP.GE.AND P4, PT, R2, R3.reuse, PT ;  /* 0x000000030200820c */ /* 0x080fe80003f86270 */
[----:B------:R-:W-:Y:S05]  /*42c0*/  @!P0 FSEL R5, R242, -INF , !P4 ;  /* 0xff800000f2058808 */ /* 0x000fea0006000000 */
[----:B------:R-:W-:Y:S01]  /*42d0*/  MUFU.TANH R80, R32 ;  /* 0x0000002000507308 */ /* 0x000fe20000002400 */
[----:B-1----:R-:W-:Y:S01]  /*42e0*/  IMAD.MOV.U32 R4, RZ, RZ, R243 ;  /* 0x000000ffff047224 */ /* 0x002fe200078e00f3 */
[----:B------:R-:W-:Y:S04]  /*42f0*/  STL [R1+0x4], R146 ;  /* 0x0000049201007387 */ /* 0x000fe80000100800 */
[----:B------:R-:W-:Y:S04]  /*4300*/  STL [R1], R147 ;  /* 0x0000009301007387 */ /* 0x000fe80000100800 */
[----:B------:R-:W-:Y:S01]  /*4310*/  MUFU.TANH R197, R22 ;  /* 0x0000001600c57308 */ /* 0x000fe20000002400 */
[----:B------:R-:W2:Y:S09]  /*4320*/  LDL R21, [R1+0x80] ;  /* 0x0000800001157983 */ /* 0x000eb20000100800 */
        /* <DEDUP_REMOVED lines=11> */
[C---:B---3--:R-:W-:Y:S01]  /*43e0*/  FMUL.FTZ R8, R14.reuse, 1.4426950216293334961 ;  /* 0x3fb8aa3b0e087820 */ /* 0x048fe20000410000 */
[----:B------:R-:W-:Y:S01]  /*43f0*/  FSETP.NEU.FTZ.AND P3, PT, R14, -INF , PT ;  /* 0xff8000000e00780b */ /* 0x000fe20003f7d000 */
[----:B------:R-:W-:Y:S01]  /*4400*/  IMAD.MOV.U32 R14, RZ, RZ, R227 ;  /* 0x000000ffff0e7224 */ /* 0x000fe200078e00e3 */
[----:B------:R-:W-:Y:S02]  /*4410*/  @!P0 FSEL R14, R227, -INF , !P6 ;  /* 0xff800000e30e8808 */ /* 0x000fe40007000000 */
[----:B------:R-:W-:Y:S02]  /*4420*/  FSEL R8, R8, RZ, P3 ;  /* 0x000000ff08087208 */ /* 0x000fe40001800000 */
[----:B------:R-:W-:Y:S03]  /*4430*/  @!P0 ISETP.GE.AND P6, PT, R0, R3, PT ;  /* 0x000000030000820c */ /* 0x000fe60003fc6270 */
[----:B------:R-:W-:Y:S01]  /*4440*/  FFMA.FTZ R14, R14, UR8, -R8 ;  /* 0x000000080e0e7c23 */ /* 0x000fe20008010808 */
[----:B------:R-:W-:Y:S03]  /*4450*/  @!P0 FSEL R4, R243, -INF , !P6 ;  /* 0xff800000f3048808 */ /* 0x000fe60007000000 */
[----:B------:R3:W1:Y:S01]  /*4460*/  MUFU.EX2 R144, R14 ;  /* 0x0000000e00907308 */ /* 0x0006620000000800 */
[C---:B----4-:R-:W-:Y:S01]  /*4470*/  FMUL.FTZ R2, R15.reuse, 1.4426950216293334961 ;  /* 0x3fb8aa3b0f027820 */ /* 0x050fe20000410000 */
[----:B------:R-:W-:Y:S02]  /*4480*/  FSETP.NEU.FTZ.AND P3, PT, R15, -INF , PT ;  /* 0xff8000000f00780b */ /* 0x000fe40003f7d000 */
[----:B------:R-:W-:Y:S02]  /*4490*/  MOV R15, R226 ;  /* 0x000000e2000f7202 */ /* 0x000fe40000000f00 */
[----:B------:R-:W-:Y:S02]  /*44a0*/  FSEL R2, R2, RZ, P3 ;  /* 0x000000ff02027208 */ /* 0x000fe40001800000 */
[----:B------:R-:W-:Y:S03]  /*44b0*/  @!P0 FSEL R15, R226, -INF , !P5 ;  /* 0xff800000e20f8808 */ /* 0x000fe60006800000 */
[--C-:B---3--:R-:W-:Y:S01]  /*44c0*/  FFMA.FTZ R14, R4, UR8, -R2.reuse ;  /* 0x00000008040e7c23 */ /* 0x108fe20008010802 */
[----:B------:R-:W-:Y:S01]  /*44d0*/  FFMA.FTZ R4, R5, UR8, -R2 ;  /* 0x0000000805047c23 */ /* 0x000fe20008010802 */
[--C-:B------:R-:W-:Y:S01]  /*44e0*/  FFMA.FTZ R15, R15, UR8, -R8.reuse ;  /* 0x000000080f0f7c23 */ /* 0x100fe20008010808 */
[----:B-1----:R-:W-:Y:S01]  /*44f0*/  STL [R1+0x2c], R144 ;  /* 0x00002c9001007387 */ /* 0x002fe20000100800 */
[----:B------:R1:W-:Y:S10]  /*4500*/  MUFU.EX2 R142, R14 ;  /* 0x0000000e008e7308 */ /* 0x0003f40000000800 */
[----:B------:R3:W4:Y:S10]  /*4510*/  MUFU.EX2 R145, R15 ;  /* 0x0000000f00917308 */ /* 0x0007340000000800 */
[----:B------:R4:W4:Y:S01]  /*4520*/  MUFU.EX2 R143, R4 ;  /* 0x00000004008f7308 */ /* 0x0009220000000800 */
[C---:B-1----:R-:W-:Y:S01]  /*4530*/  @!P0 IADD3 R14, PT, PT, R0.reuse, 0x9, RZ ;  /* 0x00000009000e8810 */ /* 0x042fe20007ffe0ff */
[----:B---3--:R-:W-:Y:S03]  /*4540*/  @!P0 VIADD R15, R0, 0x8 ;  /* 0x00000008000f8836 */ /* 0x008fe60000000000 */
[-C--:B------:R-:W-:Y:S01]  /*4550*/  @!P0 ISETP.GE.AND P5, PT, R14, R9.reuse, PT ;  /* 0x000000090e00820c */ /* 0x080fe20003fa6270 */
[----:B----4-:R-:W-:Y:S01]  /*4560*/  STL [R1+0x28], R145 ;  /* 0x0000289101007387 */ /* 0x010fe20000100800 */
[C---:B------:R-:W-:Y:S03]  /*4570*/  @!P0 ISETP.GE.AND P3, PT, R15.reuse, R9, PT ;  /* 0x000000090f00820c */ /* 0x040fe60003f66270 */
[----:B------:R-:W1:Y:S01]  /*4580*/  LDSM.16.M88.4 R4, [R184+0xd000] ;  /* 0x00d00000b804783b */ /* 0x000e620000000200 */
[----:B------:R-:W-:Y:S02]  /*4590*/  @!P0 ISETP.GE.AND P4, PT, R15, R3, PT ;  /* 0x000000030f00820c */ /* 0x000fe40003f86270 */
[----:B------:R-:W-:Y:S02]  /*45a0*/  @!P0 FSEL R16, R223, -INF , !P3 ;  /* 0xff800000df108808 */ /* 0x000fe40005800000 */
[----:B------:R-:W-:Y:S02]  /*45b0*/  @!P0 FSEL R17, R222, -INF , !P5 ;  /* 0xff800000de118808 */ /* 0x000fe40006800000 */
[----:B------:R-:W-:Y:S01]  /*45c0*/  @!P0 FSEL R18, R240, -INF , !P4 ;  /* 0xff800000f0128808 */ /* 0x000fe20006000000 */
[--C-:B------:R-:W-:Y:S01]  /*45d0*/  FFMA.FTZ R20, R16, UR8, -R8.reuse ;  /* 0x0000000810147c23 */ /* 0x100fe20008010808 */
[----:B------:R-:W-:Y:S01]  /*45e0*/  @!P0 ISETP.GE.AND P6, PT, R15, R13, PT ;  /* 0x0000000d0f00820c */ /* 0x000fe20003fc6270 */
[----:B------:R-:W-:Y:S01]  /*45f0*/  FFMA.FTZ R16, R17, UR8, -R8 ;  /* 0x0000000811107c23 */ /* 0x000fe20008010808 */
[-C--:B------:R-:W-:Y:S01]  /*4600*/  @!P0 ISETP.GE.AND P4, PT, R15, R12.reuse, PT ;  /* 0x0000000c0f00820c */ /* 0x080fe20003f86270 */
[----:B------:R-:W-:Y:S02]  /*4610*/  IMAD.MOV.U32 R15, RZ, RZ, R87 ;  /* 0x000000ffff0f7224 */ /* 0x000fe400078e0057 */
[--C-:B------:R-:W-:Y:S01]  /*4620*/  FFMA.FTZ R17, R18, UR8, -R2.reuse ;  /* 0x0000000812117c23 */ /* 0x100fe20008010802 */
[----:B------:R-:W-:Y:S01]  /*4630*/  @!P0 FSEL R15, R87, -INF , !P6 ;  /* 0xff800000570f8808 */ /* 0x000fe20007000000 */
[----:B------:R3:W-:Y:S01]  /*4640*/  MUFU.EX2 R141, R16 ;  /* 0x00000010008d7308 */ /* 0x0007e20000000800 */
[C---:B------:R-:W-:Y:S01]  /*4650*/  @!P0 ISETP.GE.AND P3, PT, R14.reuse, R3, PT ;  /* 0x000000030e00820c */ /* 0x040fe20003f66270 */
[----:B------:R-:W-:Y:S01]  /*4660*/  STL [R1+0x44], R142 ;  /* 0x0000448e01007387 */ /* 0x000fe20000100800 */
[----:B------:R-:W-:Y:S07]  /*4670*/  @!P0 ISETP.GE.AND P5, PT, R14, R13, PT ;  /* 0x0000000d0e00820c */ /* 0x000fee0003fa6270 */
[----:B------:R4:W-:Y:S01]  /*4680*/  MUFU.EX2 R74, R17 ;  /* 0x00000011004a7308 */ /* 0x0009e20000000800 */
[----:B------:R-:W-:Y:S01]  /*4690*/  FFMA.FTZ R15, R15, UR8, -R11 ;  /* 0x000000080f0f7c23 */ /* 0x000fe2000801080b */
[----:B------:R-:W-:Y:S01]  /*46a0*/  @!P0 FSEL R19, R238, -INF , !P3 ;  /* 0xff800000ee138808 */ /* 0x000fe20005800000 */
[----:B------:R-:W-:Y:S01]  /*46b0*/  STL [R1+0x40], R143 ;  /* 0x0000408f01007387 */ /* 0x000fe20000100800 */
[----:B------:R-:W-:Y:S06]  /*46c0*/  @!P0 ISETP.GE.AND P3, PT, R14, R12, PT ;  /* 0x0000000c0e00820c */ /* 0x000fec0003f66270 */
[----:B------:R1:W-:Y:S01]  /*46d0*/  MUFU.EX2 R91, R15 ;  /* 0x0000000f005b7308 */ /* 0x0003e20000000800 */
[----:B------:R-:W-:Y:S02]  /*46e0*/  MOV R14, R200 ;  /* 0x000000c8000e7202 */ /* 0x000fe40000000f00 */
[----:B------:R-:W-:Y:S07]  /*46f0*/  @!P0 FSEL R14, R200, -INF , !P3 ;  /* 0xff800000c80e8808 */ /* 0x000fee0005800000 */
[----:B------:R-:W1:Y:S01]  /*4700*/  MUFU.EX2 R140, R20 ;  /* 0x00000014008c7308 */ /* 0x000e620000000800 */
[----:B---3--:R-:W-:Y:S01]  /*4710*/  FFMA.FTZ R16, R19, UR8, -R2 ;  /* 0x0000000813107c23 */ /* 0x008fe20008010802 */
[----:B------:R-:W-:Y:S01]  /*4720*/  MOV R19, R228 ;  /* 0x000000e400137202 */ /* 0x000fe20000000f00 */
[--C-:B------:R-:W-:Y:S01]  /*4730*/  FFMA.FTZ R14, R14, UR8, -R10.reuse ;  /* 0x000000080e0e7c23 */ /* 0x100fe2000801080a */
[----:B----4-:R-:W-:Y:S01]  /*4740*/  IMAD.MOV.U32 R17, RZ, RZ, R201 ;  /* 0x000000ffff117224 */ /* 0x010fe200078e00c9 */
[----:B------:R-:W-:Y:S05]  /*4750*/  @!P0 FSEL R17, R201, -INF , !P4 ;  /* 0xff800000c9118808 */ /* 0x000fea0006000000 */
[----:B------:R-:W3:Y:S01]  /*4760*/  MUFU.EX2 R75, R16 ;  /* 0x00000010004b7308 */ /* 0x000ee20000000800 */
[----:B-1----:R-:W-:Y:S01]  /*4770*/  FFMA.FTZ R15, R17, UR8, -R10 ;  /* 0x00000008110f7c23 */ /* 0x002fe2000801080a */
[-C--:B------:R-:W-:Y:S08]  /*4780*/  HMMA.16816.F32 R36, R148, R4.reuse, R36 ;  /* 0x000000049424723c */ /* 0x080ff00000001824 */
[----:B------:R1:W-:Y:S01]  /*4790*/  MUFU.EX2 R244, R14 ;  /* 0x0000000e00f47308 */ /* 0x0003e20000000800 */
[----:B------:R-:W-:Y:S01]  /*47a0*/  STL [R1+0x1c], R140 ;  /* 0x00001c8c01007387 */ /* 0x000fe20000100800 */
[----:B------:R-:W-:Y:S08]  /*47b0*/  MOV R17, R195 ;  /* 0x000000c300117202 */ /* 0x000ff00000000f00 */
[----:B------:R4:W-:Y:S01]  /*47c0*/  MUFU.EX2 R245, R15 ;  /* 0x0000000f00f57308 */ /* 0x0009e20000000800 */
[----:B------:R-:W-:Y:S01]  /*47d0*/  STL [R1+0x18], R141 ;  /* 0x0000188d01007387 */ /* 0x000fe20000100800 */
[C---:B------:R-:W-:Y:S03]  /*47e0*/  HMMA.16816.F32 R40, R132.reuse, R4, R40 ;  /* 0x000000048428723c */ /* 0x040fe60000001828 */
[----:B------:R-:W-:Y:S01]  /*47f0*/  STL [R1+0x3c], R74 ;  /* 0x00003c4a01007387 */ /* 0x000fe20000100800 */
[C---:B------:R-:W-:Y:S01]  /*4800*/  @!P0 VIADD R5, R0.reuse, 0x10 ;  /* 0x0000001000058836 */ /* 0x040fe20000000000 */
[----:B------:R-:W-:Y:S02]  /*4810*/  @!P0 IADD3 R4, PT, PT, R0, 0x11, RZ ;  /* 0x0000001100048810 */ /* 0x000fe40007ffe0ff */
[----:B---3--:R-:W-:Y:S01]  /*4820*/  STL [R1+0x38], R75 ;  /* 0x0000384b01007387 */ /* 0x008fe20000100800 */
[----:B------:R-:W-:Y:S01]  /*4830*/  MOV R16, R86 ;  /* 0x0000005600107202 */ /* 0x000fe20000000f00 */
[-C--:B------:R-:W-:Y:S03]  /*4840*/  HMMA.16816.F32 R44, R132, R6.reuse, R44 ;  /* 0x00000006842c723c */ /* 0x080fe6000000182c */
[----:B------:R-:W-:Y:S01]  /*4850*/  @!P0 FSEL R16, R86, -INF , !P5 ;  /* 0xff80000056108808 */ /* 0x000fe20006800000 */
[----:B-1----:R-:W-:Y:S01]  /*4860*/  IMAD.MOV.U32 R14, RZ, RZ, R85 ;  /* 0x000000ffff0e7224 */ /* 0x002fe200078e0055 */
[-C--:B------:R-:W-:Y:S01]  /*4870*/  @!P0 ISETP.GE.AND P3, PT, R5, R13.reuse, PT ;  /* 0x0000000d0500820c */ /* 0x080fe20003f66270 */
[----:B------:R-:W-:Y:S01]  /*4880*/  FMUL.FTZ R36, R36, UR9 ;  /* 0x0000000924247c20 */ /* 0x000fe20008410000 */
[----:B------:R-:W-:Y:S01]  /*4890*/  @!P0 ISETP.GE.AND P5, PT, R4, R13, PT ;  /* 0x0000000d0400820c */ /* 0x000fe20003fa6270 */
[C---:B------:R-:W-:Y:S02]  /*48a0*/  HMMA.16816.F32 R48, R148.reuse, R6, R48 ;  /* 0x000000069430723c */ /* 0x040fe40000001830 */
[----:B------:R-:W-:Y:S02]  /*48b0*/  MUFU.TANH R77, R36 ;  /* 0x00000024004d7308 */ /* 0x000fe40000002400 */
[----:B----4-:R-:W-:Y:S01]  /*48c0*/  MOV R15, R84 ;  /* 0x00000054000f7202 */ /* 0x010fe20000000f00 */
[--C-:B------:R-:W-:Y:S01]  /*48d0*/  FFMA.FTZ R16, R16, UR8, -R11.reuse ;  /* 0x0000000810107c23 */ /* 0x100fe2000801080b */
[----:B------:R-:W-:Y:S01]  /*48e0*/  @!P0 FSEL R14, R85, -INF , !P3 ;  /* 0xff800000550e8808 */ /* 0x000fe20005800000 */
[----:B------:R-:W-:Y:S01]  /*48f0*/  FMUL.FTZ R37, R37, UR9 ;  /* 0x0000000925257c20 */ /* 0x000fe20008410000 */
[----:B------:R-:W-:Y:S01]  /*4900*/  @!P0 FSEL R15, R84, -INF , !P5 ;  /* 0xff800000540f8808 */ /* 0x000fe20006800000 */
[----:B------:R-:W-:Y:S01]  /*4910*/  FMUL.FTZ R39, R39, UR9 ;  /* 0x0000000927277c20 */ /* 0x000fe20008410000 */
[-C--:B------:R-:W-:Y:S01]  /*4920*/  @!P0 ISETP.GE.AND P3, PT, R4, R12.reuse, PT ;  /* 0x0000000c0400820c */ /* 0x080fe20003f66270 */
[--C-:B------:R-:W-:Y:S01]  /*4930*/  FFMA.FTZ R18, R14, UR8, -R11.reuse ;  /* 0x000000080e127c23 */ /* 0x100fe2000801080b */
[----:B------:R1:W-:Y:S01]  /*4940*/  MUFU.EX2 R90, R16 ;  /* 0x00000010005a7308 */ /* 0x0003e20000000800 */
[----:B------:R-:W-:Y:S01]  /*4950*/  FFMA.FTZ R14, R15, UR8, -R11 ;  /* 0x000000080f0e7c23 */ /* 0x000fe2000801080b */
[----:B------:R-:W-:Y:S01]  /*4960*/  @!P0 FSEL R17, R195, -INF , !P3 ;  /* 0xff800000c3118808 */ /* 0x000fe20005800000 */
[----:B------:R-:W-:Y:S01]  /*4970*/  FMUL.FTZ R38, R38, UR9 ;  /* 0x0000000926267c20 */ /* 0x000fe20008410000 */
[C---:B------:R-:W-:Y:S06]  /*4980*/  @!P0 ISETP.GE.AND P4, PT, R5.reuse, R12, PT ;  /* 0x0000000c0500820c */ /* 0x040fec0003f86270 */
[----:B------:R3:W-:Y:S01]  /*4990*/  MUFU.EX2 R88, R14 ;  /* 0x0000000e00587308 */ /* 0x0007e20000000800 */
[-C--:B------:R-:W-:Y:S01]  /*49a0*/  @!P0 ISETP.GE.AND P6, PT, R5, R9.reuse, PT ;  /* 0x000000090500820c */ /* 0x080fe20003fc6270 */
[----:B------:R-:W-:Y:S01]  /*49b0*/  FMUL.FTZ R41, R41, UR9 ;  /* 0x0000000929297c20 */ /* 0x000fe20008410000 */
[C---:B------:R-:W-:Y:S07]  /*49c0*/  @!P0 ISETP.GE.AND P5, PT, R4.reuse, R9, PT ;  /* 0x000000090400820c */ /* 0x040fee0003fa6270 */
[----:B------:R4:W-:Y:S01]  /*49d0*/  MUFU.EX2 R89, R18 ;  /* 0x0000001200597308 */ /* 0x0009e20000000800 */
[----:B------:R-:W-:Y:S01]  /*49e0*/  @!P0 ISETP.GE.AND P3, PT, R4, R3, PT ;  /* 0x000000030400820c */ /* 0x000fe20003f66270 */
[----:B------:R-:W-:Y:S01]  /*49f0*/  FMUL.FTZ R40, R40, UR9 ;  /* 0x0000000928287c20 */ /* 0x000fe20008410000 */
[----:B------:R-:W-:Y:S07]  /*4a00*/  MOV R4, R231 ;  /* 0x000000e700047202 */ /* 0x000fee0000000f00 */
[----:B------:R-:W2:Y:S01]  /*4a10*/  MUFU.TANH R76, R37 ;  /* 0x00000025004c7308 */ /* 0x000ea20000002400 */
[----:B-1----:R-:W-:Y:S01]  /*4a20*/  IMAD.MOV.U32 R16, RZ, RZ, R197 ;  /* 0x000000ffff107224 */ /* 0x002fe200078e00c5 */
[----:B------:R-:W-:Y:S01]  /*4a30*/  @!P0 FSEL R16, R197, -INF , !P4 ;  /* 0xff800000c5108808 */ /* 0x000fe20006000000 */
[----:B------:R-:W-:Y:S01]  /*4a40*/  FMUL.FTZ R42, R42, UR9 ;  /* 0x000000092a2a7c20 */ /* 0x000fe20008410000 */
[----:B------:R-:W-:Y:S01]  /*4a50*/  @!P0 ISETP.GE.AND P4, PT, R5, R3, PT ;  /* 0x000000030500820c */ /* 0x000fe20003f86270 */
[----:B------:R-:W-:Y:S02]  /*4a60*/  IMAD.MOV.U32 R5, RZ, RZ, R214 ;  /* 0x000000ffff057224 */ /* 0x000fe400078e00d6 */
[--C-:B---3--:R-:W-:Y:S01]  /*4a70*/  FFMA.FTZ R14, R17, UR8, -R10.reuse ;  /* 0x00000008110e7c23 */ /* 0x108fe2000801080a */
[----:B------:R-:W-:Y:S01]  /*4a80*/  FFMA.FTZ R15, R16, UR8, -R10 ;  /* 0x00000008100f7c23 */ /* 0x000fe2000801080a */
[----:B------:R-:W-:Y:S01]  /*4a90*/  @!P0 FSEL R5, R214, -INF , !P6 ;  /* 0xff800000d6058808 */ /* 0x000fe20007000000 */
[----:B------:R-:W-:Y:S01]  /*4aa0*/  IMAD.MOV.U32 R16, RZ, RZ, R209 ;  /* 0x000000ffff107224 */ /* 0x000fe200078e00d1 */
[----:B------:R1:W-:Y:S01]  /*4ab0*/  MUFU.EX2 R236, R14 ;  /* 0x0000000e00ec7308 */ /* 0x0003e20000000800 */
[----:B------:R-:W-:Y:S01]  /*4ac0*/  @!P0 FSEL R4, R231, -INF , !P3 ;  /* 0xff800000e7048808 */ /* 0x000fe20005800000 */
[----:B----4-:R-:W-:Y:S02]  /*4ad0*/  IMAD.MOV.U32 R18, RZ, RZ, R229 ;  /* 0x000000ffff127224 */ /* 0x010fe400078e00e5 */
[----:B------:R-:W-:Y:S06]  /*4ae0*/  FFMA.FTZ R5, R5, UR8, -R8 ;  /* 0x0000000805057c23 */ /* 0x000fec0008010808 */
[----:B------:R3:W-:Y:S01]  /*4af0*/  MUFU.EX2 R237, R15 ;  /* 0x0000000f00ed7308 */ /* 0x0007e20000000800 */
[----:B------:R-:W-:Y:S01]  /*4b00*/  MOV R17, R208 ;  /* 0x000000d000117202 */ /* 0x000fe20000000f00 */
[----:B------:R-:W-:Y:S01]  /*4b10*/  FFMA.FTZ R4, R4, UR8, -R2 ;  /* 0x0000000804047c23 */ /* 0x000fe20008010802 */
[----:B--2---:R-:W-:Y:S07]  /*4b20*/  LEA R153, R21, UR4, 0x1 ;  /* 0x0000000415997c11 */ /* 0x004fee000f8e08ff */
[----:B------:R-:W2:Y:S01]  /*4b30*/  MUFU.EX2 R138, R5 ;  /* 0x00000005008a7308 */ /* 0x000ea20000000800 */
[----:B------:R-:W-:Y:S01]  /*4b40*/  FMUL.FTZ R45, R45, UR9 ;  /* 0x000000092d2d7c20 */ /* 0x000fe20008410000 */
[----:B------:R-:W-:Y:S01]  /*4b50*/  FMUL.FTZ R46, R46, UR9 ;  /* 0x000000092e2e7c20 */ /* 0x000fe20008410000 */
[----:B------:R-:W-:Y:S07]  /*4b60*/  FMUL.FTZ R47, R47, UR9 ;  /* 0x000000092f2f7c20 */ /* 0x000fee0008410000 */
[----:B------:R-:W-:Y:S01]  /*4b70*/  MUFU.EX2 R137, R4 ;  /* 0x0000000400897308 */ /* 0x000fe20000000800 */
[----:B------:R-:W-:Y:S01]  /*4b80*/  IADD3 R156, PT, PT, R153, 0x1c040, RZ ;  /* 0x0001c040999c7810 */ /* 0x000fe20007ffe0ff */
[----:B------:R-:W-:Y:S01]  /*4b90*/  FMUL.FTZ R49, R49, UR9 ;  /* 0x0000000931317c20 */ /* 0x000fe20008410000 */
[----:B-1----:R-:W-:Y:S07]  /*4ba0*/  MOV R14, R213 ;  /* 0x000000d5000e7202 */ /* 0x002fee0000000f00 */
[----:B------:R-:W-:Y:S01]  /*4bb0*/  MUFU.TANH R166, R39 ;  /* 0x0000002700a67308 */ /* 0x000fe20000002400 */
[----:B------:R-:W-:Y:S01]  /*4bc0*/  @!P0 FSEL R14, R213, -INF , !P5 ;  /* 0xff800000d50e8808 */ /* 0x000fe20006800000 */
[----:B---3--:R-:W-:Y:S01]  /*4bd0*/  IMAD.MOV.U32 R15, RZ, RZ, R233 ;  /* 0x000000ffff0f7224 */ /* 0x008fe200078e00e9 */
[----:B------:R-:W-:Y:S01]  /*4be0*/  @!P0 FSEL R15, R233, -INF , !P4 ;  /* 0xff800000e90f8808 */ /* 0x000fe20006000000 */
[----:B------:R-:W-:Y:S01]  /*4bf0*/  FMUL.FTZ R43, R43, UR9 ;  /* 0x000000092b2b7c20 */ /* 0x000fe20008410000 */
[----:B------:R-:W-:Y:S01]  /*4c00*/  FMUL.FTZ R44, R44, UR9 ;  /* 0x000000092c2c7c20 */ /* 0x000fe20008410000 */
[----:B------:R-:W-:Y:S01]  /*4c10*/  FFMA.FTZ R14, R14, UR8, -R8 ;  /* 0x000000080e0e7c23 */ /* 0x000fe20008010808 */
[----:B--2---:R-:W-:Y:S01]  /*4c20*/  STL [R1+0xc], R138 ;  /* 0x00000c8a01007387 */ /* 0x004fe20000100800 */
[----:B------:R-:W-:Y:S01]  /*4c30*/  FFMA.FTZ R5, R15, UR8, -R2 ;  /* 0x000000080f057c23 */ /* 0x000fe20008010802 */
[----:B------:R-:W-:Y:S01]  /*4c40*/  @!P0 VIADD R15, R0, 0x18 ;  /* 0x00000018000f8836 */ /* 0x000fe20000000000 */
[----:B------:R1:W2:Y:S01]  /*4c50*/  MUFU.EX2 R139, R14 ;  /* 0x0000000e008b7308 */ /* 0x0002a20000000800 */
[----:B------:R-:W-:Y:S01]  /*4c60*/  FMUL.FTZ R50, R50, UR9 ;  /* 0x0000000932327c20 */ /* 0x000fe20008410000 */
[----:B------:R-:W-:Y:S01]  /*4c70*/  FMUL.FTZ R48, R48, UR9 ;  /* 0x0000000930307c20 */ /* 0x000fe20008410000 */
[----:B------:R-:W-:Y:S01]  /*4c80*/  FMUL.FTZ R51, R51, UR9 ;  /* 0x0000000933337c20 */ /* 0x000fe20008410000 */
[C---:B------:R-:W-:Y:S06]  /*4c90*/  @!P0 ISETP.GE.AND P3, PT, R15.reuse, R9, PT ;  /* 0x000000090f00820c */ /* 0x040fec0003f66270 */
[----:B------:R-:W3:Y:S01]  /*4ca0*/  MUFU.EX2 R72, R5 ;  /* 0x0000000500487308 */ /* 0x000ee20000000800 */
[----:B------:R-:W-:Y:S02]  /*4cb0*/  @!P0 ISETP.GE.AND P4, PT, R15, R3, PT ;  /* 0x000000030f00820c */ /* 0x000fe40003f86270 */
[----:B------:R-:W-:Y:S07]  /*4cc0*/  @!P0 FSEL R16, R209, -INF , !P3 ;  /* 0xff800000d1108808 */ /* 0x000fee0005800000 */
[----:B------:R-:W-:Y:S01]  /*4cd0*/  MUFU.TANH R167, R38 ;  /* 0x0000002600a77308 */ /* 0x000fe20000002400 */
[----:B------:R-:W-:Y:S02]  /*4ce0*/  @!P0 FSEL R18, R229, -INF , !P4 ;  /* 0xff800000e5128808 */ /* 0x000fe40006000000 */
[C---:B------:R-:W-:Y:S01]  /*4cf0*/  @!P0 ISETP.GE.AND P6, PT, R15.reuse, R13, PT ;  /* 0x0000000d0f00820c */ /* 0x040fe20003fc6270 */
[----:B------:R-:W-:Y:S01]  /*4d00*/  FFMA.FTZ R20, R16, UR8, -R8 ;  /* 0x0000000810147c23 */ /* 0x000fe20008010808 */
[----:B-1----:R-:W-:Y:S01]  /*4d10*/  @!P0 IADD3 R14, PT, PT, R0, 0x19, RZ ;  /* 0x00000019000e8810 */ /* 0x002fe20007ffe0ff */
[----:B--2---:R-:W-:Y:S01]  /*4d20*/  STL [R1+0x8], R139 ;  /* 0x0000088b01007387 */ /* 0x004fe20000100800 */
[-C--:B------:R-:W-:Y:S01]  /*4d30*/  @!P0 ISETP.GE.AND P4, PT, R15, R12.reuse, PT ;  /* 0x0000000c0f00820c */ /* 0x080fe20003f86270 */
[----:B------:R-:W-:Y:S01]  /*4d40*/  IMAD.MOV.U32 R15, RZ, RZ, R80 ;  /* 0x000000ffff0f7224 */ /* 0x000fe200078e0050 */
[C---:B------:R-:W-:Y:S01]  /*4d50*/  @!P0 ISETP.GE.AND P5, PT, R14.reuse, R9, PT ;  /* 0x000000090e00820c */ /* 0x040fe20003fa6270 */
[----:B---3--:R-:W-:Y:S01]  /*4d60*/  STL [R1+0x34], R72 ;  /* 0x0000344801007387 */ /* 0x008fe20000100800 */
[----:B------:R-:W-:Y:S01]  /*4d70*/  @!P0 ISETP.GE.AND P3, PT, R14, R3, PT ;  /* 0x000000030e00820c */ /* 0x000fe20003f66270 */
[----:B------:R-:W-:Y:S01]  /*4d80*/  MUFU.EX2 R249, R20 ;  /* 0x0000001400f97308 */ /* 0x000fe20000000800 */
[----:B------:R-:W-:Y:S01]  /*4d90*/  @!P0 FSEL R17, R208, -INF , !P5 ;  /* 0xff800000d0118808 */ /* 0x000fe20006800000 */
[----:B------:R-:W-:Y:S01]  /*4da0*/  STL [R1+0x30], R137 ;  /* 0x0000308901007387 */ /* 0x000fe20000100800 */
[----:B------:R-:W-:Y:S07]  /*4db0*/  @!P0 FSEL R19, R228, -INF , !P3 ;  /* 0xff800000e4138808 */ /* 0x000fee0005800000 */
[----:B------:R-:W-:Y:S01]  /*4dc0*/  MUFU.TANH R202, R41 ;  /* 0x0000002900ca7308 */ /* 0x000fe20000002400 */
[----:B------:R-:W-:Y:S01]  /*4dd0*/  @!P0 ISETP.GE.AND P5, PT, R14, R13, PT ;  /* 0x0000000d0e00820c */ /* 0x000fe20003fa6270 */
[----:B------:R-:W-:Y:S01]  /*4de0*/  FFMA.FTZ R16, R17, UR8, -R8 ;  /* 0x0000000811107c23 */ /* 0x000fe20008010808 */
[----:B------:R-:W-:Y:S01]  /*4df0*/  FFMA.FTZ R17, R18, UR8, -R2 ;  /* 0x0000000812117c23 */ /* 0x000fe20008010802 */
[----:B------:R-:W1:Y:S01]  /*4e00*/  LDSM.16.M88.4 R4, [R184+0xd800] ;  /* 0x00d80000b804783b */ /* 0x000e620000000200 */
[----:B------:R-:W-:Y:S01]  /*4e10*/  @!P0 ISETP.GE.AND P3, PT, R14, R12, PT ;  /* 0x0000000c0e00820c */ /* 0x000fe20003f66270 */
[----:B------:R-:W-:Y:S01]  /*4e20*/  IMAD.MOV.U32 R14, RZ, RZ, R174 ;  /* 0x000000ffff0e7224 */ /* 0x000fe200078e00ae */
[----:B------:R-:W-:Y:S03]  /*4e30*/  @!P0 FSEL R15, R80, -INF , !P6 ;  /* 0xff800000500f8808 */ /* 0x000fe60007000000 */
[----:B------:R2:W-:Y:S01]  /*4e40*/  MUFU.EX2 R248, R16 ;  /* 0x0000001000f87308 */ /* 0x0005e20000000800 */
[----:B------:R-:W-:Y:S09]  /*4e50*/  @!P0 FSEL R14, R174, -INF , !P4 ;  /* 0xff800000ae0e8808 */ /* 0x000ff20006000000 */
[----:B------:R-:W3:Y:S01]  /*4e60*/  MUFU.EX2 R70, R17 ;  /* 0x0000001100467308 */ /* 0x000ee20000000800 */
[----:B------:R-:W-:Y:S09]  /*4e70*/  FFMA.FTZ R18, R15, UR8, -R11 ;  /* 0x000000080f127c23 */ /* 0x000ff2000801080b */
[----:B------:R-:W4:Y:S01]  /*4e80*/  MUFU.TANH R71, R49 ;  /* 0x0000003100477308 */ /* 0x000f220000002400 */
[----:B--2---:R-:W-:Y:S01]  /*4e90*/  FFMA.FTZ R16, R19, UR8, -R2 ;  /* 0x0000000813107c23 */ /* 0x004fe20008010802 */
[----:B------:R-:W-:Y:S08]  /*4ea0*/  IMAD.MOV.U32 R19, RZ, RZ, R76 ;  /* 0x000000ffff137224 */ /* 0x000ff000078e004c */
[----:B------:R2:W-:Y:S01]  /*4eb0*/  MUFU.EX2 R83, R18 ;  /* 0x0000001200537308 */ /* 0x0005e20000000800 */
[----:B---3--:R-:W-:Y:S01]  /*4ec0*/  STL [R1+0x24], R70 ;  /* 0x0000244601007387 */ /* 0x008fe20000100800 */
[----:B------:R-:W-:Y:S08]  /*4ed0*/  MOV R17, R173 ;  /* 0x000000ad00117202 */ /* 0x000ff00000000f00 */
[----:B------:R-:W3:Y:S01]  /*4ee0*/  MUFU.EX2 R136, R16 ;  /* 0x0000001000887308 */ /* 0x000ee20000000800 */
[----:B------:R-:W-:Y:S09]  /*4ef0*/  @!P0 FSEL R17, R173, -INF , !P3 ;  /* 0xff800000ad118808 */ /* 0x000ff20005800000 */
[----:B------:R-:W1:Y:S01]  /*4f00*/  MUFU.TANH R163, R50 ;  /* 0x0000003200a37308 */ /* 0x000e620000002400 */
[----:B----4-:R-:W-:Y:S01]  /*4f10*/  MOV R24, R71 ;  /* 0x0000004700187202 */ /* 0x010fe20000000f00 */
[----:B--2---:R-:W-:Y:S08]  /*4f20*/  IMAD.MOV.U32 R18, RZ, RZ, R166 ;  /* 0x000000ffff127224 */ /* 0x004ff000078e00a6 */
[----:B------:R-:W2:Y:S01]  /*4f30*/  MUFU.TANH R73, R48 ;  /* 0x0000003000497308 */ /* 0x000ea20000002400 */
[----:B---3--:R-:W-:Y:S01]  /*4f40*/  STL [R1+0x20], R136 ;  /* 0x0000208801007387 */ /* 0x008fe20000100800 */
[----:B------:R-:W-:Y:S01]  /*4f50*/  MOV R16, R78 ;  /* 0x0000004e00107202 */ /* 0x000fe20000000f00 */
[-C--:B-1----:R-:W-:Y:S02]  /*4f60*/  HMMA.16816.F32 R52, R148, R4.reuse, R52 ;  /* 0x000000049434723c */ /* 0x082fe40000001834 */
[----:B------:R-:W3:Y:S01]  /*4f70*/  LDL R32, [R1+0x5c] ;  /* 0x00005c0001207983 */ /* 0x000ee20000100800 */
[----:B------:R-:W-:Y:S04]  /*4f80*/  @!P0 FSEL R16, R78, -INF , !P5 ;  /* 0xff8000004e108808 */ /* 0x000fe80006800000 */
[----:B------:R-:W1:Y:S01]  /*4f90*/  MUFU.TANH R204, R40 ;  /* 0x0000002800cc7308 */ /* 0x000e620000002400 */
[----:B------:R-:W4:Y:S01]  /*4fa0*/  LDL R34, [R1+0x84] ;  /* 0x0000840001227983 */ /* 0x000f220000100800 */
[----:B------:R-:W-:Y:S01]  /*4fb0*/  IMAD.MOV.U32 R23, RZ, RZ, R163 ;  /* 0x000000ffff177224 */ /* 0x000fe200078e00a3 */
[C---:B------:R-:W-:Y:S04]  /*4fc0*/  HMMA.16816.F32 R56, R132.reuse, R4, R56 ;  /* 0x000000048438723c */ /* 0x040fe80000001838 */
[----:B------:R-:W-:Y:S01]  /*4fd0*/  FFMA.FTZ R15, R16, UR8, -R11 ;  /* 0x00000008100f7c23 */ /* 0x000fe2000801080b */
[--C-:B------:R-:W-:Y:S01]  /*4fe0*/  FFMA.FTZ R16, R14, UR8, -R10.reuse ;  /* 0x000000080e107c23 */ /* 0x100fe2000801080a */
[--C-:B------:R-:W-:Y:S01]  /*4ff0*/  FFMA.FTZ R14, R17, UR8, -R10.reuse ;  /* 0x00000008110e7c23 */ /* 0x100fe2000801080a */
[----:B------:R-:W-:Y:S01]  /*5000*/  MOV R17, R77 ;  /* 0x0000004d00117202 */ /* 0x000fe20000000f00 */
[-C--:B------:R-:W-:Y:S01]  /*5010*/  HMMA.16816.F32 R60, R132, R6.reuse, R60 ;  /* 0x00000006843c723c */ /* 0x080fe2000000183c */
[----:B------:R2:W-:Y:S02]  /*5020*/  MUFU.EX2 R82, R15 ;  /* 0x0000000f00527308 */ /* 0x0005e40000000800 */
[----:B------:R-:W-:Y:S02]  /*5030*/  @!P0 VIADD R4, R0, 0x29 ;  /* 0x0000002900048836 */ /* 0x000fe40000000000 */
[----:B------:R-:W-:Y:S06]  /*5040*/  FMUL.FTZ R53, R53, UR9 ;  /* 0x0000000935357c20 */ /* 0x000fec0008410000 */
[----:B------:R1:W-:Y:S01]  /*5050*/  MUFU.EX2 R224, R14 ;  /* 0x0000000e00e07308 */ /* 0x0003e20000000800 */
[----:B------:R-:W-:Y:S01]  /*5060*/  FMUL.FTZ R54, R54, UR9 ;  /* 0x0000000936367c20 */ /* 0x000fe20008410000 */
[----:B------:R-:W-:Y:S01]  /*5070*/  FMUL.FTZ R55, R55, UR9 ;  /* 0x0000000937377c20 */ /* 0x000fe20008410000 */
[----:B------:R-:W-:Y:S07]  /*5080*/  HMMA.16816.F32 R64, R148, R6, R64 ;  /* 0x000000069440723c */ /* 0x000fee0000001840 */
[----:B------:R1:W-:Y:S01]  /*5090*/  MUFU.EX2 R225, R16 ;  /* 0x0000001000e17308 */ /* 0x0003e20000000800 */
[----:B------:R-:W-:Y:S09]  /*50a0*/  @!P0 IADD3 R5, PT, PT, R0, 0x28, RZ ;  /* 0x0000002800058810 */ /* 0x000ff20007ffe0ff */
[----:B------:R-:W1:Y:S01]  /*50b0*/  MUFU.TANH R220, R42 ;  /* 0x0000002a00dc7308 */ /* 0x000e620000002400 */
[----:B------:R-:W-:Y:S01]  /*50c0*/  FMUL.FTZ R52, R52, UR9 ;  /* 0x0000000934347c20 */ /* 0x000fe20008410000 */
[----:B--2---:R-:W-:Y:S02]  /*50d0*/  @!P0 VIADD R15, R0, 0x20 ;  /* 0x00000020000f8836 */ /* 0x004fe40000000000 */
[----:B------:R-:W-:Y:S01]  /*50e0*/  FMUL.FTZ R58, R58, UR9 ;  /* 0x000000093a3a7c20 */ /* 0x000fe20008410000 */
[----:B------:R-:W-:Y:S01]  /*50f0*/  FMUL.FTZ R59, R59, UR9 ;  /* 0x000000093b3b7c20 */ /* 0x000fe20008410000 */
[----:B------:R-:W-:Y:S01]  /*5100*/  IMAD.MOV.U32 R22, RZ, RZ, R73 ;  /* 0x000000ffff167224 */ /* 0x000fe200078e0049 */
[----:B-1----:R-:W-:Y:S01]  /*5110*/  @!P0 IADD3 R14, PT, PT, R0, 0x21, RZ ;  /* 0x00000021000e8810 */ /* 0x002fe20007ffe0ff */
[----:B------:R-:W-:Y:S01]  /*5120*/  FMUL.FTZ R56, R56, UR9 ;  /* 0x0000000938387c20 */ /* 0x000fe20008410000 */
[-C--:B------:R-:W-:Y:S01]  /*5130*/  @!P0 ISETP.GE.AND P3, PT, R15, R13.reuse, PT ;  /* 0x0000000d0f00820c */ /* 0x080fe20003f66270 */
[----:B------:R-:W1:Y:S01]  /*5140*/  MUFU.TANH R179, R45 ;  /* 0x0000002d00b37308 */ /* 0x000e620000002400 */
[----:B------:R-:W-:Y:S01]  /*5150*/  @!P0 ISETP.GE.AND P4, PT, R14, R13, PT ;  /* 0x0000000d0e00820c */ /* 0x000fe20003f86270 */
[----:B------:R-:W-:Y:S01]  /*5160*/  VIADD R16, R153, 0x1c000 ;  /* 0x0001c00099107836 */ /* 0x000fe20000000000 */
[----:B------:R-:W-:Y:S01]  /*5170*/  @!P0 FSEL R17, R77, -INF , !P3 ;  /* 0xff8000004d118808 */ /* 0x000fe20005800000 */
[----:B------:R-:W-:Y:S01]  /*5180*/  FMUL.FTZ R57, R57, UR9 ;  /* 0x0000000939397c20 */ /* 0x000fe20008410000 */
[----:B------:R-:W-:Y:S01]  /*5190*/  @!P0 FSEL R19, R76, -INF , !P4 ;  /* 0xff8000004c138808 */ /* 0x000fe20006000000 */
[----:B------:R-:W-:Y:S01]  /*51a0*/  @P2 VIADD R156, R16, 0xffffffc0 ;  /* 0xffffffc0109c2836 */ /* 0x000fe20000000000 */
[-C--:B------:R-:W-:Y:S01]  /*51b0*/  @!P0 ISETP.GE.AND P4, PT, R14, R12.reuse, PT ;  /* 0x0000000c0e00820c */ /* 0x080fe20003f86270 */
[--C-:B------:R-:W-:Y:S01]  /*51c0*/  FFMA.FTZ R20, R17, UR8, -R11.reuse ;  /* 0x0000000811147c23 */ /* 0x100fe2000801080b */
[----:B------:R-:W-:Y:S01]  /*51d0*/  @!P0 ISETP.GE.AND P6, PT, R15, R12, PT ;  /* 0x0000000c0f00820c */ /* 0x000fe20003fc6270 */
[----:B------:R-:W2:Y:S01]  /*51e0*/  MUFU.TANH R212, R46 ;  /* 0x0000002e00d47308 */ /* 0x000ea20000002400 */
[----:B------:R-:W-:Y:S01]  /*51f0*/  @!P0 FSEL R18, R166, -INF , !P4 ;  /* 0xff800000a6128808 */ /* 0x000fe20006000000 */
[----:B------:R-:W-:Y:S01]  /*5200*/  FFMA.FTZ R17, R19, UR8, -R11 ;  /* 0x0000000813117c23 */ /* 0x000fe2000801080b */
[----:B------:R-:W-:Y:S01]  /*5210*/  MOV R16, R167 ;  /* 0x000000a700107202 */ /* 0x000fe20000000f00 */
[----:B------:R-:W-:Y:S01]  /*5220*/  FMUL.FTZ R60, R60, UR9 ;  /* 0x000000093c3c7c20 */ /* 0x000fe20008410000 */
[----:B------:R-:W-:Y:S01]  /*5230*/  @!P0 FSEL R16, R167, -INF , !P6 ;  /* 0xff800000a7108808 */ /* 0x000fe20007000000 */
[--C-:B------:R-:W-:Y:S01]  /*5240*/  FFMA.FTZ R18, R18, UR8, -R10.reuse ;  /* 0x0000000812127c23 */ /* 0x100fe2000801080a */
[-C--:B------:R-:W-:Y:S03]  /*5250*/  @!P0 ISETP.GE.AND P6, PT, R14, R9.reuse, PT ;  /* 0x000000090e00820c */ /* 0x080fe60003fc6270 */
[----:B------:R1:W-:Y:S01]  /*5260*/  MUFU.EX2 R81, R20 ;  /* 0x0000001400517308 */ /* 0x0003e20000000800 */
[C---:B------:R-:W-:Y:S01]  /*5270*/  @!P0 ISETP.GE.AND P5, PT, R15.reuse, R9, PT ;  /* 0x000000090f00820c */ /* 0x040fe20003fa6270 */
[----:B------:R-:W-:Y:S01]  /*5280*/  FFMA.FTZ R19, R16, UR8, -R10 ;  /* 0x0000000810137c23 */ /* 0x000fe2000801080a */
[-C--:B------:R-:W-:Y:S07]  /*5290*/  @!P0 ISETP.GE.AND P3, PT, R15, R3.reuse, PT ;  /* 0x000000030f00820c */ /* 0x080fee0003f66270 */
[----:B------:R-:W2:Y:S01]  /*52a0*/  MUFU.TANH R211, R47 ;  /* 0x0000002f00d37308 */ /* 0x000ea20000002400 */
[----:B------:R-:W-:Y:S01]  /*52b0*/  IMAD.MOV.U32 R15, RZ, RZ, R202 ;  /* 0x000000ffff0f7224 */ /* 0x000fe200078e00ca */
[----:B------:R-:W-:Y:S01]  /*52c0*/  @!P0 FSEL R15, R202, -INF , !P6 ;  /* 0xff800000ca0f8808 */ /* 0x000fe20007000000 */
[----:B------:R-:W-:Y:S01]  /*52d0*/  FMUL.FTZ R61, R61, UR9 ;  /* 0x000000093d3d7c20 */ /* 0x000fe20008410000 */
[----:B------:R-:W-:Y:S01]  /*52e0*/  @!P0 ISETP.GE.AND P4, PT, R14, R3, PT ;  /* 0x000000030e00820c */ /* 0x000fe20003f86270 */
[----:B------:R-:W-:Y:S01]  /*52f0*/  FMUL.FTZ R62, R62, UR9 ;  /* 0x000000093e3e7c20 */ /* 0x000fe20008410000 */
[----:B------:R-:W-:Y:S01]  /*5300*/  MOV R14, R204 ;  /* 0x000000cc000e7202 */ /* 0x000fe20000000f00 */
[--C-:B------:R-:W-:Y:S03]  /*5310*/  FFMA.FTZ R25, R15, UR8, -R8.reuse ;  /* 0x000000080f197c23 */ /* 0x100fe60008010808 */
[----:B------:R2:W-:Y:S01]  /*5320*/  MUFU.EX2 R216, R18 ;  /* 0x0000001200d87308 */ /* 0x0005e20000000800 */
[----:B------:R-:W-:Y:S01]  /*5330*/  @!P0 FSEL R14, R204, -INF , !P5 ;  /* 0xff800000cc0e8808 */ /* 0x000fe20006800000 */
[----:B------:R-:W-:Y:S01]  /*5340*/  FMUL.FTZ R63, R63, UR9 ;  /* 0x000000093f3f7c20 */ /* 0x000fe20008410000 */
[----:B------:R-:W-:Y:S07]  /*5350*/  @!P0 ISETP.GE.AND P6, PT, R4, R9, PT ;  /* 0x000000090400820c */ /* 0x000fee0003fc6270 */
[----:B------:R-:W2:Y:S01]  /*5360*/  MUFU.TANH R218, R43 ;  /* 0x0000002b00da7308 */ /* 0x000ea20000002400 */
[----:B------:R-:W-:Y:S01]  /*5370*/  MOV R16, R220 ;  /* 0x000000dc00107202 */ /* 0x000fe20000000f00 */
[----:B------:R-:W-:Y:S01]  /*5380*/  FFMA.FTZ R14, R14, UR8, -R8 ;  /* 0x000000080e0e7c23 */ /* 0x000fe20008010808 */
[----:B-1----:R-:W-:Y:S01]  /*5390*/  MOV R20, R179 ;  /* 0x000000b300147202 */ /* 0x002fe20000000f00 */
[----:B------:R-:W-:Y:S01]  /*53a0*/  FMUL.FTZ R64, R64, UR9 ;  /* 0x0000000940407c20 */ /* 0x000fe20008410000 */
[----:B------:R-:W-:Y:S01]  /*53b0*/  @!P0 FSEL R16, R220, -INF , !P3 ;  /* 0xff800000dc108808 */ /* 0x000fe20005800000 */
[----:B------:R-:W-:Y:S01]  /*53c0*/  FMUL.FTZ R65, R65, UR9 ;  /* 0x0000000941417c20 */ /* 0x000fe20008410000 */
[----:B------:R-:W-:Y:S03]  /*53d0*/  @!P0 FSEL R20, R179, -INF , !P6 ;  /* 0xff800000b3148808 */ /* 0x000fe60007000000 */
[----:B------:R-:W1:Y:S01]  /*53e0*/  MUFU.TANH R196, R44 ;  /* 0x0000002c00c47308 */ /* 0x000e620000002400 */
[-C--:B------:R-:W-:Y:S01]  /*53f0*/  @!P0 ISETP.GE.AND P3, PT, R5, R3.reuse, PT ;  /* 0x000000030500820c */ /* 0x080fe20003f66270 */
[----:B--2---:R-:W-:Y:S01]  /*5400*/  IMAD.MOV.U32 R18, RZ, RZ, R212 ;  /* 0x000000ffff127224 */ /* 0x004fe200078e00d4 */
[----:B------:R-:W-:Y:S01]  /*5410*/  @!P0 ISETP.GE.AND P6, PT, R4, R3, PT ;  /* 0x000000030400820c */ /* 0x000fe20003fc6270 */
[----:B------:R-:W-:Y:S01]  /*5420*/  FMUL.FTZ R66, R66, UR9 ;  /* 0x0000000942427c20 */ /* 0x000fe20008410000 */
[----:B------:R-:W-:Y:S01]  /*5430*/  MOV R21, R211 ;  /* 0x000000d300157202 */ /* 0x000fe20000000f00 */
[----:B------:R-:W-:Y:S01]  /*5440*/  FMUL.FTZ R67, R67, UR9 ;  /* 0x0000000943437c20 */ /* 0x000fe20008410000 */
[----:B------:R-:W-:Y:S03]  /*5450*/  @!P0 FSEL R18, R212, -INF , !P3 ;  /* 0xff800000d4128808 */ /* 0x000fe60005800000 */
[----:B------:R2:W-:Y:S01]  /*5460*/  MUFU.EX2 R79, R17 ;  /* 0x00000011004f7308 */ /* 0x0005e20000000800 */
[----:B------:R-:W-:Y:S02]  /*5470*/  @!P0 FSEL R21, R211, -INF , !P6 ;  /* 0xff800000d3158808 */ /* 0x000fe40007000000 */
[----:B------:R-:W-:Y:S07]  /*5480*/  @!P0 ISETP.GE.AND P5, PT, R5, R9, PT ;  /* 0x000000090500820c */ /* 0x000fee0003fa6270 */
[----:B------:R1:W-:Y:S01]  /*5490*/  MUFU.EX2 R217, R19 ;  /* 0x0000001300d97308 */ /* 0x0003e20000000800 */
[-C--:B------:R-:W-:Y:S01]  /*54a0*/  @!P0 ISETP.GE.AND P3, PT, R4, R13.reuse, PT ;  /* 0x0000000d0400820c */ /* 0x080fe20003f66270 */
[----:B------:R-:W-:Y:S01]  /*54b0*/  FFMA.FTZ R6, R18, UR8, -R2 ;  /* 0x0000000812067c23 */ /* 0x000fe20008010802 */
[----:B------:R-:W-:Y:S07]  /*54c0*/  @!P0 ISETP.GE.AND P6, PT, R4, R12, PT ;  /* 0x0000000c0400820c */ /* 0x000fee0003fc6270 */
[----:B------:R-:W1:Y:S01]  /*54d0*/  MUFU.TANH R68, R53 ;  /* 0x0000003500447308 */ /* 0x000e620000002400 */
[----:B------:R-:W-:Y:S02]  /*54e0*/  @!P0 IADD3 R4, PT, PT, R0, 0x31, RZ ;  /* 0x0000003100048810 */ /* 0x000fe40007ffe0ff */
[----:B------:R-:W-:Y:S02]  /*54f0*/  @!P0 FSEL R24, R71, -INF , !P3 ;  /* 0xff80000047188808 */ /* 0x000fe40005800000 */
[-C--:B------:R-:W-:Y:S01]  /*5500*/  @!P0 ISETP.GE.AND P3, PT, R4, R13.reuse, PT ;  /* 0x0000000d0400820c */ /* 0x080fe20003f66270 */
[----:B--2---:R-:W-:Y:S01]  /*5510*/  IMAD.MOV.U32 R17, RZ, RZ, R218 ;  /* 0x000000ffff117224 */ /* 0x004fe200078e00da */
[----:B------:R-:W-:Y:S03]  /*5520*/  @!P0 FSEL R17, R218, -INF , !P4 ;  /* 0xff800000da118808 */ /* 0x000fe60006000000 */
[----:B------:R2:W-:Y:S01]  /*5530*/  MUFU.EX2 R239, R25 ;  /* 0x0000001900ef7308 */ /* 0x0005e20000000800 */
[CC--:B------:R-:W-:Y:S02]  /*5540*/  @!P0 ISETP.GE.AND P4, PT, R5.reuse, R13.reuse, PT ;  /* 0x0000000d0500820c */ /* 0x0c0fe40003f86270 */
[----:B-1----:R-:W-:Y:S07]  /*5550*/  MOV R19, R196 ;  /* 0x000000c400137202 */ /* 0x002fee0000000f00 */
[----:B------:R-:W1:Y:S01]  /*5560*/  MUFU.TANH R161, R54 ;  /* 0x0000003600a17308 */ /* 0x000e620000002400 */
[----:B------:R-:W-:Y:S02]  /*5570*/  @!P0 FSEL R19, R196, -INF , !P5 ;  /* 0xff800000c4138808 */ /* 0x000fe40006800000 */
[-C--:B------:R-:W-:Y:S02]  /*5580*/  @!P0 ISETP.GE.AND P5, PT, R5, R12.reuse, PT ;  /* 0x0000000c0500820c */ /* 0x080fe40003fa6270 */
[----:B------:R-:W-:Y:S02]  /*5590*/  @!P0 IADD3 R5, PT, PT, R0, 0x30, RZ ;  /* 0x0000003000058810 */ /* 0x000fe40007ffe0ff */
[----:B------:R-:W-:Y:S03]  /*55a0*/  @!P0 FSEL R23, R163, -INF , !P5 ;  /* 0xff800000a3178808 */ /* 0x000fe60006800000 */
[----:B------:R-:W1:Y:S01]  /*55b0*/  MUFU.TANH R160, R55 ;  /* 0x0000003700a07308 */ /* 0x000e620000002400 */
[----:B------:R-:W-:Y:S01]  /*55c0*/  @!P0 FSEL R22, R73, -INF , !P4 ;  /* 0xff80000049168808 */ /* 0x000fe20006000000 */
[----:B--2---:R-:W-:Y:S01]  /*55d0*/  IMAD.MOV.U32 R25, RZ, RZ, R68 ;  /* 0x000000ffff197224 */ /* 0x004fe200078e0044 */
[----:B------:R-:W-:Y:S02]  /*55e0*/  @!P0 FSEL R25, R68, -INF , !P3 ;  /* 0xff80000044198808 */ /* 0x000fe40005800000 */
[CC--:B------:R-:W-:Y:S02]  /*55f0*/  @!P0 ISETP.GE.AND P5, PT, R5.reuse, R12.reuse, PT ;  /* 0x0000000c0500820c */ /* 0x0c0fe40003fa6270 */
[C---:B------:R-:W-:Y:S03]  /*5600*/  @!P0 ISETP.GE.AND P3, PT, R4.reuse, R12, PT ;  /* 0x0000000c0400820c */ /* 0x040fe60003f66270 */
[----:B------:R-:W2:Y:S01]  /*5610*/  MUFU.TANH R69, R52 ;  /* 0x0000003400457308 */ /* 0x000ea20000002400 */
[----:B------:R-:W-:Y:S02]  /*5620*/  @!P0 ISETP.GE.AND P4, PT, R5, R13, PT ;  /* 0x0000000d0500820c */ /* 0x000fe40003f86270 */
[----:B-1----:R-:W-:Y:S02]  /*5630*/  MOV R26, R161 ;  /* 0x000000a1001a7202 */ /* 0x002fe40000000f00 */
[----:B------:R-:W-:Y:S02]  /*5640*/  @!P0 FSEL R26, R161, -INF , !P5 ;  /* 0xff800000a11a8808 */ /* 0x000fe40006800000 */
[----:B------:R-:W-:Y:S03]  /*5650*/  @!P0 ISETP.GE.AND P5, PT, R4, R9, PT ;  /* 0x000000090400820c */ /* 0x000fe60003fa6270 */
[----:B------:R1:W-:Y:S01]  /*5660*/  MUFU.EX2 R241, R14 ;  /* 0x0000000e00f17308 */ /* 0x0003e20000000800 */
[----:B------:R-:W-:Y:S09]  /*5670*/  MOV R30, R160 ;  /* 0x000000a0001e7202 */ /* 0x000ff20000000f00 */
[----:B------:R-:W2:Y:S01]  /*5680*/  MUFU.TANH R205, R58 ;  /* 0x0000003a00cd7308 */ /* 0x000ea20000002400 */
[----:B------:R-:W-:Y:S02]  /*5690*/  @!P0 FSEL R30, R160, -INF , !P3 ;  /* 0xff800000a01e8808 */ /* 0x000fe40005800000 */
[----:B------:R-:W-:Y:S01]  /*56a0*/  @!P0 ISETP.GE.AND P3, PT, R4, R3, PT ;  /* 0x000000030400820c */ /* 0x000fe20003f66270 */
[C---:B------:R-:W-:Y:S01]  /*56b0*/  @!P0 VIADD R4, R0.reuse, 0x38 ;  /* 0x0000003800048836 */ /* 0x040fe20000000000 */
[----:B------:R-:W-:Y:S05]  /*56c0*/  @!P0 IADD3 R0, PT, PT, R0, 0x39, RZ ;  /* 0x0000003900008810 */ /* 0x000fea0007ffe0ff */
[----:B------:R-:W2:Y:S01]  /*56d0*/  MUFU.TANH R203, R59 ;  /* 0x0000003b00cb7308 */ /* 0x000ea20000002400 */
[--C-:B-1----:R-:W-:Y:S01]  /*56e0*/  FFMA.FTZ R14, R16, UR8, -R2.reuse ;  /* 0x00000008100e7c23 */ /* 0x102fe20008010802 */
[----:B--2---:R-:W-:Y:S02]  /*56f0*/  MOV R16, R69 ;  /* 0x0000004500107202 */ /* 0x004fe40000000f00 */
[----:B------:R-:W-:Y:S02]  /*5700*/  @!P0 FSEL R16, R69, -INF , !P4 ;  /* 0xff80000045108808 */ /* 0x000fe40006000000 */
[----:B------:R-:W-:Y:S04]  /*5710*/  @!P0 ISETP.GE.AND P4, PT, R5, R3, PT ;  /* 0x000000030500820c */ /* 0x000fe80003f86270 */
[----:B------:R-:W1:Y:S01]  /*5720*/  MUFU.TANH R162, R51 ;  /* 0x0000003300a27308 */ /* 0x000e620000002400 */
[----:B------:R-:W-:Y:S02]  /*5730*/  MOV R29, R205 ;  /* 0x000000cd001d7202 */ /* 0x000fe40000000f00 */
[----:B------:R-:W-:Y:S02]  /*5740*/  @!P0 FSEL R29, R205, -INF , !P4 ;  /* 0xff800000cd1d8808 */ /* 0x000fe40006000000 */
[----:B------:R-:W-:Y:S05]  /*5750*/  @!P0 ISETP.GE.AND P4, PT, R4, R3, PT ;  /* 0x000000030400820c */ /* 0x000fea0003f86270 */
[----:B------:R-:W2:Y:S01]  /*5760*/  MUFU.TANH R168, R56 ;  /* 0x0000003800a87308 */ /* 0x000ea20000002400 */
[----:B------:R-:W-:Y:S02]  /*5770*/  MOV R31, R203 ;  /* 0x000000cb001f7202 */ /* 0x000fe40000000f00 */
[----:B------:R-:W-:Y:S02]  /*5780*/  @!P0 FSEL R31, R203, -INF , !P3 ;  /* 0xff800000cb1f8808 */ /* 0x000fe40005800000 */
[----:B------:R-:W-:Y:S01]  /*5790*/  @!P0 ISETP.GE.AND P3, PT, R0, R3, PT ;  /* 0x000000030000820c */ /* 0x000fe20003f66270 */
[----:B------:R-:W-:Y:S04]  /*57a0*/  FFMA.FTZ R3, R17, UR8, -R2 ;  /* 0x0000000811037c23 */ /* 0x000fe80008010802 */
[----:B------:R-:W2:Y:S01]  /*57b0*/  MUFU.TANH R169, R57 ;  /* 0x0000003900a97308 */ /* 0x000ea20000002400 */
[----:B-1----:R-:W-:Y:S02]  /*57c0*/  MOV R15, R162 ;  /* 0x000000a2000f7202 */ /* 0x002fe40000000f00 */
[----:B------:R-:W-:Y:S02]  /*57d0*/  @!P0 FSEL R15, R162, -INF , !P6 ;  /* 0xff800000a20f8808 */ /* 0x000fe40007000000 */
[-C--:B------:R-:W-:Y:S01]  /*57e0*/  @!P0 ISETP.GE.AND P6, PT, R5, R9.reuse, PT ;  /* 0x000000090500820c */ /* 0x080fe20003fc6270 */
[--C-:B------:R-:W-:Y:S04]  /*57f0*/  FFMA.FTZ R5, R19, UR8, -R8.reuse ;  /* 0x0000000813057c23 */ /* 0x100fe80008010808 */
[----:B------:R1:W-:Y:S01]  /*5800*/  MUFU.EX2 R252, R3 ;  /* 0x0000000300fc7308 */ /* 0x0003e20000000800 */
[----:B--2---:R-:W-:Y:S09]  /*5810*/  MOV R27, R168 ;  /* 0x000000a8001b7202 */ /* 0x004ff20000000f00 */
[----:B------:R2:W-:Y:S01]  /*5820*/  MUFU.EX2 R232, R5 ;  /* 0x0000000500e87308 */ /* 0x0005e20000000800 */
[----:B------:R-:W-:Y:S02]  /*5830*/  @!P0 FSEL R27, R168, -INF , !P6 ;  /* 0xff800000a81b8808 */ /* 0x000fe40007000000 */
[-C--:B------:R-:W-:Y:S07]  /*5840*/  @!P0 ISETP.GE.AND P6, PT, R4, R9.reuse, PT ;  /* 0x000000090400820c */ /* 0x080fee0003fc6270 */
[----:B------:R-:W3:Y:S01]  /*5850*/  MUFU.TANH R165, R60 ;  /* 0x0000003c00a57308 */ /* 0x000ee20000002400 */
[----:B------:R-:W-:Y:S01]  /*5860*/  IMAD.MOV.U32 R28, RZ, RZ, R169 ;  /* 0x000000ffff1c7224 */ /* 0x000fe200078e00a9 */
[----:B------:R-:W-:Y:S02]  /*5870*/  @!P0 FSEL R28, R169, -INF , !P5 ;  /* 0xff800000a91c8808 */ /* 0x000fe40006800000 */
[----:B------:R-:W-:Y:S01]  /*5880*/  @!P0 ISETP.GE.AND P5, PT, R0, R9, PT ;  /* 0x000000090000820c */ /* 0x000fe20003fa6270 */
[----:B-1----:R-:W-:Y:S05]  /*5890*/  FFMA.FTZ R3, R20, UR8, -R8 ;  /* 0x0000000814037c23 */ /* 0x002fea0008010808 */
[----:B------:R-:W1:Y:S01]  /*58a0*/  MUFU.TANH R164, R61 ;  /* 0x0000003d00a47308 */ /* 0x000e620000002400 */
[----:B--2---:R-:W-:Y:S09]  /*58b0*/  FFMA.FTZ R5, R21, UR8, -R2 ;  /* 0x0000000815057c23 */ /* 0x004ff20008010802 */
[----:B------:R2:W-:Y:S01]  /*58c0*/  MUFU.EX2 R230, R3 ;  /* 0x0000000300e67308 */ /* 0x0005e20000000800 */
[----:B---3--:R-:W-:Y:S01]  /*58d0*/  IMAD.MOV.U32 R7, RZ, RZ, R165 ;  /* 0x000000ffff077224 */ /* 0x008fe200078e00a5 */
[----:B------:R-:W-:Y:S08]  /*58e0*/  @!P0 FSEL R7, R165, -INF , !P6 ;  /* 0xff800000a5078808 */ /* 0x000ff00007000000 */
[----:B------:R-:W3:Y:S01]  /*58f0*/  MUFU.TANH R199, R62 ;  /* 0x0000003e00c77308 */ /* 0x000ee20000002400 */
[-C--:B------:R-:W-:Y:S02]  /*5900*/  @!P0 ISETP.GE.AND P6, PT, R4, R13.reuse, PT ;  /* 0x0000000d0400820c */ /* 0x080fe40003fc6270 */
[----:B-1----:R-:W-:Y:S07]  /*5910*/  MOV R9, R164 ;  /* 0x000000a400097202 */ /* 0x002fee0000000f00 */
[----:B------:R-:W1:Y:S01]  /*5920*/  MUFU.TANH R198, R63 ;  /* 0x0000003f00c67308 */ /* 0x000e620000002400 */
[----:B------:R-:W-:Y:S02]  /*5930*/  @!P0 FSEL R9, R164, -INF , !P5 ;  /* 0xff800000a4098808 */ /* 0x000fe40006800000 */
[----:B--2---:R-:W-:Y:S02]  /*5940*/  F2FP.F16.F32.PACK_AB R3, R93, R154 ;  /* 0x0000009a5d03723e */ /* 0x004fe400000000ff */
[----:B------:R-:W-:Y:S03]  /*5950*/  @!P0 ISETP.GE.AND P5, PT, R0, R13, PT ;  /* 0x0000000d0000820c */ /* 0x000fe60003fa6270 */
[----:B------:R2:W-:Y:S02]  /*5960*/  STS [R153+0x1c000], R3 ;  /* 0x01c0000399007388 */ /* 0x0005e40000000800 */
[----:B------:R4:W-:Y:S01]  /*5970*/  MUFU.EX2 R251, R6 ;  /* 0x0000000600fb7308 */ /* 0x0009e20000000800 */
[----:B---3--:R-:W-:Y:S02]  /*5980*/  MOV R13, R199 ;  /* 0x000000c7000d7202 */ /* 0x008fe40000000f00 */
[----:B------:R-:W-:Y:S07]  /*5990*/  @!P0 FSEL R13, R199, -INF , !P4 ;  /* 0xff800000c70d8808 */ /* 0x000fee0006000000 */
[----:B------:R1:W3:Y:S01]  /*59a0*/  MUFU.EX2 R33, R14 ;  /* 0x0000000e00217308 */ /* 0x0002e20000000800 */
[----:B------:R-:W-:Y:S02]  /*59b0*/  @!P0 ISETP.GE.AND P4, PT, R4, R12, PT ;  /* 0x0000000c0400820c */ /* 0x000fe40003f86270 */
[----:B------:R-:W-:Y:S07]  /*59c0*/  F2FP.F16.F32.PACK_AB R4, R90, R91 ;  /* 0x0000005b5a04723e */ /* 0x000fee00000000ff */
[----:B------:R2:W-:Y:S10]  /*59d0*/  MUFU.EX2 R250, R5 ;  /* 0x0000000500fa7308 */ /* 0x0005f40000000800 */
[----:B------:R-:W-:Y:S01]  /*59e0*/  MUFU.TANH R193, R64 ;  /* 0x0000004000c17308 */ /* 0x000fe20000002400 */
[----:B----4-:R-:W-:Y:S01]  /*59f0*/  F2FP.F16.F32.PACK_AB R6, R147, R146 ;  /* 0x000000929306723e */ /* 0x010fe200000000ff */
[----:B-1----:R-:W-:Y:S01]  /*5a00*/  IMAD.MOV.U32 R14, RZ, RZ, R198 ;  /* 0x000000ffff0e7224 */ /* 0x002fe200078e00c6 */
[----:B------:R-:W-:Y:S03]  /*5a10*/  @!P0 FSEL R14, R198, -INF , !P3 ;  /* 0xff800000c60e8808 */ /* 0x000fe60005800000 */
[----:B------:R1:W-:Y:S01]  /*5a20*/  STS [R153+0x1c400], R6 ;  /* 0x01c4000699007388 */ /* 0x0003e20000000800 */
[----:B------:R-:W-:Y:S03]  /*5a30*/  @!P0 ISETP.GE.AND P3, PT, R0, R12, PT ;  /* 0x0000000c0000820c */ /* 0x000fe60003f66270 */
[----:B------:R-:W-:Y:S01]  /*5a40*/  MUFU.TANH R192, R65 ;  /* 0x0000004100c07308 */ /* 0x000fe20000002400 */
[----:B--2---:R-:W-:Y:S01]  /*5a50*/  F2FP.F16.F32.PACK_AB R5, R145, R144 ;  /* 0x000000909105723e */ /* 0x004fe200000000ff */
[--C-:B------:R-:W-:Y:S01]  /*5a60*/  FFMA.FTZ R12, R22, UR8, -R11.reuse ;  /* 0x00000008160c7c23 */ /* 0x100fe2000801080b */
[----:B------:R-:W-:Y:S01]  /*5a70*/  F2FP.F16.F32.PACK_AB R3, R244, R245 ;  /* 0x000000f5f403723e */ /* 0x000fe200000000ff */
[----:B---3--:R-:W-:Y:S06]  /*5a80*/  STL [R1+0x14], R33 ;  /* 0x0000142101007387 */ /* 0x008fec0000100800 */
[----:B------:R-:W-:Y:S10]  /*5a90*/  MUFU.TANH R159, R66 ;  /* 0x00000042009f7308 */ /* 0x000ff40000002400 */
[----:B------:R-:W2:Y:S01]  /*5aa0*/  MUFU.TANH R158, R67 ;  /* 0x00000043009e7308 */ /* 0x000ea20000002400 */
[----:B-1----:R-:W-:Y:S02]  /*5ab0*/  F2FP.F16.F32.PACK_AB R6, R143, R142 ;  /* 0x0000008e8f06723e */ /* 0x002fe400000000ff */
[C---:B------:R-:W-:Y:S02]  /*5ac0*/  IADD3 R0, PT, PT, R153.reuse, R32, RZ ;  /* 0x0000002099007210 */ /* 0x040fe40007ffe0ff */
[----:B------:R-:W-:Y:S03]  /*5ad0*/  IADD3 R157, PT, PT, R153, R34, RZ ;  /* 0x00000022999d7210 */ /* 0x000fe60007ffe0ff */
[----:B------:R1:W-:Y:S01]  /*5ae0*/  STS [R0+0x1c000], R4 ;  /* 0x01c0000400007388 */ /* 0x0003e20000000800 */
[----:B------:R-:W-:Y:S03]  /*5af0*/  IMAD.IADD R151, R34, 0x1, R156 ;  /* 0x0000000122977824 */ /* 0x000fe600078e029c */
[----:B------:R3:W-:Y:S04]  /*5b00*/  STS [R0+0x1c400], R3 ;  /* 0x01c4000300007388 */ /* 0x0007e80000000800 */
[----:B------:R4:W-:Y:S04]  /*5b10*/  STS [R153+0x1e000], R5 ;  /* 0x01e0000599007388 */ /* 0x0009e80000000800 */
[----:B------:R2:W-:Y:S01]  /*5b20*/  STS [R153+0x1e400], R6 ;  /* 0x01e4000699007388 */ /* 0x0005e20000000800 */
[----:B-1----:R-:W-:Y:S02]  /*5b30*/  F2FP.F16.F32.PACK_AB R4, R75, R74 ;  /* 0x0000004a4b04723e */ /* 0x002fe400000000ff */
[----:B------:R1:W-:Y:S01]  /*5b40*/  MUFU.EX2 R75, R12 ;  /* 0x0000000c004b7308 */ /* 0x0003e20000000800 */
[----:B---3--:R-:W-:Y:S02]  /*5b50*/  F2FP.F16.F32.PACK_AB R3, R88, R89 ;  /* 0x000000595803723e */ /* 0x008fe400000000ff */
[----:B------:R3:W-:Y:S01]  /*5b60*/  STS [R0+0x1e400], R4 ;  /* 0x01e4000400007388 */ /* 0x0007e20000000800 */
[----:B----4-:R-:W-:Y:S01]  /*5b70*/  F2FP.F16.F32.PACK_AB R5, R141, R140 ;  /* 0x0000008c8d05723e */ /* 0x010fe200000000ff */
[--C-:B--2---:R-:W-:Y:S04]  /*5b80*/  FFMA.FTZ R6, R24, UR8, -R11.reuse ;  /* 0x0000000818067c23 */ /* 0x104fe8000801080b */
[----:B------:R2:W-:Y:S01]  /*5b90*/  STS [R0+0x1e000], R5 ;  /* 0x01e0000500007388 */ /* 0x0005e20000000800 */
[----:B------:R4:W2:Y:S03]  /*5ba0*/  MUFU.EX2 R74, R6 ;  /* 0x00000006004a7308 */ /* 0x0008a60000000800 */
[----:B------:R2:W-:Y:S01]  /*5bb0*/  STS [R157+0x1c000], R3 ;  /* 0x01c000039d007388 */ /* 0x0005e20000000800 */
[----:B-1----:R-:W-:Y:S01]  /*5bc0*/  FFMA.FTZ R12, R16, UR8, -R11 ;  /* 0x00000008100c7c23 */ /* 0x002fe2000801080b */
[----:B------:R-:W-:Y:S02]  /*5bd0*/  LOP3.LUT R16, R191, 0x8, RZ, 0xc0, !PT ;  /* 0x00000008bf107812 */ /* 0x000fe400078ec0ff */
[----:B---3--:R-:W-:Y:S01]  /*5be0*/  F2FP.F16.F32.PACK_AB R4, R82, R83 ;  /* 0x000000535204723e */ /* 0x008fe200000000ff */
[----:B----4-:R-:W-:Y:S01]  /*5bf0*/  FFMA.FTZ R6, R15, UR8, -R10 ;  /* 0x000000080f067c23 */ /* 0x010fe2000801080a */
[----:B------:R-:W-:Y:S03]  /*5c00*/  SHF.L.U32 R15, R191, 0x5, RZ ;  /* 0x00000005bf0f7819 */ /* 0x000fe600000006ff */
[----:B------:R1:W-:Y:S01]  /*5c10*/  MUFU.EX2 R177, R6 ;  /* 0x0000000600b17308 */ /* 0x0003e20000000800 */
[----:B------:R-:W-:Y:S02]  /*5c20*/  LOP3.LUT R15, R15, 0x7200, RZ, 0xc0, !PT ;  /* 0x000072000f0f7812 */ /* 0x000fe400078ec0ff */
[----:B--2---:R-:W-:Y:S01]  /*5c30*/  F2FP.F16.F32.PACK_AB R5, R236, R237 ;  /* 0x000000edec05723e */ /* 0x004fe200000000ff */
[----:B------:R-:W-:Y:S01]  /*5c40*/  IMAD.IADD R0, R32, 0x1, R157 ;  /* 0x0000000120007824 */ /* 0x000fe200078e029d */
[----:B------:R-:W-:Y:S02]  /*5c50*/  LOP3.LUT R15, R15, R187, R16, 0xf6, !PT ;  /* 0x000000bb0f0f7212 */ /* 0x000fe400078ef610 */
[----:B------:R-:W-:Y:S01]  /*5c60*/  F2FP.F16.F32.PACK_AB R3, R224, R225 ;  /* 0x000000e1e003723e */ /* 0x000fe200000000ff */
[----:B------:R2:W-:Y:S01]  /*5c70*/  STS [R157+0x1c400], R5 ;  /* 0x01c400059d007388 */ /* 0x0005e20000000800 */
[----:B------:R-:W-:Y:S03]  /*5c80*/  LEA R149, R15, UR4, 0x1 ;  /* 0x000000040f957c11 */ /* 0x000fe6000f8e08ff */
[----:B------:R3:W-:Y:S01]  /*5c90*/  STS [R0+0x1c000], R4 ;  /* 0x01c0000400007388 */ /* 0x0007e20000000800 */
[----:B-1----:R-:W-:Y:S03]  /*5ca0*/  FFMA.FTZ R6, R30, UR8, -R10 ;  /* 0x000000081e067c23 */ /* 0x002fe6000801080a */
[----:B------:R1:W-:Y:S01]  /*5cb0*/  STS [R0+0x1c400], R3 ;  /* 0x01c4000300007388 */ /* 0x0003e20000000800 */
[----:B------:R4:W-:Y:S02]  /*5cc0*/  MUFU.EX2 R175, R6 ;  /* 0x0000000600af7308 */ /* 0x0009e40000000800 */
[----:B----4-:R-:W-:Y:S01]  /*5cd0*/  FFMA.FTZ R6, R7, UR8, -R8 ;  /* 0x0000000807067c23 */ /* 0x010fe20008010808 */
[----:B--2---:R-:W-:Y:S07]  /*5ce0*/  F2FP.F16.F32.PACK_AB R5, R139, R138 ;  /* 0x0000008a8b05723e */ /* 0x004fee00000000ff */
[----:B------:R2:W-:Y:S01]  /*5cf0*/  MUFU.EX2 R215, R6 ;  /* 0x0000000600d77308 */ /* 0x0005e20000000800 */
[--C-:B---3--:R-:W-:Y:S01]  /*5d00*/  FFMA.FTZ R4, R23, UR8, -R10.reuse ;  /* 0x0000000817047c23 */ /* 0x108fe2000801080a */
[----:B------:R3:W-:Y:S08]  /*5d10*/  STS [R157+0x1e000], R5 ;  /* 0x01e000059d007388 */ /* 0x0007f00000000800 */
[----:B------:R4:W3:Y:S01]  /*5d20*/  MUFU.EX2 R178, R4 ;  /* 0x0000000400b27308 */ /* 0x0008e20000000800 */
[----:B-1----:R-:W-:Y:S02]  /*5d30*/  F2FP.F16.F32.PACK_AB R3, R248, R249 ;  /* 0x000000f9f803723e */ /* 0x002fe400000000ff */
[----:B--2---:R-:W-:Y:S02]  /*5d40*/  MOV R6, R158 ;  /* 0x0000009e00067202 */ /* 0x004fe40000000f00 */
[----:B------:R-:W-:Y:S02]  /*5d50*/  @!P0 FSEL R6, R158, -INF , !P3 ;  /* 0xff8000009e068808 */ /* 0x000fe40005800000 */
[----:B----4-:R-:W-:Y:S03]  /*5d60*/  F2FP.F16.F32.PACK_AB R4, R137, R72 ;  /* 0x000000488904723e */ /* 0x010fe600000000ff */
[----:B------:R1:W-:Y:S02]  /*5d70*/  MUFU.EX2 R72, R12 ;  /* 0x0000000c00487308 */ /* 0x0003e40000000800 */
[----:B------:R2:W-:Y:S01]  /*5d80*/  STS [R157+0x1e400], R4 ;  /* 0x01e400049d007388 */ /* 0x0005e20000000800 */
[----:B---3--:R-:W-:Y:S03]  /*5d90*/  F2FP.F16.F32.PACK_AB R5, R136, R70 ;  /* 0x000000468805723e */ /* 0x008fe600000000ff */
[----:B------:R3:W-:Y:S04]  /*5da0*/  STS [R0+0x1e000], R3 ;  /* 0x01e0000300007388 */ /* 0x0007e80000000800 */
[----:B------:R4:W-:Y:S01]  /*5db0*/  STS [R0+0x1e400], R5 ;  /* 0x01e4000500007388 */ /* 0x0009e20000000800 */
[----:B-1----:R-:W-:Y:S04]  /*5dc0*/  FFMA.FTZ R12, R26, UR8, -R10 ;  /* 0x000000081a0c7c23 */ /* 0x002fe8000801080a */
[----:B------:R-:W-:Y:S01]  /*5dd0*/  MUFU.EX2 R176, R12 ;  /* 0x0000000c00b07308 */ /* 0x000fe20000000800 */
[--C-:B--2---:R-:W-:Y:S09]  /*5de0*/  FFMA.FTZ R4, R25, UR8, -R11.reuse ;  /* 0x0000000819047c23 */ /* 0x104ff2000801080b */
[----:B------:R1:W-:Y:S01]  /*5df0*/  MUFU.EX2 R70, R4 ;  /* 0x0000000400467308 */ /* 0x0003e20000000800 */
[----:B---3--:R-:W-:Y:S01]  /*5e00*/  F2FP.F16.F32.PACK_AB R3, R216, R217 ;  /* 0x000000d9d803723e */ /* 0x008fe200000000ff */
[----:B----4-:R-:W-:Y:S01]  /*5e10*/  FFMA.FTZ R0, R27, UR8, -R8 ;  /* 0x000000081b007c23 */ /* 0x010fe20008010808 */
[----:B------:R-:W-:Y:S03]  /*5e20*/  FFMA.FTZ R5, R29, UR8, -R2 ;  /* 0x000000081d057c23 */ /* 0x000fe60008010802 */
[----:B------:R2:W-:Y:S04]  /*5e30*/  STS [R156+0x400], R3 ;  /* 0x000400039c007388 */ /* 0x0005e80000000800 */
[----:B------:R3:W-:Y:S10]  /*5e40*/  MUFU.EX2 R221, R0 ;  /* 0x0000000000dd7308 */ /* 0x0007f40000000800 */
[----:B------:R4:W-:Y:S01]  /*5e50*/  MUFU.EX2 R247, R5 ;  /* 0x0000000500f77308 */ /* 0x0009e20000000800 */
[----:B-1----:R-:W-:Y:S05]  /*5e60*/  F2FP.F16.F32.PACK_AB R4, R79, R81 ;  /* 0x000000514f04723e */ /* 0x002fea00000000ff */
[----:B------:R1:W-:Y:S01]  /*5e70*/  STS [R156], R4 ;  /* 0x000000049c007388 */ /* 0x0003e20000000800 */
[----:B---3--:R-:W-:Y:S02]  /*5e80*/  MOV R0, R193 ;  /* 0x000000c100007202 */ /* 0x008fe40000000f00 */
[----:B------:R-:W-:Y:S02]  /*5e90*/  @!P0 FSEL R0, R193, -INF , !P6 ;  /* 0xff800000c1008808 */ /* 0x000fe40007000000 */
[----:B----4-:R-:W-:Y:S01]  /*5ea0*/  F2FP.F16.F32.PACK_AB R5, R74, R75 ;  /* 0x0000004b4a05723e */ /* 0x010fe200000000ff */
[--C-:B--2---:R-:W-:Y:S01]  /*5eb0*/  FFMA.FTZ R3, R28, UR8, -R8.reuse ;  /* 0x000000081c037c23 */ /* 0x104fe20008010808 */
[----:B------:R-:W-:Y:S01]  /*5ec0*/  FFMA.FTZ R8, R9, UR8, -R8 ;  /* 0x0000000809087c23 */ /* 0x000fe20008010808 */
[--C-:B------:R-:W-:Y:S02]  /*5ed0*/  FFMA.FTZ R9, R13, UR8, -R2.reuse ;  /* 0x000000080d097c23 */ /* 0x100fe40008010802 */
[----:B------:R2:W-:Y:S10]  /*5ee0*/  MUFU.EX2 R219, R3 ;  /* 0x0000000300db7308 */ /* 0x0005f40000000800 */
[----:B------:R-:W-:Y:S10]  /*5ef0*/  MUFU.EX2 R210, R8 ;  /* 0x0000000800d27308 */ /* 0x000ff40000000800 */
[----:B------:R-:W-:Y:S01]  /*5f00*/  MUFU.EX2 R235, R9 ;  /* 0x0000000900eb7308 */ /* 0x000fe20000000800 */
[--C-:B-1----:R-:W-:Y:S01]  /*5f10*/  FFMA.FTZ R4, R31, UR8, -R2.reuse ;  /* 0x000000081f047c23 */ /* 0x102fe20008010802 */
[----:B------:R-:W-:Y:S08]  /*5f20*/  FFMA.FTZ R2, R14, UR8, -R2 ;  /* 0x000000080e027c23 */ /* 0x000ff00008010802 */
[----:B------:R1:W-:Y:S01]  /*5f30*/  MUFU.EX2 R246, R4 ;  /* 0x0000000400f67308 */ /* 0x0003e20000000800 */
[----:B--2---:R-:W-:Y:S02]  /*5f40*/  MOV R3, R192 ;  /* 0x000000c000037202 */ /* 0x004fe40000000f00 */
[----:B------:R-:W-:Y:S07]  /*5f50*/  @!P0 FSEL R3, R192, -INF , !P5 ;  /* 0xff800000c0038808 */ /* 0x000fee0006800000 */
[----:B------:R-:W-:Y:S01]  /*5f60*/  MUFU.EX2 R234, R2 ;  /* 0x0000000200ea7308 */ /* 0x000fe20000000800 */
[--C-:B-1----:R-:W-:Y:S01]  /*5f70*/  FFMA.FTZ R4, R0, UR8, -R11.reuse ;  /* 0x0000000800047c23 */ /* 0x102fe2000801080b */
[----:B------:R-:W-:Y:S01]  /*5f80*/  FFMA.FTZ R11, R3, UR8, -R11 ;  /* 0x00000008030b7c23 */ /* 0x000fe2000801080b */
[----:B------:R-:W-:Y:S01]  /*5f90*/  IMAD.MOV.U32 R3, RZ, RZ, R159 ;  /* 0x000000ffff037224 */ /* 0x000fe200078e009f */
[----:B------:R-:W-:Y:S06]  /*5fa0*/  @!P0 FSEL R3, R159, -INF , !P4 ;  /* 0xff8000009f038808 */ /* 0x000fec0006000000 */
[----:B------:R1:W-:Y:S01]  /*5fb0*/  MUFU.EX2 R194, R4 ;  /* 0x0000000400c27308 */ /* 0x0003e20000000800 */
[----:B------:R-:W-:Y:S01]  /*5fc0*/  IADD3 R0, PT, PT, R32, R156, RZ ;  /* 0x0000009c20007210 */ /* 0x000fe20007ffe0ff */
[--C-:B------:R-:W-:Y:S01]  /*5fd0*/  FFMA.FTZ R7, R3, UR8, -R10.reuse ;  /* 0x0000000803077c23 */ /* 0x100fe2000801080a */
[----:B------:R-:W-:Y:S03]  /*5fe0*/  F2FP.F16.F32.PACK_AB R3, R239, R241 ;  /* 0x000000f1ef03723e */ /* 0x000fe600000000ff */
[----:B------:R2:W-:Y:S01]  /*5ff0*/  STS [R0], R5 ;  /* 0x0000000500007388 */ /* 0x0005e20000000800 */
[----:B------:R-:W-:Y:S01]  /*6000*/  FFMA.FTZ R10, R6, UR8, -R10 ;  /* 0x00000008060a7c23 */ /* 0x000fe2000801080a */
[----:B------:R-:W-:Y:S02]  /*6010*/  F2FP.F16.F32.PACK_AB R6, R252, R33 ;  /* 0x00000021fc06723e */ /* 0x000fe400000000ff */
[----:B------:R-:W-:Y:S10]  /*6020*/  MUFU.EX2 R190, R11 ;  /* 0x0000000b00be7308 */ /* 0x000ff40000000800 */
[----:B------:R3:W-:Y:S01]  /*6030*/  MUFU.EX2 R171, R7 ;  /* 0x0000000700ab7308 */ /* 0x0007e20000000800 */
[----:B-1----:R-:W-:Y:S09]  /*6040*/  F2FP.F16.F32.PACK_AB R4, R177, R178 ;  /* 0x000000b2b104723e */ /* 0x002ff200000000ff */
[----:B------:R-:W1:Y:S01]  /*6050*/  MUFU.EX2 R170, R10 ;  /* 0x0000000a00aa7308 */ /* 0x000e620000000800 */
[----:B------:R4:W-:Y:S04]  /*6060*/  STS [R0+0x400], R4 ;  /* 0x0004000400007388 */ /* 0x0009e80000000800 */
[----:B------:R4:W-:Y:S04]  /*6070*/  STS [R156+0x2000], R3 ;  /* 0x002000039c007388 */ /* 0x0009e80000000800 */
[----:B------:R-:W-:Y:S01]  /*6080*/  STS [R156+0x2400], R6 ;  /* 0x002400069c007388 */ /* 0x000fe20000000800 */
[----:B---3--:R-:W-:Y:S01]  /*6090*/  IMAD.MOV.U32 R7, RZ, RZ, 0x20 ;  /* 0x00000020ff077424 */ /* 0x008fe200078e00ff */
[----:B--2---:R-:W-:Y:S02]  /*60a0*/  F2FP.F16.F32.PACK_AB R5, R230, R232 ;  /* 0x000000e8e605723e */ /* 0x004fe400000000ff */
[----:B-1----:R-:W-:Y:S02]  /*60b0*/  F2FP.F16.F32.PACK_AB R2, R170, R171 ;  /* 0x000000abaa02723e */ /* 0x002fe400000000ff */
[----:B------:R-:W-:Y:S01]  /*60c0*/  SEL R172, R7, 0xffffffe0, !P1 ;  /* 0xffffffe007ac7807 */ /* 0x000fe20004800000 */
[----:B------:R1:W-:Y:S03]  /*60d0*/  STS [R0+0x2000], R5 ;  /* 0x0020000500007388 */ /* 0x0003e60000000800 */
[----:B------:R-:W-:Y:S02]  /*60e0*/  IADD3 R152, PT, PT, R172, R149, RZ ;  /* 0x00000095ac987210 */ /* 0x000fe40007ffe0ff */
[----:B----4-:R-:W-:Y:S02]  /*60f0*/  F2FP.F16.F32.PACK_AB R4, R250, R251 ;  /* 0x000000fbfa04723e */ /* 0x010fe400000000ff */
[----:B------:R-:W-:Y:S03]  /*6100*/  F2FP.F16.F32.PACK_AB R3, R70, R72 ;  /* 0x000000484603723e */ /* 0x000fe600000000ff */
[----:B------:R2:W-:Y:S04]  /*6110*/  STS [R0+0x2400], R4 ;  /* 0x0024000400007388 */ /* 0x0005e80000000800 */
[----:B------:R3:W-:Y:S01]  /*6120*/  STS [R151], R3 ;  /* 0x0000000397007388 */ /* 0x0007e20000000800 */
[----:B-1----:R-:W-:Y:S02]  /*6130*/  F2FP.F16.F32.PACK_AB R5, R219, R221 ;  /* 0x000000dddb05723e */ /* 0x002fe400000000ff */
[----:B--2---:R-:W-:Y:S02]  /*6140*/  F2FP.F16.F32.PACK_AB R0, R175, R176 ;  /* 0x000000b0af00723e */ /* 0x004fe400000000ff */
[----:B------:R-:W-:Y:S02]  /*6150*/  F2FP.F16.F32.PACK_AB R4, R190, R194 ;  /* 0x000000c2be04723e */ /* 0x000fe400000000ff */
[----:B---3--:R-:W-:Y:S01]  /*6160*/  IADD3 R3, PT, PT, R32, R151, RZ ;  /* 0x0000009720037210 */ /* 0x008fe20007ffe0ff */
[----:B------:R1:W-:Y:S04]  /*6170*/  STS [R151+0x400], R0 ;  /* 0x0004000097007388 */ /* 0x0003e80000000800 */
[----:B------:R2:W-:Y:S04]  /*6180*/  STS [R3], R4 ;  /* 0x0000000403007388 */ /* 0x0005e80000000800 */
[----:B------:R3:W-:Y:S04]  /*6190*/  STS [R3+0x400], R2 ;  /* 0x0004000203007388 */ /* 0x0007e80000000800 */
[----:B------:R4:W-:Y:S01]  /*61a0*/  STS [R151+0x2000], R5 ;  /* 0x0020000597007388 */ /* 0x0009e20000000800 */
[----:B-1----:R-:W-:Y:S02]  /*61b0*/  LOP3.LUT R0, R182, 0x8, RZ, 0xc0, !PT ;  /* 0x00000008b6007812 */ /* 0x002fe400078ec0ff */
[----:B--2---:R-:W-:Y:S02]  /*61c0*/  F2FP.F16.F32.PACK_AB R4, R210, R215 ;  /* 0x000000d7d204723e */ /* 0x004fe400000000ff */
[----:B------:R-:W-:Y:S02]  /*61d0*/  LOP3.LUT R0, R189, R187, R0, 0xf6, !PT ;  /* 0x000000bbbd007212 */ /* 0x000fe400078ef600 */
[----:B---3--:R-:W-:Y:S02]  /*61e0*/  F2FP.F16.F32.PACK_AB R2, R234, R235 ;  /* 0x000000ebea02723e */ /* 0x008fe400000000ff */
[----:B------:R-:W-:Y:S01]  /*61f0*/  LEA R148, R0, UR4, 0x1 ;  /* 0x0000000400947c11 */ /* 0x000fe2000f8e08ff */
[----:B------:R-:W-:Y:S01]  /*6200*/  IMAD.IADD R0, R149, 0x1, R185 ;  /* 0x0000000195007824 */ /* 0x000fe200078e02b9 */
[----:B----4-:R-:W-:Y:S02]  /*6210*/  F2FP.F16.F32.PACK_AB R5, R246, R247 ;  /* 0x000000f7f605723e */ /* 0x010fe400000000ff */
[C---:B------:R-:W-:Y:S03]  /*6220*/  IADD3 R150, PT, PT, R148.reuse, R172, RZ ;  /* 0x000000ac94967210 */ /* 0x040fe60007ffe0ff */
[----:B------:R-:W-:Y:S04]  /*6230*/  STS [R151+0x2400], R5 ;  /* 0x0024000597007388 */ /* 0x000fe80000000800 */
[----:B------:R-:W-:Y:S04]  /*6240*/  STS [R3+0x2000], R4 ;  /* 0x0020000403007388 */ /* 0x000fe80000000800 */
[----:B------:R1:W-:Y:S04]  /*6250*/  STS [R3+0x2400], R2 ;  /* 0x0024000203007388 */ /* 0x0003e80000000800 */
[----:B------:R-:W-:Y:S08]  /*6260*/  LDSM.16.M88.4 R64, [R148+0x8000] ;  /* 0x008000009440783b */ /* 0x000ff00000000200 */
[----:B------:R-:W2:Y:S08]  /*6270*/  LDSM.16.M88.4 R16, [R149+0x10000] ;  /* 0x010000009510783b */ /* 0x000eb00000000200 */
[----:B------:R-:W3:Y:S01]  /*6280*/  LDSM.16.M88.4 R60, [R148+0xa000] ;  /* 0x00a00000943c783b */ /* 0x000ee20000000200 */
[----:B-1----:R-:W-:Y:S02]  /*6290*/  MOV R2, UR12 ;  /* 0x0000000c00027c02 */ /* 0x002fe40008000f00 */
[----:B------:R-:W-:Y:S05]  /*62a0*/  MOV R3, UR13 ;  /* 0x0000000d00037c02 */ /* 0x000fea0008000f00 */
[----:B------:R-:W1:Y:S08]  /*62b0*/  LDSM.16.M88.4 R32, [R149+0x10800] ;  /* 0x010800009520783b */ /* 0x000e700000000200 */
[----:B------:R-:W4:Y:S08]  /*62c0*/  LDSM.16.M88.4 R48, [R149+0x11000] ;  /* 0x011000009530783b */ /* 0x000f300000000200 */
[----:B------:R-:W4:Y:S01]  /*62d0*/  LDSM.16.M88.4 R132, [R149+0x11800] ;  /* 0x011800009584783b */ /* 0x000f220000000200 */
[-C--:B--2---:R-:W-:Y:S07]  /*62e0*/  HMMA.16816.F32 R4, R64, R16.reuse, RZ ;  /* 0x000000104004723c */ /* 0x084fee00000018ff */
[----:B------:R-:W-:Y:S01]  /*62f0*/  LDSM.16.M88.4 R136, [R150+0x8000] ;  /* 0x008000009688783b */ /* 0x000fe20000000200 */
[C---:B---3--:R-:W-:Y:S07]  /*6300*/  HMMA.16816.F32 R8, R60.reuse, R16, RZ ;  /* 0x000000103c08723c */ /* 0x048fee00000018ff */
[----:B------:R-:W2:Y:S01]  /*6310*/  LDSM.16.M88.4 R140, [R152+0x10000] ;  /* 0x01000000988c783b */ /* 0x000ea20000000200 */
[-C--:B------:R-:W-:Y:S07]  /*6320*/  HMMA.16816.F32 R12, R60, R18.reuse, RZ ;  /* 0x000000123c0c723c */ /* 0x080fee00000018ff */
[----:B------:R-:W3:Y:S01]  /*6330*/  LDSM.16.M88.4 R144, [R150+0xa000] ;  /* 0x00a000009690783b */ /* 0x000ee20000000200 */
[C---:B------:R-:W-:Y:S08]  /*6340*/  HMMA.16816.F32 R16, R64.reuse, R18, RZ ;  /* 0x000000124010723c */ /* 0x040ff000000018ff */
[-C--:B-1----:R-:W-:Y:S08]  /*6350*/  HMMA.16816.F32 R20, R64, R32.reuse, RZ ;  /* 0x000000204014723c */ /* 0x082ff000000018ff */
        /* <DEDUP_REMOVED lines=12> */
[-C--:B--2---:R-:W-:Y:S08]  /*6420*/  HMMA.16816.F32 R4, R136, R140.reuse, R4 ;  /* 0x0000008c8804723c */ /* 0x084ff00000001804 */
[C---:B---3--:R-:W-:Y:S08]  /*6430*/  HMMA.16816.F32 R8, R144.reuse, R140, R8 ;  /* 0x0000008c9008723c */ /* 0x048ff00000001808 */
        /* <DEDUP_REMOVED lines=11> */
[C---:B------:R-:W-:Y:S08]  /*64f0*/  HMMA.16816.F32 R48, R136.reuse, R142, R48 ;  /* 0x0000008e8830723c */ /* 0x040ff00000001830 */
[-C--:B-1----:R-:W-:Y:S08]  /*6500*/  HMMA.16816.F32 R52, R136, R132.reuse, R52 ;  /* 0x000000848834723c */ /* 0x082ff00000001834 */
[C---:B------:R-:W-:Y:S08]  /*6510*/  HMMA.16816.F32 R56, R144.reuse, R132, R56 ;  /* 0x000000849038723c */ /* 0x040ff00000001838 */
[-C--:B------:R-:W-:Y:S01]  /*6520*/  HMMA.16816.F32 R60, R144, R134.reuse, R60 ;  /* 0x00000086903c723c */ /* 0x080fe2000000183c */
[----:B------:R-:W2:Y:S02]  /*6530*/  LDL R145, [R1+0x54] ;  /* 0x0000540001917983 */ /* 0x000ea40000100800 */
[----:B------:R-:W-:Y:S01]  /*6540*/  IADD3 R144, PT, PT, R148, R185, RZ ;  /* 0x000000b994907210 */ /* 0x000fe20007ffe0ff */
[----:B------:R-:W-:Y:S01]  /*6550*/  IMAD.MOV.U32 R146, RZ, RZ, R155 ;  /* 0x000000ffff927224 */ /* 0x000fe200078e009b */
[----:B------:R-:W-:Y:S03]  /*6560*/  MOV R147, R154 ;  /* 0x0000009a00937202 */ /* 0x000fe60000000f00 */
        /* <DEDUP_REMOVED lines=18> */
[----:B------:R1:W3:Y:S03]  /*6690*/  LDSM.16.M88.4 R132, [R0+0x11800] ;  /* 0x011800000084783b */ /* 0x0002e60000000200 */
[C---:B-1----:R-:W-:Y:S04]  /*66a0*/  IADD3 R0, PT, PT, R172.reuse, R0, RZ ;  /* 0x00000000ac007210 */ /* 0x042fe80007ffe0ff */
[-C--:B---3--:R-:W-:Y:S08]  /*66b0*/  HMMA.16816.F32 R52, R140, R132.reuse, R52 ;  /* 0x000000848c34723c */ /* 0x088ff00000001834 */
[C---:B------:R-:W-:Y:S08]  /*66c0*/  HMMA.16816.F32 R56, R136.reuse, R132, R56 ;  /* 0x000000848838723c */ /* 0x040ff00000001838 */
[-C--:B------:R-:W-:Y:S01]  /*66d0*/  HMMA.16816.F32 R60, R136, R134.reuse, R60 ;  /* 0x00000086883c723c */ /* 0x080fe2000000183c */
[----:B------:R-:W-:Y:S07]  /*66e0*/  LDSM.16.M88.4 R136, [R0+0x10000] ;  /* 0x010000000088783b */ /* 0x000fee0000000200 */
[----:B------:R-:W-:Y:S04]  /*66f0*/  HMMA.16816.F32 R64, R140, R134, R64 ;  /* 0x000000868c40723c */ /* 0x000fe80000001840 */
[C---:B--2---:R-:W-:Y:S04]  /*6700*/  LEA R154, P0, R145.reuse, R2, 0x2 ;  /* 0x00000002919a7211 */ /* 0x044fe800078010ff */
[----:B------:R-:W-:Y:S01]  /*6710*/  LEA.HI.X R155, R145, R3, RZ, 0x2, P0 ;  /* 0x00000003919b7211 */ /* 0x000fe200000f14ff */
[----:B------:R-:W-:Y:S01]  /*6720*/  IMAD.MOV.U32 R3, RZ, RZ, R146 ;  /* 0x000000ffff037224 */ /* 0x000fe200078e0092 */
[----:B------:R-:W-:Y:S03]  /*6730*/  IADD3 R145, PT, PT, R172, R144, RZ ;  /* 0x00000090ac917210 */ /* 0x000fe60007ffe0ff */
[----:B------:R-:W2:Y:S01]  /*6740*/  LDG.E R146, desc[UR32][R154.64] ;  /* 0x000000209a927981 */ /* 0x000ea2000c1e1900 */
[----:B------:R-:W-:Y:S03]  /*6750*/  FFMA.FTZ R2, -R3, R3, 1 ;  /* 0x3f80000003027423 */ /* 0x000fe60000010103 */
[----:B------:R-:W1:Y:S01]  /*6760*/  LDSM.16.M88.4 R132, [R145+0x8000] ;  /* 0x008000009184783b */ /* 0x000e620000000200 */
[----:B------:R-:W-:Y:S07]  /*6770*/  FMUL.FTZ R2, R2, UR9 ;  /* 0x0000000902027c20 */ /* 0x000fee0008410000 */
        /* <DEDUP_REMOVED lines=16> */
[----:B-1----:R-:W-:Y:S04]  /*6880*/  FFMA.FTZ R0, -R87, R87, 1 ;  /* 0x3f80000057007423 */ /* 0x002fe80000010157 */
[----:B------:R-:W-:Y:S01]  /*6890*/  FMUL.FTZ R0, R0, UR9 ;  /* 0x0000000900007c20 */ /* 0x000fe20008410000 */
[-C--:B---3--:R-:W-:Y:S08]  /*68a0*/  HMMA.16816.F32 R52, R132, R136.reuse, R52 ;  /* 0x000000888434723c */ /* 0x088ff00000001834 */
[C---:B------:R-:W-:Y:S08]  /*68b0*/  HMMA.16816.F32 R56, R140.reuse, R136, R56 ;  /* 0x000000888c38723c */ /* 0x040ff00000001838 */
[-C--:B------:R-:W-:Y:S08]  /*68c0*/  HMMA.16816.F32 R60, R140, R138.reuse, R60 ;  /* 0x0000008a8c3c723c */ /* 0x080ff0000000183c */
[----:B------:R-:W-:Y:S04]  /*68d0*/  HMMA.16816.F32 R64, R132, R138, R64 ;  /* 0x0000008a8440723c */ /* 0x000fe80000001840 */
[C---:B--2---:R-:W-:Y:S01]  /*68e0*/  FADD.FTZ R3, -R146.reuse, R4 ;  /* 0x0000000492037221 */ /* 0x044fe20000010100 */
[C---:B------:R-:W-:Y:S01]  /*68f0*/  FADD.FTZ R5, -R146.reuse, R5 ;  /* 0x0000000592057221 */ /* 0x040fe20000010100 */
[----:B------:R1:W5:Y:S01]  /*6900*/  LDG.E R4, desc[UR32][R154.64+0x20] ;  /* 0x000020209a047981 */ /* 0x000362000c1e1900 */
[C---:B------:R-:W-:Y:S01]  /*6910*/  FADD.FTZ R16, -R146.reuse, R16 ;  /* 0x0000001092107221 */ /* 0x040fe20000010100 */
[----:B------:R-:W-:Y:S01]  /*6920*/  FMUL.FTZ R3, R147, R3 ;  /* 0x0000000393037220 */ /* 0x000fe20000410000 */
[----:B------:R-:W-:Y:S01]  /*6930*/  FMUL.FTZ R5, R93, R5 ;  /* 0x000000055d057220 */ /* 0x000fe20000410000 */
[----:B------:R-:W-:Y:S01]  /*6940*/  FADD.FTZ R140, -R146, R21 ;  /* 0x00000015928c7221 */ /* 0x000fe20000010100 */
[----:B------:R1:W5:Y:S01]  /*6950*/  LDL.LU R93, [R1+0xec] ;  /* 0x0000ec00015d7983 */ /* 0x0003620000300800 */
[----:B------:R-:W-:Y:S01]  /*6960*/  FMUL.FTZ R147, R3, R2 ;  /* 0x0000000203937220 */ /* 0x000fe20000410000 */
[----:B------:R-:W-:Y:S01]  /*6970*/  FFMA.FTZ R2, -R92, R92, 1 ;  /* 0x3f8000005c027423 */ /* 0x000fe2000001015c */
[----:B------:R-:W-:Y:S01]  /*6980*/  FMUL.FTZ R21, R91, R16 ;  /* 0x000000105b157220 */ /* 0x000fe20000410000 */
[----:B------:R1:W5:Y:S01]  /*6990*/  LDL.LU R92, [R1+0xe8] ;  /* 0x0000e800015c7983 */ /* 0x0003620000300800 */
[----:B------:R-:W-:Y:S01]  /*69a0*/  FADD.FTZ R17, -R146, R17 ;  /* 0x0000001192117221 */ /* 0x000fe20000010100 */
[----:B------:R-:W-:Y:S01]  /*69b0*/  FMUL.FTZ R140, R88, R140 ;  /* 0x0000008c588c7220 */ /* 0x000fe20000410000 */
[----:B------:R-:W-:Y:S01]  /*69c0*/  FFMA.FTZ R16, -R84, R84, 1 ;  /* 0x3f80000054107423 */ /* 0x000fe20000010154 */
[----:B------:R1:W5:Y:S01]  /*69d0*/  LDL.LU R91, [R1+0xe4] ;  /* 0x0000e400015b7983 */ /* 0x0003620000300800 */
[----:B------:R-:W-:Y:S01]  /*69e0*/  FMUL.FTZ R136, R90, R17 ;  /* 0x000000115a887220 */ /* 0x000fe20000410000 */
[----:B------:R-:W-:Y:S01]  /*69f0*/  FADD.FTZ R20, -R146, R20 ;  /* 0x0000001492147221 */ /* 0x000fe20000010100 */
[----:B------:R-:W-:Y:S01]  /*6a00*/  FFMA.FTZ R17, -R85, R85, 1 ;  /* 0x3f80000055117423 */ /* 0x000fe20000010155 */
[----:B------:R1:W5:Y:S01]  /*6a10*/  LDL.LU R90, [R1+0xe0] ;  /* 0x0000e000015a7983 */ /* 0x0003620000300800 */
[----:B------:R-:W-:Y:S01]  /*6a20*/  FMUL.FTZ R16, R16, UR9 ;  /* 0x0000000910107c20 */ /* 0x000fe20008410000 */
[----:B------:R-:W-:Y:S01]  /*6a30*/  FMUL.FTZ R137, R89, R20 ;  /* 0x0000001459897220 */ /* 0x000fe20000410000 */
[----:B------:R-:W-:Y:S01]  /*6a40*/  FFMA.FTZ R20, -R86, R86, 1 ;  /* 0x3f80000056147423 */ /* 0x000fe20000010156 */
[----:B------:R1:W5:Y:S01]  /*6a50*/  LDL.LU R89, [R1+0xdc] ;  /* 0x0000dc0001597983 */ /* 0x0003620000300800 */
[----:B------:R-:W-:Y:S01]  /*6a60*/  FMUL.FTZ R2, R2, UR9 ;  /* 0x0000000902027c20 */ /* 0x000fe20008410000 */
[----:B------:R-:W-:Y:S01]  /*6a70*/  FMUL.FTZ R16, R140, R16 ;  /* 0x000000108c107220 */ /* 0x000fe20000410000 */
[C---:B------:R-:W-:Y:S01]  /*6a80*/  FADD.FTZ R32, -R146.reuse, R32 ;  /* 0x0000002092207221 */ /* 0x040fe20000010100 */
[----:B------:R1:W5:Y:S01]  /*6a90*/  LDL.LU R88, [R1+0xd8] ;  /* 0x0000d80001587983 */ /* 0x0003620000300800 */
[----:B------:R-:W-:Y:S01]  /*6aa0*/  FMUL.FTZ R5, R5, R2 ;  /* 0x0000000205057220 */ /* 0x000fe20000410000 */
[----:B------:R-:W-:Y:S01]  /*6ab0*/  FMUL.FTZ R0, R21, R0 ;  /* 0x0000000015007220 */ /* 0x000fe20000410000 */
[C---:B------:R-:W-:Y:S01]  /*6ac0*/  FADD.FTZ R21, -R146.reuse, R33 ;  /* 0x0000002192157221 */ /* 0x040fe20000010100 */
[----:B------:R1:W5:Y:S01]  /*6ad0*/  LDL.LU R87, [R1+0xd4] ;  /* 0x0000d40001577983 */ /* 0x0003620000300800 */
[----:B------:R-:W-:Y:S01]  /*6ae0*/  FFMA.FTZ R33, -R77, R77, 1 ;  /* 0x3f8000004d217423 */ /* 0x000fe2000001014d */
[----:B------:R-:W-:Y:S01]  /*6af0*/  FADD.FTZ R36, -R146, R36 ;  /* 0x0000002492247221 */ /* 0x000fe20000010100 */
[----:B------:R-:W-:Y:S01]  /*6b00*/  FMUL.FTZ R21, R82, R21 ;  /* 0x0000001552157220 */ /* 0x000fe20000410000 */
[----:B------:R1:W5:Y:S01]  /*6b10*/  LDL.LU R86, [R1+0xd0] ;  /* 0x0000d00001567983 */ /* 0x0003620000300800 */
[----:B------:R-:W-:Y:S01]  /*6b20*/  FMUL.FTZ R17, R17, UR9 ;  /* 0x0000000911117c20 */ /* 0x000fe20008410000 */
[----:B------:R-:W-:Y:S01]  /*6b30*/  FMUL.FTZ R36, R81, R36 ;  /* 0x0000002451247220 */ /* 0x000fe20000410000 */
[----:B------:R-:W-:Y:S01]  /*6b40*/  FADD.FTZ R37, -R146, R37 ;  /* 0x0000002592257221 */ /* 0x000fe20000010100 */
[----:B------:R1:W5:Y:S01]  /*6b50*/  LDL.LU R85, [R1+0xcc] ;  /* 0x0000cc0001557983 */ /* 0x0003620000300800 */
[----:B------:R-:W-:Y:S01]  /*6b60*/  FMUL.FTZ R17, R137, R17 ;  /* 0x0000001189117220 */ /* 0x000fe20000410000 */
[----:B------:R-:W-:Y:S01]  /*6b70*/  FMUL.FTZ R20, R20, UR9 ;  /* 0x0000000914147c20 */ /* 0x000fe20008410000 */
[----:B------:R-:W-:Y:S01]  /*6b80*/  FMUL.FTZ R37, R79, R37 ;  /* 0x000000254f257220 */ /* 0x000fe20000410000 */
[----:B------:R1:W5:Y:S01]  /*6b90*/  LDL.LU R84, [R1+0xc8] ;  /* 0x0000c80001547983 */ /* 0x0003620000300800 */
[----:B------:R-:W-:Y:S01]  /*6ba0*/  FMUL.FTZ R33, R33, UR9 ;  /* 0x0000000921217c20 */ /* 0x000fe20008410000 */
[----:B------:R-:W-:Y:S01]  /*6bb0*/  F2FP.F16.F32.PACK_AB R133, R16, R17 ;  /* 0x000000111085723e */ /* 0x000fe200000000ff */
[----:B------:R-:W-:Y:S01]  /*6bc0*/  FMUL.FTZ R17, R83, R32 ;  /* 0x0000002053117220 */ /* 0x000fe20000410000 */
[----:B------:R1:W5:Y:S01]  /*6bd0*/  LDG.E R3, desc[UR32][R154.64+0x100] ;  /* 0x000100209a037981 */ /* 0x000362000c1e1900 */
[----:B------:R-:W-:Y:S01]  /*6be0*/  FFMA.FTZ R16, -R80, R80, 1 ;  /* 0x3f80000050107423 */ /* 0x000fe20000010150 */
[----:B------:R-:W-:Y:S01]  /*6bf0*/  FFMA.FTZ R32, -R76, R76, 1 ;  /* 0x3f8000004c207423 */ /* 0x000fe2000001014c */
[----:B------:R-:W-:Y:S01]  /*6c00*/  FMUL.FTZ R20, R136, R20 ;  /* 0x0000001488147220 */ /* 0x000fe20000410000 */
[----:B------:R1:W5:Y:S01]  /*6c10*/  LDL.LU R83, [R1+0xc4] ;  /* 0x0000c40001537983 */ /* 0x0003620000300800 */
[----:B------:R-:W-:Y:S01]  /*6c20*/  FMUL.FTZ R33, R36, R33 ;  /* 0x0000002124217220 */ /* 0x000fe20000410000 */
[C---:B------:R-:W-:Y:S01]  /*6c30*/  FADD.FTZ R36, -R146.reuse, R48 ;  /* 0x0000003092247221 */ /* 0x040fe20000010100 */
[----:B------:R-:W-:Y:S01]  /*6c40*/  FADD.FTZ R48, -R146, R52 ;  /* 0x0000003492307221 */ /* 0x000fe20000010100 */
[----:B------:R1:W5:Y:S01]  /*6c50*/  LDL.LU R82, [R1+0xc0] ;  /* 0x0000c00001527983 */ /* 0x0003620000300800 */
[----:B------:R-:W-:Y:S01]  /*6c60*/  F2FP.F16.F32.PACK_AB R20, R20, R0 ;  /* 0x000000001414723e */ /* 0x000fe200000000ff */
[----:B------:R-:W-:Y:S01]  /*6c70*/  FFMA.FTZ R0, -R78, R78, 1 ;  /* 0x3f8000004e007423 */ /* 0x000fe2000001014e */
[----:B------:R-:W-:Y:S01]  /*6c80*/  FMUL.FTZ R36, R75, R36 ;  /* 0x000000244b247220 */ /* 0x000fe20000410000 */
[----:B------:R1:W5:Y:S01]  /*6c90*/  LDL.LU R81, [R1+0xbc] ;  /* 0x0000bc0001517983 */ /* 0x0003620000300800 */
[----:B------:R-:W-:Y:S01]  /*6ca0*/  FMUL.FTZ R48, R72, R48 ;  /* 0x0000003048307220 */ /* 0x000fe20000410000 */
        /* <DEDUP_REMOVED lines=11> */
[C---:B------:R-:W-:Y:S01]  /*6d60*/  FADD.FTZ R37, -R146.reuse, R49 ;  /* 0x0000003192257221 */ /* 0x040fe20000010100 */
[----:B------:R-:W-:Y:S01]  /*6d70*/  FADD.FTZ R49, -R146, R53 ;  /* 0x0000003592317221 */ /* 0x000fe20000010100 */
[----:B------:R-:W-:Y:S01]  /*6d80*/  F2FP.F16.F32.PACK_AB R132, R0, R16 ;  /* 0x000000100084723e */ /* 0x000fe200000000ff */
[----:B------:R1:W5:Y:S01]  /*6d90*/  LDL.LU R77, [R1+0xac] ;  /* 0x0000ac00014d7983 */ /* 0x0003620000300800 */
[----:B------:R-:W-:Y:S01]  /*6da0*/  FMUL.FTZ R37, R74, R37 ;  /* 0x000000254a257220 */ /* 0x000fe20000410000 */
[----:B------:R-:W-:Y:S01]  /*6db0*/  FMUL.FTZ R49, R70, R49 ;  /* 0x0000003146317220 */ /* 0x000fe20000410000 */
[----:B------:R-:W-:Y:S01]  /*6dc0*/  FFMA.FTZ R16, -R69, R69, 1 ;  /* 0x3f80000045107423 */ /* 0x000fe20000010145 */
[----:B------:R1:W5:Y:S01]  /*6dd0*/  LDL.LU R76, [R1+0xa8] ;  /* 0x0000a800014c7983 */ /* 0x0003620000300800 */
[----:B------:R-:W-:Y:S01]  /*6de0*/  FFMA.FTZ R0, -R68, R68, 1 ;  /* 0x3f80000044007423 */ /* 0x000fe20000010144 */
[----:B------:R-:W-:Y:S01]  /*6df0*/  FMUL.FTZ R21, R21, UR9 ;  /* 0x0000000915157c20 */ /* 0x000fe20008410000 */
[----:B------:R-:W-:Y:S01]  /*6e00*/  FMUL.FTZ R17, R17, UR9 ;  /* 0x0000000911117c20 */ /* 0x000fe20008410000 */
[----:B------:R1:W5:Y:S01]  /*6e10*/  LDL.LU R75, [R1+0xa4] ;  /* 0x0000a400014b7983 */ /* 0x0003620000300800 */
[----:B------:R-:W-:Y:S01]  /*6e20*/  FMUL.FTZ R16, R16, UR9 ;  /* 0x0000000910107c20 */ /* 0x000fe20008410000 */
[----:B------:R-:W-:Y:S01]  /*6e30*/  FMUL.FTZ R21, R36, R21 ;  /* 0x0000001524157220 */ /* 0x000fe20000410000 */
[----:B------:R-:W-:Y:S01]  /*6e40*/  FMUL.FTZ R17, R37, R17 ;  /* 0x0000001125117220 */ /* 0x000fe20000410000 */
[----:B------:R1:W5:Y:S01]  /*6e50*/  LDL.LU R74, [R1+0xa0] ;  /* 0x0000a000014a7983 */ /* 0x0003620000300800 */
[----:B------:R-:W-:Y:S01]  /*6e60*/  FMUL.FTZ R16, R48, R16 ;  /* 0x0000001030107220 */ /* 0x000fe20000410000 */
[----:B------:R-:W-:Y:S01]  /*6e70*/  F2FP.F16.F32.PACK_AB R52, R32, R33 ;  /* 0x000000212034723e */ /* 0x000fe200000000ff */
[----:B------:R-:W-:Y:S01]  /*6e80*/  FMUL.FTZ R0, R0, UR9 ;  /* 0x0000000900007c20 */ /* 0x000fe20008410000 */
[----:B------:R1:W5:Y:S01]  /*6e90*/  LDL.LU R73, [R1+0x9c] ;  /* 0x00009c0001497983 */ /* 0x0003620000300800 */
[----:B------:R-:W-:Y:S01]  /*6ea0*/  F2FP.F16.F32.PACK_AB R48, R17, R21 ;  /* 0x000000151130723e */ /* 0x000fe200000000ff */
[C---:B------:R-:W-:Y:S01]  /*6eb0*/  FADD.FTZ R32, -R146.reuse, R64 ;  /* 0x0000004092207221 */ /* 0x040fe20000010100 */
[----:B------:R-:W-:Y:S01]  /*6ec0*/  FFMA.FTZ R21, -R193, R193, 1 ;  /* 0x3f800000c1157423 */ /* 0x000fe200000101c1 */
[----:B------:R1:W5:Y:S01]  /*6ed0*/  LDL.LU R72, [R1+0x98] ;  /* 0x0000980001487983 */ /* 0x0003620000300800 */
[----:B------:R-:W-:Y:S01]  /*6ee0*/  FADD.FTZ R33, -R146, R65 ;  /* 0x0000004192217221 */ /* 0x000fe20000010100 */
[----:B------:R-:W-:Y:S01]  /*6ef0*/  FFMA.FTZ R17, -R192, R192, 1 ;  /* 0x3f800000c0117423 */ /* 0x000fe200000101c0 */
[----:B------:R-:W-:Y:S01]  /*6f00*/  FMUL.FTZ R0, R49, R0 ;  /* 0x0000000031007220 */ /* 0x000fe20000410000 */
[----:B------:R1:W5:Y:S01]  /*6f10*/  LDL.LU R71, [R1+0x94] ;  /* 0x0000940001477983 */ /* 0x0003620000300800 */
[----:B------:R-:W-:Y:S01]  /*6f20*/  FMUL.FTZ R32, R194, R32 ;  /* 0x00000020c2207220 */ /* 0x000fe20000410000 */
[----:B------:R-:W-:Y:S01]  /*6f30*/  FMUL.FTZ R21, R21, UR9 ;  /* 0x0000000915157c20 */ /* 0x000fe20008410000 */
[----:B------:R-:W-:Y:S01]  /*6f40*/  FMUL.FTZ R33, R190, R33 ;  /* 0x00000021be217220 */ /* 0x000fe20000410000 */
[----:B------:R1:W5:Y:S01]  /*6f50*/  LDL.LU R70, [R1+0x90] ;  /* 0x0000900001467983 */ /* 0x0003620000300800 */
[----:B------:R-:W-:Y:S01]  /*6f60*/  FMUL.FTZ R17, R17, UR9 ;  /* 0x0000000911117c20 */ /* 0x000fe20008410000 */
[----:B------:R-:W-:Y:S01]  /*6f70*/  FMUL.FTZ R32, R32, R21 ;  /* 0x0000001520207220 */ /* 0x000fe20000410000 */
[----:B------:R-:W-:Y:S01]  /*6f80*/  F2FP.F16.F32.PACK_AB R5, R5, R147 ;  /* 0x000000930505723e */ /* 0x000fe200000000ff */
[----:B------:R1:W5:Y:S01]  /*6f90*/  LDL.LU R69, [R1+0x8c] ;  /* 0x00008c0001457983 */ /* 0x0003620000300800 */
[C---:B------:R-:W-:Y:S01]  /*6fa0*/  LOP3.LUT R194, R191.reuse, 0x8, RZ, 0xc0, !PT ;  /* 0x00000008bfc27812 */ /* 0x040fe200078ec0ff */
[C---:B------:R-:W-:Y:S01]  /*6fb0*/  IMAD.SHL.U32 R193, R191.reuse, 0x20, RZ ;  /* 0x00000020bfc17824 */ /* 0x040fe200078e00ff */
[C---:B------:R-:W-:Y:S01]  /*6fc0*/  SHF.L.U32 R192, R191.reuse, 0x6, RZ ;  /* 0x00000006bfc07819 */ /* 0x040fe200000006ff */
[----:B------:R1:W5:Y:S01]  /*6fd0*/  LDG.E R2, desc[UR32][R154.64+0x120] ;  /* 0x000120209a027981 */ /* 0x000362000c1e1900 */
[----:B------:R-:W-:Y:S01]  /*6fe0*/  SHF.L.U32 R190, R191, 0x3, RZ ;  /* 0x00000003bfbe7819 */ /* 0x000fe200000006ff */
[----:B------:R-:W-:Y:S01]  /*6ff0*/  FMUL.FTZ R21, R33, R17 ;  /* 0x0000001121157220 */ /* 0x000fe20000410000 */
[----:B------:R-:W-:Y:S01]  /*7000*/  F2FP.F16.F32.PACK_AB R37, R0, R16 ;  /* 0x000000100025723e */ /* 0x000fe200000000ff */
[----:B------:R1:W5:Y:S01]  /*7010*/  LDL.LU R68, [R1+0x88] ;  /* 0x0000880001447983 */ /* 0x0003620000300800 */
[----:B------:R-:W-:Y:S05]  /*7020*/  BRA.U !UP0, `(.L_x_1196) ;  /* 0x0000000108807547 */ /* 0x000fea000b800000 */
[----:B------:R-:W2:Y:S01]  /*7030*/  LDL.LU R135, [R1+0x6c] ;  /* 0x00006c0001877983 */ /* 0x000ea20000300800 */
[----:B------:R-:W-:Y:S01]  /*7040*/  IADD3 R16, P0, PT, RZ, -UR30, RZ ;  /* 0x8000001eff107c10 */ /* 0x000fe2000ff1e0ff */
[----:B------:R-:W-:Y:S02]  /*7050*/  ULOP3.LUT UR35, UR43, 0x1, URZ, 0xc0, !UPT ;  /* 0x000000012b237892 */ /* 0x000fe4000f8ec0ff */
[----:B------:R-:W3:Y:S02]  /*7060*/  LDL.LU R134, [R1+0x68] ;  /* 0x0000680001867983 */ /* 0x000ee40000300800 */
[----:B------:R-:W-:Y:S01]  /*7070*/  IMAD.X R0, RZ, RZ, ~UR10, P0 ;  /* 0x8000000aff007e24 */ /* 0x000fe200080e06ff */
[----:B------:R-:W-:Y:S01]  /*7080*/  UISETP.NE.U32.AND UP1, UPT, UR35, 0x1, UPT ;  /* 0x000000012300788c */ /* 0x000fe2000bf25070 */
[----:B------:R-:W4:Y:S03]  /*7090*/  LDL.LU R53, [R1+0x50] ;  /* 0x0000500001357983 */ /* 0x000f260000300800 */
[----:B------:R-:W-:Y:S01]  /*70a0*/  SHF.R.S64 R16, R16, 0x1f, R0 ;  /* 0x0000001f10107819 */ /* 0x000fe20000001000 */
[----:B------:R-:W-:Y:S06]  /*70b0*/  USEL UR35, UR27, 0x4000, !UP1 ;  /* 0x000040001b237887 */ /* 0x000fec000c800000 */
[----:B------:R-:W-:Y:S02]  /*70c0*/  VIADD R181, R181, UR35 ;  /* 0x00000023b5b57c36 */ /* 0x000fe40008000000 */
[----:B----4-:R-:W-:Y:S01]  /*70d0*/  VIADD R53, R53, UR35 ;  /* 0x0000002335357c36 */ /* 0x010fe20008000000 */
[----:B--2---:R-:W-:Y:S04]  /*70e0*/  IADD3 R135, P0, PT, R16, R135, RZ ;  /* 0x0000008710877210 */ /* 0x004fe80007f1e0ff */
[----:B---3--:R-:W-:Y:S01]  /*70f0*/  LEA.HI.X.SX32 R134, R0, R134, 0x1, P0 ;  /* 0x0000008600867211 */ /* 0x008fe200000f0eff */
        /* <DEDUP_REMOVED lines=9> */
[----:B---3--:R-:W-:Y:S04]  /*7190*/  IADD3 R16, P0, PT, R135, UR14, RZ ;  /* 0x0000000e87107c10 */ /* 0x008fe8000ff1e0ff */
[----:B------:R-:W-:Y:S05]  /*71a0*/  IADD3.X R17, PT, PT, R134, UR11, RZ, P0, !PT ;  /* 0x0000000b86117c10 */ /* 0x000fea00087fe4ff */
[----:B------:R3:W-:Y:S02]  /*71b0*/  LDGSTS.E.BYPASS.LTC128B.128 [R53+0x1000], desc[UR32][R16.64] ;  /* 0x0100000010357fae */ /* 0x0007e4000b981a20 */
[----:B---3--:R-:W-:Y:S04]  /*71c0*/  IADD3 R16, P0, PT, R16, UR14, RZ ;  /* 0x0000000e10107c10 */ /* 0x008fe8000ff1e0ff */
[----:B------:R-:W-:Y:S05]  /*71d0*/  IADD3.X R17, PT, PT, R17, UR11, RZ, P0, !PT ;  /* 0x0000000b11117c10 */ /* 0x000fea00087fe4ff */
[----:B------:R3:W-:Y:S02]  /*71e0*/  LDGSTS.E.BYPASS.LTC128B.128 [R53+0x2000], desc[UR32][R16.64] ;  /* 0x0200000010357fae */ /* 0x0007e4000b981a20 */
[----:B---3--:R-:W-:Y:S04]  /*71f0*/  IADD3 R16, P0, PT, R16, UR14, RZ ;  /* 0x0000000e10107c10 */ /* 0x008fe8000ff1e0ff */
[----:B------:R-:W-:Y:S05]  /*7200*/  IADD3.X R17, PT, PT, R17, UR11, RZ, P0, !PT ;  /* 0x0000000b11117c10 */ /* 0x000fea00087fe4ff */
[----:B------:R2:W-:Y:S04]  /*7210*/  LDGSTS.E.BYPASS.LTC128B.128 [R53+0x3000], desc[UR32][R16.64] ;  /* 0x0300000010357fae */ /* 0x0005e8000b981a20 */
[----:B------:R-:W0:Y:S02]  /*7220*/  LDGDEPBAR ;  /* 0x00000000000079af */ /* 0x000e240000000000 */
.L_x_1196:
[----:B--2---:R-:W2:Y:S01]  /*7230*/  LDL.LU R17, [R1+0x4] ;  /* 0x0000040001117983 */ /* 0x004ea20000300800 */
[C---:B-----5:R-:W-:Y:S01]  /*7240*/  FADD.FTZ R6, -R4.reuse, R6 ;  /* 0x0000000604067221 */ /* 0x060fe20000010100 */
[----:B------:R-:W-:Y:S01]  /*7250*/  FADD.FTZ R7, -R4, R7 ;  /* 0x0000000704077221 */ /* 0x000fe20000010100 */
[----:B------:R-:W-:Y:S01]  /*7260*/  FFMA.FTZ R0, -R206, R206, 1 ;  /* 0x3f800000ce007423 */ /* 0x000fe200000101ce */
[----:B------:R-:W3:Y:S01]  /*7270*/  LDL.LU R16, [R1] ;  /* 0x0000000001107983 */ /* 0x000ee20000300800 */
[C---:B------:R-:W-:Y:S01]  /*7280*/  FADD.FTZ R19, -R4.reuse, R19 ;  /* 0x0000001304137221 */ /* 0x040fe20000010100 */
[----:B------:R-:W-:Y:S01]  /*7290*/  FADD.FTZ R22, -R4, R22 ;  /* 0x0000001604167221 */ /* 0x000fe20000010100 */
[----:B------:R-:W-:Y:S01]  /*72a0*/  FMUL.FTZ R0, R0, UR9 ;  /* 0x0000000900007c20 */ /* 0x000fe20008410000 */
[----:B------:R-:W4:Y:S01]  /*72b0*/  LDL.LU R136, [R1+0x2c] ;  /* 0x00002c0001887983 */ /* 0x000f220000300800 */
[----:B------:R-:W-:Y:S01]  /*72c0*/  FMUL.FTZ R19, R244, R19 ;  /* 0x00000013f4137220 */ /* 0x000fe20000410000 */
[----:B------:R-:W-:Y:S01]  /*72d0*/  FMUL.FTZ R22, R237, R22 ;  /* 0x00000016ed167220 */ /* 0x000fe20000410000 */
[C---:B------:R-:W-:Y:S01]  /*72e0*/  FADD.FTZ R35, -R4.reuse, R35 ;  /* 0x0000002304237221 */ /* 0x040fe20000010100 */
[----:B------:R-:W4:Y:S01]  /*72f0*/  LDL.LU R135, [R1+0x28] ;  /* 0x0000280001877983 */ /* 0x000f220000300800 */
[----:B------:R-:W-:Y:S01]  /*7300*/  F2FP.F16.F32.PACK_AB R36, R21, R32 ;  /* 0x000000201524723e */ /* 0x000fe200000000ff */
[----:B------:R-:W-:Y:S01]  /*7310*/  FADD.FTZ R54, -R4, R54 ;  /* 0x0000003604367221 */ /* 0x000fe20000010100 */
[----:B------:R-:W-:Y:S01]  /*7320*/  FMUL.FTZ R35, R224, R35 ;  /* 0x00000023e0237220 */ /* 0x000fe20000410000 */
[----:B------:R-:W4:Y:S01]  /*7330*/  LDL.LU R134, [R1+0x1c] ;  /* 0x00001c0001867983 */ /* 0x000f220000300800 */
[C---:B------:R-:W-:Y:S01]  /*7340*/  FADD.FTZ R8, -R3.reuse, R8 ;  /* 0x0000000803087221 */ /* 0x040fe20000010100 */
[----:B------:R-:W-:Y:S01]  /*7350*/  FMUL.FTZ R54, R176, R54 ;  /* 0x00000036b0367220 */ /* 0x000fe20000410000 */
[C---:B------:R-:W-:Y:S01]  /*7360*/  FADD.FTZ R25, -R3.reuse, R25 ;  /* 0x0000001903197221 */ /* 0x040fe20000010100 */
[----:B------:R-:W4:Y:S01]  /*7370*/  LDL.LU R65, [R1+0x18] ;  /* 0x0000180001417983 */ /* 0x000f220000300800 */
[C---:B------:R-:W-:Y:S01]  /*7380*/  FADD.FTZ R9, -R3.reuse, R9 ;  /* 0x0000000903097221 */ /* 0x040fe20000010100 */
[C---:B------:R-:W-:Y:S01]  /*7390*/  FADD.FTZ R12, -R3.reuse, R12 ;  /* 0x0000000c030c7221 */ /* 0x040fe20000010100 */
[C---:B------:R-:W-:Y:S01]  /*73a0*/  FADD.FTZ R13, -R3.reuse, R13 ;  /* 0x0000000d030d7221 */ /* 0x040fe20000010100 */
[----:B------:R-:W4:Y:S01]  /*73b0*/  LDL.LU R64, [R1+0xc] ;  /* 0x00000c0001407983 */ /* 0x000f220000300800 */
[----:B------:R-:W-:Y:S01]  /*73c0*/  FADD.FTZ R24, -R3, R24 ;  /* 0x0000001803187221 */ /* 0x000fe20000010100 */
[----:B------:R-:W-:Y:S01]  /*73d0*/  FADD.FTZ R15, -R2, R15 ;  /* 0x0000000f020f7221 */ /* 0x000fe20000010100 */
[C---:B------:R-:W-:Y:S01]  /*73e0*/  FADD.FTZ R18, -R4.reuse, R18 ;  /* 0x0000001204127221 */ /* 0x040fe20000010100 */
[----:B------:R-:W4:Y:S01]  /*73f0*/  LDL.LU R53, [R1+0x8] ;  /* 0x0000080001357983 */ /* 0x000f220000300800 */
[C---:B------:R-:W-:Y:S01]  /*7400*/  FADD.FTZ R23, -R4.reuse, R23 ;  /* 0x0000001704177221 */ /* 0x040fe20000010100 */
[----:B------:R-:W-:Y:S01]  /*7410*/  FADD.FTZ R34, -R4, R34 ;  /* 0x0000002204227221 */ /* 0x000fe20000010100 */
[----:B------:R-:W-:Y:S01]  /*7420*/  FMUL.FTZ R18, R245, R18 ;  /* 0x00000012f5127220 */ /* 0x000fe20000410000 */
[----:B------:R1:W-:Y:S01]  /*7430*/  STS [R153+0x14000], R5 ;  /* 0x0140000599007388 */ /* 0x0003e20000000800 */
[----:B------:R-:W-:Y:S01]  /*7440*/  FMUL.FTZ R23, R236, R23 ;  /* 0x00000017ec177220 */ /* 0x000fe20000410000 */
[C---:B------:R-:W-:Y:S01]  /*7450*/  FADD.FTZ R39, -R4.reuse, R39 ;  /* 0x0000002704277221 */ /* 0x040fe20000010100 */
[C---:B------:R-:W-:Y:S01]  /*7460*/  FADD.FTZ R38, -R4.reuse, R38 ;  /* 0x0000002604267221 */ /* 0x040fe20000010100 */
[----:B------:R-:W4:Y:S01]  /*7470*/  LDL R49, [R1+0x58] ;  /* 0x0000580001317983 */ /* 0x000f220000100800 */
[C---:B------:R-:W-:Y:S01]  /*7480*/  FADD.FTZ R50, -R4.reuse, R50 ;  /* 0x0000003204327221 */ /* 0x040fe20000010100 */
[C---:B------:R-:W-:Y:S01]  /*7490*/  FADD.FTZ R55, -R4.reuse, R55 ;  /* 0x0000003704377221 */ /* 0x040fe20000010100 */
[C---:B------:R-:W-:Y:S01]  /*74a0*/  FADD.FTZ R51, -R4.reuse, R51 ;  /* 0x0000003304337221 */ /* 0x040fe20000010100 */
[----:B------:R-:W4:Y:S01]  /*74b0*/  LDL.LU R138, [R1+0x44] ;  /* 0x00004400018a7983 */ /* 0x000f220000300800 */
[C---:B------:R-:W-:Y:S01]  /*74c0*/  FADD.FTZ R66, -R4.reuse, R66 ;  /* 0x0000004204427221 */ /* 0x040fe20000010100 */
[----:B------:R-:W-:Y:S01]  /*74d0*/  FADD.FTZ R67, -R4, R67 ;  /* 0x0000004304437221 */ /* 0x000fe20000010100 */
[----:B------:R-:W-:Y:S01]  /*74e0*/  FFMA.FTZ R4, -R158, R158, 1 ;  /* 0x3f8000009e047423 */ /* 0x000fe2000001019e */
[----:B------:R-:W2:Y:S01]  /*74f0*/  LDL.LU R137, [R1+0x40] ;  /* 0x0000400001897983 */ /* 0x000ea20000300800 */
[----:B------:R-:W-:Y:S01]  /*7500*/  FMUL.FTZ R34, R225, R34 ;  /* 0x00000022e1227220 */ /* 0x000fe20000410000 */
[----:B------:R-:W-:Y:S01]  /*7510*/  FMUL.FTZ R38, R217, R38 ;  /* 0x00000026d9267220 */ /* 0x000fe20000410000 */
[----:B------:R-:W-:Y:S01]  /*7520*/  FMUL.FTZ R4, R4, UR9 ;  /* 0x0000000904047c20 */ /* 0x000fe20008410000 */
[----:B------:R-:W-:Y:S01]  /*7530*/  FMUL.FTZ R67, R170, R67 ;  /* 0x00000043aa437220 */ /* 0x000fe20000410000 */
[----:B------:R-:W-:Y:S01]  /*7540*/  FMUL.FTZ R50, R178, R50 ;  /* 0x00000032b2327220 */ /* 0x000fe20000410000 */
[----:B------:R-:W-:Y:S01]  /*7550*/  FMUL.FTZ R55, R175, R55 ;  /* 0x00000037af377220 */ /* 0x000fe20000410000 */
[----:B------:R-:W-:Y:S01]  /*7560*/  FMUL.FTZ R51, R177, R51 ;  /* 0x00000033b1337220 */ /* 0x000fe20000410000 */
[----:B------:R-:W-:Y:S01]  /*7570*/  FMUL.FTZ R66, R171, R66 ;  /* 0x00000042ab427220 */ /* 0x000fe20000410000 */
[C---:B------:R-:W-:Y:S01]  /*7580*/  FADD.FTZ R28, -R3.reuse, R28 ;  /* 0x0000001c031c7221 */ /* 0x040fe20000010100 */
[C---:B------:R-:W-:Y:S01]  /*7590*/  FADD.FTZ R29, -R3.reuse, R29 ;  /* 0x0000001d031d7221 */ /* 0x040fe20000010100 */
[C---:B------:R-:W-:Y:S01]  /*75a0*/  FADD.FTZ R41, -R3.reuse, R41 ;  /* 0x0000002903297221 */ /* 0x040fe20000010100 */
[----:B------:R-:W-:Y:S01]  /*75b0*/  FADD.FTZ R40, -R3, R40 ;  /* 0x0000002803287221 */ /* 0x000fe20000010100 */
[----:B-1----:R-:W-:Y:S01]  /*75c0*/  FFMA.FTZ R5, -R207, R207, 1 ;  /* 0x3f800000cf057423 */ /* 0x002fe200000101cf */
[----:B------:R-:W-:Y:S01]  /*75d0*/  FMUL.FTZ R28, R249, R28 ;  /* 0x0000001cf91c7220 */ /* 0x000fe20000410000 */
[----:B------:R-:W-:Y:S01]  /*75e0*/  FMUL.FTZ R29, R248, R29 ;  /* 0x0000001df81d7220 */ /* 0x000fe20000410000 */
[----:B------:R-:W-:Y:S01]  /*75f0*/  FMUL.FTZ R41, R239, R41 ;  /* 0x00000029ef297220 */ /* 0x000fe20000410000 */
[----:B------:R-:W-:Y:S01]  /*7600*/  FMUL.FTZ R5, R5, UR9 ;  /* 0x0000000905057c20 */ /* 0x000fe20008410000 */
[C---:B------:R-:W-:Y:S01]  /*7610*/  FADD.FTZ R45, -R3.reuse, R45 ;  /* 0x0000002d032d7221 */ /* 0x040fe20000010100 */
[C---:B------:R-:W-:Y:S01]  /*7620*/  FADD.FTZ R44, -R3.reuse, R44 ;  /* 0x0000002c032c7221 */ /* 0x040fe20000010100 */
[C---:B------:R-:W-:Y:S01]  /*7630*/  FADD.FTZ R56, -R3.reuse, R56 ;  /* 0x0000003803387221 */ /* 0x040fe20000010100 */
[C---:B------:R-:W-:Y:S01]  /*7640*/  FADD.FTZ R57, -R3.reuse, R57 ;  /* 0x0000003903397221 */ /* 0x040fe20000010100 */
[C---:B------:R-:W-:Y:S01]  /*7650*/  FADD.FTZ R60, -R3.reuse, R60 ;  /* 0x0000003c033c7221 */ /* 0x040fe20000010100 */
[----:B------:R-:W-:Y:S01]  /*7660*/  FADD.FTZ R61, -R3, R61 ;  /* 0x0000003d033d7221 */ /* 0x000fe20000010100 */
[----:B------:R-:W-:Y:S01]  /*7670*/  FFMA.FTZ R3, -R168, R168, 1 ;  /* 0x3f800000a8037423 */ /* 0x000fe200000101a8 */
[----:B------:R-:W-:Y:S01]  /*7680*/  FMUL.FTZ R44, R232, R44 ;  /* 0x0000002ce82c7220 */ /* 0x000fe20000410000 */
[----:B------:R-:W-:Y:S01]  /*7690*/  FMUL.FTZ R45, R230, R45 ;  /* 0x0000002de62d7220 */ /* 0x000fe20000410000 */
[----:B------:R-:W-:Y:S01]  /*76a0*/  FMUL.FTZ R61, R210, R61 ;  /* 0x0000003dd23d7220 */ /* 0x000fe20000410000 */
[----:B------:R-:W-:Y:S01]  /*76b0*/  FMUL.FTZ R57, R219, R57 ;  /* 0x00000039db397220 */ /* 0x000fe20000410000 */
[----:B------:R-:W-:Y:S01]  /*76c0*/  FMUL.FTZ R60, R215, R60 ;  /* 0x0000003cd73c7220 */ /* 0x000fe20000410000 */
[C---:B------:R-:W-:Y:S01]  /*76d0*/  FADD.FTZ R14, -R2.reuse, R14 ;  /* 0x0000000e020e7221 */ /* 0x040fe20000010100 */
[----:B------:R-:W-:Y:S01]  /*76e0*/  FMUL.FTZ R56, R221, R56 ;  /* 0x00000038dd387220 */ /* 0x000fe20000410000 */
[C---:B------:R-:W-:Y:S01]  /*76f0*/  FADD.FTZ R11, -R2.reuse, R11 ;  /* 0x0000000b020b7221 */ /* 0x040fe20000010100 */
[C---:B------:R-:W-:Y:S01]  /*7700*/  FADD.FTZ R10, -R2.reuse, R10 ;  /* 0x0000000a020a7221 */ /* 0x040fe20000010100 */
[C---:B------:R-:W-:Y:S01]  /*7710*/  FADD.FTZ R26, -R2.reuse, R26 ;  /* 0x0000001a021a7221 */ /* 0x040fe20000010100 */
[C---:B------:R-:W-:Y:S01]  /*7720*/  FADD.FTZ R31, -R2.reuse, R31 ;  /* 0x0000001f021f7221 */ /* 0x040fe20000010100 */
[C---:B------:R-:W-:Y:S01]  /*7730*/  FADD.FTZ R47, -R2.reuse, R47 ;  /* 0x0000002f022f7221 */ /* 0x040fe20000010100 */
[C---:B------:R-:W-:Y:S01]  /*7740*/  FADD.FTZ R27, -R2.reuse, R27 ;  /* 0x0000001b021b7221 */ /* 0x040fe20000010100 */
[C---:B------:R-:W-:Y:S01]  /*7750*/  FADD.FTZ R30, -R2.reuse, R30 ;  /* 0x0000001e021e7221 */ /* 0x040fe20000010100 */
[----:B------:R-:W-:Y:S01]  /*7760*/  FADD.FTZ R62, -R2, R62 ;  /* 0x0000003e023e7221 */ /* 0x000fe20000010100 */
        /* <DEDUP_REMOVED lines=8> */
[----:B------:R-:W-:Y:S01]  /*77f0*/  FMUL.FTZ R43, R252, R43 ;  /* 0x0000002bfc2b7220 */ /* 0x000fe20000410000 */
[----:B------:R-:W-:Y:S01]  /*7800*/  FMUL.FTZ R46, R251, R46 ;  /* 0x0000002efb2e7220 */ /* 0x000fe20000410000 */
[C---:B------:R-:W-:Y:S01]  /*7810*/  FADD.FTZ R59, -R2.reuse, R59 ;  /* 0x0000003b023b7221 */ /* 0x040fe20000010100 */
[----:B------:R-:W-:Y:S01]  /*7820*/  FADD.FTZ R63, -R2, R63 ;  /* 0x0000003f023f7221 */ /* 0x000fe20000010100 */
[----:B------:R-:W-:Y:S01]  /*7830*/  FFMA.FTZ R2, -R198, R198, 1 ;  /* 0x3f800000c6027423 */ /* 0x000fe200000101c6 */
[----:B------:R-:W-:Y:S01]  /*7840*/  FMUL.FTZ R58, R247, R58 ;  /* 0x0000003af73a7220 */ /* 0x000fe20000410000 */
[----:B------:R-:W-:Y:S01]  /*7850*/  FMUL.FTZ R59, R246, R59 ;  /* 0x0000003bf63b7220 */ /* 0x000fe20000410000 */
[----:B------:R-:W-:Y:S01]  /*7860*/  FMUL.FTZ R63, R234, R63 ;  /* 0x0000003fea3f7220 */ /* 0x000fe20000410000 */
[----:B------:R-:W-:Y:S01]  /*7870*/  FMUL.FTZ R2, R2, UR9 ;  /* 0x0000000902027c20 */ /* 0x000fe20008410000 */
[----:B--2---:R-:W-:Y:S01]  /*7880*/  FMUL.FTZ R11, R137, R11 ;  /* 0x0000000b890b7220 */ /* 0x004fe20000410000 */
[----:B------:R-:W-:Y:S01]  /*7890*/  FMUL.FTZ R6, R17, R6 ;  /* 0x0000000611067220 */ /* 0x000fe20000410000 */
[----:B---3--:R-:W-:Y:S01]  /*78a0*/  FMUL.FTZ R7, R16, R7 ;  /* 0x0000000710077220 */ /* 0x008fe20000410000 */
[----:B----4-:R-:W-:Y:S01]  /*78b0*/  FMUL.FTZ R25, R53, R25 ;  /* 0x0000001935197220 */ /* 0x010fe20000410000 */
[----:B------:R-:W-:Y:S01]  /*78c0*/  FMUL.FTZ R9, R135, R9 ;  /* 0x0000000987097220 */ /* 0x000fe20000410000 */
[----:B------:R-:W-:Y:S01]  /*78d0*/  FMUL.FTZ R6, R6, R5 ;  /* 0x0000000506067220 */ /* 0x000fe20000410000 */
[----:B------:R-:W-:Y:S01]  /*78e0*/  FMUL.FTZ R7, R7, R0 ;  /* 0x0000000007077220 */ /* 0x000fe20000410000 */
[----:B------:R-:W-:Y:S01]  /*78f0*/  FFMA.FTZ R5, -R201, R201, 1 ;  /* 0x3f800000c9057423 */ /* 0x000fe200000101c9 */
[----:B------:R-:W-:Y:S01]  /*7900*/  FFMA.FTZ R0, -R200, R200, 1 ;  /* 0x3f800000c8007423 */ /* 0x000fe200000101c8 */
[----:B------:R-:W-:Y:S01]  /*7910*/  FMUL.FTZ R12, R134, R12 ;  /* 0x0000000c860c7220 */ /* 0x000fe20000410000 */
[----:B------:R-:W-:Y:S01]  /*7920*/  FMUL.FTZ R13, R65, R13 ;  /* 0x0000000d410d7220 */ /* 0x000fe20000410000 */
[----:B------:R-:W-:Y:S01]  /*7930*/  FMUL.FTZ R17, R5, UR9 ;  /* 0x0000000905117c20 */ /* 0x000fe20008410000 */
[----:B------:R-:W-:Y:S01]  /*7940*/  FMUL.FTZ R16, R0, UR9 ;  /* 0x0000000900107c20 */ /* 0x000fe20008410000 */
[----:B------:R-:W-:Y:S01]  /*7950*/  FFMA.FTZ R5, -R197, R197, 1 ;  /* 0x3f800000c5057423 */ /* 0x000fe200000101c5 */
[----:B------:R-:W-:Y:S01]  /*7960*/  FMUL.FTZ R24, R64, R24 ;  /* 0x0000001840187220 */ /* 0x000fe20000410000 */
[----:B------:R-:W-:Y:S01]  /*7970*/  FFMA.FTZ R0, -R195, R195, 1 ;  /* 0x3f800000c3007423 */ /* 0x000fe200000101c3 */
[----:B------:R-:W-:Y:S01]  /*7980*/  FMUL.FTZ R19, R19, R16 ;  /* 0x0000001013137220 */ /* 0x000fe20000410000 */
[----:B------:R-:W-:Y:S01]  /*7990*/  FMUL.FTZ R16, R5, UR9 ;  /* 0x0000000905107c20 */ /* 0x000fe20008410000 */
[----:B------:R-:W-:Y:S01]  /*79a0*/  FMUL.FTZ R18, R18, R17 ;  /* 0x0000001112127220 */ /* 0x000fe20000410000 */
[----:B------:R-:W-:Y:S01]  /*79b0*/  F2FP.F16.F32.PACK_AB R5, R7, R6 ;  /* 0x000000060705723e */ /* 0x000fe200000000ff */
[----:B------:R-:W-:Y:S01]  /*79c0*/  FMUL.FTZ R0, R0, UR9 ;  /* 0x0000000900007c20 */ /* 0x000fe20008410000 */
[----:B------:R-:W-:Y:S01]  /*79d0*/  FMUL.FTZ R22, R22, R16 ;  /* 0x0000001016167220 */ /* 0x000fe20000410000 */
[----:B------:R-:W-:Y:S01]  /*79e0*/  FFMA.FTZ R16, -R173, R173, 1 ;  /* 0x3f800000ad107423 */ /* 0x000fe200000101ad */
[----:B------:R-:W-:Y:S01]  /*79f0*/  FFMA.FTZ R17, -R174, R174, 1 ;  /* 0x3f800000ae117423 */ /* 0x000fe200000101ae */
        /* <DEDUP_REMOVED lines=8> */
[----:B------:R-:W-:Y:S01]  /*7a80*/  FMUL.FTZ R33, R6, UR9 ;  /* 0x0000000906217c20 */ /* 0x000fe20008410000 */
[----:B------:R-:W-:Y:S01]  /*7a90*/  FMUL.FTZ R6, R34, R17 ;  /* 0x0000001122067220 */ /* 0x000fe20000410000 */
[----:B------:R-:W-:Y:S01]  /*7aa0*/  FMUL.FTZ R38, R38, R7 ;  /* 0x0000000726267220 */ /* 0x000fe20000410000 */
[----:B------:R-:W-:Y:S01]  /*7ab0*/  FMUL.FTZ R16, R16, UR9 ;  /* 0x0000000910107c20 */ /* 0x000fe20008410000 */
[----:B------:R-:W-:Y:S01]  /*7ac0*/  F2FP.F16.F32.PACK_AB R34, R23, R22 ;  /* 0x000000161722723e */ /* 0x000fe200000000ff */
[----:B------:R-:W-:Y:S01]  /*7ad0*/  FMUL.FTZ R23, R67, R4 ;  /* 0x0000000443177220 */ /* 0x000fe20000410000 */
[----:B------:R-:W-:Y:S01]  /*7ae0*/  FFMA.FTZ R7, -R163, R163, 1 ;  /* 0x3f800000a3077423 */ /* 0x000fe200000101a3 */
[----:B------:R-:W-:Y:S01]  /*7af0*/  FMUL.FTZ R54, R54, R16 ;  /* 0x0000001036367220 */ /* 0x000fe20000410000 */
[----:B------:R-:W-:Y:S01]  /*7b00*/  FMUL.FTZ R16, R136, R8 ;  /* 0x0000000888107220 */ /* 0x000fe20000410000 */
[----:B------:R-:W-:Y:S01]  /*7b10*/  F2FP.F16.F32.PACK_AB R0, R19, R18 ;  /* 0x000000121300723e */ /* 0x000fe200000000ff */
[----:B------:R-:W2:Y:S01]  /*7b20*/  LDL.LU R136, [R1+0x3c] ;  /* 0x00003c0001887983 */ /* 0x000ea20000300800 */
[----:B------:R-:W-:Y:S01]  /*7b30*/  IADD3 R4, PT, PT, R153, R49, RZ ;  /* 0x0000003199047210 */ /* 0x000fe20007ffe0ff */
[----:B------:R-:W-:Y:S01]  /*7b40*/  FMUL.FTZ R7, R7, UR9 ;  /* 0x0000000907077c20 */ /* 0x000fe20008410000 */
[----:B------:R-:W-:Y:S01]  /*7b50*/  F2FP.F16.F32.PACK_AB R32, R32, R6 ;  /* 0x000000062020723e */ /* 0x000fe200000000ff */
[----:B------:R-:W3:Y:S01]  /*7b60*/  LDL.LU R53, [R1+0x38] ;  /* 0x0000380001357983 */ /* 0x000ee20000300800 */
[----:B------:R-:W-:Y:S01]  /*7b70*/  FFMA.FTZ R6, -R162, R162, 1 ;  /* 0x3f800000a2067423 */ /* 0x000fe200000101a2 */
[----:B------:R-:W-:Y:S01]  /*7b80*/  FMUL.FTZ R50, R50, R7 ;  /* 0x0000000732327220 */ /* 0x000fe20000410000 */
[----:B------:R-:W-:Y:S01]  /*7b90*/  FFMA.FTZ R7, -R160, R160, 1 ;  /* 0x3f800000a0077423 */ /* 0x000fe200000101a0 */
[----:B------:R-:W4:Y:S01]  /*7ba0*/  LDL.LU R135, [R1+0x34] ;  /* 0x0000340001877983 */ /* 0x000f220000300800 */
[----:B------:R-:W-:Y:S01]  /*7bb0*/  FMUL.FTZ R6, R6, UR9 ;  /* 0x0000000906067c20 */ /* 0x000fe20008410000 */
[----:B------:R-:W-:Y:S01]  /*7bc0*/  FFMA.FTZ R8, -R227, R227, 1 ;  /* 0x3f800000e3087423 */ /* 0x000fe200000101e3 */
[----:B------:R-:W-:Y:S01]  /*7bd0*/  FMUL.FTZ R7, R7, UR9 ;  /* 0x0000000907077c20 */ /* 0x000fe20008410000 */
[----:B------:R-:W4:Y:S01]  /*7be0*/  LDL.LU R134, [R1+0x30] ;  /* 0x0000300001867983 */ /* 0x000f220000300800 */
[----:B------:R-:W-:Y:S01]  /*7bf0*/  FMUL.FTZ R21, R51, R6 ;  /* 0x0000000633157220 */ /* 0x000fe20000410000 */
[----:B------:R-:W-:Y:S01]  /*7c00*/  FFMA.FTZ R6, -R159, R159, 1 ;  /* 0x3f8000009f067423 */ /* 0x000fe2000001019f */
[----:B------:R-:W-:Y:S01]  /*7c10*/  FMUL.FTZ R22, R55, R7 ;  /* 0x0000000737167220 */ /* 0x000fe20000410000 */
[----:B------:R-:W4:Y:S01]  /*7c20*/  LDL.LU R65, [R1+0x24] ;  /* 0x0000240001417983 */ /* 0x000f220000300800 */
[----:B------:R-:W-:Y:S01]  /*7c30*/  FFMA.FTZ R7, -R226, R226, 1 ;  /* 0x3f800000e2077423 */ /* 0x000fe200000101e2 */
[----:B------:R-:W-:Y:S01]  /*7c40*/  FMUL.FTZ R8, R8, UR9 ;  /* 0x0000000908087c20 */ /* 0x000fe20008410000 */
[----:B------:R-:W-:Y:S01]  /*7c50*/  FMUL.FTZ R6, R6, UR9 ;  /* 0x0000000906067c20 */ /* 0x000fe20008410000 */
[----:B------:R-:W4:Y:S01]  /*7c60*/  LDL.LU R64, [R1+0x20] ;  /* 0x0000200001407983 */ /* 0x000f220000300800 */
[----:B------:R-:W-:Y:S01]  /*7c70*/  FMUL.FTZ R7, R7, UR9 ;  /* 0x0000000907077c20 */ /* 0x000fe20008410000 */
[----:B------:R-:W-:Y:S01]  /*7c80*/  FMUL.FTZ R16, R16, R8 ;  /* 0x0000000810107220 */ /* 0x000fe20000410000 */
[----:B------:R-:W-:Y:S01]  /*7c90*/  FMUL.FTZ R66, R66, R6 ;  /* 0x0000000642427220 */ /* 0x000fe20000410000 */
[----:B------:R1:W-:Y:S01]  /*7ca0*/  STS [R153+0x14400], R5 ;  /* 0x0144000599007388 */ /* 0x0003e20000000800 */
[----:B------:R-:W-:Y:S01]  /*7cb0*/  FMUL.FTZ R9, R9, R7 ;  /* 0x0000000709097220 */ /* 0x000fe20000410000 */
[----:B------:R-:W-:Y:S01]  /*7cc0*/  FFMA.FTZ R6, -R223, R223, 1 ;  /* 0x3f800000df067423 */ /* 0x000fe200000101df */
[----:B------:R-:W-:Y:S01]  /*7cd0*/  FFMA.FTZ R7, -R213, R213, 1 ;  /* 0x3f800000d5077423 */ /* 0x000fe200000101d5 */
[----:B------:R1:W-:Y:S01]  /*7ce0*/  STS [R4+0x14400], R0 ;  /* 0x0144000004007388 */ /* 0x0003e20000000800 */
[----:B------:R-:W-:Y:S01]  /*7cf0*/  FMUL.FTZ R10, R138, R10 ;  /* 0x0000000a8a0a7220 */ /* 0x000fe20000410000 */
[----:B------:R-:W-:Y:S01]  /*7d00*/  FMUL.FTZ R6, R6, UR9 ;  /* 0x0000000906067c20 */ /* 0x000fe20008410000 */
[----:B------:R-:W-:Y:S01]  /*7d10*/  FMUL.FTZ R7, R7, UR9 ;  /* 0x0000000907077c20 */ /* 0x000fe20008410000 */
[----:B------:R1:W-:Y:S01]  /*7d20*/  STS [R4+0x14000], R20 ;  /* 0x0140001404007388 */ /* 0x0003e20000000800 */
[----:B------:R-:W-:Y:S01]  /*7d30*/  FFMA.FTZ R8, -R214, R214, 1 ;  /* 0x3f800000d6087423 */ /* 0x000fe200000101d6 */
[----:B------:R-:W-:Y:S01]  /*7d40*/  FMUL.FTZ R12, R12, R6 ;  /* 0x000000060c0c7220 */ /* 0x000fe20000410000 */
[----:B------:R-:W-:Y:S01]  /*7d50*/  FFMA.FTZ R6, -R209, R209, 1 ;  /* 0x3f800000d1067423 */ /* 0x000fe200000101d1 */
[----:B------:R-:W-:Y:S01]  /*7d60*/  FMUL.FTZ R18, R25, R7 ;  /* 0x0000000719127220 */ /* 0x000fe20000410000 */
[----:B------:R-:W-:Y:S01]  /*7d70*/  FFMA.FTZ R7, -R202, R202, 1 ;  /* 0x3f800000ca077423 */ /* 0x000fe200000101ca */
[----:B------:R-:W-:Y:S01]  /*7d80*/  FMUL.FTZ R8, R8, UR9 ;  /* 0x0000000908087c20 */ /* 0x000fe20008410000 */
[----:B------:R-:W-:Y:S01]  /*7d90*/  FMUL.FTZ R6, R6, UR9 ;  /* 0x0000000906067c20 */ /* 0x000fe20008410000 */
[----:B------:R-:W-:Y:S01]  /*7da0*/  FMUL.FTZ R33, R39, R33 ;  /* 0x0000002127217220 */ /* 0x000fe20000410000 */
[----:B------:R-:W-:Y:S01]  /*7db0*/  FMUL.FTZ R7, R7, UR9 ;  /* 0x0000000907077c20 */ /* 0x000fe20008410000 */
[----:B------:R-:W-:Y:S01]  /*7dc0*/  FMUL.FTZ R24, R24, R8 ;  /* 0x0000000818187220 */ /* 0x000fe20000410000 */
[----:B------:R-:W-:Y:S01]  /*7dd0*/  FMUL.FTZ R28, R28, R6 ;  /* 0x000000061c1c7220 */ /* 0x000fe20000410000 */
[----:B------:R-:W-:Y:S01]  /*7de0*/  FFMA.FTZ R6, -R196, R196, 1 ;  /* 0x3f800000c4067423 */ /* 0x000fe200000101c4 */
[----:B------:R-:W-:Y:S01]  /*7df0*/  FFMA.FTZ R8, -R204, R204, 1 ;  /* 0x3f800000cc087423 */ /* 0x000fe200000101cc */
[----:B------:R-:W-:Y:S02]  /*7e00*/  F2FP.F16.F32.PACK_AB R33, R33, R38 ;  /* 0x000000262121723e */ /* 0x000fe400000000ff */
[----:B------:R-:W-:Y:S01]  /*7e10*/  FMUL.FTZ R6, R6, UR9 ;  /* 0x0000000906067c20 */ /* 0x000fe20008410000 */
[----:B-1----:R-:W-:Y:S01]  /*7e20*/  FFMA.FTZ R5, -R222, R222, 1 ;  /* 0x3f800000de057423 */ /* 0x002fe200000101de */
[----:B------:R-:W-:Y:S01]  /*7e30*/  F2FP.F16.F32.PACK_AB R18, R18, R24 ;  /* 0x000000181212723e */ /* 0x000fe200000000ff */
[----:B------:R-:W-:Y:S01]  /*7e40*/  FMUL.FTZ R8, R8, UR9 ;  /* 0x0000000908087c20 */ /* 0x000fe20008410000 */
[----:B------:R-:W-:Y:S01]  /*7e50*/  FMUL.FTZ R44, R44, R6 ;  /* 0x000000062c2c7220 */ /* 0x000fe20000410000 */
[----:B------:R-:W-:Y:S01]  /*7e60*/  F2FP.F16.F32.PACK_AB R0, R9, R16 ;  /* 0x000000100900723e */ /* 0x000fe200000000ff */
[----:B------:R-:W-:Y:S01]  /*7e70*/  FMUL.FTZ R5, R5, UR9 ;  /* 0x0000000905057c20 */ /* 0x000fe20008410000 */
[----:B------:R-:W-:Y:S01]  /*7e80*/  FFMA.FTZ R6, -R169, R169, 1 ;  /* 0x3f800000a9067423 */ /* 0x000fe200000101a9 */
[----:B------:R-:W-:Y:S01]  /*7e90*/  FMUL.FTZ R8, R40, R8 ;  /* 0x0000000828087220 */ /* 0x000fe20000410000 */
[----:B------:R-:W-:Y:S01]  /*7ea0*/  FFMA.FTZ R9, -R220, R220, 1 ;  /* 0x3f800000dc097423 */ /* 0x000fe200000101dc */
[----:B------:R1:W-:Y:S01]  /*7eb0*/  STS [R153+0x16000], R0 ;  /* 0x0160000099007388 */ /* 0x0003e20000000800 */
[----:B------:R-:W-:Y:S01]  /*7ec0*/  FMUL.FTZ R13, R13, R5 ;  /* 0x000000050d0d7220 */ /* 0x000fe20000410000 */
[----:B------:R-:W-:Y:S01]  /*7ed0*/  FFMA.FTZ R5, -R208, R208, 1 ;  /* 0x3f800000d0057423 */ /* 0x000fe200000101d0 */
[----:B------:R-:W-:Y:S01]  /*7ee0*/  FMUL.FTZ R6, R6, UR9 ;  /* 0x0000000906067c20 */ /* 0x000fe20008410000 */
[----:B------:R-:W-:Y:S01]  /*7ef0*/  FMUL.FTZ R9, R9, UR9 ;  /* 0x0000000909097c20 */ /* 0x000fe20008410000 */
[----:B------:R-:W-:Y:S01]  /*7f00*/  F2FP.F16.F32.PACK_AB R21, R21, R50 ;  /* 0x000000321515723e */ /* 0x000fe200000000ff */
[----:B------:R-:W-:Y:S01]  /*7f10*/  FMUL.FTZ R5, R5, UR9 ;  /* 0x0000000905057c20 */ /* 0x000fe20008410000 */
[----:B------:R-:W-:Y:S01]  /*7f20*/  F2FP.F16.F32.PACK_AB R19, R13, R12 ;  /* 0x0000000c0d13723e */ /* 0x000fe200000000ff */
[----:B------:R-:W-:Y:S01]  /*7f30*/  FMUL.FTZ R13, R41, R7 ;  /* 0x00000007290d7220 */ /* 0x000fe20000410000 */
[----:B------:R-:W-:Y:S01]  /*7f40*/  FMUL.FTZ R7, R3, UR9 ;  /* 0x0000000903077c20 */ /* 0x000fe20008410000 */
[----:B------:R-:W-:Y:S01]  /*7f50*/  FMUL.FTZ R20, R29, R5 ;  /* 0x000000051d147220 */ /* 0x000fe20000410000 */
[----:B------:R-:W-:Y:S01]  /*7f60*/  FFMA.FTZ R5, -R179, R179, 1 ;  /* 0x3f800000b3057423 */ /* 0x000fe200000101b3 */
[----:B------:R-:W-:Y:S01]  /*7f70*/  FFMA.FTZ R3, -R164, R164, 1 ;  /* 0x3f800000a4037423 */ /* 0x000fe200000101a4 */
[----:B------:R-:W-:Y:S01]  /*7f80*/  FMUL.FTZ R17, R57, R6 ;  /* 0x0000000639117220 */ /* 0x000fe20000410000 */
[----:B------:R-:W-:Y:S01]  /*7f90*/  FMUL.FTZ R56, R56, R7 ;  /* 0x0000000738387220 */ /* 0x000fe20000410000 */
[----:B------:R-:W-:Y:S01]  /*7fa0*/  FMUL.FTZ R5, R5, UR9 ;  /* 0x0000000905057c20 */ /* 0x000fe20008410000 */
[----:B------:R-:W-:Y:S01]  /*7fb0*/  FMUL.FTZ R3, R3, UR9 ;  /* 0x0000000903037c20 */ /* 0x000fe20008410000 */
[----:B------:R-:W-:Y:S01]  /*7fc0*/  F2FP.F16.F32.PACK_AB R13, R13, R8 ;  /* 0x000000080d0d723e */ /* 0x000fe200000000ff */
[----:B------:R-:W-:Y:S01]  /*7fd0*/  FFMA.FTZ R8, -R218, R218, 1 ;  /* 0x3f800000da087423 */ /* 0x000fe200000101da */
[----:B------:R-:W-:Y:S01]  /*7fe0*/  FMUL.FTZ R12, R45, R5 ;  /* 0x000000052d0c7220 */ /* 0x000fe20000410000 */
[----:B------:R-:W-:Y:S01]  /*7ff0*/  FFMA.FTZ R5, -R165, R165, 1 ;  /* 0x3f800000a5057423 */ /* 0x000fe200000101a5 */
[----:B------:R-:W-:Y:S01]  /*8000*/  FMUL.FTZ R16, R61, R3 ;  /* 0x000000033d107220 */ /* 0x000fe20000410000 */
[----:B------:R-:W-:Y:S01]  /*8010*/  FFMA.FTZ R3, -R243, R243, 1 ;  /* 0x3f800000f3037423 */ /* 0x000fe200000101f3 */
[----:B------:R-:W-:Y:S01]  /*8020*/  F2FP.F16.F32.PACK_AB R20, R20, R28 ;  /* 0x0000001c1414723e */ /* 0x000fe200000000ff */
[----:B------:R-:W-:Y:S01]  /*8030*/  FMUL.FTZ R5, R5, UR9 ;  /* 0x0000000905057c20 */ /* 0x000fe20008410000 */
[----:B-1----:R-:W-:Y:S01]  /*8040*/  FFMA.FTZ R0, -R242, R242, 1 ;  /* 0x3f800000f2007423 */ /* 0x002fe200000101f2 */
[----:B------:R-:W-:Y:S01]  /*8050*/  FMUL.FTZ R6, R3, UR9 ;  /* 0x0000000903067c20 */ /* 0x000fe20008410000 */
[----:B------:R-:W-:Y:S01]  /*8060*/  FFMA.FTZ R3, -R240, R240, 1 ;  /* 0x3f800000f0037423 */ /* 0x000fe200000101f0 */
[----:B------:R-:W-:Y:S01]  /*8070*/  FMUL.FTZ R60, R60, R5 ;  /* 0x000000053c3c7220 */ /* 0x000fe20000410000 */
[----:B------:R-:W-:Y:S01]  /*8080*/  FMUL.FTZ R5, R0, UR9 ;  /* 0x0000000900057c20 */ /* 0x000fe20008410000 */
[----:B------:R-:W-:Y:S01]  /*8090*/  FFMA.FTZ R0, -R238, R238, 1 ;  /* 0x3f800000ee007423 */ /* 0x000fe200000101ee */
[----:B------:R-:W-:Y:S01]  /*80a0*/  FMUL.FTZ R3, R3, UR9 ;  /* 0x0000000903037c20 */ /* 0x000fe20008410000 */
[----:B------:R-:W-:Y:S01]  /*80b0*/  FMUL.FTZ R10, R10, R6 ;  /* 0x000000060a0a7220 */ /* 0x000fe20000410000 */
[----:B------:R-:W-:Y:S01]  /*80c0*/  FMUL.FTZ R11, R11, R5 ;  /* 0x000000050b0b7220 */ /* 0x000fe20000410000 */
[----:B------:R-:W-:Y:S01]  /*80d0*/  FMUL.FTZ R0, R0, UR9 ;  /* 0x0000000900007c20 */ /* 0x000fe20008410000 */
[----:B------:R-:W-:Y:S01]  /*80e0*/  FMUL.FTZ R8, R8, UR9 ;  /* 0x0000000908087c20 */ /* 0x000fe20008410000 */
[----:B------:R-:W-:Y:S01]  /*80f0*/  F2FP.F16.F32.PACK_AB R12, R12, R44 ;  /* 0x0000002c0c0c723e */ /* 0x000fe200000000ff */
[----:B------:R-:W1:Y:S01]  /*8100*/  LDC R50, c[0x0][0x44c] ;  /* 0x00011300ff327b82 */ /* 0x000e620000000800 */
[----:B------:R-:W-:Y:S01]  /*8110*/  F2FP.F16.F32.PACK_AB R22, R22, R54 ;  /* 0x000000361616723e */ /* 0x000fe200000000ff */
[----:B------:R-:W-:Y:S01]  /*8120*/  FMUL.FTZ R43, R43, R8 ;  /* 0x000000082b2b7220 */ /* 0x000fe20000410000 */
[----:B------:R-:W-:Y:S01]  /*8130*/  FFMA.FTZ R8, -R205, R205, 1 ;  /* 0x3f800000cd087423 */ /* 0x000fe200000101cd */
[----:B------:R-:W-:Y:S02]  /*8140*/  F2FP.F16.F32.PACK_AB R23, R23, R66 ;  /* 0x000000421717723e */ /* 0x000fe400000000ff */
[----:B------:R-:W-:Y:S01]  /*8150*/  F2FP.F16.F32.PACK_AB R17, R17, R56 ;  /* 0x000000381111723e */ /* 0x000fe200000000ff */
[----:B------:R-:W-:Y:S01]  /*8160*/  FMUL.FTZ R8, R8, UR9 ;  /* 0x0000000908087c20 */ /* 0x000fe20008410000 */
[----:B------:R-:W-:Y:S02]  /*8170*/  F2FP.F16.F32.PACK_AB R16, R16, R60 ;  /* 0x0000003c1010723e */ /* 0x000fe400000000ff */
[----:B------:R-:W-:Y:S01]  /*8180*/  LOP3.LUT R173, R182, 0x30, RZ, 0xc0, !PT ;  /* 0x00000030b6ad7812 */ /* 0x000fe200078ec0ff */
[----:B------:R-:W-:Y:S01]  /*8190*/  FMUL.FTZ R58, R58, R8 ;  /* 0x000000083a3a7220 */ /* 0x000fe20000410000 */
[----:B-1----:R-:W-:Y:S02]  /*81a0*/  IMAD R137, R50, UR5, RZ ;  /* 0x0000000532897c24 */ /* 0x002fe4000f8e02ff */
[----:B--2---:R-:W-:Y:S01]  /*81b0*/  FMUL.FTZ R14, R136, R14 ;  /* 0x0000000e880e7220 */ /* 0x004fe20000410000 */
[----:B---3--:R-:W-:Y:S03]  /*81c0*/  FMUL.FTZ R15, R53, R15 ;  /* 0x0000000f350f7220 */ /* 0x008fe60000410000 */
[----:B------:R-:W-:Y:S01]  /*81d0*/  FMUL.FTZ R14, R14, R3 ;  /* 0x000000030e0e7220 */ /* 0x000fe20000410000 */
[----:B------:R-:W2:Y:S01]  /*81e0*/  LDL.LU R53, [R1+0x14] ;  /* 0x0000140001357983 */ /* 0x000ea20000300800 */
[----:B------:R-:W-:Y:S01]  /*81f0*/  FFMA.FTZ R3, -R233, R233, 1 ;  /* 0x3f800000e9037423 */ /* 0x000fe200000101e9 */
[----:B------:R-:W-:Y:S01]  /*8200*/  FMUL.FTZ R7, R15, R0 ;  /* 0x000000000f077220 */ /* 0x000fe20000410000 */
[----:B------:R-:W-:Y:S01]  /*8210*/  FFMA.FTZ R0, -R231, R231, 1 ;  /* 0x3f800000e7007423 */ /* 0x000fe200000101e7 */
[----:B----4-:R-:W-:Y:S01]  /*8220*/  FMUL.FTZ R26, R135, R26 ;  /* 0x0000001a871a7220 */ /* 0x010fe20000410000 */
[----:B------:R-:W-:Y:S01]  /*8230*/  FMUL.FTZ R5, R3, UR9 ;  /* 0x0000000903057c20 */ /* 0x000fe20008410000 */
[----:B------:R-:W-:Y:S01]  /*8240*/  FFMA.FTZ R3, -R229, R229, 1 ;  /* 0x3f800000e5037423 */ /* 0x000fe200000101e5 */
[----:B------:R-:W-:Y:S01]  /*8250*/  FMUL.FTZ R6, R0, UR9 ;  /* 0x0000000900067c20 */ /* 0x000fe20008410000 */
[----:B------:R-:W-:Y:S01]  /*8260*/  FFMA.FTZ R0, -R228, R228, 1 ;  /* 0x3f800000e4007423 */ /* 0x000fe200000101e4 */
[----:B------:R-:W-:Y:S01]  /*8270*/  FMUL.FTZ R26, R26, R5 ;  /* 0x000000051a1a7220 */ /* 0x000fe20000410000 */
[----:B------:R-:W-:Y:S01]  /*8280*/  FMUL.FTZ R5, R3, UR9 ;  /* 0x0000000903057c20 */ /* 0x000fe20008410000 */
[----:B------:R-:W-:Y:S01]  /*8290*/  F2FP.F16.F32.PACK_AB R7, R7, R14 ;  /* 0x0000000e0707723e */ /* 0x000fe200000000ff */
[----:B------:R-:W-:Y:S01]  /*82a0*/  FMUL.FTZ R3, R0, UR9 ;  /* 0x0000000900037c20 */ /* 0x000fe20008410000 */
[----:B------:R-:W-:Y:S01]  /*82b0*/  F2FP.F16.F32.PACK_AB R0, R11, R10 ;  /* 0x0000000a0b00723e */ /* 0x000fe200000000ff */
[----:B------:R-:W-:Y:S01]  /*82c0*/  FMUL.FTZ R31, R64, R31 ;  /* 0x0000001f401f7220 */ /* 0x000fe20000410000 */
[----:B------:R-:W-:Y:S01]  /*82d0*/  FMUL.FTZ R27, R134, R27 ;  /* 0x0000001b861b7220 */ /* 0x000fe20000410000 */
[----:B------:R-:W-:Y:S02]  /*82e0*/  FMUL.FTZ R30, R65, R30 ;  /* 0x0000001e411e7220 */ /* 0x000fe40000410000 */
[----:B------:R1:W-:Y:S01]  /*82f0*/  STS [R153+0x16400], R0 ;  /* 0x0164000099007388 */ /* 0x0003e20000000800 */
[----:B------:R-:W-:Y:S01]  /*8300*/  FMUL.FTZ R31, R31, R3 ;  /* 0x000000031f1f7220 */ /* 0x000fe20000410000 */
[----:B------:R-:W-:Y:S01]  /*8310*/  FFMA.FTZ R3, -R211, R211, 1 ;  /* 0x3f800000d3037423 */ /* 0x000fe200000101d3 */
[----:B------:R-:W-:Y:S01]  /*8320*/  FMUL.FTZ R6, R27, R6 ;  /* 0x000000061b067220 */ /* 0x000fe20000410000 */
[----:B------:R-:W-:Y:S01]  /*8330*/  STS [R4+0x16000], R19 ;  /* 0x0160001304007388 */ /* 0x000fe20000000800 */
[----:B------:R-:W-:Y:S01]  /*8340*/  FMUL.FTZ R30, R30, R5 ;  /* 0x000000051e1e7220 */ /* 0x000fe20000410000 */
[----:B------:R-:W-:Y:S01]  /*8350*/  FMUL.FTZ R3, R3, UR9 ;  /* 0x0000000903037c20 */ /* 0x000fe20008410000 */
[----:B------:R-:W-:Y:S01]  /*8360*/  FFMA.FTZ R5, -R212, R212, 1 ;  /* 0x3f800000d4057423 */ /* 0x000fe200000101d4 */
[----:B------:R3:W-:Y:S01]  /*8370*/  STS [R4+0x16400], R7 ;  /* 0x0164000704007388 */ /* 0x0007e20000000800 */
        /* <DEDUP_REMOVED lines=10> */
[----:B------:R-:W-:Y:S02]  /*8420*/  F2FP.F16.F32.PACK_AB R3, R31, R30 ;  /* 0x0000001e1f03723e */ /* 0x000fe400000000ff */
[----:B------:R-:W-:Y:S01]  /*8430*/  FMUL.FTZ R5, R5, UR9 ;  /* 0x0000000905057c20 */ /* 0x000fe20008410000 */
[----:B-1----:R-:W-:Y:S03]  /*8440*/  IADD3 R0, PT, PT, R49, R157, RZ ;  /* 0x0000009d31007210 */ /* 0x002fe60007ffe0ff */
[----:B------:R-:W-:Y:S01]  /*8450*/  FMUL.FTZ R8, R59, R5 ;  /* 0x000000053b087220 */ /* 0x000fe20000410000 */
[----:B------:R-:W-:Y:S01]  /*8460*/  F2FP.F16.F32.PACK_AB R5, R47, R46 ;  /* 0x0000002e2f05723e */ /* 0x000fe200000000ff */
[----:B------:R-:W-:Y:S03]  /*8470*/  STS [R0+0x14000], R132 ;  /* 0x0140008400007388 */ /* 0x000fe60000000800 */
[----:B------:R-:W-:Y:S02]  /*8480*/  F2FP.F16.F32.PACK_AB R8, R8, R58 ;  /* 0x0000003a0808723e */ /* 0x000fe400000000ff */
[-C--:B---3--:R-:W-:Y:S01]  /*8490*/  IADD3 R4, PT, PT, R156, R49.reuse, RZ ;  /* 0x000000319c047210 */ /* 0x088fe20007ffe0ff */
[----:B------:R-:W-:Y:S04]  /*84a0*/  STS [R0+0x14400], R32 ;  /* 0x0144002000007388 */ /* 0x000fe80000000800 */
[----:B------:R-:W-:Y:S04]  /*84b0*/  STS [R157+0x16000], R18 ;  /* 0x016000129d007388 */ /* 0x000fe80000000800 */
[----:B------:R-:W-:Y:S04]  /*84c0*/  STS [R157+0x16400], R6 ;  /* 0x016400069d007388 */ /* 0x000fe80000000800 */
[----:B------:R1:W-:Y:S04]  /*84d0*/  STS [R0+0x16400], R3 ;  /* 0x0164000300007388 */ /* 0x0003e80000000800 */
[----:B------:R3:W-:Y:S04]  /*84e0*/  STS [R0+0x16000], R20 ;  /* 0x0160001400007388 */ /* 0x0007e80000000800 */
[----:B------:R-:W-:Y:S04]  /*84f0*/  STS [R156+-0x8000], R52 ;  /* 0xff8000349c007388 */ /* 0x000fe80000000800 */
[----:B------:R-:W-:Y:S04]  /*8500*/  STS [R156+-0x7c00], R33 ;  /* 0xff8400219c007388 */ /* 0x000fe80000000800 */
[----:B------:R4:W-:Y:S04]  /*8510*/  STS [R4+-0x8000], R48 ;  /* 0xff80003004007388 */ /* 0x0009e80000000800 */
[----:B------:R-:W-:Y:S04]  /*8520*/  STS [R4+-0x7c00], R21 ;  /* 0xff84001504007388 */ /* 0x000fe80000000800 */
[----:B------:R-:W-:Y:S01]  /*8530*/  STS [R156+-0x6000], R13 ;  /* 0xffa0000d9c007388 */ /* 0x000fe20000000800 */
[----:B-1----:R-:W-:Y:S04]  /*8540*/  SHF.R.U32.HI R3, RZ, 0x4, R191 ;  /* 0x00000004ff037819 */ /* 0x002fe800000116bf */
[----:B------:R-:W-:Y:S02]  /*8550*/  LOP3.LUT R136, R3, 0x8, RZ, 0xc0, !PT ;  /* 0x0000000803887812 */ /* 0x000fe400078ec0ff */
[----:B------:R-:W-:Y:S02]  /*8560*/  IADD3 R3, PT, PT, R151, R49, RZ ;  /* 0x0000003197037210 */ /* 0x000fe40007ffe0ff */
[----:B---3--:R-:W-:Y:S04]  /*8570*/  LOP3.LUT R0, R194, 0x30, R182, 0xf8, !PT ;  /* 0x00000030c2007812 */ /* 0x008fe800078ef8b6 */
[----:B------:R-:W-:Y:S04]  /*8580*/  LOP3.LUT R0, R0, 0x1c0, R192, 0xf8, !PT ;  /* 0x000001c000007812 */ /* 0x000fe800078ef8c0 */
[--C-:B------:R-:W-:Y:S01]  /*8590*/  LOP3.LUT R0, R0, 0x38, R190.reuse, 0x78, !PT ;  /* 0x0000003800007812 */ /* 0x100fe200078e78be */
[----:B----4-:R-:W3:Y:S03]  /*85a0*/  LDL.LU.64 R48, [R1+0x48] ;  /* 0x0000480001307983 */ /* 0x010ee60000300a00 */
[----:B------:R-:W-:Y:S04]  /*85b0*/  LOP3.LUT R0, R0, 0x200, R193, 0xf8, !PT ;  /* 0x0000020000007812 */ /* 0x000fe800078ef8c1 */
[----:B------:R-:W-:Y:S01]  /*85c0*/  LEA R0, R0, UR4, 0x1 ;  /* 0x0000000400007c11 */ /* 0x000fe2000f8e08ff */
[----:B--2---:R-:W-:Y:S04]  /*85d0*/  FMUL.FTZ R42, R53, R42 ;  /* 0x0000002a352a7220 */ /* 0x004fe80000410000 */
[----:B------:R-:W-:Y:S01]  /*85e0*/  FMUL.FTZ R42, R42, R9 ;  /* 0x000000092a2a7220 */ /* 0x000fe20000410000 */
[----:B------:R-:W-:Y:S04]  /*85f0*/  FMUL.FTZ R9, R63, R2 ;  /* 0x000000023f097220 */ /* 0x000fe80000410000 */
[----:B------:R-:W-:Y:S02]  /*8600*/  F2FP.F16.F32.PACK_AB R2, R43, R42 ;  /* 0x0000002a2b02723e */ /* 0x000fe400000000ff */
[----:B------:R-:W-:Y:S03]  /*8610*/  F2FP.F16.F32.PACK_AB R9, R9, R62 ;  /* 0x0000003e0909723e */ /* 0x000fe600000000ff */
[----:B------:R1:W-:Y:S04]  /*8620*/  STS [R156+-0x5c00], R2 ;  /* 0xffa400029c007388 */ /* 0x0003e80000000800 */
[----:B------:R-:W-:Y:S04]  /*8630*/  STS [R4+-0x6000], R12 ;  /* 0xffa0000c04007388 */ /* 0x000fe80000000800 */
[----:B------:R-:W-:Y:S04]  /*8640*/  STS [R4+-0x5c00], R5 ;  /* 0xffa4000504007388 */ /* 0x000fe80000000800 */
[----:B------:R-:W-:Y:S04]  /*8650*/  STS [R151+-0x8000], R37 ;  /* 0xff80002597007388 */ /* 0x000fe80000000800 */
[----:B------:R-:W-:Y:S04]  /*8660*/  STS [R151+-0x7c00], R22 ;  /* 0xff84001697007388 */ /* 0x000fe80000000800 */
[----:B------:R-:W-:Y:S04]  /*8670*/  STS [R3+-0x8000], R36 ;  /* 0xff80002403007388 */ /* 0x000fe80000000800 */
[----:B------:R-:W-:Y:S01]  /*8680*/  STS [R3+-0x7c00], R23 ;  /* 0xff84001703007388 */ /* 0x000fe20000000800 */
[----:B-1----:R-:W-:Y:S03]  /*8690*/  LOP3.LUT R2, R192, 0x1c0, RZ, 0xc0, !PT ;  /* 0x000001c0c0027812 */ /* 0x002fe600078ec0ff */
[----:B------:R-:W-:Y:S01]  /*86a0*/  STS [R151+-0x6000], R17 ;  /* 0xffa0001197007388 */ /* 0x000fe20000000800 */
[----:B------:R-:W-:Y:S03]  /*86b0*/  LOP3.LUT R2, R2, 0x38, R190, 0xf8, !PT ;  /* 0x0000003802027812 */ /* 0x000fe600078ef8be */
[----:B------:R-:W-:Y:S01]  /*86c0*/  STS [R151+-0x5c00], R8 ;  /* 0xffa4000897007388 */ /* 0x000fe20000000800 */
[----:B------:R-:W-:Y:S03]  /*86d0*/  LOP3.LUT R2, R2, R136, R186, 0x1e, !PT ;  /* 0x0000008802027212 */ /* 0x000fe600078e1eba */
[----:B------:R-:W-:Y:S01]  /*86e0*/  STS [R3+-0x6000], R16 ;  /* 0xffa0001003007388 */ /* 0x000fe20000000800 */
[----:B------:R-:W-:Y:S03]  /*86f0*/  LOP3.LUT R2, R2, 0x200, R192, 0xf8, !PT ;  /* 0x0000020002027812 */ /* 0x000fe600078ef8c0 */
[----:B------:R1:W-:Y:S01]  /*8700*/  STS [R3+-0x5c00], R9 ;  /* 0xffa4000903007388 */ /* 0x0003e20000000800 */
[----:B------:R-:W-:Y:S01]  /*8710*/  LEA R2, R2, UR4, 0x1 ;  /* 0x0000000402027c11 */ /* 0x000fe2000f8e08ff */
[----:B------:R-:W-:Y:S03]  /*8720*/  BAR.SYNC.DEFER_BLOCKING 0x0 ;  /* 0x0000000000007b1d */ /* 0x000fe60000010000 */
[----:B-1----:R-:W-:Y:S03]  /*8730*/  IADD3 R3, PT, PT, R185, R2, RZ ;  /* 0x00000002b9037210 */ /* 0x002fe60007ffe0ff */
[----:B------:R-:W-:Y:S04]  /*8740*/  LDSM.16.MT88.4 R4, [R0+0x1c000] ;  /* 0x01c000000004783b */ /* 0x000fe80000004200 */
[----:B------:R-:W1:Y:S04]  /*8750*/  LDSM.16.MT88.4 R8, [R2+0x8000] ;  /* 0x008000000208783b */ /* 0x000e680000004200 */
[----:B------:R-:W2:Y:S04]  /*8760*/  LDSM.16.MT88.4 R12, [R0+0x20000] ;  /* 0x02000000000c783b */ /* 0x000ea80000004200 */
[----:B------:R-:W4:Y:S04]  /*8770*/  LDSM.16.MT88.4 R16, [R3+0x8000] ;  /* 0x008000000310783b */ /* 0x000f280000004200 */
[----:B------:R-:W-:Y:S04]  /*8780*/  LDSM.16.MT88.4 R20, [R0+0x1c800] ;  /* 0x01c800000014783b */ /* 0x000fe80000004200 */
[----:B------:R-:W3:Y:S04]  /*8790*/  LDSM.16.MT88.4 R24, [R2+0x8800] ;  /* 0x008800000218783b */ /* 0x000ee80000004200 */
[----:B------:R-:W3:Y:S04]  /*87a0*/  LDSM.16.MT88.4 R28, [R0+0x20800] ;  /* 0x02080000001c783b */ /* 0x000ee80000004200 */
[----:B------:R-:W3:Y:S04]  /*87b0*/  LDSM.16.MT88.4 R32, [R3+0x8800] ;  /* 0x008800000320783b */ /* 0x000ee80000004200 */
        /* <DEDUP_REMOVED lines=11> */
[----:B------:R-:W-:Y:S07]  /*8870*/  LDSM.16.MT88.4 R12, [R2+0x9800] ;  /* 0x00980000020c783b */ /* 0x000fee0000004200 */
[----:B------:R-:W-:Y:S01]  /*8880*/  HMMA.16816.F32 R96, R4, R18, R96 ;  /* 0x000000120460723c */ /* 0x000fe20000001860 */
[----:B------:R-:W2:Y:S04]  /*8890*/  LDSM.16.MT88.4 R4, [R0+0x1d800] ;  /* 0x01d800000004783b */ /* 0x000ea80000004200 */
[----:B------:R-:W4:Y:S03]  /*88a0*/  LDSM.16.MT88.4 R16, [R0+0x21800] ;  /* 0x021800000010783b */ /* 0x000f260000004200 */
        /* <DEDUP_REMOVED lines=8> */
[----:B------:R-:W-:Y:S07]  /*8930*/  LDSM.16.MT88.4 R28, [R2+0xa000] ;  /* 0x00a00000021c783b */ /* 0x000fee0000004200 */
[----:B------:R-:W-:Y:S01]  /*8940*/  HMMA.16816.F32 R96, R20, R34, R96 ;  /* 0x000000221460723c */ /* 0x000fe20000001860 */
[----:B------:R-:W3:Y:S04]  /*8950*/  LDSM.16.MT88.4 R20, [R0+0x1e000] ;  /* 0x01e000000014783b */ /* 0x000ee80000004200 */
[----:B------:R-:W3:Y:S03]  /*8960*/  LDSM.16.MT88.4 R32, [R0+0x22000] ;  /* 0x022000000020783b */ /* 0x000ee60000004200 */
        /* <DEDUP_REMOVED lines=13> */
[C---:B----4-:R-:W-:Y:S08]  /*8a40*/  HMMA.16816.F32 R72, R16.reuse, R12, R72 ;  /* 0x0000000c1048723c */ /* 0x050ff00000001848 */
[-C--:B------:R-:W-:Y:S08]  /*8a50*/  HMMA.16816.F32 R76, R16, R14.reuse, R76 ;  /* 0x0000000e104c723c */ /* 0x080ff0000000184c */
[C---:B------:R-:W-:Y:S01]  /*8a60*/  HMMA.16816.F32 R80, R4.reuse, R14, R80 ;  /* 0x0000000e0450723c */ /* 0x040fe20000001850 */
[----:B------:R-:W2:Y:S07]  /*8a70*/  LDSM.16.MT88.4 R12, [R2+0xa800] ;  /* 0x00a80000020c783b */ /* 0x000eae0000004200 */
[-C--:B---3--:R-:W-:Y:S08]  /*8a80*/  HMMA.16816.F32 R84, R4, R24.reuse, R84 ;  /* 0x000000180454723c */ /* 0x088ff00000001854 */
        /* <DEDUP_REMOVED lines=57> */
[----:B------:R-:W-:Y:S03]  /*8e20*/  IADD3 R5, P0, PT, RZ, -UR31, RZ ;  /* 0x8000001fff057c10 */ /* 0x000fe6000ff1e0ff */
[----:B------:R-:W3:Y:S02]  /*8e30*/  LDL.LU R48, [R1+0x64] ;  /* 0x0000640001307983 */ /* 0x000ee40000300800 */
[----:B------:R-:W-:Y:S05]  /*8e40*/  IMAD.X R4, RZ, RZ, ~UR15, P0 ;  /* 0x8000000fff047e24 */ /* 0x000fea00080e06ff */
[----:B------:R-:W-:Y:S04]  /*8e50*/  SHF.R.S64 R5, R5, 0x1f, R4 ;  /* 0x0000001f05057819 */ /* 0x000fe80000001004 */
[----:B---3--:R-:W-:Y:S04]  /*8e60*/  IADD3 R48, P0, PT, R5, R48, RZ ;  /* 0x0000003005307210 */ /* 0x008fe80007f1e0ff */
[----:B--2---:R-:W-:Y:S01]  /*8e70*/  LEA.HI.X.SX32 R49, R4, R49, 0x1, P0 ;  /* 0x0000003104317211 */ /* 0x004fe200000f0eff */
[----:B------:R1:W-:Y:S01]  /*8e80*/  STL [R1+0x64], R48 ;  /* 0x0000643001007387 */ /* 0x0003e20000100800 */
[----:B------:R-:W-:Y:S01]  /*8e90*/  IADD3 R6, P0, PT, R48, UR17, RZ ;  /* 0x0000001130067c10 */ /* 0x000fe2000ff1e0ff */
[----:B------:R-:W-:Y:S02]  /*8ea0*/  IMAD.MOV.U32 R10, RZ, RZ, R48 ;  /* 0x000000ffff0a7224 */ /* 0x000fe400078e0030 */
[----:B------:R1:W-:Y:S01]  /*8eb0*/  STL [R1+0x60], R49 ;  /* 0x0000603101007387 */ /* 0x0003e20000100800 */
        /* <DEDUP_REMOVED lines=14> */
.L_x_1197:
        /* <DEDUP_REMOVED lines=121> */
[C---:B------:R-:W-:Y:S01]  /*9730*/  LEA.HI.X.SX32 R151, R137.reuse, R133, 0x5, P0 ;  /* 0x0000008589977211 */ /* 0x040fe200000f2eff */
[----:B------:R-:W-:Y:S03]  /*9740*/  LDSM.16.M88.4 R56, [R145+0x1a000] ;  /* 0x01a000009138783b */ /* 0x000fe60000000200 */
[-C--:B-1----:R-:W-:Y:S05]  /*9750*/  HMMA.16816.F32 R4, R44, R52.reuse, R4 ;  /* 0x000000342c04723c */ /* 0x082fea0000001804 */
[C---:B------:R-:W-:Y:S03]  /*9760*/  IMAD.WIDE R170, R137.reuse, -0x1c0, R150 ;  /* 0xfffffe4089aa7825 */ /* 0x040fe600078e0296 */
[C---:B--2---:R-:W-:Y:S04]  /*9770*/  HMMA.16816.F32 R8, R40.reuse, R52, R8 ;  /* 0x000000342808723c */ /* 0x044fe80000001808 */
        /* <DEDUP_REMOVED lines=12> */
[----:B------:R-:W-:Y:S02]  /*9840*/  LEA.HI.X.SX32 R61, R137, R63, 0x5, P0 ;  /* 0x0000003f893d7211 */ /* 0x000fe400000f2eff */
        /* <DEDUP_REMOVED lines=58> */
[----:B------:R1:W-:Y:S04]  /*9bf0*/  REDG.E.ADD.F32.FTZ.RN.STRONG.GPU desc[UR32][R174.64+0x80], R20 ;  /* 0x00008014ae0079a6 */ /* 0x0003e8000c12f320 */
        /* <DEDUP_REMOVED lines=24> */
[----:B------:R-:W1:Y:S04]  /*9d80*/  LDSM.16.MT88.4 R28, [R2+0x800] ;  /* 0x00080000021c783b */ /* 0x000e680000004200 */
[----:B------:R-:W-:Y:S04]  /*9d90*/  LDSM.16.MT88.4 R36, [R180+0x1000] ;  /* 0x00100000b424783b */ /* 0x000fe80000004200 */
[----:B------:R-:W-:Y:S01]  /*9da0*/  LDSM.16.MT88.4 R40, [R0+0x19000] ;  /* 0x019000000028783b */ /* 0x000fe20000004200 */
[-C--:B------:R-:W-:Y:S03]  /*9db0*/  HMMA.16816.F32 R100, R4, R8.reuse, R100 ;  /* 0x000000080464723c */ /* 0x080fe60000001864 */
[----:B------:R-:W-:Y:S05]  /*9dc0*/  LDSM.16.MT88.4 R44, [R2+0x1000] ;  /* 0x00100000022c783b */ /* 0x000fea0000004200 */
        /* <DEDUP_REMOVED lines=17> */
[C---:B------:R-:W-:Y:S01]  /*9ee0*/  HMMA.16816.F32 R120, R32.reuse, R28, R120 ;  /* 0x0000001c2078723c */ /* 0x040fe20000001878 */
[----:B--2---:R-:W-:Y:S07]  /*9ef0*/  @P4 STL [R1+0x7c], R179 ;  /* 0x00007cb301004387 */ /* 0x004fee0000100800 */
[-C--:B------:R-:W-:Y:S01]  /*9f00*/  HMMA.16816.F32 R124, R32, R30.reuse, R124 ;  /* 0x0000001e207c723c */ /* 0x080fe2000000187c */
[----:B------:R-:W-:Y:S04]  /*9f10*/  LDSM.16.MT88.4 R32, [R0+0x1a000] ;  /* 0x01a000000020783b */ /* 0x000fe80000004200 */
[----:B----4-:R-:W-:Y:S03]  /*9f20*/  @P4 STL [R1+0x78], R178 ;  /* 0x000078b201004387 */ /* 0x010fe60000100800 */
[----:B------:R-:W-:Y:S01]  /*9f30*/  HMMA.16816.F32 R128, R20, R30, R128 ;  /* 0x0000001e1480723c */ /* 0x000fe20000001880 */
[----:B------:R-:W-:Y:S04]  /*9f40*/  LDSM.16.MT88.4 R20, [R0+0x16000] ;  /* 0x016000000014783b */ /* 0x000fe80000004200 */
[----:B------:R-:W2:Y:S03]  /*9f50*/  LDSM.16.MT88.4 R28, [R180+0x2000] ;  /* 0x00200000b41c783b */ /* 0x000ea60000004200 */
[-C--:B------:R-:W-:Y:S01]  /*9f60*/  HMMA.16816.F32 R100, R8, R36.reuse, R100 ;  /* 0x000000240864723c */ /* 0x080fe20000001864 */
[----:B---3--:R-:W-:Y:S04]  /*9f70*/  @P4 STL [R1+0x74], R177 ;  /* 0x000074b101004387 */ /* 0x008fe80000100800 */
[----:B-----5:R-:W-:Y:S03]  /*9f80*/  @P4 STL [R1+0x70], R176 ;  /* 0x000070b001004387 */ /* 0x020fe60000100800 */
        /* <DEDUP_REMOVED lines=18> */
[----:B------:R-:W4:Y:S07]  /*a0b0*/  LDSM.16.MT88.4 R16, [R2+0x2800] ;  /* 0x002800000210783b */ /* 0x000f2e0000004200 */
[----:B------:R-:W-:Y:S01]  /*a0c0*/  HMMA.16816.F32 R128, R4, R26, R128 ;  /* 0x0000001a0480723c */ /* 0x000fe20000001880 */
[----:B------:R-:W-:Y:S04]  /*a0d0*/  LDSM.16.MT88.4 R4, [R0+0x17000] ;  /* 0x017000000004783b */ /* 0x000fe80000004200 */
[----:B------:R-:W5:Y:S03]  /*a0e0*/  LDSM.16.MT88.4 R24, [R180+0x3000] ;  /* 0x00300000b418783b */ /* 0x000f660000004200 */
[-C--:B--2---:R-:W-:Y:S08]  /*a0f0*/  HMMA.16816.F32 R100, R20, R28.reuse, R100 ;  /* 0x0000001c1464723c */ /* 0x084ff00000001864 */
[C---:B------:R-:W-:Y:S04]  /*a100*/  HMMA.16816.F32 R104, R32.reuse, R28, R104 ;  /* 0x0000001c2068723c */ /* 0x040fe80000001868 */
[----:B------:R-:W-:Y:S04]  /*a110*/  VIADD R174, R174, 0xffffff80 ;  /* 0xffffff80aeae7836 */ /* 0x000fe80000000000 */
[-C--:B------:R-:W-:Y:S01]  /*a120*/  HMMA.16816.F32 R108, R32, R30.reuse, R108 ;  /* 0x0000001e206c723c */ /* 0x080fe2000000186c */
[----:B------:R-:W-:Y:S07]  /*a130*/  STL [R1+0x10], R174 ;  /* 0x000010ae01007387 */ /* 0x000fee0000100800 */
        /* <DEDUP_REMOVED lines=8> */
[----:B------:R-:W-:Y:S03]  /*a1c0*/  LDSM.16.MT88.4 R36, [R0+0x1b800] ;  /* 0x01b800000024783b */ /* 0x000fe60000004200 */
[-C--:B-1----:R-:W-:Y:S08]  /*a1d0*/  HMMA.16816.F32 R100, R8, R12.reuse, R100 ;  /* 0x0000000c0864723c */ /* 0x082ff00000001864 */
[C---:B------:R-:W-:Y:S08]  /*a1e0*/  HMMA.16816.F32 R104, R40.reuse, R12, R104 ;  /* 0x0000000c2868723c */ /* 0x040ff00000001868 */
[-C--:B------:R-:W-:Y:S08]  /*a1f0*/  HMMA.16816.F32 R108, R40, R14.reuse, R108 ;  /* 0x0000000e286c723c */ /* 0x080ff0000000186c */
[C---:B------:R-:W-:Y:S01]  /*a200*/  HMMA.16816.F32 R112, R8.reuse, R14, R112 ;  /* 0x0000000e0870723c */ /* 0x040fe20000001870 */
[----:B------:R1:W3:Y:S07]  /*a210*/  LDSM.16.MT88.4 R12, [R0+0x17800] ;  /* 0x01780000000c783b */ /* 0x0002ee0000004200 */
[-C--:B----4-:R-:W-:Y:S08]  /*a220*/  HMMA.16816.F32 R116, R8, R16.reuse, R116 ;  /* 0x000000100874723c */ /* 0x090ff00000001874 */
[C---:B------:R-:W-:Y:S08]  /*a230*/  HMMA.16816.F32 R120, R40.reuse, R16, R120 ;  /* 0x000000102878723c */ /* 0x040ff00000001878 */
[-C--:B------:R-:W-:Y:S01]  /*a240*/  HMMA.16816.F32 R124, R40, R18.reuse, R124 ;  /* 0x00000012287c723c */ /* 0x080fe2000000187c */
[----:B------:R-:W4:Y:S02]  /*a250*/  LDSM.16.MT88.4 R40, [R2+0x3800] ;  /* 0x003800000228783b */ /* 0x000f240000004200 */
[C---:B-1----:R-:W-:Y:S02]  /*a260*/  VIADD R0, R180.reuse, 0xffffc000 ;  /* 0xffffc000b4007836 */ /* 0x042fe40000000000 */
[----:B------:R-:W-:Y:S03]  /*a270*/  @P3 VIADD R0, R180, 0x4000 ;  /* 0x00004000b4003836 */ /* 0x000fe60000000000 */
[----:B------:R-:W-:Y:S04]  /*a280*/  HMMA.16816.F32 R128, R8, R18, R128 ;  /* 0x000000120880723c */ /* 0x000fe80000001880 */
[----:B------:R-:W-:Y:S04]  /*a290*/  IMAD.MOV.U32 R180, RZ, RZ, R0 ;  /* 0x000000ffffb47224 */ /* 0x000fe800078e0000 */
[-C--:B-----5:R-:W-:Y:S08]  /*a2a0*/  HMMA.16816.F32 R100, R4, R24.reuse, R100 ;  /* 0x000000180464723c */ /* 0x0a0ff00000001864 */
[C---:B--2---:R-:W-:Y:S08]  /*a2b0*/  HMMA.16816.F32 R104, R28.reuse, R24, R104 ;  /* 0x000000181c68723c */ /* 0x044ff00000001868 */
        /* <DEDUP_REMOVED lines=8> */
[-C--:B------:R-:W-:Y:S08]  /*a340*/  HMMA.16816.F32 R108, R36, R34.reuse, R108 ;  /* 0x00000022246c723c */ /* 0x080ff0000000186c */
[C---:B------:R-:W-:Y:S08]  /*a350*/  HMMA.16816.F32 R112, R12.reuse, R34, R112 ;  /* 0x000000220c70723c */ /* 0x040ff00000001870 */
[-C--:B----4-:R-:W-:Y:S08]  /*a360*/  HMMA.16816.F32 R116, R12, R40.reuse, R116 ;  /* 0x000000280c74723c */ /* 0x090ff00000001874 */
        /* <DEDUP_REMOVED lines=134> */
.L_x_1199:
[----:B------:R-:W2:Y:S01]  /*abd0*/  LDCU.64 UR12, c[0x0][0x5c0] ;  /* 0x0000b800ff0c77ac */ /* 0x000ea20008000a00 */
[----:B------:R-:W-:-:S04]  /*abe0*/  UIADD3 UR5, UPT, UPT, UR40, UR41, URZ ;  /* 0x0000002928057290 */ /* 0x000fc8000fffe0ff */
[----:B--2---:R-:W-:Y:S02]  /*abf0*/  UIMAD.WIDE.U32 UR42, UR5, UR12, URZ ;  /* 0x0000000c052a72a5 */ /* 0x004fe4000f8e00ff */
[----:B------:R-:W-:-:S04]  /*ac00*/  UIMAD UR5, UR5, UR13, URZ ;  /* 0x0000000d050572a4 */ /* 0x000fc8000f8e02ff */
[----:B------:R-:W-:-:S06]  /*ac10*/  UIADD3 UR5, UPT, UPT, UR43, UR5, URZ ;  /* 0x000000052b057290 */ /* 0x000fcc000fffe0ff */
[----:B-1----:R-:W-:Y:S02]  /*ac20*/  MOV R0, UR5 ;  /* 0x0000000500007c02 */ /* 0x002fe40008000f00 */
.L_x_1200:
        /* <DEDUP_REMOVED lines=12> */
.L_x_1201:
[----:B------:R-:W1:Y:S01]  /*acf0*/  LDCU.64 UR10, c[0x0][0x5c8] ;  /* 0x0000b900ff0a77ac */ /* 0x000e620008000a00 */
[----:B------:R-:W-:-:S04]  /*ad00*/  UIADD3 UR5, UPT, UPT, UR40, UR41, URZ ;  /* 0x0000002928057290 */ /* 0x000fc8000fffe0ff */
[----:B-1----:R-:W-:Y:S02]  /*ad10*/  UIMAD.WIDE.U32 UR16, UR5, UR10, URZ ;  /* 0x0000000a051072a5 */ /* 0x002fe4000f8e00ff */
[----:B------:R-:W-:-:S04]  /*ad20*/  UIMAD UR5, UR5, UR11, URZ ;  /* 0x0000000b050572a4 */ /* 0x000fc8000f8e02ff */
[----:B------:R-:W-:-:S06]  /*ad30*/  UIADD3 UR5, UPT, UPT, UR17, UR5, URZ ;  /* 0x0000000511057290 */ /* 0x000fcc000fffe0ff */
[----:B------:R-:W-:-:S07]  /*ad40*/  MOV R20, UR5 ;  /* 0x0000000500147c02 */ /* 0x000fce0008000f00 */
.L_x_1202:
[----:B------:R-:W-:Y:S01]  /*ad50*/  BAR.SYNC.DEFER_BLOCKING 0x0 ;  /* 0x0000000000007b1d */ /* 0x000fe20000010000 */
[----:B------:R-:W-:Y:S01]  /*ad60*/  USHF.L.U32 UR5, UR34, 0x7, URZ ;  /* 0x0000000722057899 */ /* 0x000fe200080006ff */
[----:B------:R-:W-:Y:S01]  /*ad70*/  SHF.R.U32.HI R191, RZ, 0x3, R191 ;  /* 0x00000003ffbf7819 */ /* 0x000fe200000116bf */
[----:B------:R-:W-:Y:S02]  /*ad80*/  USHF.L.U32 UR9, UR34, 0x7, URZ ;  /* 0x0000000722097899 */ /* 0x000fe400080006ff */
[----:B------:R-:W-:-:S03]  /*ad90*/  UIMAD.WIDE.U32 UR40, UR5, UR12, URZ ;  /* 0x0000000c052872a5 */ /* 0x000fc6000f8e00ff */
[----:B------:R-:W1:Y:S01]  /*ada0*/  LDC.64 R4, c[0x0][0x5d8] ;  /* 0x00017600ff047b82 */ /* 0x000e620000000a00 */
[----:B------:R-:W-:Y:S01]  /*adb0*/  USHF.R.S32.HI UR14, URZ, 0x1f, UR5 ;  /* 0x0000001fff0e7899 */ /* 0x000fe20008011405 */
[C---:B------:R-:W-:Y:S01]  /*adc0*/  VIADD R7, R191.reuse, 0x40 ;  /* 0x00000040bf077836 */ /* 0x040fe20000000000 */
[----:B------:R-:W-:Y:S01]  /*add0*/  UIADD3 UR39, UPT, UPT, -UR9, UR39, URZ ;  /* 0x0000002709277290 */ /* 0x000fe2000fffe1ff */
[C---:B------:R-:W-:Y:S01]  /*ade0*/  VIADD R6, R191.reuse, 0x60 ;  /* 0x00000060bf067836 */ /* 0x040fe20000000000 */
[----:B------:R-:W-:Y:S01]  /*adf0*/  UIMAD UR8, UR14, UR12, URZ ;  /* 0x0000000c0e0872a4 */ /* 0x000fe2000f8e02ff */
[----:B------:R-:W-:Y:S01]  /*ae00*/  IMAD.U32 R2, RZ, RZ, UR40 ;  /* 0x00000028ff027e24 */ /* 0x000fe2000f8e00ff */
[C---:B------:R-:W-:Y:S01]  /*ae10*/  IADD3 R25, P1, PT, R191.reuse, 0x20, RZ ;  /* 0x00000020bf197810 */ /* 0x040fe20007f3e0ff */
[----:B------:R-:W2:Y:S01]  /*ae20*/  LDC.64 R34, c[0x0][0x5e0] ;  /* 0x00017800ff227b82 */ /* 0x000ea20000000a00 */
[----:B------:R-:W-:Y:S01]  /*ae30*/  UIMAD UR8, UR5, UR13, UR8 ;  /* 0x0000000d050872a4 */ /* 0x000fe2000f8e0208 */
[----:B------:R-:W-:Y:S01]  /*ae40*/  IMAD.U32 R3, RZ, RZ, UR41 ;  /* 0x00000029ff037e24 */ /* 0x000fe2000f8e00ff */
[----:B------:R-:W-:Y:S01]  /*ae50*/  LOP3.LUT R2, R2, 0x38, R190, 0xf8, !PT ;  /* 0x0000003802027812 */ /* 0x000fe200078ef8be */
[C---:B------:R-:W-:Y:S01]  /*ae60*/  VIADD R8, R191.reuse, 0x20 ;  /* 0x00000020bf087836 */ /* 0x040fe20000000000 */
[----:B------:R-:W-:Y:S01]  /*ae70*/  ISETP.GE.AND P2, PT, R191, UR39, PT ;  /* 0x00000027bf007c0c */ /* 0x000fe2000bf46270 */
[----:B------:R-:W-:Y:S01]  /*ae80*/  BSSY.RECONVERGENT B0, `(.L_x_1203) ;  /* 0x0000016000007945 */ /* 0x000fe20003800200 */
[----:B------:R-:W-:Y:S01]  /*ae90*/  IMAD.U32 R3, RZ, RZ, UR8 ;  /* 0x00000008ff037e24 */ /* 0x000fe2000f8e00ff */
[----:B------:R-:W-:Y:S01]  /*aea0*/  IADD3 R2, P0, PT, R2, UR42, RZ ;  /* 0x0000002a02027c10 */ /* 0x000fe2000ff1e0ff */
[----:B------:R-:W-:Y:S01]  /*aeb0*/  IMAD.X R33, RZ, RZ, RZ, P1 ;  /* 0x000000ffff217224 */ /* 0x000fe200008e06ff */
[----:B------:R3:W4:Y:S01]  /*aec0*/  LDS.128 R16, [R153+0xd000] ;  /* 0x00d0000099107984 */ /* 0x0007220000000c00 */
[----:B------:R-:W-:-:S02]  /*aed0*/  ISETP.GE.AND P4, PT, R7, UR39, PT ;  /* 0x0000002707007c0c */ /* 0x000fc4000bf86270 */
[----:B------:R-:W-:Y:S02]  /*aee0*/  IADD3.X R3, PT, PT, R0, UR41, R3, P0, !PT ;  /* 0x0000002900037c10 */ /* 0x000fe400087fe403 */
[----:B------:R-:W-:Y:S02]  /*aef0*/  ISETP.GE.AND P3, PT, R6, UR39, PT ;  /* 0x0000002706007c0c */ /* 0x000fe4000bf66270 */
[----:B------:R-:W-:Y:S01]  /*af00*/  ISETP.GE.AND P5, PT, R8, UR39, PT ;  /* 0x0000002708007c0c */ /* 0x000fe2000bfa6270 */
[----:B-1----:R-:W-:Y:S01]  /*af10*/  IMAD.WIDE.U32 R6, R4, UR20, R2 ;  /* 0x0000001404067c25 */ /* 0x002fe2000f8e0002 */
[----:B------:R-:W-:-:S03]  /*af20*/  IADD3 R26, P0, PT, R191, 0x40, RZ ;  /* 0x00000040bf1a7810 */ /* 0x000fc60007f1e0ff */
[----:B------:R-:W-:Y:S01]  /*af30*/  IMAD R12, R5, UR20, R7 ;  /* 0x00000014050c7c24 */ /* 0x000fe2000f8e0207 */
[----:B---3--:R-:W-:Y:S09]  /*af40*/  @P2 BRA `(.L_x_1204) ;  /* 0x0000000000242947 */ /* 0x008ff20003800000 */
[----:B------:R-:W1:Y:S01]  /*af50*/  LDS.128 R8, [R153+0xc000] ;  /* 0x00c0000099087984 */ /* 0x000e620000000c00 */
[----:B------:R-:W3:Y:S01]  /*af60*/  LDCU.64 UR8, c[0x0][0x560] ;  /* 0x0000ac00ff0877ac */ /* 0x000ee20008000a00 */
[----:B------:R-:W-:Y:S02]  /*af70*/  MOV R2, R6 ;  /* 0x0000000600027202 */ /* 0x000fe40000000f00 */
[----:B------:R-:W-:-:S03]  /*af80*/  MOV R3, R12 ;  /* 0x0000000c00037202 */ /* 0x000fc60000000f00 */
[----:B------:R-:W-:-:S04]  /*af90*/  IMAD.WIDE.U32 R2, R191, UR12, R2 ;  /* 0x0000000cbf027c25 */ /* 0x000fc8000f8e0002 */
[----:B------:R-:W-:Y:S01]  /*afa0*/  IMAD R0, R191, UR13, R3 ;  /* 0x0000000dbf007c24 */ /* 0x000fe2000f8e0203 */
[----:B---3--:R-:W-:-:S04]  /*afb0*/  LEA R4, P1, R2, UR8, 0x1 ;  /* 0x0000000802047c11 */ /* 0x008fc8000f8208ff */
[----:B------:R-:W-:-:S05]  /*afc0*/  LEA.HI.X R5, R2, UR9, R0, 0x1, P1 ;  /* 0x0000000902057c11 */ /* 0x000fca00088f0c00 */
[----:B-1----:R1:W-:Y:S04]  /*afd0*/  STG.E.128 desc[UR32][R4.64], R8 ;  /* 0x0000000804007986 */ /* 0x0023e8000c101d20 */
.L_x_1204:
[----:B------:R-:W-:Y:S05]  /*afe0*/  BSYNC.RECONVERGENT B0 ;  /* 0x0000000000007941 */ /* 0x000fea0003800200 */
.L_x_1203:
        /* <DEDUP_REMOVED lines=12> */
.L_x_1206:
[----:B------:R-:W-:Y:S05]  /*b0b0*/  BSYNC.RECONVERGENT B0 ;  /* 0x0000000000007941 */ /* 0x000fea0003800200 */
.L_x_1205:
[----:B-1----:R1:W1:Y:S01]  /*b0c0*/  LDS.128 R8, [R153+0xe000] ;  /* 0x00e0000099087984 */ /* 0x0022620000000c00 */
[----:B------:R-:W-:Y:S01]  /*b0d0*/  BSSY.RECONVERGENT B0, `(.L_x_1207) ;  /* 0x000000d000007945 */ /* 0x000fe20003800200 */
[----:B------:R-:W-:-:S03]  /*b0e0*/  IADD3.X R32, PT, PT, RZ, RZ, RZ, P0, !PT ;  /* 0x000000ffff207210 */ /* 0x000fc600007fe4ff */
[----:B------:R-:W-:Y:S05]  /*b0f0*/  @P4 BRA `(.L_x_1208) ;  /* 0x0000000000284947 */ /* 0x000fea0003800000 */
        /* <DEDUP_REMOVED lines=10> */
.L_x_1208:
[----:B------:R-:W-:Y:S05]  /*b1a0*/  BSYNC.RECONVERGENT B0 ;  /* 0x0000000000007941 */ /* 0x000fea0003800200 */
.L_x_1207:
[----:B-1----:R1:W1:Y:S01]  /*b1b0*/  LDS.128 R8, [R153+0xf000] ;  /* 0x00f0000099087984 */ /* 0x0022620000000c00 */
[----:B------:R-:W-:Y:S01]  /*b1c0*/  IADD3 R24, P0, PT, R191, 0x60, RZ ;  /* 0x00000060bf187810 */ /* 0x000fe20007f1e0ff */
[----:B------:R-:W-:Y:S01]  /*b1d0*/  BSSY.RECONVERGENT B0, `(.L_x_1209) ;  /* 0x000000f000007945 */ /* 0x000fe20003800200 */
[----:B------:R-:W-:Y:S01]  /*b1e0*/  LOP3.LUT R190, R190, 0x38, RZ, 0xc0, !PT ;  /* 0x00000038bebe7812 */ /* 0x000fe200078ec0ff */
[----:B------:R-:W-:Y:S02]  /*b1f0*/  IMAD.U32 R13, RZ, RZ, UR10 ;  /* 0x0000000aff0d7e24 */ /* 0x000fe4000f8e00ff */
[----:B------:R-:W-:Y:S01]  /*b200*/  IMAD.X R27, RZ, RZ, RZ, P0 ;  /* 0x000000ffff1b7224 */ /* 0x000fe200000e06ff */
[----:B------:R-:W-:Y:S07]  /*b210*/  @P3 BRA `(.L_x_1210) ;  /* 0x0000000000283947 */ /* 0x000fee0003800000 */
[----:B------:R-:W5:Y:S01]  /*b220*/  LDCU.64 UR8, c[0x0][0x560] ;  /* 0x0000ac00ff0877ac */ /* 0x000f620008000a00 */
[----:B------:R-:W-:Y:S01]  /*b230*/  MOV R2, R6 ;  /* 0x0000000600027202 */ /* 0x000fe20000000f00 */
[----:B------:R-:W-:Y:S01]  /*b240*/  IMAD R0, R27, UR12, RZ ;  /* 0x0000000c1b007c24 */ /* 0x000fe2000f8e02ff */
[----:B------:R-:W-:-:S03]  /*b250*/  MOV R3, R12 ;  /* 0x0000000c00037202 */ /* 0x000fc60000000f00 */
[C---:B------:R-:W-:Y:S02]  /*b260*/  IMAD R0, R24.reuse, UR13, R0 ;  /* 0x0000000d18007c24 */ /* 0x040fe4000f8e0200 */
[----:B---3--:R-:W-:-:S05]  /*b270*/  IMAD.WIDE.U32 R4, R24, UR12, R2 ;  /* 0x0000000c18047c25 */ /* 0x008fca000f8e0002 */
[----:B------:R-:W-:Y:S02]  /*b280*/  IADD3 R0, PT, PT, R0, R5, RZ ;  /* 0x0000000500007210 */ /* 0x000fe40007ffe0ff */
[----:B-----5:R-:W-:-:S04]  /*b290*/  LEA R2, P0, R4, UR8, 0x1 ;  /* 0x0000000804027c11 */ /* 0x020fc8000f8008ff */
[----:B------:R-:W-:-:S05]  /*b2a0*/  LEA.HI.X R3, R4, UR9, R0, 0x1, P0 ;  /* 0x0000000904037c11 */ /* 0x000fca00080f0c00 */
[----:B-1----:R1:W-:Y:S04]  /*b2b0*/  STG.E.128 desc[UR32][R2.64], R8 ;  /* 0x0000000802007986 */ /* 0x0023e8000c101d20 */
.L_x_1210:
[----:B------:R-:W-:Y:S05]  /*b2c0*/  BSYNC.RECONVERGENT B0 ;  /* 0x0000000000007941 */ /* 0x000fea0003800200 */
.L_x_1209:
[----:B-1----:R-:W-:Y:S01]  /*b2d0*/  MOV R2, R190 ;  /* 0x000000be00027202 */ /* 0x002fe20000000f00 */
[----:B------:R-:W-:Y:S01]  /*b2e0*/  UIMAD UR14, UR14, UR10, URZ ;  /* 0x0000000a0e0e72a4 */ /* 0x000fe2000f8e02ff */
[----:B------:R-:W-:Y:S01]  /*b2f0*/  MOV R3, RZ ;  /* 0x000000ff00037202 */ /* 0x000fe20000000f00 */
[----:B---3--:R-:W1:Y:S01]  /*b300*/  @!P2 LDC.64 R4, c[0x0][0x568] ;  /* 0x00015a00ff04ab82 */ /* 0x008e620000000a00 */
[----:B------:R-:W-:Y:S01]  /*b310*/  LDS.128 R28, [R153+0x13000] ;  /* 0x01300000991c7984 */ /* 0x000fe20000000c00 */
[----:B------:R-:W-:Y:S01]  /*b320*/  UIMAD UR14, UR5, UR11, UR14 ;  /* 0x0000000b050e72a4 */ /* 0x000fe2000f8e020e */
[----:B------:R-:W-:Y:S01]  /*b330*/  BSSY.RECONVERGENT B0, `(.L_x_1211) ;  /* 0x000001a000007945 */ /* 0x000fe20003800200 */
[----:B------:R-:W-:Y:S01]  /*b340*/  IMAD.WIDE.U32 R2, R13, UR5, R2 ;  /* 0x000000050d027c25 */ /* 0x000fe2000f8e0002 */
[----:B----4-:R-:W-:Y:S04]  /*b350*/  LDS.128 R16, [R153+0x11000] ;  /* 0x0110000099107984 */ /* 0x010fe80000000c00 */
[----:B------:R-:W3:Y:S01]  /*b360*/  LDS.128 R12, [R153+0x10000] ;  /* 0x01000000990c7984 */ /* 0x000ee20000000c00 */
[----:B------:R-:W-:-:S04]  /*b370*/  IADD3 R2, P0, PT, R2, UR16, RZ ;  /* 0x0000001002027c10 */ /* 0x000fc8000ff1e0ff */
[----:B------:R-:W-:Y:S02]  /*b380*/  IADD3.X R3, PT, PT, R20, UR14, R3, P0, !PT ;  /* 0x0000000e14037c10 */ /* 0x000fe400087fe403 */
[----:B------:R4:W3:Y:S01]  /*b390*/  LDS.128 R20, [R153+0x12000] ;  /* 0x0120000099147984 */ /* 0x0008e20000000c00 */
[----:B--2---:R-:W-:-:S04]  /*b3a0*/  IMAD.WIDE.U32 R8, R34, UR20, R2 ;  /* 0x0000001422087c25 */ /* 0x004fc8000f8e0002 */
[----:B------:R-:W-:Y:S01]  /*b3b0*/  IMAD R7, R35, UR20, R9 ;  /* 0x0000001423077c24 */ /* 0x000fe2000f8e0209 */
[----:B------:R-:W-:-:S05]  /*b3c0*/  @!P2 MOV R6, R8 ;  /* 0x000000080006a202 */ /* 0x000fca0000000f00 */
[----:B------:R-:W-:-:S04]  /*b3d0*/  @!P2 IMAD.WIDE.U32 R2, R191, UR10, R6 ;  /* 0x0000000abf02ac25 */ /* 0x000fc8000f8e0006 */
[----:B------:R-:W-:Y:S01]  /*b3e0*/  @!P2 IMAD R0, R191, UR11, R3 ;  /* 0x0000000bbf00ac24 */ /* 0x000fe2000f8e0203 */
[----:B-1----:R-:W-:-:S04]  /*b3f0*/  @!P2 LEA R4, P0, R2, R4, 0x1 ;  /* 0x000000040204a211 */ /* 0x002fc800078008ff */
[----:B------:R-:W-:-:S05]  /*b400*/  @!P2 LEA.HI.X R5, R2, R5, R0, 0x1, P0 ;  /* 0x000000050205a211 */ /* 0x000fca00000f0c00 */
[----:B---3--:R4:W-:Y:S01]  /*b410*/  @!P2 STG.E.128 desc[UR32][R4.64], R12 ;  /* 0x0000000c0400a986 */ /* 0x0089e2000c101d20 */
        /* <DEDUP_REMOVED lines=11> */
.L_x_1212:
[----:B------:R-:W-:Y:S05]  /*b4d0*/  BSYNC.RECONVERGENT B0 ;  /* 0x0000000000007941 */ /* 0x000fea0003800200 */
.L_x_1211:
        /* <DEDUP_REMOVED lines=9> */
[----:B-1--4-:R-:W-:-:S04]  /*b570*/  LEA R4, P0, R2, UR8, 0x1 ;  /* 0x0000000802047c11 */ /* 0x012fc8000f8008ff */
[----:B------:R-:W-:-:S05]  /*b580*/  LEA.HI.X R5, R2, UR9, R0, 0x1, P0 ;  /* 0x0000000902057c11 */ /* 0x000fca00080f0c00 */
[----:B------:R2:W-:Y:S04]  /*b590*/  STG.E.128 desc[UR32][R4.64], R20 ;  /* 0x0000001404007986 */ /* 0x0005e8000c101d20 */
.L_x_1214:
[----:B------:R-:W-:Y:S05]  /*b5a0*/  BSYNC.RECONVERGENT B0 ;  /* 0x0000000000007941 */ /* 0x000fea0003800200 */
.L_x_1213:
[----:B------:R-:W-:Y:S05]  /*b5b0*/  @P3 BRA `(.L_x_1195) ;  /* 0x0000000000283947 */ /* 0x000fea0003800000 */
[----:B------:R-:W3:Y:S01]  /*b5c0*/  LDCU.64 UR8, c[0x0][0x568] ;  /* 0x0000ad00ff0877ac */ /* 0x000ee20008000a00 */
[----:B------:R-:W-:Y:S01]  /*b5d0*/  MOV R2, R8 ;  /* 0x0000000800027202 */ /* 0x000fe20000000f00 */
[----:B------:R-:W-:Y:S01]  /*b5e0*/  IMAD R0, R27, UR10, RZ ;  /* 0x0000000a1b007c24 */ /* 0x000fe2000f8e02ff */
[----:B------:R-:W-:-:S03]  /*b5f0*/  MOV R3, R7 ;  /* 0x0000000700037202 */ /* 0x000fc60000000f00 */
[C---:B------:R-:W-:Y:S02]  /*b600*/  IMAD R0, R24.reuse, UR11, R0 ;  /* 0x0000000b18007c24 */ /* 0x040fe4000f8e0200 */
[----:B-12-4-:R-:W-:-:S05]  /*b610*/  IMAD.WIDE.U32 R4, R24, UR10, R2 ;  /* 0x0000000a18047c25 */ /* 0x016fca000f8e0002 */
[----:B------:R-:W-:Y:S02]  /*b620*/  IADD3 R0, PT, PT, R0, R5, RZ ;  /* 0x0000000500007210 */ /* 0x000fe40007ffe0ff */
[----:B---3--:R-:W-:-:S04]  /*b630*/  LEA R2, P0, R4, UR8, 0x1 ;  /* 0x0000000804027c11 */ /* 0x008fc8000f8008ff */
[----:B------:R-:W-:-:S05]  /*b640*/  LEA.HI.X R3, R4, UR9, R0, 0x1, P0 ;  /* 0x0000000904037c11 */ /* 0x000fca00080f0c00 */
[----:B------:R3:W-:Y:S04]  /*b650*/  STG.E.128 desc[UR32][R2.64], R28 ;  /* 0x0000001c02007986 */ /* 0x0007e8000c101d20 */
.L_x_1195:
[----:B------:R-:W-:Y:S05]  /*b660*/  BSYNC.RECONVERGENT B1 ;  /* 0x0000000000017941 */ /* 0x000fea0003800200 */
.L_x_1169:
[----:B------:R-:W5:Y:S01]  /*b670*/  LDCU UR8, c[0x0][0x438] ;  /* 0x00008700ff0877ac */ /* 0x000f620008000800 */
[----:B------:R-:W4:Y:S01]  /*b680*/  LDCU UR9, c[0x0][0x370] ;  /* 0x00006e00ff0977ac */ /* 0x000f220008000800 */
[----:B------:R-:W-:Y:S01]  /*b690*/  UMOV UR10, UR19 ;  /* 0x00000013000a7c82 */ /* 0x000fe20008000000 */
[----:B-----5:R-:W-:-:S04]  /*b6a0*/  UIADD3 UR8, UPT, UPT, UR8, 0x7f, URZ ;  /* 0x0000007f08087890 */ /* 0x020fc8000fffe0ff */
[----:B------:R-:W-:Y:S02]  /*b6b0*/  USHF.R.S32.HI UR5, URZ, 0x1f, UR8 ;  /* 0x0000001fff057899 */ /* 0x000fe40008011408 */
[----:B----4-:R-:W-:Y:S02]  /*b6c0*/  UIADD3 UR34, UPT, UPT, UR9, UR34, URZ ;  /* 0x0000002209227290 */ /* 0x010fe4000fffe0ff */
[----:B------:R-:W-:-:S04]  /*b6d0*/  ULEA.HI UR5, UR5, UR8, URZ, 0x7 ;  /* 0x0000000805057291 */ /* 0x000fc8000f8f38ff */
[----:B------:R-:W-:-:S04]  /*b6e0*/  USHF.R.S32.HI UR5, URZ, 0x7, UR5 ;  /* 0x00000007ff057899 */ /* 0x000fc80008011405 */
[----:B------:R-:W-:-:S09]  /*b6f0*/  UISETP.GE.AND UP0, UPT, UR34, UR5, UPT ;  /* 0x000000052200728c */ /* 0x000fd2000bf06270 */
[----:B------:R-:W-:Y:S05]  /*b700*/  BRA.U !UP0, `(.L_x_1215) ;  /* 0xffffff4d08007547 */ /* 0x000fea000b83ffff */
[----:B------:R-:W-:Y:S05]  /*b710*/  EXIT ;  /* 0x000000000000794d */ /* 0x000fea0003800000 */
.L_x_1216:
        /* <DEDUP_REMOVED lines=14> */
.L_x_1428:


//--------------------- .text._ZN5flash44flash_bwd_dq_dk_dv_loop_seqk_parallel_kernelI23Flash_bwd_kernel_traitsILi64ELi128ELi128ELi8ELi4ELi4ELi4ELb0ELb0EN7cutlass6half_tE19Flash_kernel_traitsILi64ELi128ELi128ELi8ES3_EELb1ELb1ELb0ELb1ELb0ELb0ELb0EEEvNS_16Flash_bwd_paramsE --------------------------
	.section	.text._ZN5flash44flash_bwd_dq_dk_dv_loop_seqk_parallel_kernelI23Flash_bwd_kernel_traitsILi64ELi128ELi128ELi8ELi4ELi4ELi4ELb0ELb0EN7cutlass6half_tE19Flash_kernel_traitsILi64ELi128ELi128ELi8ES3_EELb1ELb1ELb0ELb1ELb0ELb0ELb0EEEvNS_16Flash_bwd_paramsE,"ax",@progbits
	.align	128
        .global         _ZN5flash44flash_bwd_dq_dk_dv_loop_seqk_parallel_kernelI23Flash_bwd_kernel_traitsILi64ELi128ELi128ELi8ELi4ELi4ELi4ELb0ELb0EN7cutlass6half_tE19Flash_kernel_traitsILi64ELi128ELi128ELi8ES3_EELb1ELb1ELb0ELb1ELb0ELb0ELb0EEEvNS_16Flash_bwd_paramsE
        .type           _ZN5flash44flash_bwd_dq_dk_dv_loop_seqk_parallel_kernelI23Flash_bwd_kernel_traitsILi64ELi128ELi128ELi8ELi4ELi4ELi4ELb0ELb0EN7cutlass6half_tE19Flash_kernel_traitsILi64ELi128ELi128ELi8ES3_EELb1ELb1ELb0ELb1ELb0ELb0ELb0EEEvNS_16Flash_bwd_paramsE,@function
        .size           _ZN5flash44flash_bwd_dq_dk_dv_loop_seqk_parallel_kernelI23Flash_bwd_kernel_traitsILi64ELi128ELi128ELi8ELi4ELi4ELi4ELb0ELb0EN7cutlass6half_tE19Flash_kernel_traitsILi64ELi128ELi128ELi8ES3_EELb1ELb1ELb0ELb1ELb0ELb0ELb0EEEvNS_16Flash_bwd_paramsE,(.L_x_1429 - _ZN5flash44flash_bwd_dq_dk_dv_loop_seqk_parallel_kernelI23Flash_bwd_kernel_traitsILi64ELi128ELi128ELi8ELi4ELi4ELi4ELb0ELb0EN7cutlass6half_tE19Flash_kernel_traitsILi64ELi128ELi128ELi8ES3_EELb1ELb1ELb0ELb1ELb0ELb0ELb0EEEvNS_16Flash_bwd_paramsE)
        .other          _ZN5flash44flash_bwd_dq_dk_dv_loop_seqk_parallel_kernelI23Flash_bwd_kernel_traitsILi64ELi128ELi128ELi8ELi4ELi4ELi4ELb0ELb0EN7cutlass6half_tE19Flash_kernel_traitsILi64ELi128ELi128ELi8ES3_EELb1ELb1ELb0ELb1ELb0ELb0ELb0EEEvNS_16Flash_bwd_paramsE,@"STO_CUDA_ENTRY STV_DEFAULT"
_ZN5flash44flash_bwd_dq_dk_dv_loop_seqk_parallel_kernelI23Flash_bwd_kernel_traitsILi64ELi128ELi128ELi8ELi4ELi4ELi4ELb0ELb0EN7cutlass6half_tE19Flash_kernel_traitsILi64ELi128ELi128ELi8ES3_EELb1ELb1ELb0ELb1ELb0ELb0ELb0EEEvNS_16Flash_bwd_paramsE:
.text._ZN5flash44flash_bwd_dq_dk_dv_loop_seqk_parallel_kernelI23Flash_bwd_kernel_traitsILi64ELi128ELi128ELi8ELi4ELi4ELi4ELb0ELb0EN7cutlass6half_tE19Flash_kernel_traitsILi64ELi128ELi128ELi8ES3_EELb1ELb1ELb0ELb1ELb0ELb0ELb0EEEvNS_16Flash_bwd_paramsE:
        /* <DEDUP_REMOVED lines=46> */
.L_x_1304:
[----:B--2---:R-:W2:Y:S01]  /*02e0*/  LDCU.64 UR4, c[0x0][0x478] ;  /* 0x00008f00ff0477ac */ /* 0x004ea20008000a00 */
[----:B------:R-:W-:Y:S02]  /*02f0*/  PLOP3.LUT P1, PT, PT, PT, UP3, 0x80, 0x8 ;  /* 0x000000000008781c */ /* 0x000fe40003f2f038 */
[----:B------:R-:W-:Y:S01]  /*0300*/  PLOP3.LUT P4, PT, PT, PT, UP5, 0x80, 0x8 ;  /* 0x000000000008781c */ /* 0x000fe20003f8f058 */
[----:B------:R-:W-:Y:S01]  /*0310*/  @UP3 ULEA UR10, UP0, UR39, UR6, 0x2 ;  /* 0x00000006270a3291 */ /* 0x000fe2000f8010ff */
[----:B------:R-:W-:Y:S01]  /*0320*/  PLOP3.LUT P2, PT, PT, PT, UP4, 0x80, 0x8 ;  /* 0x000000000008781c */ /* 0x000fe20003f4f048 */
[----:B------:R-:W-:Y:S02]  /*0330*/  UISETP.NE.AND UP2, UPT, UR33, URZ, UPT ;  /* 0x000000ff2100728c */ /* 0x000fe4000bf45270 */
[----:B------:R-:W-:Y:S02]  /*0340*/  @UP3 ULEA.HI.X UR11, UR39, UR7, URZ, 0x2, UP0 ;  /* 0x00000007270b3291 */ /* 0x000fe400080f14ff */
[----:B-1--4-:R-:W-:-:S04]  /*0350*/  IMAD.U32 R4, RZ, RZ, UR10 ;  /* 0x0000000aff047e24 */ /* 0x012fc8000f8e00ff */
        /* <DEDUP_REMOVED lines=44> */
.L_x_1217:
        /* <DEDUP_REMOVED lines=34> */
.L_x_1219:
[----:B------:R-:W1:Y:S01]  /*0840*/  LDCU.64 UR14, c[0x0][0x3b8] ;  /* 0x00007700ff0e77ac */ /* 0x000e620008000a00 */
[----:B------:R-:W-:-:S04]  /*0850*/  UIADD3 UR4, UPT, UPT, UR29, UR30, URZ ;  /* 0x0000001e1d047290 */ /* 0x000fc8000fffe0ff */
[----:B-1----:R-:W-:Y:S02]  /*0860*/  UIMAD.WIDE.U32 UR52, UR4, UR14, URZ ;  /* 0x0000000e043472a5 */ /* 0x002fe4000f8e00ff */
[----:B------:R-:W-:-:S04]  /*0870*/  UIMAD UR4, UR4, UR15, URZ ;  /* 0x0000000f040472a4 */ /* 0x000fc8000f8e02ff */
[----:B------:R-:W-:-:S06]  /*0880*/  UIADD3 UR4, UPT, UPT, UR53, UR4, URZ ;  /* 0x0000000435047290 */ /* 0x000fcc000fffe0ff */
[----:B------:R-:W-:Y:S02]  /*0890*/  MOV R21, UR4 ;  /* 0x0000000400157c02 */ /* 0x000fe40008000f00 */
.L_x_1220:
        /* <DEDUP_REMOVED lines=44> */
.L_x_1221:
[----:B------:R-:W1:Y:S01]  /*0b60*/  LDCU.64 UR12, c[0x0][0x3c0] ;  /* 0x00007800ff0c77ac */ /* 0x000e620008000a00 */
[----:B------:R-:W-:-:S04]  /*0b70*/  UIADD3 UR4, UPT, UPT, UR29, UR30, URZ ;  /* 0x0000001e1d047290 */ /* 0x000fc8000fffe0ff */
[----:B-1----:R-:W-:Y:S02]  /*0b80*/  UIMAD.WIDE.U32 UR8, UR4, UR12, URZ ;  /* 0x0000000c040872a5 */ /* 0x002fe4000f8e00ff */
[----:B------:R-:W-:-:S04]  /*0b90*/  UIMAD UR4, UR4, UR13, URZ ;  /* 0x0000000d040472a4 */ /* 0x000fc8000f8e02ff */
[----:B------:R-:W-:Y:S01]  /*0ba0*/  UIADD3 UR4, UPT, UPT, UR9, UR4, URZ ;  /* 0x0000000409047290 */ /* 0x000fe2000fffe0ff */
[----:B------:R-:W-:-:S05]  /*0bb0*/  UMOV UR48, UR8 ;  /* 0x0000000800307c82 */ /* 0x000fca0008000000 */
[----:B------:R-:W-:-:S07]  /*0bc0*/  MOV R25, UR4 ;  /* 0x0000000400197c02 */ /* 0x000fce0008000f00 */
.L_x_1222:
        /* <DEDUP_REMOVED lines=28> */
.L_x_1223:
[----:B------:R-:W-:Y:S02]  /*0d90*/  UIMAD.WIDE.U32 UR54, UR62, UR44, URZ ;  /* 0x0000002c3e3672a5 */ /* 0x000fe4000f8e00ff */
[----:B------:R-:W-:-:S04]  /*0da0*/  UIMAD UR4, UR63, UR44, URZ ;  /* 0x0000002c3f0472a4 */ /* 0x000fc8000f8e02ff */
[----:B------:R-:W-:Y:S02]  /*0db0*/  UIADD3 UR4, UPT, UPT, UR55, UR4, URZ ;  /* 0x0000000437047290 */ /* 0x000fe4000fffe0ff */
.L_x_1224:
        /* <DEDUP_REMOVED lines=20> */
.L_x_1225:
[----:B------:R-:W1:Y:S01]  /*0f00*/  LDCU UR51, c[0x0][0x434] ;  /* 0x00008680ff3377ac */ /* 0x000e620008000800 */
[----:B------:R-:W-:-:S04]  /*0f10*/  UIMAD UR45, UR39, UR41, UR24 ;  /* 0x00000029272d72a4 */ /* 0x000fc8000f8e0218 */
[----:B-1----:R-:W-:Y:S02]  /*0f20*/  UIMAD UR51, UR45, UR51, URZ ;  /* 0x000000332d3372a4 */ /* 0x002fe4000f8e02ff */
.L_x_1226:
        /* <DEDUP_REMOVED lines=11> */
.L_x_1227:
[----:B------:R-:W1:Y:S01]  /*0fe0*/  LDCU UR55, c[0x0][0x444] ;  /* 0x00008880ff3777ac */ /* 0x000e620008000800 */
[----:B------:R-:W-:-:S04]  /*0ff0*/  UIMAD UR44, UR39, UR41, UR24 ;  /* 0x00000029272c72a4 */ /* 0x000fc8000f8e0218 */
[----:B-1----:R-:W-:-:S12]  /*1000*/  UIMAD UR55, UR44, UR55, URZ ;  /* 0x000000372c3772a4 */ /* 0x002fd8000f8e02ff */
.L_x_1228:
        /* <DEDUP_REMOVED lines=80> */
[----:B------:R1:W-:Y:S01]  /*1510*/  STL [R1+0x34], R34 ;  /* 0x0000342201007387 */ /* 0x0003e20000100800 */
[----:B------:R-:W-:Y:S01]  /*1520*/  LEA.HI.X R237, R5, UR5, R4, 0x2, P0 ;  /* 0x0000000505ed7c11 */ /* 0x000fe200080f1404 */
[----:B---3--:R-:W-:Y:S01]  /*1530*/  UIMAD.WIDE UR8, UR55, 0x4, UR58 ;  /* 0x00000004370878a5 */ /* 0x008fe2000f8e023a */
[C---:B------:R-:W-:Y:S01]  /*1540*/  IADD3 R17, P1, PT, R26.reuse, 0x20, RZ ;  /* 0x000000201a117810 */ /* 0x040fe20007f3e0ff */
[----:B------:R1:W-:Y:S01]  /*1550*/  STL [R1+0x30], R33 ;  /* 0x0000302101007387 */ /* 0x0003e20000100800 */
[----:B------:R-:W-:-:S02]  /*1560*/  IADD3 R18, P0, PT, R26, 0x40, RZ ;  /* 0x000000401a127810 */ /* 0x000fc40007f1e0ff */
[----:B------:R-:W-:Y:S01]  /*1570*/  SHF.L.U64.HI R7, R14, 0x5, R15 ;  /* 0x000000050e077819 */ /* 0x000fe2000001020f */
[----:B------:R-:W-:Y:S01]  /*1580*/  IMAD.X R20, RZ, RZ, RZ, P1 ;  /* 0x000000ffff147224 */ /* 0x000fe200008e06ff */
[C---:B------:R-:W-:Y:S02]  /*1590*/  SHF.L.U64.HI R5, R12.reuse, 0x5, R13 ;  /* 0x000000050c057819 */ /* 0x040fe4000001020d */
[----:B------:R-:W-:Y:S02]  /*15a0*/  SHF.L.U32 R4, R12, 0x5, RZ ;  /* 0x000000050c047819 */ /* 0x000fe400000006ff */
[----:B------:R-:W-:Y:S01]  /*15b0*/  IADD3.X R22, PT, PT, RZ, RZ, RZ, P0, !PT ;  /* 0x000000ffff167210 */ /* 0x000fe200007fe4ff */
[----:B------:R-:W-:Y:S06]  /*15c0*/  BRA.U UP0, `(.L_x_1229) ;  /* 0x0000000900787547 */ /* 0x000fec000b800000 */
        /* <DEDUP_REMOVED lines=11> */
[----:B------:R-:W-:Y:S01]  /*1680*/  MOV R0, UR5 ;  /* 0x0000000500007c02 */ /* 0x000fe20008000f00 */
[----:B------:R-:W-:Y:S05]  /*1690*/  BRA `(.L_x_1231) ;  /* 0x0000000000187947 */ /* 0x000fea0003800000 */
.L_x_1230:
[----:B------:R-:W2:Y:S01]  /*16a0*/  LDCU.64 UR8, c[0x0][0x5c0] ;  /* 0x0000b800ff0877ac */ /* 0x000ea20008000a00 */
[----:B------:R-:W-:-:S04]  /*16b0*/  UIADD3 UR4, UPT, UPT, UR29, UR30, URZ ;  /* 0x0000001e1d047290 */ /* 0x000fc8000fffe0ff */
[----:B--2---:R-:W-:Y:S02]  /*16c0*/  UIMAD.WIDE.U32 UR14, UR4, UR8, URZ ;  /* 0x00000008040e72a5 */ /* 0x004fe4000f8e00ff */
[----:B------:R-:W-:-:S04]  /*16d0*/  UIMAD UR4, UR4, UR9, URZ ;  /* 0x00000009040472a4 */ /* 0x000fc8000f8e02ff */
[----:B------:R-:W-:-:S06]  /*16e0*/  UIADD3 UR4, UPT, UPT, UR15, UR4, URZ ;  /* 0x000000040f047290 */ /* 0x000fcc000fffe0ff */
[----:B------:R-:W-:Y:S02]  /*16f0*/  MOV R0, UR4 ;  /* 0x0000000400007c02 */ /* 0x000fe40008000f00 */
.L_x_1231:
        /* <DEDUP_REMOVED lines=12> */
[----:B------:R-:W-:Y:S06]  /*17c0*/  BRA `(.L_x_1233) ;  /* 0x0000000000187947 */ /* 0x000fec0003800000 */
.L_x_1232:
[----:B------:R-:W2:Y:S01]  /*17d0*/  LDCU.64 UR4, c[0x0][0x5c8] ;  /* 0x0000b900ff0477ac */ /* 0x000ea20008000a00 */
[----:B------:R-:W-:-:S04]  /*17e0*/  UIADD3 UR29, UPT, UPT, UR29, UR30, URZ ;  /* 0x0000001e1d1d7290 */ /* 0x000fc8000fffe0ff */
[----:B--2---:R-:W-:Y:S02]  /*17f0*/  UIMAD.WIDE.U32 UR12, UR29, UR4, URZ ;  /* 0x000000041d0c72a5 */ /* 0x004fe4000f8e00ff */
[----:B------:R-:W-:-:S04]  /*1800*/  UIMAD UR29, UR29, UR5, URZ ;  /* 0x000000051d1d72a4 */ /* 0x000fc8000f8e02ff */
[----:B------:R-:W-:-:S06]  /*1810*/  UIADD3 UR29, UPT, UPT, UR13, UR29, URZ ;  /* 0x0000001d0d1d7290 */ /* 0x000fcc000fffe0ff */
[----:B------:R-:W-:-:S07]  /*1820*/  MOV R12, UR29 ;  /* 0x0000001d000c7c02 */ /* 0x000fce0008000f00 */
.L_x_1233:
[----:B------:R-:W2:Y:S01]  /*1830*/  LDCU UR10, c[0x0][0x440] ;  /* 0x00008800ff0a77ac */ /* 0x000ea20008000800 */
        /* <DEDUP_REMOVED lines=8> */
[----:B--2---:R-:W-:Y:S01]  /*18c0*/  ISETP.GE.AND P0, PT, R10, UR10, PT ;  /* 0x0000000a0a007c0c */ /* 0x004fe2000bf06270 */
[----:B------:R-:W2:Y:S03]  /*18d0*/  LDCU.64 UR10, c[0x0][0x5d8] ;  /* 0x0000bb00ff0a77ac */ /* 0x000ea60008000a00 */
[----:B------:R-:W-:Y:S02]  /*18e0*/  ISETP.GE.OR P3, PT, R26, UR28, P0 ;  /* 0x0000001c1a007c0c */ /* 0x000fe40008766670 */
[----:B------:R-:W-:Y:S02]  /*18f0*/  ISETP.GE.OR P2, PT, R29, UR28, P0 ;  /* 0x0000001c1d007c0c */ /* 0x000fe40008746670 */
[----:B------:R-:W-:-:S02]  /*1900*/  ISETP.GE.OR P1, PT, R27, UR28, P0 ;  /* 0x0000001c1b007c0c */ /* 0x000fc40008726670 */
[----:B------:R-:W-:-:S07]  /*1910*/  ISETP.GE.OR P0, PT, R28, UR28, P0 ;  /* 0x0000001c1c007c0c */ /* 0x000fce0008706670 */
[----:B------:R-:W3:Y:S01]  /*1920*/  @!P3 LDC.64 R4, c[0x0][0x560] ;  /* 0x00015800ff04bb82 */ /* 0x000ee20000000a00 */
[----:B--2---:R-:W-:Y:S02]  /*1930*/  IMAD.U32 R0, RZ, RZ, UR10 ;  /* 0x0000000aff007e24 */ /* 0x004fe4000f8e00ff */
[----:B------:R-:W-:Y:S02]  /*1940*/  IMAD.U32 R6, RZ, RZ, UR11 ;  /* 0x0000000bff067e24 */ /* 0x000fe4000f8e00ff */
[----:B------:R-:W-:-:S04]  /*1950*/  IMAD.WIDE.U32 R8, R0, UR24, R2 ;  /* 0x0000001800087c25 */ /* 0x000fc8000f8e0002 */
[----:B------:R-:W-:Y:S02]  /*1960*/  IMAD R7, R6, UR24, R9 ;  /* 0x0000001806077c24 */ /* 0x000fe4000f8e0209 */
[----:B------:R-:W-:-:S04]  /*1970*/  @!P3 IMAD.MOV.U32 R6, RZ, RZ, R8 ;  /* 0x000000ffff06b224 */ /* 0x000fc800078e0008 */
[----:B------:R-:W-:-:S04]  /*1980*/  @!P3 IMAD.WIDE.U32 R2, R26, UR8, R6 ;  /* 0x000000081a02bc25 */ /* 0x000fc8000f8e0006 */
[----:B------:R-:W-:Y:S01]  /*1990*/  @!P3 IMAD R0, R26, UR9, R3 ;  /* 0x000000091a00bc24 */ /* 0x000fe2000f8e0203 */
[----:B---3--:R-:W-:-:S04]  /*19a0*/  @!P3 LEA R4, P4, R2, R4, 0x1 ;  /* 0x000000040204b211 */ /* 0x008fc800078808ff */
[----:B------:R-:W-:-:S05]  /*19b0*/  @!P3 LEA.HI.X R5, R2, R5, R0, 0x1, P4 ;  /* 0x000000050205b211 */ /* 0x000fca00020f0c00 */
[----:B------:R2:W-:Y:S01]  /*19c0*/  @!P3 STG.E.128 desc[UR36][R4.64], RZ ;  /* 0x000000ff0400b986 */ /* 0x0005e2000c101d24 */
        /* <DEDUP_REMOVED lines=10> */
[----:B------:R3:W-:Y:S04]  /*1a70*/  STG.E.128 desc[UR36][R4.64], RZ ;  /* 0x000000ff04007986 */ /* 0x0007e8000c101d24 */
.L_x_1235:
[----:B------:R-:W-:Y:S05]  /*1a80*/  BSYNC.RECONVERGENT B0 ;  /* 0x0000000000007941 */ /* 0x000fea0003800200 */
.L_x_1234:
        /* <DEDUP_REMOVED lines=9> */
[----:B--23--:R-:W-:-:S04]  /*1b20*/  LEA R4, P4, R2, UR10, 0x1 ;  /* 0x0000000a02047c11 */ /* 0x00cfc8000f8808ff */
[----:B------:R-:W-:-:S05]  /*1b30*/  LEA.HI.X R5, R2, UR11, R0, 0x1, P4 ;  /* 0x0000000b02057c11 */ /* 0x000fca000a0f0c00 */
[----:B------:R4:W-:Y:S04]  /*1b40*/  STG.E.128 desc[UR36][R4.64], RZ ;  /* 0x000000ff04007986 */ /* 0x0009e8000c101d24 */
.L_x_1237:
[----:B------:R-:W-:Y:S05]  /*1b50*/  BSYNC.RECONVERGENT B0 ;  /* 0x0000000000007941 */ /* 0x000fea0003800200 */
.L_x_1236:
[----:B------:R-:W-:Y:S04]  /*1b60*/  BSSY.RECONVERGENT B0, `(.L_x_1238) ;  /* 0x000000c000007945 */ /* 0x000fe80003800200 */
[----:B------:R-:W-:Y:S05]  /*1b70*/  @P0 BRA `(.L_x_1239) ;  /* 0x0000000000280947 */ /* 0x000fea0003800000 */
[----:B------:R-:W5:Y:S01]  /*1b80*/  LDCU.64 UR10, c[0x0][0x560] ;  /* 0x0000ac00ff0a77ac */ /* 0x000f620008000a00 */
[----:B------:R-:W-:Y:S01]  /*1b90*/  MOV R2, R8 ;  /* 0x0000000800027202 */ /* 0x000fe20000000f00 */
[----:B------:R-:W-:Y:S01]  /*1ba0*/  IMAD R0, R23, UR8, RZ ;  /* 0x0000000817007c24 */ /* 0x000fe2000f8e02ff */
[----:B------:R-:W-:-:S03]  /*1bb0*/  MOV R3, R7 ;  /* 0x0000000700037202 */ /* 0x000fc60000000f00 */
[C---:B------:R-:W-:Y:S02]  /*1bc0*/  IMAD R0, R19.reuse, UR9, R0 ;  /* 0x0000000913007c24 */ /* 0x040fe4000f8e0200 */
[----:B--234-:R-:W-:-:S05]  /*1bd0*/  IMAD.WIDE.U32 R4, R19, UR8, R2 ;  /* 0x0000000813047c25 */ /* 0x01cfca000f8e0002 */
[----:B------:R-:W-:Y:S02]  /*1be0*/  IADD3 R0, PT, PT, R5, R0, RZ ;  /* 0x0000000005007210 */ /* 0x000fe40007ffe0ff */
[----:B-----5:R-:W-:-:S04]  /*1bf0*/  LEA R2, P4, R4, UR10, 0x1 ;  /* 0x0000000a04027c11 */ /* 0x020fc8000f8808ff */
[----:B------:R-:W-:-:S05]  /*1c00*/  LEA.HI.X R3, R4, UR11, R0, 0x1, P4 ;  /* 0x0000000b04037c11 */ /* 0x000fca000a0f0c00 */
[----:B------:R2:W-:Y:S04]  /*1c10*/  STG.E.128 desc[UR36][R2.64], RZ ;  /* 0x000000ff02007986 */ /* 0x0005e8000c101d24 */
.L_x_1239:
[----:B------:R-:W-:Y:S05]  /*1c20*/  BSYNC.RECONVERGENT B0 ;  /* 0x0000000000007941 */ /* 0x000fea0003800200 */
.L_x_1238:
[----:B------:R-:W5:Y:S01]  /*1c30*/  LDCU.64 UR8, c[0x0][0x5e0] ;  /* 0x0000bc00ff0877ac */ /* 0x000f620008000a00 */
[----:B--2---:R-:W-:Y:S01]  /*1c40*/  MOV R2, UR4 ;  /* 0x0000000400027c02 */ /* 0x004fe20008000f00 */
[----:B---34-:R-:W2:Y:S01]  /*1c50*/  @!P3 LDC.64 R4, c[0x0][0x568] ;  /* 0x00015a00ff04bb82 */ /* 0x018ea20000000a00 */
        /* <DEDUP_REMOVED lines=27> */
.L_x_1241:
[----:B------:R-:W-:Y:S05]  /*1e10*/  BSYNC.RECONVERGENT B0 ;  /* 0x0000000000007941 */ /* 0x000fea0003800200 */
.L_x_1240:
        /* <DEDUP_REMOVED lines=12> */
.L_x_1243:
[----:B------:R-:W-:Y:S05]  /*1ee0*/  BSYNC.RECONVERGENT B0 ;  /* 0x0000000000007941 */ /* 0x000fea0003800200 */
.L_x_1242:
        /* <DEDUP_REMOVED lines=10> */
[----:B------:R2:W-:Y:S01]  /*1f90*/  STG.E.128 desc[UR36][R2.64], RZ ;  /* 0x000000ff02007986 */ /* 0x0005e2000c101d24 */
[----:B------:R-:W-:Y:S05]  /*1fa0*/  BRA `(.L_x_1244) ;  /* 0x000000ac00047947 */ /* 0x000fea0003800000 */
.L_x_1229:
        /* <DEDUP_REMOVED lines=12> */
[----:B------:R-:W2:Y:S02]  /*2070*/  LDCU UR4, c[0x0][0x440] ;  /* 0x00008800ff0477ac */ /* 0x000ea40008000800 */
[----:B--2---:R-:W-:-:S13]  /*2080*/  ISETP.GE.AND P0, PT, R10, UR4, PT ;  /* 0x000000040a007c0c */ /* 0x004fda000bf06270 */
        /* <DEDUP_REMOVED lines=8> */
.L_x_1247:
[----:B------:R4:W-:Y:S01]  /*2110*/  STS.128 [R8+0x8000], RZ ;  /* 0x008000ff08007388 */ /* 0x0009e20000000c00 */
[----:B------:R-:W-:Y:S05]  /*2120*/  BRA `(.L_x_1248) ;  /* 0x0000000000047947 */ /* 0x000fea0003800000 */
.L_x_1246:
[----:B------:R2:W-:Y:S02]  /*2130*/  STS.128 [R8+0x8000], RZ ;  /* 0x008000ff08007388 */ /* 0x0005e40000000c00 */
.L_x_1248:
[----:B------:R-:W-:Y:S05]  /*2140*/  BSYNC.RECONVERGENT B0 ;  /* 0x0000000000007941 */ /* 0x000fea0003800200 */
.L_x_1245:
[----:B------:R-:W-:Y:S01]  /*2150*/  ISETP.GE.AND P6, PT, R29, UR47, PT ;  /* 0x0000002f1d007c0c */ /* 0x000fe2000bfc6270 */
[----:B------:R-:W-:Y:S01]  /*2160*/  BSSY.RECONVERGENT B0, `(.L_x_1249) ;  /* 0x000000f000007945 */ /* 0x000fe20003800200 */
[----:B---3--:R-:W-:Y:S02]  /*2170*/  LEA R2, P0, R4, R34, 0x1 ;  /* 0x0000002204027211 */ /* 0x008fe400078008ff */
        /* <DEDUP_REMOVED lines=13> */
.L_x_1250:
[----:B------:R-:W-:Y:S05]  /*2250*/  BSYNC.RECONVERGENT B0 ;  /* 0x0000000000007941 */ /* 0x000fea0003800200 */
.L_x_1249:
        /* <DEDUP_REMOVED lines=13> */
.L_x_1252:
[----:B------:R-:W-:Y:S05]  /*2330*/  BSYNC.RECONVERGENT B0 ;  /* 0x0000000000007941 */ /* 0x000fea0003800200 */
.L_x_1251:
        /* <DEDUP_REMOVED lines=13> */
.L_x_1254:
[----:B------:R-:W-:Y:S05]  /*2410*/  BSYNC.RECONVERGENT B0 ;  /* 0x0000000000007941 */ /* 0x000fea0003800200 */
.L_x_1253:
        /* <DEDUP_REMOVED lines=13> */
.L_x_1257:
[----:B------:R1:W-:Y:S01]  /*24f0*/  STS.128 [R234], RZ ;  /* 0x000000ffea007388 */ /* 0x0003e20000000c00 */
[----:B------:R-:W-:Y:S05]  /*2500*/  BRA `(.L_x_1258) ;  /* 0x0000000000047947 */ /* 0x000fea0003800000 */
.L_x_1256:
[----:B------:R1:W-:Y:S02]  /*2510*/  STS.128 [R234], RZ ;  /* 0x000000ffea007388 */ /* 0x0003e40000000c00 */
.L_x_1258:
[----:B------:R-:W-:Y:S05]  /*2520*/  BSYNC.RECONVERGENT B0 ;  /* 0x0000000000007941 */ /* 0x000fea0003800200 */
.L_x_1255:
        /* <DEDUP_REMOVED lines=25> */
[----:B--2---:R1:W-:Y:S04]  /*26c0*/  STL [R1+0x38], R4 ;  /* 0x0000380401007387 */ /* 0x0043e80000100800 */
        /* <DEDUP_REMOVED lines=12> */
.L_x_1260:
[----:B------:R-:W-:Y:S05]  /*2790*/  BSYNC.RECONVERGENT B0 ;  /* 0x0000000000007941 */ /* 0x000fea0003800200 */
.L_x_1259:
        /* <DEDUP_REMOVED lines=13> */
.L_x_1262:
[----:B------:R-:W-:Y:S05]  /*2870*/  BSYNC.RECONVERGENT B0 ;  /* 0x0000000000007941 */ /* 0x000fea0003800200 */
.L_x_1261:
        /* <DEDUP_REMOVED lines=13> */
.L_x_1264:
[----:B------:R-:W-:Y:S05]  /*2950*/  BSYNC.RECONVERGENT B0 ;  /* 0x0000000000007941 */ /* 0x000fea0003800200 */
.L_x_1263:
        /* <DEDUP_REMOVED lines=30> */
.L_x_1267:
[----:B------:R3:W-:Y:S01]  /*2b40*/  STS.128 [R8+0xc000], RZ ;  /* 0x00c000ff08007388 */ /* 0x0007e20000000c00 */
[----:B------:R-:W-:Y:S05]  /*2b50*/  BRA `(.L_x_1268) ;  /* 0x0000000000047947 */ /* 0x000fea0003800000 */
.L_x_1266:
[----:B------:R1:W-:Y:S02]  /*2b60*/  STS.128 [R8+0xc000], RZ ;  /* 0x00c000ff08007388 */ /* 0x0003e40000000c00 */
.L_x_1268:
[----:B------:R-:W-:Y:S05]  /*2b70*/  BSYNC.RECONVERGENT B0 ;  /* 0x0000000000007941 */ /* 0x000fea0003800200 */
.L_x_1265:
        /* <DEDUP_REMOVED lines=23> */
.L_x_1270:
[----:B------:R-:W-:Y:S05]  /*2cf0*/  BSYNC.RECONVERGENT B0 ;  /* 0x0000000000007941 */ /* 0x000fea0003800200 */
.L_x_1269:
        /* <DEDUP_REMOVED lines=20> */
.L_x_1272:
[----:B------:R-:W-:Y:S05]  /*2e40*/  BSYNC.RECONVERGENT B0 ;  /* 0x0000000000007941 */ /* 0x000fea0003800200 */
.L_x_1271:
        /* <DEDUP_REMOVED lines=20> */
.L_x_1274:
[----:B------:R-:W-:Y:S05]  /*2f90*/  BSYNC.RECONVERGENT B0 ;  /* 0x0000000000007941 */ /* 0x000fea0003800200 */
.L_x_1273:
        /* <DEDUP_REMOVED lines=28> */
.L_x_1277:
[----:B------:R1:W-:Y:S01]  /*3160*/  STS.128 [R8+0x10000], RZ ;  /* 0x010000ff08007388 */ /* 0x0003e20000000c00 */
[----:B------:R-:W-:Y:S05]  /*3170*/  BRA `(.L_x_1278) ;  /* 0x0000000000047947 */ /* 0x000fea0003800000 */
.L_x_1276:
[----:B------:R1:W-:Y:S02]  /*3180*/  STS.128 [R8+0x10000], RZ ;  /* 0x010000ff08007388 */ /* 0x0003e40000000c00 */
.L_x_1278:
[----:B------:R-:W-:Y:S05]  /*3190*/  BSYNC.RECONVERGENT B0 ;  /* 0x0000000000007941 */ /* 0x000fea0003800200 */
.L_x_1275:
        /* <DEDUP_REMOVED lines=20> */
.L_x_1280:
[----:B------:R-:W-:Y:S05]  /*32e0*/  BSYNC.RECONVERGENT B0 ;  /* 0x0000000000007941 */ /* 0x000fea0003800200 */
.L_x_1279:
        /* <DEDUP_REMOVED lines=20> */
.L_x_1282:
[----:B------:R-:W-:Y:S05]  /*3430*/  BSYNC.RECONVERGENT B0 ;  /* 0x0000000000007941 */ /* 0x000fea0003800200 */
.L_x_1281:
        /* <DEDUP_REMOVED lines=20> */
.L_x_1284:
[----:B------:R-:W-:Y:S05]  /*3580*/  BSYNC.RECONVERGENT B0 ;  /* 0x0000000000007941 */ /* 0x000fea0003800200 */
.L_x_1283:
[----:B------:R-:W5:Y:S01]  /*3590*/  LDCU.64 UR4, c[0x0][0x538] ;  /* 0x0000a700ff0477ac */ /* 0x000f620008000a00 */
[----:B-1----:R-:W-:Y:S01]  /*35a0*/  IMAD.U32 R2, RZ, RZ, UR24 ;  /* 0x00000018ff027e24 */ /* 0x002fe2000f8e00ff */
[----:B------:R-:W1:Y:S01]  /*35b0*/  LDC.64 R28, c[0x0][0x528] ;  /* 0x00014a00ff1c7b82 */ /* 0x000e620000000a00 */
[----:B------:R-:W2:Y:S01]  /*35c0*/  S2R R179, SR_TID.X ;  /* 0x0000000000b37919 */ /* 0x000ea20000002100 */
[C---:B------:R-:W-:Y:S01]  /*35d0*/  IMAD.SHL.U32 R172, R30.reuse, 0x40, RZ ;  /* 0x000000401eac7824 */ /* 0x040fe200078e00ff */
[----:B------:R-:W-:Y:S01]  /*35e0*/  LOP3.LUT R243, R243, 0x3, RZ, 0xc0, !PT ;  /* 0x00000003f3f37812 */ /* 0x000fe200078ec0ff */
[----:B------:R-:W-:Y:S01]  /*35f0*/  IMAD.U32 R0, RZ, RZ, UR27 ;  /* 0x0000001bff007e24 */ /* 0x000fe2000f8e00ff */
[----:B------:R-:W-:Y:S01]  /*3600*/  SHF.R.U32.HI R27, RZ, 0x6, R30 ;  /* 0x00000006ff1b7819 */ /* 0x000fe2000001161e */
[C---:B------:R-:W-:Y:S01]  /*3610*/  IMAD.SHL.U32 R153, R30.reuse, 0x20, RZ ;  /* 0x000000201e997824 */ /* 0x040fe200078e00ff */
[----:B------:R-:W0:Y:S01]  /*3620*/  LDGDEPBAR ;  /* 0x00000000000079af */ /* 0x000e220000000000 */
[----:B------:R-:W-:Y:S01]  /*3630*/  IMAD.U32 R6, RZ, RZ, UR40 ;  /* 0x00000028ff067e24 */ /* 0x000fe2000f8e00ff */
[----:B------:R-:W2:Y:S01]  /*3640*/  LDC R240, c[0x0][0x44c] ;  /* 0x00011300fff07b82 */ /* 0x000ea20000000800 */
[----:B---3--:R-:W-:Y:S01]  /*3650*/  IMAD.SHL.U32 R8, R30, 0x2, RZ ;  /* 0x000000021e087824 */ /* 0x008fe200078e00ff */
[----:B------:R-:W3:Y:S01]  /*3660*/  LDCU UR11, c[0x0][0x440] ;  /* 0x00008800ff0b77ac */ /* 0x000ee20008000800 */
[----:B------:R-:W1:Y:S01]  /*3670*/  LDCU UR12, c[0x0][0x3e0] ;  /* 0x00007c00ff0c77ac */ /* 0x000e620008000800 */
[----:B-----5:R-:W-:Y:S01]  /*3680*/  ISETP.NE.U32.AND P0, PT, RZ, UR4, PT ;  /* 0x00000004ff007c0c */ /* 0x020fe2000bf05070 */
[----:B------:R-:W1:Y:S03]  /*3690*/  LDCU UR13, c[0x0][0x45c] ;  /* 0x00008b80ff0d77ac */ /* 0x000e660008000800 */
[----:B------:R-:W-:Y:S01]  /*36a0*/  ISETP.NE.AND.EX P0, PT, RZ, UR5, PT, P0 ;  /* 0x00000005ff007c0c */ /* 0x000fe2000bf05300 */
[----:B------:R-:W1:Y:S02]  /*36b0*/  LDCU.U8 UR14, c[0x0][0x4f8] ;  /* 0x00009f00ff0e77ac */ /* 0x000e640008000000 */
[----:B-1----:R-:W5:Y:S10]  /*36c0*/  LDG.E.64 R20, desc[UR36][R28.64+0x8] ;  /* 0x000008241c147981 */ /* 0x002f74000c1e1b00 */
[----:B------:R-:W1:Y:S01]  /*36d0*/  @P0 LDC.64 R4, c[0x0][0x540] ;  /* 0x00015000ff040b82 */ /* 0x000e620000000a00 */
[----:B------:R-:W-:-:S02]  /*36e0*/  @P0 IMAD.MOV.U32 R3, RZ, RZ, RZ ;  /* 0x000000ffff030224 */ /* 0x000fc400078e00ff */
[----:B------:R-:W-:-:S05]  /*36f0*/  IMAD R243, R0, 0x8, R243 ;  /* 0x0000000800f37824 */ /* 0x000fca00078e02f3 */
[----:B------:R-:W4:Y:S01]  /*3700*/  @P0 LDC R10, c[0x0][0x458] ;  /* 0x00011600ff0a0b82 */ /* 0x000f220000000800 */
[----:B------:R-:W3:Y:S01]  /*3710*/  LDG.E.64 R28, desc[UR36][R28.64] ;  /* 0x000000241c1c7981 */ /* 0x000ee2000c1e1b00 */
[----:B-1----:R-:W-:-:S04]  /*3720*/  @P0 IMAD.WIDE.U32 R2, R4, UR39, R2 ;  /* 0x0000002704020c25 */ /* 0x002fc8000f8e0002 */
[----:B------:R-:W-:Y:S01]  /*3730*/  @P0 IMAD R5, R5, UR39, R3 ;  /* 0x0000002705050c24 */ /* 0x000fe2000f8e0203 */
[----:B------:R-:W-:-:S04]  /*3740*/  @P0 LEA R4, P1, R2, UR4, 0x2 ;  /* 0x0000000402040c11 */ /* 0x000fc8000f8210ff */
[----:B------:R-:W-:-:S05]  /*3750*/  @P0 LEA.HI.X R5, R2, UR5, R5, 0x2, P1 ;  /* 0x0000000502050c11 */ /* 0x000fca00088f1405 */
[----:B------:R1:W5:Y:S01]  /*3760*/  @P0 LDG.E R9, desc[UR36][R4.64] ;  /* 0x0000002404090981 */ /* 0x000362000c1e1900 */
[----:B------:R-:W-:Y:S02]  /*3770*/  LOP3.LUT R2, R172, 0x1c0, RZ, 0xc0, !PT ;  /* 0x000001c0ac027812 */ /* 0x000fe400078ec0ff */
[----:B------:R-:W-:Y:S02]  /*3780*/  SHF.R.U32.HI R3, RZ, 0x4, R30 ;  /* 0x00000004ff037819 */ /* 0x000fe4000001161e */
[----:B------:R-:W-:Y:S01]  /*3790*/  LOP3.LUT R0, R2, 0x38, R31, 0xf8, !PT ;  /* 0x0000003802007812 */ /* 0x000fe200078ef81f */
[----:B------:R-:W-:Y:S01]  /*37a0*/  IMAD.U32 R2, RZ, RZ, UR26 ;  /* 0x0000001aff027e24 */ /* 0x000fe2000f8e00ff */
[----:B------:R-:W-:Y:S02]  /*37b0*/  LOP3.LUT R3, R3, 0x8, RZ, 0xc0, !PT ;  /* 0x0000000803037812 */ /* 0x000fe400078ec0ff */
[----:B------:R-:W-:Y:S02]  /*37c0*/  LOP3.LUT R27, R27, 0xe, RZ, 0xc0, !PT ;  /* 0x0000000e1b1b7812 */ /* 0x000fe400078ec0ff */
[----:B------:R-:W-:Y:S01]  /*37d0*/  LOP3.LUT R7, R172, 0x200, RZ, 0xc0, !PT ;  /* 0x00000200ac077812 */ /* 0x000fe200078ec0ff */
[----:B--2---:R-:W-:Y:S01]  /*37e0*/  IMAD.SHL.U32 R11, R179, 0x2, RZ ;  /* 0x00000002b30b7824 */ /* 0x004fe200078e00ff */
[----:B-1----:R-:W-:-:S02]  /*37f0*/  IADD3 R4, PT, PT, R2, UR28, R248 ;  /* 0x0000001c02047c10 */ /* 0x002fc4000fffe0f8 */
[----:B------:R-:W-:Y:S01]  /*3800*/  LOP3.LUT R2, R3, 0x10, R30, 0xf8, !PT ;  /* 0x0000001003027812 */ /* 0x000fe200078ef81e */
[----:B------:R-:W-:-:S03]  /*3810*/  IMAD.U32 R5, RZ, RZ, UR31 ;  /* 0x0000001fff057e24 */ /* 0x000fc6000f8e00ff */
[----:B------:R-:W-:Y:S01]  /*3820*/  LOP3.LUT R2, R2, R0, RZ, 0x3c, !PT ;  /* 0x0000000002027212 */ /* 0x000fe200078e3cff */
[----:B------:R-:W-:Y:S01]  /*3830*/  IMAD R27, R5, 0x4, R27 ;  /* 0x00000004051b7824 */ /* 0x000fe200078e021b */
[----:B------:R-:W-:Y:S01]  /*3840*/  LOP3.LUT R3, R7, 0xc00, R153, 0xf8, !PT ;  /* 0x00000c0007037812 */ /* 0x000fe200078ef899 */
[C---:B------:R-:W-:Y:S01]  /*3850*/  IMAD.SHL.U32 R5, R179.reuse, 0x40, RZ ;  /* 0x00000040b3057824 */ /* 0x040fe200078e00ff */
[----:B------:R-:W-:Y:S01]  /*3860*/  LOP3.LUT R172, R2, 0x200, R172, 0xf8, !PT ;  /* 0x0000020002ac7812 */ /* 0x000fe200078ef8ac */
[C---:B------:R-:W-:Y:S01]  /*3870*/  IMAD.SHL.U32 R2, R179.reuse, 0x10, RZ ;  /* 0x00000010b3027824 */ /* 0x040fe200078e00ff */
[----:B------:R-:W-:Y:S02]  /*3880*/  LOP3.LUT R7, R0, 0x8, R12, 0x78, !PT ;  /* 0x0000000800077812 */ /* 0x000fe400078e780c */
[----:B------:R-:W-:Y:S01]  /*3890*/  IADD3 R235, PT, PT, R4, -0x3f, -R6 ;  /* 0xffffffc104eb7810 */ /* 0x000fe20007ffe806 */
[----:B------:R-:W-:Y:S01]  /*38a0*/  IMAD.SHL.U32 R6, R179, 0x20, RZ ;  /* 0x00000020b3067824 */ /* 0x000fe200078e00ff */
[----:B------:R-:W-:Y:S01]  /*38b0*/  LOP3.LUT R176, R3, R7, RZ, 0xfc, !PT ;  /* 0x0000000703b07212 */ /* 0x000fe200078efcff */
[----:B------:R-:W-:Y:S01]  /*38c0*/  IMAD.SHL.U32 R178, R179, 0x8, RZ ;  /* 0x00000008b3b27824 */ /* 0x000fe200078e00ff */
[----:B------:R-:W-:Y:S01]  /*38d0*/  LOP3.LUT R2, R2, 0x1c0, RZ, 0xc0, !PT ;  /* 0x000001c002027812 */ /* 0x000fe200078ec0ff */
[----:B----4-:R1:W5:Y:S01]  /*38e0*/  @P0 MUFU.RCP R4, R10 ;  /* 0x0000000a00040308 */ /* 0x0103620000001000 */
[----:B------:R-:W-:-:S02]  /*38f0*/  LOP3.LUT R0, R0, 0x8, R30, 0x78, !PT ;  /* 0x0000000800007812 */ /* 0x000fc400078e781e */
[----:B------:R-:W-:Y:S02]  /*3900*/  LOP3.LUT R3, R11, 0xe006, R5, 0xc8, !PT ;  /* 0x0000e0060b037812 */ /* 0x000fe400078ec805 */
[----:B------:R-:W-:Y:S02]  /*3910*/  LOP3.LUT R7, R5, 0x1c0, RZ, 0xc0, !PT ;  /* 0x000001c005077812 */ /* 0x000fe400078ec0ff */
[----:B------:R-:W-:Y:S02]  /*3920*/  LOP3.LUT R153, R0, 0x7200, R153, 0xf8, !PT ;  /* 0x0000720000997812 */ /* 0x000fe400078ef899 */
[----:B------:R-:W-:Y:S02]  /*3930*/  LOP3.LUT R3, R3, 0xc00, R6, 0xf8, !PT ;  /* 0x00000c0003037812 */ /* 0x000fe400078ef806 */
[----:B------:R-:W-:Y:S02]  /*3940*/  LOP3.LUT R2, R2, 0x38, R11, 0xf8, !PT ;  /* 0x0000003802027812 */ /* 0x000fe400078ef80b */
[----:B------:R-:W-:-:S02]  /*3950*/  LOP3.LUT R0, R7, 0x38, R178, 0xf8, !PT ;  /* 0x0000003807007812 */ /* 0x000fc400078ef8b2 */
[----:B------:R-:W-:Y:S02]  /*3960*/  LOP3.LUT R8, R8, 0x6, RZ, 0xc0, !PT ;  /* 0x0000000608087812 */ /* 0x000fe400078ec0ff */
[----:B------:R-:W-:Y:S02]  /*3970*/  LOP3.LUT R5, R5, 0x200, RZ, 0xc0, !PT ;  /* 0x0000020005057812 */ /* 0x000fe400078ec0ff */
[--C-:B-1----:R-:W-:Y:S02]  /*3980*/  SHF.R.U32.HI R10, RZ, 0x1, R179.reuse ;  /* 0x00000001ff0a7819 */ /* 0x102fe400000116b3 */
[----:B------:R-:W-:Y:S02]  /*3990*/  LOP3.LUT R7, R3, R2, RZ, 0xfc, !PT ;  /* 0x0000000203077212 */ /* 0x000fe400078efcff */
[----:B------:R-:W-:Y:S02]  /*39a0*/  LOP3.LUT R3, R0, 0x8, R179, 0x78, !PT ;  /* 0x0000000800037812 */ /* 0x000fe400078e78b3 */
[----:B------:R-:W-:-:S02]  /*39b0*/  LOP3.LUT R8, R8, 0x1c0, R12, 0xf8, !PT ;  /* 0x000001c008087812 */ /* 0x000fc400078ef80c */
[----:B------:R-:W-:Y:S02]  /*39c0*/  LOP3.LUT R2, R5, 0xc00, R6, 0xf8, !PT ;  /* 0x00000c0005027812 */ /* 0x000fe400078ef806 */
[----:B------:R-:W-:Y:S02]  /*39d0*/  LOP3.LUT R0, R0, 0x8, R10, 0x78, !PT ;  /* 0x0000000800007812 */ /* 0x000fe400078e780a */
[----:B------:R-:W-:Y:S02]  /*39e0*/  LOP3.LUT R5, R3, 0x7200, R6, 0xf8, !PT ;  /* 0x0000720003057812 */ /* 0x000fe400078ef806 */
[----:B------:R-:W-:Y:S01]  /*39f0*/  LOP3.LUT R177, R2, R0, RZ, 0xfc, !PT ;  /* 0x0000000002b17212 */ /* 0x000fe200078efcff */
[----:B------:R-:W-:Y:S02]  /*3a00*/  VIADD R0, R8, UR38 ;  /* 0x0000002608007c36 */ /* 0x000fe40008000000 */
[----:B------:R-:W-:Y:S01]  /*3a10*/  IMAD.MOV.U32 R3, RZ, RZ, RZ ;  /* 0x000000ffff037224 */ /* 0x000fe200078e00ff */
[----:B------:R1:W-:Y:S01]  /*3a20*/  STL [R1+0x58], R7 ;  /* 0x0000580701007387 */ /* 0x0003e20000100800 */
[----:B------:R-:W-:-:S02]  /*3a30*/  VIADD R8, R0, 0x8 ;  /* 0x0000000800087836 */ /* 0x000fc40000000000 */
[C---:B------:R-:W-:Y:S01]  /*3a40*/  VIADD R15, R0.reuse, 0x28 ;  /* 0x00000028000f7836 */ /* 0x040fe20000000000 */
[----:B------:R2:W-:Y:S01]  /*3a50*/  STL [R1+0x54], R5 ;  /* 0x0000540501007387 */ /* 0x0005e20000100800 */
[C---:B------:R-:W-:Y:S01]  /*3a60*/  VIADD R13, R0.reuse, 0x21 ;  /* 0x00000021000d7836 */ /* 0x040fe20000000000 */
[----:B------:R-:W-:Y:S01]  /*3a70*/  I2FP.F32.S32 R19, R8 ;  /* 0x0000000800137245 */ /* 0x000fe20000201400 */
[C---:B------:R-:W-:Y:S02]  /*3a80*/  VIADD R6, R0.reuse, 0x10 ;  /* 0x0000001000067836 */ /* 0x040fe40000000000 */
[C---:B------:R-:W-:Y:S01]  /*3a90*/  VIADD R2, R0.reuse, 0x19 ;  /* 0x0000001900027836 */ /* 0x040fe20000000000 */
[----:B------:R-:W-:Y:S01]  /*3aa0*/  I2FP.F32.S32 R8, R13 ;  /* 0x0000000d00087245 */ /* 0x000fe20000201400 */
[C---:B------:R-:W-:Y:S01]  /*3ab0*/  VIADD R17, R0.reuse, 0x29 ;  /* 0x0000002900117836 */ /* 0x040fe20000000000 */
[----:B------:R-:W-:Y:S01]  /*3ac0*/  I2FP.F32.S32 R16, R6 ;  /* 0x0000000600107245 */ /* 0x000fe20000201400 */
[C---:B------:R-:W-:Y:S01]  /*3ad0*/  VIADD R11, R0.reuse, 0x20 ;  /* 0x00000020000b7836 */ /* 0x040fe20000000000 */
[----:B------:R-:W-:Y:S01]  /*3ae0*/  I2FP.F32.S32 R10, R2 ;  /* 0x00000002000a7245 */ /* 0x000fe20000201400 */
[----:B-1----:R-:W-:-:S02]  /*3af0*/  VIADD R7, R0, 0x9 ;  /* 0x0000000900077836 */ /* 0x002fc40000000000 */
[----:B--2---:R-:W-:-:S03]  /*3b00*/  VIADD R5, R0, 0x11 ;  /* 0x0000001100057836 */ /* 0x004fc60000000000 */
[----:B------:R-:W-:Y:S02]  /*3b10*/  I2FP.F32.S32 R18, R7 ;  /* 0x0000000700127245 */ /* 0x000fe40000201400 */
[----:B------:R-:W-:Y:S02]  /*3b20*/  I2FP.F32.S32 R7, R15 ;  /* 0x0000000f00077245 */ /* 0x000fe40000201400 */
[----:B------:R-:W-:Y:S01]  /*3b30*/  I2FP.F32.S32 R14, R5 ;  /* 0x00000005000e7245 */ /* 0x000fe20000201400 */
[C---:B------:R-:W-:Y:S01]  /*3b40*/  VIADD R22, R0.reuse, 0x30 ;  /* 0x0000003000167836 */ /* 0x040fe20000000000 */
[----:B------:R-:W-:Y:S01]  /*3b50*/  I2FP.F32.S32 R6, R17 ;  /* 0x0000001100067245 */ /* 0x000fe20000201400 */
[----:B------:R-:W-:Y:S01]  /*3b60*/  UIMAD UR5, UR39, UR41, UR24 ;  /* 0x00000029270572a4 */ /* 0x000fe2000f8e0218 */
[C---:B------:R-:W-:Y:S01]  /*3b70*/  VIADD R24, R0.reuse, 0x31 ;  /* 0x0000003100187836 */ /* 0x040fe20000000000 */
[----:B------:R-:W-:Y:S01]  /*3b80*/  I2FP.F32.S32 R26, R0 ;  /* 0x00000000001a7245 */ /* 0x000fe20000201400 */
[----:B------:R-:W-:Y:S01]  /*3b90*/  VIADD R25, R0, 0x38 ;  /* 0x0000003800197836 */ /* 0x000fe20000000000 */
[----:B------:R-:W-:Y:S01]  /*3ba0*/  USHF.L.U32 UR5, UR5, 0x5, URZ ;  /* 0x0000000505057899 */ /* 0x000fe200080006ff */
[----:B------:R-:W-:-:S02]  /*3bb0*/  I2FP.F32.S32 R5, R22 ;  /* 0x0000001600057245 */ /* 0x000fc40000201400 */
[----:B------:R-:W-:Y:S01]  /*3bc0*/  R2P PR, R30, 0x6 ;  /* 0x000000061e007804 */ /* 0x000fe20000000000 */
[----:B------:R-:W-:Y:S01]  /*3bd0*/  USHF.R.S32.HI UR4, URZ, 0x1f, UR5 ;  /* 0x0000001fff047899 */ /* 0x000fe20008011405 */
[----:B------:R-:W-:Y:S01]  /*3be0*/  I2FP.F32.S32 R2, R25 ;  /* 0x0000001900027245 */ /* 0x000fe20000201400 */
[----:B------:R-:W-:Y:S01]  /*3bf0*/  IMAD.MOV.U32 R157, RZ, RZ, 0x40 ;  /* 0x00000040ff9d7424 */ /* 0x000fe200078e00ff */
[----:B------:R-:W-:Y:S01]  /*3c00*/  LOP3.LUT P5, RZ, R179, 0x8, RZ, 0xc0, !PT ;  /* 0x00000008b3ff7812 */ /* 0x000fe200078ac0ff */
[----:B------:R-:W-:Y:S01]  /*3c10*/  IMAD.MOV.U32 R175, RZ, RZ, 0x20 ;  /* 0x00000020ffaf7424 */ /* 0x000fe200078e00ff */
[----:B------:R-:W-:Y:S02]  /*3c20*/  LEA R153, R153, UR25, 0x1 ;  /* 0x0000001999997c11 */ /* 0x000fe4000f8e08ff */
[----:B------:R-:W-:Y:S02]  /*3c30*/  SEL R157, R157, 0xffffffc0, !P2 ;  /* 0xffffffc09d9d7807 */ /* 0x000fe40005000000 */
[----:B------:R-:W-:-:S02]  /*3c40*/  LEA R176, R176, UR25, 0x1 ;  /* 0x00000019b0b07c11 */ /* 0x000fc4000f8e08ff */
[----:B------:R-:W-:Y:S01]  /*3c50*/  LEA R172, R172, UR25, 0x1 ;  /* 0x00000019acac7c11 */ /* 0x000fe2000f8e08ff */
[----:B------:R-:W-:Y:S01]  /*3c60*/  IMAD.IADD R173, R157, 0x1, R153 ;  /* 0x000000019dad7824 */ /* 0x000fe200078e0299 */
[----:B------:R-:W-:Y:S01]  /*3c70*/  SEL R175, R175, 0xffffffe0, !P1 ;  /* 0xffffffe0afaf7807 */ /* 0x000fe20004800000 */
[----:B------:R-:W-:Y:S01]  /*3c80*/  IMAD.MOV.U32 R239, RZ, RZ, R234 ;  /* 0x000000ffffef7224 */ /* 0x000fe200078e00ea */
        /* <DEDUP_REMOVED lines=33> */
[----:B------:R-:W-:Y:S01]  /*3ea0*/  VIADD R243, R243, 0xfffffff8 ;  /* 0xfffffff8f3f37836 */ /* 0x000fe20000000000 */
[----:B------:R-:W-:Y:S01]  /*3eb0*/  LOP3.LUT R238, R178, 0x38, RZ, 0xc0, !PT ;  /* 0x00000038b2ee7812 */ /* 0x000fe200078ec0ff */
[----:B------:R-:W-:-:S02]  /*3ec0*/  VIADD R176, R176, UR10 ;  /* 0x0000000ab0b07c36 */ /* 0x000fc40008000000 */
[----:B------:R-:W-:Y:S02]  /*3ed0*/  VIADD R172, R172, UR10 ;  /* 0x0000000aacac7c36 */ /* 0x000fe40008000000 */
[C---:B------:R-:W-:Y:S02]  /*3ee0*/  IMAD.IADD R156, R175.reuse, 0x1, R153 ;  /* 0x00000001af9c7824 */ /* 0x040fe400078e0299 */
[----:B------:R-:W-:Y:S01]  /*3ef0*/  IMAD.IADD R174, R175, 0x1, R173 ;  /* 0x00000001afae7824 */ /* 0x000fe200078e02ad */
[----:B------:R-:W-:Y:S01]  /*3f00*/  UIADD3 UR45, UPT, UPT, UR45, 0x80, -UR28 ;  /* 0x000000802d2d7890 */ /* 0x000fe2000fffe81c */
[----:B-----5:R-:W-:Y:S01]  /*3f10*/  @P0 FMUL.FTZ R3, R9, R4 ;  /* 0x0000000409030220 */ /* 0x020fe20000410000 */
[C---:B------:R-:W-:Y:S02]  /*3f20*/  VIADD R9, R0.reuse, 0x1 ;  /* 0x0000000100097836 */ /* 0x040fe40000000000 */
[----:B------:R-:W-:-:S03]  /*3f30*/  VIADD R4, R0, 0x18 ;  /* 0x0000001800047836 */ /* 0x000fc60000000000 */
[----:B------:R-:W-:Y:S01]  /*3f40*/  I2FP.F32.S32 R23, R9 ;  /* 0x0000000900177245 */ /* 0x000fe20000201400 */
[----:B------:R-:W-:Y:S01]  /*3f50*/  FMUL.FTZ R13, R19, R3 ;  /* 0x00000003130d7220 */ /* 0x000fe20000410000 */
[----:B------:R-:W-:-:S03]  /*3f60*/  I2FP.F32.S32 R12, R4 ;  /* 0x00000004000c7245 */ /* 0x000fc60000201400 */
[----:B------:R-:W-:Y:S01]  /*3f70*/  FMUL.FTZ R15, R23, R3 ;  /* 0x00000003170f7220 */ /* 0x000fe20000410000 */
[----:B------:R-:W-:Y:S01]  /*3f80*/  I2FP.F32.S32 R9, R11 ;  /* 0x0000000b00097245 */ /* 0x000fe20000201400 */
[----:B------:R-:W-:-:S03]  /*3f90*/  FMUL.FTZ R17, R18, R3 ;  /* 0x0000000312117220 */ /* 0x000fc60000410000 */
[----:B------:R1:W-:Y:S01]  /*3fa0*/  STL [R1+0x2c], R15 ;  /* 0x00002c0f01007387 */ /* 0x0003e20000100800 */
[----:B------:R-:W-:Y:S02]  /*3fb0*/  VIADD R0, R0, 0x39 ;  /* 0x0000003900007836 */ /* 0x000fe40000000000 */
[-C--:B------:R-:W-:Y:S01]  /*3fc0*/  FMUL.FTZ R12, R12, R3.reuse ;  /* 0x000000030c0c7220 */ /* 0x080fe20000410000 */
[----:B------:R2:W-:Y:S01]  /*3fd0*/  STL [R1+0x28], R13 ;  /* 0x0000280d01007387 */ /* 0x0005e20000100800 */
[-C--:B------:R-:W-:Y:S01]  /*3fe0*/  FMUL.FTZ R10, R10, R3.reuse ;  /* 0x000000030a0a7220 */ /* 0x080fe20000410000 */
[-C--:B------:R-:W-:Y:S01]  /*3ff0*/  FMUL.FTZ R9, R9, R3.reuse ;  /* 0x0000000309097220 */ /* 0x080fe20000410000 */
[-C--:B------:R-:W-:Y:S01]  /*4000*/  FMUL.FTZ R8, R8, R3.reuse ;  /* 0x0000000308087220 */ /* 0x080fe20000410000 */
[----:B------:R-:W-:Y:S01]  /*4010*/  STL [R1+0x24], R17 ;  /* 0x0000241101007387 */ /* 0x000fe20000100800 */
[-C--:B------:R-:W-:Y:S01]  /*4020*/  FMUL.FTZ R7, R7, R3.reuse ;  /* 0x0000000307077220 */ /* 0x080fe20000410000 */
[----:B------:R-:W-:Y:S01]  /*4030*/  I2FP.F32.S32 R0, R0 ;  /* 0x0000000000007245 */ /* 0x000fe20000201400 */
[-C--:B------:R-:W-:Y:S01]  /*4040*/  FMUL.FTZ R6, R6, R3.reuse ;  /* 0x0000000306067220 */ /* 0x080fe20000410000 */
[----:B------:R-:W-:Y:S01]  /*4050*/  I2FP.F32.S32 R4, R24 ;  /* 0x0000001800047245 */ /* 0x000fe20000201400 */
[-C--:B------:R-:W-:Y:S01]  /*4060*/  FMUL.FTZ R5, R5, R3.reuse ;  /* 0x0000000305057220 */ /* 0x080fe20000410000 */
[----:B------:R-:W-:Y:S01]  /*4070*/  IADD3 R11, P3, P0, R20, UR5, R32 ;  /* 0x00000005140b7c10 */ /* 0x000fe2000f87e020 */
[-C--:B-1----:R-:W-:Y:S01]  /*4080*/  FMUL.FTZ R15, R16, R3.reuse ;  /* 0x00000003100f7220 */ /* 0x082fe20000410000 */
[----:B--2---:R-:W-:-:S04]  /*4090*/  FMUL.FTZ R13, R14, R3 ;  /* 0x000000030e0d7220 */ /* 0x004fc80000410000 */
[----:B------:R-:W-:Y:S04]  /*40a0*/  STL [R1+0x20], R15 ;  /* 0x0000200f01007387 */ /* 0x000fe80000100800 */
[----:B------:R-:W-:Y:S04]  /*40b0*/  STL [R1+0x1c], R13 ;  /* 0x00001c0d01007387 */ /* 0x000fe80000100800 */
[----:B------:R-:W-:Y:S04]  /*40c0*/  STL [R1+0x18], R12 ;  /* 0x0000180c01007387 */ /* 0x000fe80000100800 */
[----:B------:R-:W-:Y:S01]  /*40d0*/  STL [R1+0x14], R10 ;  /* 0x0000140a01007387 */ /* 0x000fe20000100800 */
[----:B------:R-:W-:-:S03]  /*40e0*/  FMUL.FTZ R249, R0, R3 ;  /* 0x0000000300f97220 */ /* 0x000fc60000410000 */
[----:B------:R-:W-:Y:S01]  /*40f0*/  STL [R1+0x10], R9 ;  /* 0x0000100901007387 */ /* 0x000fe20000100800 */
[----:B------:R-:W-:-:S03]  /*4100*/  FMUL.FTZ R252, R4, R3 ;  /* 0x0000000304fc7220 */ /* 0x000fc60000410000 */
[----:B------:R-:W-:Y:S01]  /*4110*/  STL [R1+0xc], R8 ;  /* 0x00000c0801007387 */ /* 0x000fe20000100800 */
[----:B------:R-:W-:-:S03]  /*4120*/  IADD3.X R0, PT, PT, R21, UR4, RZ, P3, P0 ;  /* 0x0000000415007c10 */ /* 0x000fc60009fe04ff */
[----:B------:R-:W-:Y:S04]  /*4130*/  STL [R1+0x8], R7 ;  /* 0x0000080701007387 */ /* 0x000fe80000100800 */
[----:B------:R-:W-:Y:S04]  /*4140*/  STL [R1+0x4], R6 ;  /* 0x0000040601007387 */ /* 0x000fe80000100800 */
[----:B------:R1:W-:Y:S01]  /*4150*/  STL [R1], R5 ;  /* 0x0000000501007387 */ /* 0x0003e20000100800 */
[----:B---3--:R-:W-:-:S03]  /*4160*/  R2UR UR47, R29 ;  /* 0x000000001d2f72ca */ /* 0x008fc600000e0000 */
[----:B------:R2:W-:Y:S01]  /*4170*/  STL [R1+0x50], R0 ;  /* 0x0000500001007387 */ /* 0x0005e20000100800 */
[----:B------:R-:W-:Y:S01]  /*4180*/  LOP3.LUT P0, RZ, R179, 0x4, RZ, 0xc0, !PT ;  /* 0x00000004b3ff7812 */ /* 0x000fe2000780c0ff */
[----:B------:R-:W-:Y:S01]  /*4190*/  FMUL.FTZ R251, R2, R3 ;  /* 0x0000000302fb7220 */ /* 0x000fe20000410000 */
[----:B------:R-:W-:Y:S01]  /*41a0*/  IMAD.MOV.U32 R2, RZ, RZ, 0x20 ;  /* 0x00000020ff027424 */ /* 0x000fe200078e00ff */
[----:B------:R-:W-:Y:S01]  /*41b0*/  R2UR UR46, R28 ;  /* 0x000000001c2e72ca */ /* 0x000fe200000e0000 */
[----:B-1----:R-:W-:-:S04]  /*41c0*/  IMAD.WIDE.U32 R4, R11, -0x2daee0ad, RZ ;  /* 0xd2511f530b047825 */ /* 0x002fc800078e00ff */
[----:B--2---:R-:W-:Y:S01]  /*41d0*/  IMAD.MOV.U32 R0, RZ, RZ, 0x10 ;  /* 0x00000010ff007424 */ /* 0x004fe200078e00ff */
[----:B------:R1:W-:Y:S04]  /*41e0*/  STL.64 [R1+0x48], R4 ;  /* 0x0000480401007387 */ /* 0x0003e80000100a00 */
[----:B------:R-:W-:Y:S01]  /*41f0*/  SEL R0, R0, 0xfffffff0, !P0 ;  /* 0xfffffff000007807 */ /* 0x000fe20004000000 */
[C---:B------:R-:W-:Y:S01]  /*4200*/  VIADD R0, R27.reuse, 0x1 ;  /* 0x000000011b007836 */ /* 0x040fe20000000000 */
[----:B------:R-:W-:Y:S02]  /*4210*/  SEL R2, R2, 0xffffffe0, !P5 ;  /* 0xffffffe002027807 */ /* 0x000fe40006800000 */
[----:B------:R-:W-:Y:S02]  /*4220*/  LOP3.LUT R2, R27, UR47, RZ, 0x3c, !PT ;  /* 0x0000002f1b027c12 */ /* 0x000fe4000f8e3cff */
[----:B------:R-:W-:-:S02]  /*4230*/  LOP3.LUT R0, R0, UR47, RZ, 0x3c, !PT ;  /* 0x0000002f00007c12 */ /* 0x000fc4000f8e3cff */
[C---:B------:R-:W-:Y:S02]  /*4240*/  LOP3.LUT R2, R5.reuse, R2, RZ, 0x3c, !PT ;  /* 0x0000000205027212 */ /* 0x040fe400078e3cff */
[----:B------:R-:W-:Y:S01]  /*4250*/  LOP3.LUT R0, R5, R0, RZ, 0x3c, !PT ;  /* 0x0000000005007212 */ /* 0x000fe200078e3cff */
[----:B------:R-:W-:Y:S01]  /*4260*/  FMUL.FTZ R250, R26, R3 ;  /* 0x000000031afa7220 */ /* 0x000fe20000410000 */
[----:B------:R-:W-:Y:S01]  /*4270*/  LOP3.LUT P3, RZ, R179, 0x2, RZ, 0xc0, !PT ;  /* 0x00000002b3ff7812 */ /* 0x000fe2000786c0ff */
[----:B------:R-:W-:-:S04]  /*4280*/  IMAD.WIDE.U32 R246, R2, -0x326172a9, RZ ;  /* 0xcd9e8d5702f67825 */ /* 0x000fc800078e00ff */
[----:B------:R-:W-:-:S08]  /*4290*/  IMAD.WIDE.U32 R244, R0, -0x326172a9, RZ ;  /* 0xcd9e8d5700f47825 */ /* 0x000fd000078e00ff */
.L_x_1287:
[----:B------:R-:W0:Y:S01]  /*42a0*/  LDGDEPBAR ;  /* 0x00000000000079af */ /* 0x000e220000000000 */
[C---:B------:R-:W-:Y:S01]  /*42b0*/  IMAD.IADD R144, R176.reuse, 0x1, R175 ;  /* 0x00000001b0907824 */ /* 0x040fe200078e02af */
[----:B------:R-:W-:Y:S01]  /*42c0*/  UIADD3 UR38, UPT, UPT, UR46, -0x61c88647, URZ ;  /* 0x9e3779b92e267890 */ /* 0x000fe2000fffe0ff */
[----:B------:R-:W-:Y:S05]  /*42d0*/  IMAD.IADD R0, R176, 0x1, R157 ;  /* 0x00000001b0007824 */ /* 0x000fea00078e029d */
[----:B------:R-:W2:Y:S01]  /*42e0*/  LDL R182, [R1+0x50] ;  /* 0x0000500001b67983 */ /* 0x000ea20000100800 */
[----:B------:R-:W-:Y:S01]  /*42f0*/  USHF.L.U32 UR10, UR31, 0x7, URZ ;  /* 0x000000071f0a7899 */ /* 0x000fe200080006ff */
[----:B------:R-:W-:Y:S01]  /*4300*/  VIADD R2, R243, 0x4 ;  /* 0x00000004f3027836 */ /* 0x000fe20000000000 */
[----:B------:R-:W-:Y:S01]  /*4310*/  UIADD3 UR26, UPT, UPT, UR26, -0x80, URZ ;  /* 0xffffff801a1a7890 */ /* 0x000fe2000fffe0ff */
[----:B------:R-:W3:Y:S01]  /*4320*/  LDL.64 R180, [R1+0x48] ;  /* 0x0000480001b47983 */ /* 0x000ee20000100a00 */
[----:B------:R-:W-:Y:S01]  /*4330*/  UIADD3 UR10, UPT, UPT, UR10, 0x80, URZ ;  /* 0x000000800a0a7890 */ /* 0x000fe2000fffe0ff */
[----:B------:R-:W-:Y:S01]  /*4340*/  IMAD.WIDE.U32 R2, R2, -0x326172a9, RZ ;  /* 0xcd9e8d5702027825 */ /* 0x000fe200078e00ff */
[----:B------:R-:W-:Y:S01]  /*4350*/  UISETP.GE.AND UP0, UPT, UR26, UR45, UPT ;  /* 0x0000002d1a00728c */ /* 0x000fe2000bf06270 */
[----:B------:R-:W4:Y:S01]  /*4360*/  S2UR UR4, SR_CgaCtaId ;  /* 0x00000000000479c3 */ /* 0x000f220000008800 */
[----:B------:R-:W-:Y:S01]  /*4370*/  UIADD3 UR15, UPT, UPT, UR47, -0x4498517b, URZ ;  /* 0xbb67ae852f0f7890 */ /* 0x000fe2000fffe0ff */
[----:B------:R-:W5:Y:S01]  /*4380*/  LDL R191, [R1+0x20] ;  /* 0x0000200001bf7983 */ /* 0x000f620000100800 */
[----:B------:R-:W-:Y:S01]  /*4390*/  UISETP.LT.AND UP0, UPT, UR10, UR28, UP0 ;  /* 0x0000001c0a00728c */ /* 0x000fe20008701270 */
[----:B------:R-:W-:Y:S01]  /*43a0*/  IMAD.MOV.U32 R233, RZ, RZ, 0x20 ;  /* 0x00000020ffe97424 */ /* 0x000fe200078e00ff */
[----:B------:R-:W-:Y:S01]  /*43b0*/  UIADD3 UR10, UPT, UPT, UR47, 0x76cf5d0a, URZ ;  /* 0x76cf5d0a2f0a7890 */ /* 0x000fe2000fffe0ff */
[----:B------:R-:W5:Y:S01]  /*43c0*/  LDL R190, [R1+0x1c] ;  /* 0x00001c0001be7983 */ /* 0x000f620000100800 */
[----:B------:R-:W-:Y:S02]  /*43d0*/  UIADD3 UR39, UPT, UPT, UR46, 0x1715609d, URZ ;  /* 0x1715609d2e277890 */ /* 0x000fe4000fffe0ff */
[----:B------:R-:W-:Y:S01]  /*43e0*/  PLOP3.LUT P2, PT, PT, PT, UP0, 0x80, 0x8 ;  /* 0x000000000008781c */ /* 0x000fe20003f4f008 */
[----:B------:R-:W-:Y:S01]  /*43f0*/  UIADD3 UR40, UPT, UPT, UR46, 0x78dde6e4, URZ ;  /* 0x78dde6e42e287890 */ /* 0x000fe2000fffe0ff */
[----:B------:R-:W-:Y:S01]  /*4400*/  UMOV UR5, 0x400 ;  /* 0x0000040000057882 */ /* 0x000fe20000000000 */
[----:B------:R-:W-:Y:S04]  /*4410*/  UIADD3 UR27, UPT, UPT, UR27, -0x1, URZ ;  /* 0xffffffff1b1b7890 */ /* 0x000fe8000fffe0ff */
[----:B------:R-:W-:Y:S01]  /*4420*/  UISETP.GT.AND UP0, UPT, UR27, UR44, UPT ;  /* 0x0000002c1b00728c */ /* 0x000fe2000bf04270 */
[----:B--2---:R-:W-:Y:S01]  /*4430*/  LOP3.LUT R3, R182, UR46, R3, 0x96, !PT ;  /* 0x0000002eb6037c12 */ /* 0x004fe2000f8e9603 */
[----:B------:R-:W-:Y:S04]  /*4440*/  DEPBAR.LE SB0, 0x0 ;  /* 0x000080000000791a */ /* 0x000fe80000000000 */
[----:B------:R-:W-:Y:S01]  /*4450*/  BAR.SYNC.DEFER_BLOCKING 0x0 ;  /* 0x0000000000007b1d */ /* 0x000fe20000010000 */
[----:B----4-:R-:W-:Y:S05]  /*4460*/  ULEA UR4, UR4, UR5, 0x18 ;  /* 0x0000000504047291 */ /* 0x010fea000f8ec0ff */
[----:B------:R-:W-:Y:S08]  /*4470*/  LDSM.16.M88.4 R64, [R176] ;  /* 0x00000000b040783b */ /* 0x000ff00000000200 */
[----:B------:R-:W1:Y:S08]  /*4480*/  LDSM.16.M88.4 R16, [R153+0xc000] ;  /* 0x00c000009910783b */ /* 0x000e700000000200 */
[----:B------:R-:W2:Y:S08]  /*4490*/  LDSM.16.M88.4 R60, [R176+0x2000] ;  /* 0x00200000b03c783b */ /* 0x000eb00000000200 */
[----:B------:R-:W4:Y:S08]  /*44a0*/  LDSM.16.M88.4 R32, [R153+0xc800] ;  /* 0x00c800009920783b */ /* 0x000f300000000200 */
[----:B------:R-:W3:Y:S08]  /*44b0*/  LDSM.16.M88.4 R48, [R153+0xd000] ;  /* 0x00d000009930783b */ /* 0x000ef00000000200 */
[----:B------:R-:W5:Y:S01]  /*44c0*/  LDSM.16.M88.4 R132, [R153+0xd800] ;  /* 0x00d800009984783b */ /* 0x000f620000000200 */
        /* <DEDUP_REMOVED lines=20> */
[-C--:B-----5:R-:W-:Y:S08]  /*4610*/  HMMA.16816.F32 R52, R64, R132.reuse, RZ ;  /* 0x000000844034723c */ /* 0x0a0ff000000018ff */
        /* <DEDUP_REMOVED lines=9> */
[----:B------:R-:W2:Y:S07]  /*46b0*/  LDSM.16.M88.4 R140, [R173+0xd000] ;  /* 0x00d00000ad8c783b */ /* 0x000eae0000000200 */
[-C--:B------:R-:W-:Y:S08]  /*46c0*/  HMMA.16816.F32 R20, R136, R148.reuse, R20 ;  /* 0x000000948814723c */ /* 0x080ff00000001814 */
[C---:B------:R-:W-:Y:S08]  /*46d0*/  HMMA.16816.F32 R24, R144.reuse, R148, R24 ;  /* 0x000000949018723c */ /* 0x040ff00000001818 */
[-C--:B------:R-:W-:Y:S08]  /*46e0*/  HMMA.16816.F32 R28, R144, R150.reuse, R28 ;  /* 0x00000096901c723c */ /* 0x080ff0000000181c */
[C---:B------:R-:W-:Y:S01]  /*46f0*/  HMMA.16816.F32 R32, R136.reuse, R150, R32 ;  /* 0x000000968820723c */ /* 0x040fe20000001820 */
[----:B------:R-:W5:Y:S07]  /*4700*/  LDSM.16.M88.4 R148, [R173+0xd800] ;  /* 0x00d80000ad94783b */ /* 0x000f6e0000000200 */
[-C--:B----4-:R-:W-:Y:S08]  /*4710*/  HMMA.16816.F32 R36, R136, R152.reuse, R36 ;  /* 0x000000988824723c */ /* 0x090ff00000001824 */
[C---:B------:R-:W-:Y:S04]  /*4720*/  HMMA.16816.F32 R40, R144.reuse, R152, R40 ;  /* 0x000000989028723c */ /* 0x040fe80000001828 */
[----:B------:R-:W-:Y:S04]  /*4730*/  IMAD.WIDE.U32 R152, R3, -0x2daee0ad, RZ ;  /* 0xd2511f5303987825 */ /* 0x000fe800078e00ff */
[-C--:B------:R-:W-:Y:S08]  /*4740*/  HMMA.16816.F32 R44, R144, R154.reuse, R44 ;  /* 0x0000009a902c723c */ /* 0x080ff0000000182c */
[C---:B------:R-:W-:Y:S01]  /*4750*/  HMMA.16816.F32 R48, R136.reuse, R154, R48 ;  /* 0x0000009a8830723c */ /* 0x040fe20000001830 */
[----:B------:R-:W4:Y:S07]  /*4760*/  LDL R154, [R1+0x44] ;  /* 0x00004400019a7983 */ /* 0x000f2e0000100800 */
[-C--:B---3--:R-:W-:Y:S08]  /*4770*/  HMMA.16816.F32 R52, R136, R132.reuse, R52 ;  /* 0x000000848834723c */ /* 0x088ff00000001834 */
[C---:B------:R-:W-:Y:S08]  /*4780*/  HMMA.16816.F32 R56, R144.reuse, R132, R56 ;  /* 0x000000849038723c */ /* 0x040ff00000001838 */
[-C--:B------:R-:W-:Y:S08]  /*4790*/  HMMA.16816.F32 R60, R144, R134.reuse, R60 ;  /* 0x00000086903c723c */ /* 0x080ff0000000183c */
[----:B------:R-:W-:Y:S01]  /*47a0*/  HMMA.16816.F32 R64, R136, R134, R64 ;  /* 0x000000868840723c */ /* 0x000fe20000001840 */
[----:B------:R-:W-:Y:S07]  /*47b0*/  LDSM.16.M88.4 R136, [R174+0xc000] ;  /* 0x00c00000ae88783b */ /* 0x000fee0000000200 */
[-C--:B-1----:R-:W-:Y:S08]  /*47c0*/  HMMA.16816.F32 R4, R156, R160.reuse, R4 ;  /* 0x000000a09c04723c */ /* 0x082ff00000001804 */
[C---:B------:R-:W-:Y:S08]  /*47d0*/  HMMA.16816.F32 R8, R164.reuse, R160, R8 ;  /* 0x000000a0a408723c */ /* 0x040ff00000001808 */
[-C--:B------:R-:W-:Y:S08]  /*47e0*/  HMMA.16816.F32 R12, R164, R162.reuse, R12 ;  /* 0x000000a2a40c723c */ /* 0x080ff0000000180c */
[C---:B------:R-:W-:Y:S08]  /*47f0*/  HMMA.16816.F32 R16, R156.reuse, R162, R16 ;  /* 0x000000a29c10723c */ /* 0x040ff00000001810 */
[-C--:B------:R-:W-:Y:S08]  /*4800*/  HMMA.16816.F32 R20, R156, R168.reuse, R20 ;  /* 0x000000a89c14723c */ /* 0x080ff00000001814 */
[C---:B------:R-:W-:Y:S08]  /*4810*/  HMMA.16816.F32 R24, R164.reuse, R168, R24 ;  /* 0x000000a8a418723c */ /* 0x040ff00000001818 */
[-C--:B------:R-:W-:Y:S08]  /*4820*/  HMMA.16816.F32 R28, R164, R170.reuse, R28 ;  /* 0x000000aaa41c723c */ /* 0x080ff0000000181c */
[C---:B------:R-:W-:Y:S08]  /*4830*/  HMMA.16816.F32 R32, R156.reuse, R170, R32 ;  /* 0x000000aa9c20723c */ /* 0x040ff00000001820 */
[-C--:B--2---:R-:W-:Y:S08]  /*4840*/  HMMA.16816.F32 R36, R156, R140.reuse, R36 ;  /* 0x0000008c9c24723c */ /* 0x084ff00000001824 */
[C---:B------:R-:W-:Y:S04]  /*4850*/  HMMA.16816.F32 R40, R164.reuse, R140, R40 ;  /* 0x0000008ca428723c */ /* 0x040fe80000001828 */
[----:B------:R-:W-:Y:S01]  /*4860*/  IMAD.IADD R140, R175, 0x1, R0 ;  /* 0x00000001af8c7824 */ /* 0x000fe200078e0200 */
[C---:B------:R-:W-:Y:S02]  /*4870*/  LOP3.LUT R0, R2.reuse, UR38, R247, 0x96, !PT ;  /* 0x0000002602007c12 */ /* 0x040fe4000f8e96f7 */
[----:B------:R-:W-:Y:S01]  /*4880*/  LOP3.LUT R2, R2, UR38, R245, 0x96, !PT ;  /* 0x0000002602027c12 */ /* 0x000fe2000f8e96f5 */
[-C--:B------:R-:W-:Y:S01]  /*4890*/  HMMA.16816.F32 R44, R164, R142.reuse, R44 ;  /* 0x0000008ea42c723c */ /* 0x080fe2000000182c */
[----:B------:R-:W1:Y:S02]  /*48a0*/  LDSM.16.M88.4 R132, [R140] ;  /* 0x000000008c84783b */ /* 0x000e640000000200 */
[----:B------:R-:W-:Y:S04]  /*48b0*/  IMAD.WIDE.U32 R186, R0, -0x2daee0ad, RZ ;  /* 0xd2511f5300ba7825 */ /* 0x000fe800078e00ff */
[----:B------:R-:W-:Y:S01]  /*48c0*/  IMAD.WIDE.U32 R188, R2, -0x2daee0ad, RZ ;  /* 0xd2511f5302bc7825 */ /* 0x000fe200078e00ff */
[C---:B------:R-:W-:Y:S03]  /*48d0*/  HMMA.16816.F32 R48, R156.reuse, R142, R48 ;  /* 0x0000008e9c30723c */ /* 0x040fe60000001830 */
[----:B------:R-:W-:Y:S01]  /*48e0*/  IMAD.U32 R2, RZ, RZ, UR31 ;  /* 0x0000001fff027e24 */ /* 0x000fe2000f8e00ff */
[----:B------:R-:W-:Y:S01]  /*48f0*/  LOP3.LUT R3, R152, UR10, R189, 0x96, !PT ;  /* 0x0000000a98037c12 */ /* 0x000fe2000f8e96bd */
[----:B------:R-:W-:Y:S03]  /*4900*/  IMAD.WIDE.U32 R142, R243, -0x326172a9, RZ ;  /* 0xcd9e8d57f38e7825 */ /* 0x000fe600078e00ff */
[-C--:B-----5:R-:W-:Y:S03]  /*4910*/  HMMA.16816.F32 R52, R156, R148.reuse, R52 ;  /* 0x000000949c34723c */ /* 0x0a0fe60000001834 */
[----:B------:R-:W-:Y:S01]  /*4920*/  LOP3.LUT R145, R182, UR46, R143, 0x96, !PT ;  /* 0x0000002eb6917c12 */ /* 0x000fe2000f8e968f */
[----:B------:R-:W-:Y:S01]  /*4930*/  IMAD.WIDE.U32 R184, R3, -0x326172a9, RZ ;  /* 0xcd9e8d5703b87825 */ /* 0x000fe200078e00ff */
[C---:B------:R-:W-:Y:S02]  /*4940*/  LOP3.LUT R160, R142.reuse, UR38, R247, 0x96, !PT ;  /* 0x000000268ea07c12 */ /* 0x040fe4000f8e96f7 */
[----:B------:R-:W-:Y:S01]  /*4950*/  LOP3.LUT R144, R142, UR38, R245, 0x96, !PT ;  /* 0x000000268e907c12 */ /* 0x000fe2000f8e96f5 */
[C---:B------:R-:W-:Y:S01]  /*4960*/  HMMA.16816.F32 R56, R164.reuse, R148, R56 ;  /* 0x00000094a438723c */ /* 0x040fe20000001838 */
[----:B------:R-:W2:Y:S01]  /*4970*/  LDSM.16.M88.4 R140, [R140+0x2000] ;  /* 0x002000008c8c783b */ /* 0x000ea20000000200 */
[----:B------:R-:W-:Y:S02]  /*4980*/  UIADD3 UR38, UPT, UPT, UR46, 0x3c6ef372, URZ ;  /* 0x3c6ef3722e267890 */ /* 0x000fe4000fffe0ff */
[----:B------:R-:W-:Y:S01]  /*4990*/  @!P2 VIMNMX R3, PT, PT, R235, UR28, PT ;  /* 0x0000001ceb03ac48 */ /* 0x000fe2000bfe0100 */
[----:B------:R-:W-:Y:S01]  /*49a0*/  IMAD.WIDE.U32 R148, R145, -0x2daee0ad, RZ ;  /* 0xd2511f5391947825 */ /* 0x000fe200078e00ff */
[C---:B------:R-:W-:Y:S02]  /*49b0*/  LOP3.LUT R145, R180.reuse, UR15, R153, 0x96, !PT ;  /* 0x0000000fb4917c12 */ /* 0x040fe4000f8e9699 */
[-C--:B------:R-:W-:Y:S01]  /*49c0*/  HMMA.16816.F32 R60, R164, R150.reuse, R60 ;  /* 0x00000096a43c723c */ /* 0x080fe2000000183c */
[----:B------:R-:W-:Y:S02]  /*49d0*/  IMAD.MOV.U32 R153, RZ, RZ, 0x38 ;  /* 0x00000038ff997424 */ /* 0x000fe400078e00ff */
[----:B------:R-:W-:Y:S01]  /*49e0*/  LOP3.LUT R147, R180, UR15, R149, 0x96, !PT ;  /* 0x0000000fb4937c12 */ /* 0x000fe2000f8e9695 */
[----:B------:R-:W-:Y:S01]  /*49f0*/  IMAD.WIDE.U32 R160, R160, -0x2daee0ad, RZ ;  /* 0xd2511f53a0a07825 */ /* 0x000fe200078e00ff */
[----:B------:R-:W-:Y:S03]  /*4a00*/  UIADD3 UR15, UPT, UPT, UR47, -0x126145ec, URZ ;  /* 0xed9eba142f0f7890 */ /* 0x000fe6000fffe0ff */
[----:B------:R-:W-:Y:S01]  /*4a10*/  HMMA.16816.F32 R64, R156, R150, R64 ;  /* 0x000000969c40723c */ /* 0x000fe20000001840 */
[----:B------:R-:W3:Y:S01]  /*4a20*/  LDL R156, [R1+0x2c] ;  /* 0x00002c00019c7983 */ /* 0x000ee20000100800 */
[----:B------:R-:W-:Y:S02]  /*4a30*/  IMAD.MOV.U32 R159, RZ, RZ, 0x40 ;  /* 0x00000040ff9f7424 */ /* 0x000fe400078e00ff */
[----:B------:R-:W-:Y:S01]  /*4a40*/  LOP3.LUT R146, R148, UR10, R161, 0x96, !PT ;  /* 0x0000000a94927c12 */ /* 0x000fe2000f8e96a1 */
[----:B------:R-:W5:Y:S01]  /*4a50*/  LDL R158, [R1+0x28] ;  /* 0x00002800019e7983 */ /* 0x000f620000100800 */
[----:B------:R-:W-:Y:S02]  /*4a60*/  IMAD.SHL.U32 R180, R179, 0x2, RZ ;  /* 0x00000002b3b47824 */ /* 0x000fe400078e00ff */
[-C--:B-1----:R-:W-:Y:S01]  /*4a70*/  HMMA.16816.F32 R4, R132, R136.reuse, R4 ;  /* 0x000000888404723c */ /* 0x082fe20000001804 */
[----:B------:R-:W5:Y:S04]  /*4a80*/  LDL R157, [R1+0x24] ;  /* 0x00002400019d7983 */ /* 0x000f680000100800 */
[----:B------:R-:W-:Y:S01]  /*4a90*/  @!P2 LOP3.LUT R0, R180, 0x6, RZ, 0xc0, !PT ;  /* 0x00000006b400a812 */ /* 0x000fe200078ec0ff */
[----:B------:R-:W-:Y:S01]  /*4aa0*/  IMAD.WIDE.U32 R168, R144, -0x2daee0ad, RZ ;  /* 0xd2511f5390a87825 */ /* 0x000fe200078e00ff */
[----:B------:R-:W-:Y:S02]  /*4ab0*/  LOP3.LUT R144, R152, UR10, R187, 0x96, !PT ;  /* 0x0000000a98907c12 */ /* 0x000fe4000f8e96bb */
[----:B------:R-:W-:Y:S01]  /*4ac0*/  SHF.R.U32.HI R180, RZ, 0x1, R179 ;  /* 0x00000001ffb47819 */ /* 0x000fe200000116b3 */
[----:B------:R-:W-:Y:S01]  /*4ad0*/  IMAD.WIDE.U32 R150, R147, -0x326172a9, RZ ;  /* 0xcd9e8d5793967825 */ /* 0x000fe200078e00ff */
[----:B------:R-:W-:Y:S01]  /*4ae0*/  LOP3.LUT R148, R148, UR10, R169, 0x96, !PT ;  /* 0x0000000a94947c12 */ /* 0x000fe2000f8e96a9 */
[----:B------:R-:W-:Y:S01]  /*4af0*/  UIADD3 UR10, UPT, UPT, UR46, -0x255992d5, URZ ;  /* 0xdaa66d2b2e0a7890 */ /* 0x000fe2000fffe0ff */
[----:B------:R-:W-:Y:S01]  /*4b00*/  @!P2 LOP3.LUT R0, R0, 0x1c0, R180, 0xf8, !PT ;  /* 0x000001c00000a812 */ /* 0x000fe200078ef8b4 */
[----:B------:R-:W-:Y:S01]  /*4b10*/  IMAD.WIDE.U32 R170, R146, -0x326172a9, RZ ;  /* 0xcd9e8d5792aa7825 */ /* 0x000fe200078e00ff */
[--C-:B------:R-:W-:Y:S02]  /*4b20*/  LOP3.LUT R155, R246, UR38, R151.reuse, 0x96, !PT ;  /* 0x00000026f69b7c12 */ /* 0x100fe4000f8e9697 */
[----:B------:R-:W-:Y:S01]  /*4b30*/  LOP3.LUT R167, R244, UR38, R151, 0x96, !PT ;  /* 0x00000026f4a77c12 */ /* 0x000fe2000f8e9697 */
[C---:B--2---:R-:W-:Y:S04]  /*4b40*/  HMMA.16816.F32 R8, R140.reuse, R136, R8 ;  /* 0x000000888c08723c */ /* 0x044fe80000001808 */
[----:B------:R-:W-:Y:S01]  /*4b50*/  LOP3.LUT R162, R150, UR10, R171, 0x96, !PT ;  /* 0x0000000a96a27c12 */ /* 0x000fe2000f8e96ab */
[----:B------:R-:W-:Y:S01]  /*4b60*/  IMAD.WIDE.U32 R146, R145, -0x326172a9, RZ ;  /* 0xcd9e8d5791927825 */ /* 0x000fe200078e00ff */
[C---:B------:R-:W-:Y:S02]  /*4b70*/  @!P2 VIADDMNMX R137, R235.reuse, -R159, UR28, PT ;  /* 0x0000001ceb89ae46 */ /* 0x040fe4000b80099f */
[C---:B------:R-:W-:Y:S01]  /*4b80*/  @!P2 VIADDMNMX R136, R235.reuse, -R153, UR28, PT ;  /* 0x0000001ceb88ae46 */ /* 0x040fe2000b800999 */
[-C--:B------:R-:W-:Y:S01]  /*4b90*/  HMMA.16816.F32 R12, R140, R138.reuse, R12 ;  /* 0x0000008a8c0c723c */ /* 0x080fe2000000180c */
[----:B------:R-:W-:Y:S02]  /*4ba0*/  IMAD.MOV.U32 R153, RZ, RZ, 0x8 ;  /* 0x00000008ff997424 */ /* 0x000fe400078e00ff */
[----:B------:R-:W-:Y:S01]  /*4bb0*/  LOP3.LUT R171, R246, UR38, R147, 0x96, !PT ;  /* 0x00000026f6ab7c12 */ /* 0x000fe2000f8e9693 */
[----:B------:R-:W-:Y:S01]  /*4bc0*/  IMAD.WIDE.U32 R180, R144, -0x326172a9, RZ ;  /* 0xcd9e8d5790b47825 */ /* 0x000fe200078e00ff */
[----:B------:R-:W-:Y:S03]  /*4bd0*/  LOP3.LUT R175, R146, UR10, R185, 0x96, !PT ;  /* 0x0000000a92af7c12 */ /* 0x000fe6000f8e96b9 */
[----:B------:R-:W-:Y:S01]  /*4be0*/  FADD.FTZ R152, R250, R6 ;  /* 0x00000006fa987221 */ /* 0x000fe20000010000 */
[C---:B------:R-:W-:Y:S04]  /*4bf0*/  HMMA.16816.F32 R16, R132.reuse, R138, R16 ;  /* 0x0000008a8410723c */ /* 0x040fe80000001810 */
[----:B------:R-:W-:Y:S01]  /*4c00*/  LOP3.LUT R173, R146, UR10, R181, 0x96, !PT ;  /* 0x0000000a92ad7c12 */ /* 0x000fe2000f8e96b5 */
[----:B------:R-:W-:Y:S01]  /*4c10*/  FADD.FTZ R161, R250, R10 ;  /* 0x0000000afaa17221 */ /* 0x000fe20000010000 */
[----:B------:R-:W-:Y:S01]  /*4c20*/  LOP3.LUT R181, R244, UR38, R147, 0x96, !PT ;  /* 0x00000026f4b57c12 */ /* 0x000fe2000f8e9693 */
[----:B------:R-:W-:Y:S01]  /*4c30*/  UIADD3 UR38, UPT, UPT, UR47, 0x32370b8f, URZ ;  /* 0x32370b8f2f267890 */ /* 0x000fe2000fffe0ff */
[----:B------:R-:W-:Y:S01]  /*4c40*/  @!P2 IMAD R0, R2, 0x80, R0 ;  /* 0x000000800200a824 */ /* 0x000fe200078e0200 */
[----:B------:R-:W-:Y:S01]  /*4c50*/  @!P2 VIADDMNMX R2, R235, R153, UR28, PT ;  /* 0x0000001ceb02ae46 */ /* 0x000fe2000b800199 */
[----:B------:R-:W-:Y:S04]  /*4c60*/  IMAD.WIDE.U32 R182, R148, -0x326172a9, RZ ;  /* 0xcd9e8d5794b67825 */ /* 0x000fe800078e00ff */
[----:B------:R-:W-:Y:S01]  /*4c70*/  FADD.FTZ R149, R250, R4 ;  /* 0x00000004fa957221 */ /* 0x000fe20000010000 */
[----:B------:R-:W1:Y:S01]  /*4c80*/  LDSM.16.M88.4 R144, [R174+0xc800] ;  /* 0x00c80000ae90783b */ /* 0x000e620000000200 */
[C---:B------:R-:W-:Y:S01]  /*4c90*/  @!P2 ISETP.GE.AND P6, PT, R0.reuse, R137, PT ;  /* 0x000000890000a20c */ /* 0x040fe20003fc6270 */
[----:B------:R-:W-:Y:S01]  /*4ca0*/  @!P2 VIADD R4, R0, 0x1 ;  /* 0x000000010004a836 */ /* 0x000fe20000000000 */
[----:B------:R-:W-:Y:S01]  /*4cb0*/  LOP3.LUT R169, R150, UR10, R183, 0x96, !PT ;  /* 0x0000000a96a97c12 */ /* 0x000fe2000f8e96b7 */
[----:B------:R-:W-:Y:S01]  /*4cc0*/  FADD.FTZ R151, R250, R8 ;  /* 0x00000008fa977221 */ /* 0x000fe20000010000 */
[----:B------:R-:W-:Y:S01]  /*4cd0*/  @!P2 FSEL R149, R149, -INF , !P6 ;  /* 0xff8000009595a808 */ /* 0x000fe20007000000 */
[C---:B------:R-:W-:Y:S01]  /*4ce0*/  @!P2 VIADD R8, R0.reuse, 0x11 ;  /* 0x000000110008a836 */ /* 0x040fe20000000000 */
[----:B------:R-:W-:Y:S01]  /*4cf0*/  @!P2 ISETP.GE.AND P6, PT, R0, R136, PT ;  /* 0x000000880000a20c */ /* 0x000fe20003fc6270 */
[----:B------:R-:W-:Y:S03]  /*4d00*/  UIADD3 UR10, UPT, UPT, UR47, -0x56f99767, URZ ;  /* 0xa90668992f0a7890 */ /* 0x000fe6000fffe0ff */
[----:B------:R-:W-:Y:S02]  /*4d10*/  @!P2 FSEL R152, R152, -INF , !P6 ;  /* 0xff8000009898a808 */ /* 0x000fe40007000000 */
[----:B------:R-:W-:Y:S04]  /*4d20*/  @!P2 ISETP.GE.AND P6, PT, R0, R3, PT ;  /* 0x000000030000a20c */ /* 0x000fe80003fc6270 */
[----:B------:R-:W-:Y:S02]  /*4d30*/  @!P2 FSEL R151, R151, -INF , !P6 ;  /* 0xff8000009797a808 */ /* 0x000fe40007000000 */
[----:B------:R-:W-:Y:S01]  /*4d40*/  @!P2 ISETP.GE.AND P6, PT, R4, R2, PT ;  /* 0x000000020400a20c */ /* 0x000fe20003fc6270 */
[-C--:B-1----:R-:W-:Y:S08]  /*4d50*/  HMMA.16816.F32 R20, R132, R144.reuse, R20 ;  /* 0x000000908414723c */ /* 0x082ff00000001814 */
[C---:B------:R-:W-:Y:S08]  /*4d60*/  HMMA.16816.F32 R24, R140.reuse, R144, R24 ;  /* 0x000000908c18723c */ /* 0x040ff00000001818 */
[-C--:B------:R-:W-:Y:S03]  /*4d70*/  HMMA.16816.F32 R28, R140, R146.reuse, R28 ;  /* 0x000000928c1c723c */ /* 0x080fe6000000181c */
[C---:B------:R-:W-:Y:S01]  /*4d80*/  FADD.FTZ R139, R191.reuse, R20 ;  /* 0x00000014bf8b7221 */ /* 0x040fe20000010000 */
[C---:B------:R-:W-:Y:S01]  /*4d90*/  FADD.FTZ R144, R190.reuse, R21 ;  /* 0x00000015be907221 */ /* 0x040fe20000010000 */
[----:B------:R-:W2:Y:S01]  /*4da0*/  LDL R20, [R1+0x10] ;  /* 0x0000100001147983 */ /* 0x000ea20000100800 */
[C---:B------:R-:W-:Y:S02]  /*4db0*/  FADD.FTZ R163, R190.reuse, R23 ;  /* 0x00000017bea37221 */ /* 0x040fe40000010000 */
[C---:B------:R-:W-:Y:S04]  /*4dc0*/  HMMA.16816.F32 R32, R132.reuse, R146, R32 ;  /* 0x000000928420723c */ /* 0x040fe80000001820 */
[C---:B------:R-:W-:Y:S01]  /*4dd0*/  FADD.FTZ R145, R191.reuse, R24 ;  /* 0x00000018bf917221 */ /* 0x040fe20000010000 */
[----:B------:R-:W-:Y:S01]  /*4de0*/  FADD.FTZ R26, R191, R26 ;  /* 0x0000001abf1a7221 */ /* 0x000fe20000010000 */
[----:B------:R-:W-:Y:S01]  /*4df0*/  FADD.FTZ R27, R190, R27 ;  /* 0x0000001bbe1b7221 */ /* 0x000fe20000010000 */
[C---:B----4-:R-:W-:Y:S01]  /*4e00*/  FSETP.NEU.FTZ.AND P1, PT, R154.reuse, -INF , PT ;  /* 0xff8000009a00780b */ /* 0x050fe20003f3d000 */
[----:B------:R-:W-:Y:S05]  /*4e10*/  FMUL.FTZ R148, R154, 1.4426950216293334961 ;  /* 0x3fb8aa3b9a947820 */ /* 0x000fea0000410000 */
[----:B------:R-:W-:Y:S02]  /*4e20*/  FSEL R148, R148, RZ, P1 ;  /* 0x000000ff94947208 */ /* 0x000fe40000800000 */
[----:B------:R-:W-:Y:S01]  /*4e30*/  @!P2 ISETP.GE.AND P1, PT, R4, R137, PT ;  /* 0x000000890400a20c */ /* 0x000fe20003f26270 */
[C---:B---3--:R-:W-:Y:S01]  /*4e40*/  FADD.FTZ R166, R156.reuse, R11 ;  /* 0x0000000b9ca67221 */ /* 0x048fe20000010000 */
[----:B------:R-:W-:Y:S04]  /*4e50*/  IMAD.WIDE.U32 R10, R155, -0x2daee0ad, RZ ;  /* 0xd2511f539b0a7825 */ /* 0x000fe800078e00ff */
[----:B------:R-:W-:Y:S01]  /*4e60*/  FADD.FTZ R150, R156, R5 ;  /* 0x000000059c967221 */ /* 0x000fe20000010000 */
[----:B-----5:R-:W-:Y:S01]  /*4e70*/  FADD.FTZ R155, R158, R16 ;  /* 0x000000109e9b7221 */ /* 0x020fe20000010000 */
[----:B------:R-:W-:Y:S01]  /*4e80*/  @!P2 FSEL R166, R166, -INF , !P6 ;  /* 0xff800000a6a6a808 */ /* 0x000fe20007000000 */
[----:B------:R-:W-:Y:S01]  /*4e90*/  FADD.FTZ R154, R156, R7 ;  /* 0x000000079c9a7221 */ /* 0x000fe20000010000 */
[----:B------:R-:W-:Y:S01]  /*4ea0*/  LOP3.LUT R16, R160, UR38, R11, 0x96, !PT ;  /* 0x00000026a0107c12 */ /* 0x000fe2000f8e960b */
[C---:B------:R-:W-:Y:S01]  /*4eb0*/  FADD.FTZ R165, R157.reuse, R17 ;  /* 0x000000119da57221 */ /* 0x040fe20000010000 */
[----:B------:R-:W-:Y:S01]  /*4ec0*/  @!P2 FSEL R150, R150, -INF , !P1 ;  /* 0xff8000009696a808 */ /* 0x000fe20004800000 */
[----:B------:R-:W-:Y:S01]  /*4ed0*/  FADD.FTZ R160, R158, R18 ;  /* 0x000000129ea07221 */ /* 0x000fe20000010000 */
[----:B------:R-:W-:Y:S01]  /*4ee0*/  @!P2 ISETP.GE.AND P1, PT, R4, R136, PT ;  /* 0x000000880400a20c */ /* 0x000fe20003f26270 */
[----:B------:R-:W3:Y:S01]  /*4ef0*/  LDL R18, [R1+0x18] ;  /* 0x0000180001127983 */ /* 0x000ee20000100800 */
[----:B------:R-:W-:Y:S02]  /*4f00*/  @!P2 VIADD R5, R0, 0x8 ;  /* 0x000000080005a836 */ /* 0x000fe40000000000 */
[----:B------:R-:W-:Y:S01]  /*4f10*/  FADD.FTZ R138, R158, R12 ;  /* 0x0000000c9e8a7221 */ /* 0x000fe20000010000 */
[----:B------:R-:W-:Y:S01]  /*4f20*/  @!P2 FSEL R154, R154, -INF , !P1 ;  /* 0xff8000009a9aa808 */ /* 0x000fe20004800000 */
[----:B------:R-:W4:Y:S01]  /*4f30*/  LDL R17, [R1+0x14] ;  /* 0x0000140001117983 */ /* 0x000f220000100800 */
[-C--:B------:R-:W-:Y:S01]  /*4f40*/  @!P2 ISETP.GE.AND P1, PT, R4, R3.reuse, PT ;  /* 0x000000030400a20c */ /* 0x080fe20003f26270 */
[----:B------:R-:W-:Y:S01]  /*4f50*/  FADD.FTZ R153, R156, R9 ;  /* 0x000000099c997221 */ /* 0x000fe20000010000 */
[----:B------:R-:W-:Y:S02]  /*4f60*/  @!P2 VIADD R4, R0, 0x9 ;  /* 0x000000090004a836 */ /* 0x000fe40000000000 */
[----:B------:R-:W-:Y:S01]  /*4f70*/  FADD.FTZ R159, R158, R14 ;  /* 0x0000000e9e9f7221 */ /* 0x000fe20000010000 */
[----:B------:R-:W-:Y:S01]  /*4f80*/  FADD.FTZ R158, R157, R19 ;  /* 0x000000139d9e7221 */ /* 0x000fe20000010000 */
[C---:B------:R-:W-:Y:S01]  /*4f90*/  @!P2 VIADD R9, R0.reuse, 0x10 ;  /* 0x000000100009a836 */ /* 0x040fe20000000000 */
[----:B------:R-:W-:Y:S01]  /*4fa0*/  @!P2 FSEL R153, R153, -INF , !P1 ;  /* 0xff8000009999a808 */ /* 0x000fe20004800000 */
[----:B------:R-:W5:Y:S01]  /*4fb0*/  LDL R19, [R1+0xc] ;  /* 0x00000c0001137983 */ /* 0x000f620000100800 */
[-C--:B------:R-:W-:Y:S01]  /*4fc0*/  @!P2 ISETP.GE.AND P1, PT, R0, R2.reuse, PT ;  /* 0x000000020000a20c */ /* 0x080fe20003f26270 */
[C---:B------:R-:W-:Y:S01]  /*4fd0*/  FADD.FTZ R156, R157.reuse, R13 ;  /* 0x0000000d9d9c7221 */ /* 0x040fe20000010000 */
[-C--:B------:R-:W-:Y:S01]  /*4fe0*/  @!P2 ISETP.GE.AND P6, PT, R4, R3.reuse, PT ;  /* 0x000000030400a20c */ /* 0x080fe20003fc6270 */
[----:B------:R-:W-:Y:S01]  /*4ff0*/  FADD.FTZ R164, R157, R15 ;  /* 0x0000000f9da47221 */ /* 0x000fe20000010000 */
[----:B------:R-:W-:Y:S01]  /*5000*/  @!P2 FSEL R161, R161, -INF , !P1 ;  /* 0xff800000a1a1a808 */ /* 0x000fe20004800000 */
[----:B------:R-:W-:Y:S01]  /*5010*/  IMAD.WIDE.U32 R14, R162, -0x2daee0ad, RZ ;  /* 0xd2511f53a20e7825 */ /* 0x000fe200078e00ff */
[----:B------:R-:W-:Y:S02]  /*5020*/  @!P2 ISETP.GE.AND P1, PT, R5, R3, PT ;  /* 0x000000030500a20c */ /* 0x000fe40003f26270 */
[----:B------:R-:W-:Y:S01]  /*5030*/  @!P2 FSEL R156, R156, -INF , !P6 ;  /* 0xff8000009c9ca808 */ /* 0x000fe20007000000 */
[----:B------:R-:W-:Y:S01]  /*5040*/  IMAD.WIDE.U32 R12, R167, -0x2daee0ad, RZ ;  /* 0xd2511f53a70c7825 */ /* 0x000fe200078e00ff */
[----:B------:R-:W-:Y:S02]  /*5050*/  @!P2 FSEL R138, R138, -INF , !P1 ;  /* 0xff8000008a8aa808 */ /* 0x000fe40004800000 */
[-C--:B------:R-:W-:Y:S01]  /*5060*/  @!P2 ISETP.GE.AND P1, PT, R5, R2.reuse, PT ;  /* 0x000000020500a20c */ /* 0x080fe20003f26270 */
[----:B------:R-:W-:Y:S01]  /*5070*/  FADD.FTZ R157, R191, R22 ;  /* 0x00000016bf9d7221 */ /* 0x000fe20000010000 */
[----:B------:R-:W-:Y:S01]  /*5080*/  @!P2 ISETP.GE.AND P6, PT, R4, R2, PT ;  /* 0x000000020400a20c */ /* 0x000fe20003fc6270 */
[----:B------:R-:W-:Y:S01]  /*5090*/  IMAD.WIDE.U32 R22, R175, -0x2daee0ad, RZ ;  /* 0xd2511f53af167825 */ /* 0x000fe200078e00ff */
[----:B------:R-:W-:Y:S02]  /*50a0*/  @!P2 FSEL R159, R159, -INF , !P1 ;  /* 0xff8000009f9fa808 */ /* 0x000fe40004800000 */
[----:B------:R-:W-:Y:S01]  /*50b0*/  @!P2 FSEL R164, R164, -INF , !P6 ;  /* 0xff800000a4a4a808 */ /* 0x000fe20007000000 */
[----:B------:R-:W-:Y:S01]  /*50c0*/  FADD.FTZ R162, R190, R25 ;  /* 0x00000019bea27221 */ /* 0x000fe20000010000 */
[-C--:B------:R-:W-:Y:S02]  /*50d0*/  @!P2 ISETP.GE.AND P1, PT, R5, R137.reuse, PT ;  /* 0x000000890500a20c */ /* 0x080fe40003f26270 */
[CC--:B------:R-:W-:Y:S02]  /*50e0*/  @!P2 ISETP.GE.AND P6, PT, R4.reuse, R137.reuse, PT ;  /* 0x000000890400a20c */ /* 0x0c0fe40003fc6270 */
[----:B------:R-:W-:Y:S02]  /*50f0*/  @!P2 FSEL R155, R155, -INF , !P1 ;  /* 0xff8000009b9ba808 */ /* 0x000fe40004800000 */
[----:B------:R-:W-:Y:S02]  /*5100*/  @!P2 FSEL R165, R165, -INF , !P6 ;  /* 0xff800000a5a5a808 */ /* 0x000fe40007000000 */
[-C--:B------:R-:W-:Y:S02]  /*5110*/  @!P2 ISETP.GE.AND P1, PT, R5, R136.reuse, PT ;  /* 0x000000880500a20c */ /* 0x080fe40003f26270 */
[-C--:B------:R-:W-:Y:S02]  /*5120*/  @!P2 ISETP.GE.AND P6, PT, R4, R136.reuse, PT ;  /* 0x000000880400a20c */ /* 0x080fe40003fc6270 */
[----:B------:R-:W-:Y:S01]  /*5130*/  @!P2 FSEL R160, R160, -INF , !P1 ;  /* 0xff800000a0a0a808 */ /* 0x000fe20004800000 */
[----:B------:R-:W1:Y:S01]  /*5140*/  LDSM.16.M88.4 R4, [R174+0xd000] ;  /* 0x00d00000ae04783b */ /* 0x000e620000000200 */
[----:B------:R-:W-:Y:S02]  /*5150*/  @!P2 FSEL R158, R158, -INF , !P6 ;  /* 0xff8000009e9ea808 */ /* 0x000fe40007000000 */
[-C--:B------:R-:W-:Y:S02]  /*5160*/  @!P2 ISETP.GE.AND P1, PT, R9, R137.reuse, PT ;  /* 0x000000890900a20c */ /* 0x080fe40003f26270 */
[----:B------:R-:W-:Y:S02]  /*5170*/  @!P2 ISETP.GE.AND P6, PT, R8, R137, PT ;  /* 0x000000890800a20c */ /* 0x000fe40003fc6270 */
[----:B------:R-:W-:Y:S02]  /*5180*/  @!P2 FSEL R139, R139, -INF , !P1 ;  /* 0xff8000008b8ba808 */ /* 0x000fe40004800000 */
[----:B------:R-:W-:Y:S02]  /*5190*/  @!P2 FSEL R144, R144, -INF , !P6 ;  /* 0xff8000009090a808 */ /* 0x000fe40007000000 */
[-C--:B------:R-:W-:Y:S02]  /*51a0*/  @!P2 ISETP.GE.AND P1, PT, R9, R136.reuse, PT ;  /* 0x000000880900a20c */ /* 0x080fe40003f26270 */
[C---:B------:R-:W-:Y:S02]  /*51b0*/  @!P2 ISETP.GE.AND P6, PT, R8.reuse, R136, PT ;  /* 0x000000880800a20c */ /* 0x040fe40003fc6270 */
[----:B------:R-:W-:Y:S02]  /*51c0*/  @!P2 FSEL R157, R157, -INF , !P1 ;  /* 0xff8000009d9da808 */ /* 0x000fe40004800000 */
[----:B------:R-:W-:Y:S02]  /*51d0*/  @!P2 FSEL R163, R163, -INF , !P6 ;  /* 0xff800000a3a3a808 */ /* 0x000fe40007000000 */
[-C--:B------:R-:W-:Y:S02]  /*51e0*/  @!P2 ISETP.GE.AND P1, PT, R9, R3.reuse, PT ;  /* 0x000000030900a20c */ /* 0x080fe40003f26270 */
[-C--:B------:R-:W-:Y:S02]  /*51f0*/  @!P2 ISETP.GE.AND P6, PT, R8, R3.reuse, PT ;  /* 0x000000030800a20c */ /* 0x080fe40003fc6270 */
[----:B------:R-:W-:Y:S02]  /*5200*/  @!P2 FSEL R145, R145, -INF , !P1 ;  /* 0xff8000009191a808 */ /* 0x000fe40004800000 */
[----:B------:R-:W-:Y:S02]  /*5210*/  @!P2 FSEL R162, R162, -INF , !P6 ;  /* 0xff800000a2a2a808 */ /* 0x000fe40007000000 */
[-C--:B------:R-:W-:Y:S01]  /*5220*/  @!P2 ISETP.GE.AND P1, PT, R9, R2.reuse, PT ;  /* 0x000000020900a20c */ /* 0x080fe20003f26270 */
[----:B------:R-:W-:Y:S01]  /*5230*/  @!P2 VIADD R9, R0, 0x18 ;  /* 0x000000180009a836 */ /* 0x000fe20000000000 */
[-C--:B------:R-:W-:Y:S01]  /*5240*/  @!P2 ISETP.GE.AND P6, PT, R8, R2.reuse, PT ;  /* 0x000000020800a20c */ /* 0x080fe20003fc6270 */
[----:B------:R-:W-:Y:S01]  /*5250*/  @!P2 VIADD R8, R0, 0x19 ;  /* 0x000000190008a836 */ /* 0x000fe20000000000 */
[----:B------:R-:W-:Y:S02]  /*5260*/  @!P2 FSEL R26, R26, -INF , !P1 ;  /* 0xff8000001a1aa808 */ /* 0x000fe40004800000 */
[----:B------:R-:W-:Y:S02]  /*5270*/  @!P2 FSEL R27, R27, -INF , !P6 ;  /* 0xff8000001b1ba808 */ /* 0x000fe40007000000 */
[-C--:B------:R-:W-:Y:S02]  /*5280*/  @!P2 ISETP.GE.AND P1, PT, R9, R3.reuse, PT ;  /* 0x000000030900a20c */ /* 0x080fe40003f26270 */
[----:B------:R-:W-:Y:S02]  /*5290*/  @!P2 ISETP.GE.AND P6, PT, R8, R3, PT ;  /* 0x000000030800a20c */ /* 0x000fe40003fc6270 */
[----:B------:R-:W-:Y:S01]  /*52a0*/  LOP3.LUT R15, R10, UR15, R15, 0x96, !PT ;  /* 0x0000000f0a0f7c12 */ /* 0x000fe2000f8e960f */
[-C--:B-1----:R-:W-:Y:S03]  /*52b0*/  HMMA.16816.F32 R36, R132, R4.reuse, R36 ;  /* 0x000000048424723c */ /* 0x082fe60000001824 */
[----:B------:R-:W-:Y:S05]  /*52c0*/  LOP3.LUT R168, R168, UR38, R13, 0x96, !PT ;  /* 0x00000026a8a87c12 */ /* 0x000fea000f8e960d */
[C---:B------:R-:W-:Y:S04]  /*52d0*/  HMMA.16816.F32 R40, R140.reuse, R4, R40 ;  /* 0x000000048c28723c */ /* 0x040fe80000001828 */
[C---:B------:R-:W-:Y:S02]  /*52e0*/  @!P2 VIADD R4, R0.reuse, 0x21 ;  /* 0x000000210004a836 */ /* 0x040fe40000000000 */
[----:B------:R-:W-:Y:S02]  /*52f0*/  @!P2 VIADD R5, R0, 0x20 ;  /* 0x000000200005a836 */ /* 0x000fe40000000000 */
[-C--:B------:R-:W-:Y:S03]  /*5300*/  HMMA.16816.F32 R44, R140, R6.reuse, R44 ;  /* 0x000000068c2c723c */ /* 0x080fe6000000182c */
[C---:B--2---:R-:W-:Y:S01]  /*5310*/  FADD.FTZ R36, R20.reuse, R36 ;  /* 0x0000002414247221 */ /* 0x044fe20000010000 */
[C---:B------:R-:W-:Y:S04]  /*5320*/  FADD.FTZ R38, R20.reuse, R38 ;  /* 0x0000002614267221 */ /* 0x040fe80000010000 */
[C---:B------:R-:W-:Y:S01]  /*5330*/  HMMA.16816.F32 R48, R132.reuse, R6, R48 ;  /* 0x000000068430723c */ /* 0x040fe20000001830 */
[----:B------:R-:W2:Y:S03]  /*5340*/  LDL R6, [R1] ;  /* 0x0000000001067983 */ /* 0x000ea60000100800 */
[C---:B------:R-:W-:Y:S01]  /*5350*/  FADD.FTZ R40, R20.reuse, R40 ;  /* 0x0000002814287221 */ /* 0x040fe20000010000 */
[----:B------:R-:W-:Y:S01]  /*5360*/  FADD.FTZ R42, R20, R42 ;  /* 0x0000002a142a7221 */ /* 0x000fe20000010000 */
[----:B------:R-:W-:Y:S03]  /*5370*/  IMAD.WIDE.U32 R20, R181, -0x2daee0ad, RZ ;  /* 0xd2511f53b5147825 */ /* 0x000fe600078e00ff */
[----:B------:R-:W-:Y:S01]  /*5380*/  LOP3.LUT R23, R20, UR15, R23, 0x96, !PT ;  /* 0x0000000f14177c12 */ /* 0x000fe2000f8e9617 */
[C---:B---3--:R-:W-:Y:S01]  /*5390*/  FADD.FTZ R28, R18.reuse, R28 ;  /* 0x0000001c121c7221 */ /* 0x048fe20000010000 */
[C---:B------:R-:W-:Y:S01]  /*53a0*/  FADD.FTZ R30, R18.reuse, R30 ;  /* 0x0000001e121e7221 */ /* 0x040fe20000010000 */
[C---:B------:R-:W-:Y:S01]  /*53b0*/  FADD.FTZ R32, R18.reuse, R32 ;  /* 0x0000002012207221 */ /* 0x040fe20000010000 */
[----:B------:R-:W-:Y:S01]  /*53c0*/  FADD.FTZ R34, R18, R34 ;  /* 0x0000002212227221 */ /* 0x000fe20000010000 */
[C---:B----4-:R-:W-:Y:S01]  /*53d0*/  FADD.FTZ R29, R17.reuse, R29 ;  /* 0x0000001d111d7221 */ /* 0x050fe20000010000 */
[----:B------:R-:W-:Y:S01]  /*53e0*/  @!P2 FSEL R28, R28, -INF , !P1 ;  /* 0xff8000001c1ca808 */ /* 0x000fe20004800000 */
[----:B------:R-:W-:Y:S01]  /*53f0*/  FADD.FTZ R31, R17, R31 ;  /* 0x0000001f111f7221 */ /* 0x000fe20000010000 */
[-C--:B------:R-:W-:Y:S01]  /*5400*/  @!P2 ISETP.GE.AND P1, PT, R9, R2.reuse, PT ;  /* 0x000000020900a20c */ /* 0x080fe20003f26270 */
[----:B------:R-:W-:Y:S01]  /*5410*/  FADD.FTZ R33, R17, R33 ;  /* 0x0000002111217221 */ /* 0x000fe20000010000 */
[----:B------:R-:W-:Y:S01]  /*5420*/  @!P2 FSEL R29, R29, -INF , !P6 ;  /* 0xff8000001d1da808 */ /* 0x000fe20007000000 */
[----:B------:R-:W-:Y:S01]  /*5430*/  FADD.FTZ R35, R17, R35 ;  /* 0x0000002311237221 */ /* 0x000fe20000010000 */
[----:B------:R-:W-:Y:S01]  /*5440*/  @!P2 ISETP.GE.AND P6, PT, R8, R2, PT ;  /* 0x000000020800a20c */ /* 0x000fe20003fc6270 */
[----:B------:R-:W3:Y:S01]  /*5450*/  LDL R17, [R1+0x4] ;  /* 0x0000040001117983 */ /* 0x000ee20000100800 */
[----:B------:R-:W-:Y:S01]  /*5460*/  @!P2 FSEL R30, R30, -INF , !P1 ;  /* 0xff8000001e1ea808 */ /* 0x000fe20004800000 */
[----:B-----5:R-:W-:Y:S01]  /*5470*/  FADD.FTZ R37, R19, R37 ;  /* 0x0000002513257221 */ /* 0x020fe20000010000 */
[----:B------:R-:W-:Y:S01]  /*5480*/  @!P2 FSEL R31, R31, -INF , !P6 ;  /* 0xff8000001f1fa808 */ /* 0x000fe20007000000 */
[----:B------:R-:W4:Y:S01]  /*5490*/  LDL R18, [R1+0x8] ;  /* 0x0000080001127983 */ /* 0x000f220000100800 */
[-C--:B------:R-:W-:Y:S01]  /*54a0*/  @!P2 ISETP.GE.AND P1, PT, R9, R137.reuse, PT ;  /* 0x000000890900a20c */ /* 0x080fe20003f26270 */
[C---:B------:R-:W-:Y:S01]  /*54b0*/  FADD.FTZ R39, R19.reuse, R39 ;  /* 0x0000002713277221 */ /* 0x040fe20000010000 */
[-C--:B------:R-:W-:Y:S01]  /*54c0*/  @!P2 ISETP.GE.AND P6, PT, R8, R137.reuse, PT ;  /* 0x000000890800a20c */ /* 0x080fe20003fc6270 */
[C---:B------:R-:W-:Y:S01]  /*54d0*/  FADD.FTZ R41, R19.reuse, R41 ;  /* 0x0000002913297221 */ /* 0x040fe20000010000 */
[----:B------:R-:W-:Y:S01]  /*54e0*/  @!P2 FSEL R32, R32, -INF , !P1 ;  /* 0xff8000002020a808 */ /* 0x000fe20004800000 */
[----:B------:R-:W-:Y:S01]  /*54f0*/  FADD.FTZ R43, R19, R43 ;  /* 0x0000002b132b7221 */ /* 0x000fe20000010000 */
        /* <DEDUP_REMOVED lines=17> */
[----:B------:R-:W-:Y:S02]  /*5610*/  @!P2 FSEL R40, R40, -INF , !P1 ;  /* 0xff8000002828a808 */ /* 0x000fe40004800000 */
[-C--:B------:R-:W-:Y:S01]  /*5620*/  @!P2 ISETP.GE.AND P6, PT, R4, R2.reuse, PT ;  /* 0x000000020400a20c */ /* 0x080fe20003fc6270 */
[C---:B------:R-:W-:Y:S01]  /*5630*/  @!P2 VIADD R4, R0.reuse, 0x29 ;  /* 0x000000290004a836 */ /* 0x040fe20000000000 */
[-C--:B------:R-:W-:Y:S01]  /*5640*/  @!P2 ISETP.GE.AND P1, PT, R5, R2.reuse, PT ;  /* 0x000000020500a20c */ /* 0x080fe20003f26270 */
[----:B------:R-:W-:Y:S01]  /*5650*/  @!P2 VIADD R5, R0, 0x28 ;  /* 0x000000280005a836 */ /* 0x000fe20000000000 */
[----:B------:R-:W-:Y:S02]  /*5660*/  @!P2 FSEL R43, R43, -INF , !P6 ;  /* 0xff8000002b2ba808 */ /* 0x000fe40007000000 */
[----:B------:R-:W-:Y:S02]  /*5670*/  @!P2 FSEL R42, R42, -INF , !P1 ;  /* 0xff8000002a2aa808 */ /* 0x000fe40004800000 */
[-C--:B------:R-:W-:Y:S02]  /*5680*/  @!P2 ISETP.GE.AND P6, PT, R4, R3.reuse, PT ;  /* 0x000000030400a20c */ /* 0x080fe40003fc6270 */
[----:B------:R-:W-:Y:S01]  /*5690*/  @!P2 ISETP.GE.AND P1, PT, R5, R3, PT ;  /* 0x000000030500a20c */ /* 0x000fe20003f26270 */
[-C--:B-1----:R-:W-:Y:S08]  /*56a0*/  HMMA.16816.F32 R52, R132, R8.reuse, R52 ;  /* 0x000000088434723c */ /* 0x082ff00000001834 */
[C---:B------:R-:W-:Y:S08]  /*56b0*/  HMMA.16816.F32 R56, R140.reuse, R8, R56 ;  /* 0x000000088c38723c */ /* 0x040ff00000001838 */
[-C--:B------:R-:W-:Y:S03]  /*56c0*/  HMMA.16816.F32 R60, R140, R10.reuse, R60 ;  /* 0x0000000a8c3c723c */ /* 0x080fe6000000183c */
[C---:B------:R-:W-:Y:S01]  /*56d0*/  FADD.FTZ R53, R252.reuse, R53 ;  /* 0x00000035fc357221 */ /* 0x040fe20000010000 */
[C---:B------:R-:W-:Y:S04]  /*56e0*/  FADD.FTZ R55, R252.reuse, R55 ;  /* 0x00000037fc377221 */ /* 0x040fe80000010000 */
[----:B------:R-:W-:Y:S01]  /*56f0*/  HMMA.16816.F32 R64, R132, R10, R64 ;  /* 0x0000000a8440723c */ /* 0x000fe20000001840 */
[----:B------:R-:W5:Y:S03]  /*5700*/  LDL R134, [R1+0x40] ;  /* 0x0000400001867983 */ /* 0x000f660000100800 */
[C---:B------:R-:W-:Y:S01]  /*5710*/  FADD.FTZ R57, R252.reuse, R57 ;  /* 0x00000039fc397221 */ /* 0x040fe20000010000 */
[----:B------:R-:W5:Y:S01]  /*5720*/  LDL R133, [R1+0x3c] ;  /* 0x00003c0001857983 */ /* 0x000f620000100800 */
[----:B------:R-:W-:Y:S01]  /*5730*/  FADD.FTZ R59, R252, R59 ;  /* 0x0000003bfc3b7221 */ /* 0x000fe20000010000 */
[----:B------:R-:W-:Y:S02]  /*5740*/  IMAD.WIDE.U32 R10, R171, -0x2daee0ad, RZ ;  /* 0xd2511f53ab0a7825 */ /* 0x000fe400078e00ff */
[----:B------:R-:W5:Y:S02]  /*5750*/  LDL R132, [R1+0x38] ;  /* 0x0000380001847983 */ /* 0x000f640000100800 */
[----:B------:R-:W-:Y:S01]  /*5760*/  FADD.FTZ R60, R251, R60 ;  /* 0x0000003cfb3c7221 */ /* 0x000fe20000010000 */
[----:B------:R-:W-:Y:S01]  /*5770*/  FADD.FTZ R61, R249, R61 ;  /* 0x0000003df93d7221 */ /* 0x000fe20000010000 */
[----:B------:R-:W-:Y:S01]  /*5780*/  FADD.FTZ R62, R251, R62 ;  /* 0x0000003efb3e7221 */ /* 0x000fe20000010000 */
[----:B------:R-:W-:Y:S01]  /*5790*/  FADD.FTZ R63, R249, R63 ;  /* 0x0000003ff93f7221 */ /* 0x000fe20000010000 */
[C---:B--2---:R-:W-:Y:S01]  /*57a0*/  FADD.FTZ R52, R6.reuse, R52 ;  /* 0x0000003406347221 */ /* 0x044fe20000010000 */
[C---:B------:R-:W-:Y:S01]  /*57b0*/  FADD.FTZ R54, R6.reuse, R54 ;  /* 0x0000003606367221 */ /* 0x040fe20000010000 */
[C---:B------:R-:W-:Y:S01]  /*57c0*/  FADD.FTZ R56, R6.reuse, R56 ;  /* 0x0000003806387221 */ /* 0x040fe20000010000 */
[----:B------:R-:W-:Y:S01]  /*57d0*/  FADD.FTZ R58, R6, R58 ;  /* 0x0000003a063a7221 */ /* 0x000fe20000010000 */
[----:B------:R-:W-:Y:S04]  /*57e0*/  IMAD.WIDE.U32 R6, R16, -0x326172a9, RZ ;  /* 0xcd9e8d5710067825 */ /* 0x000fe800078e00ff */
[----:B------:R-:W-:Y:S01]  /*57f0*/  FADD.FTZ R64, R251, R64 ;  /* 0x00000040fb407221 */ /* 0x000fe20000010000 */
[----:B------:R-:W-:Y:S01]  /*5800*/  FADD.FTZ R65, R249, R65 ;  /* 0x00000041f9417221 */ /* 0x000fe20000010000 */
[----:B------:R-:W-:Y:S01]  /*5810*/  FADD.FTZ R66, R251, R66 ;  /* 0x00000042fb427221 */ /* 0x000fe20000010000 */
[----:B------:R-:W-:Y:S01]  /*5820*/  LOP3.LUT R16, R170, UR40, R7, 0x96, !PT ;  /* 0x00000028aa107c12 */ /* 0x000fe2000f8e9607 */
[----:B------:R-:W-:Y:S01]  /*5830*/  FADD.FTZ R67, R249, R67 ;  /* 0x00000043f9437221 */ /* 0x000fe20000010000 */
        /* <DEDUP_REMOVED lines=12> */
[----:B------:R-:W-:Y:S01]  /*5900*/  IMAD.WIDE.U32 R18, R169, -0x2daee0ad, RZ ;  /* 0xd2511f53a9127825 */ /* 0x000fe200078e00ff */
[----:B------:R-:W-:Y:S02]  /*5910*/  @!P2 FSEL R47, R47, -INF , !P6 ;  /* 0xff8000002f2fa808 */ /* 0x000fe40007000000 */
[----:B------:R-:W-:Y:S01]  /*5920*/  @!P2 FSEL R46, R46, -INF , !P1 ;  /* 0xff8000002e2ea808 */ /* 0x000fe20004800000 */
[----:B------:R-:W-:Y:S01]  /*5930*/  IMAD.WIDE.U32 R16, R16, -0x2daee0ad, RZ ;  /* 0xd2511f5310107825 */ /* 0x000fe200078e00ff */
        /* <DEDUP_REMOVED lines=31> */
[-C--:B------:R-:W-:Y:S02]  /*5b30*/  @!P2 ISETP.GE.AND P1, PT, R4, R2.reuse, PT ;  /* 0x000000020400a20c */ /* 0x080fe40003f26270 */
[----:B------:R-:W-:Y:S02]  /*5b40*/  @!P2 FSEL R61, R61, -INF , !P6 ;  /* 0xff8000003d3da808 */ /* 0x000fe40007000000 */
[----:B------:R-:W-:Y:S01]  /*5b50*/  @!P2 ISETP.GE.AND P6, PT, R0, R2, PT ;  /* 0x000000020000a20c */ /* 0x000fe20003fc6270 */
[----:B------:R-:W-:Y:S01]  /*5b60*/  IMAD.WIDE.U32 R2, R168, -0x326172a9, RZ ;  /* 0xcd9e8d57a8027825 */ /* 0x000fe200078e00ff */
[----:B------:R-:W-:Y:S02]  /*5b70*/  @!P2 FSEL R62, R62, -INF , !P1 ;  /* 0xff8000003e3ea808 */ /* 0x000fe40004800000 */
[----:B------:R-:W-:Y:S01]  /*5b80*/  LOP3.LUT R9, R12, UR15, R19, 0x96, !PT ;  /* 0x0000000f0c097c12 */ /* 0x000fe2000f8e9613 */
[----:B------:R-:W-:Y:S01]  /*5b90*/  IMAD.WIDE.U32 R12, R173, -0x2daee0ad, RZ ;  /* 0xd2511f53ad0c7825 */ /* 0x000fe200078e00ff */
[-C--:B------:R-:W-:Y:S02]  /*5ba0*/  @!P2 ISETP.GE.AND P1, PT, R4, R137.reuse, PT ;  /* 0x000000890400a20c */ /* 0x080fe40003f26270 */
[----:B------:R-:W-:Y:S02]  /*5bb0*/  @!P2 FSEL R63, R63, -INF , !P6 ;  /* 0xff8000003f3fa808 */ /* 0x000fe40007000000 */
[----:B------:R-:W-:Y:S02]  /*5bc0*/  @!P2 ISETP.GE.AND P6, PT, R0, R137, PT ;  /* 0x000000890000a20c */ /* 0x000fe40003fc6270 */
[----:B------:R-:W-:Y:S02]  /*5bd0*/  LOP3.LUT R8, R14, UR10, R17, 0x96, !PT ;  /* 0x0000000a0e087c12 */ /* 0x000fe4000f8e9611 */
[----:B------:R-:W-:Y:S02]  /*5be0*/  @!P2 FSEL R64, R64, -INF , !P1 ;  /* 0xff8000004040a808 */ /* 0x000fe40004800000 */
[-C--:B------:R-:W-:Y:S01]  /*5bf0*/  @!P2 ISETP.GE.AND P1, PT, R4, R136.reuse, PT ;  /* 0x000000880400a20c */ /* 0x080fe20003f26270 */
[----:B------:R-:W-:Y:S01]  /*5c00*/  IMAD.WIDE.U32 R4, R15, -0x326172a9, RZ ;  /* 0xcd9e8d570f047825 */ /* 0x000fe200078e00ff */
[----:B------:R-:W-:Y:S02]  /*5c10*/  @!P2 FSEL R65, R65, -INF , !P6 ;  /* 0xff8000004141a808 */ /* 0x000fe40007000000 */
[----:B------:R-:W-:Y:S01]  /*5c20*/  LOP3.LUT R10, R10, UR15, R13, 0x96, !PT ;  /* 0x0000000f0a0a7c12 */ /* 0x000fe2000f8e960d */
[----:B------:R-:W-:Y:S01]  /*5c30*/  UIADD3 UR15, UPT, UPT, UR46, -0x4ab325aa, URZ ;  /* 0xb54cda562e0f7890 */ /* 0x000fe2000fffe0ff */
[----:B------:R-:W-:Y:S02]  /*5c40*/  @!P2 ISETP.GE.AND P6, PT, R0, R136, PT ;  /* 0x000000880000a20c */ /* 0x000fe40003fc6270 */
[----:B------:R-:W-:Y:S01]  /*5c50*/  LOP3.LUT R13, R188, UR38, R21, 0x96, !PT ;  /* 0x00000026bc0d7c12 */ /* 0x000fe2000f8e9615 */
[----:B------:R-:W-:Y:S01]  /*5c60*/  IMAD.WIDE.U32 R20, R9, -0x326172a9, RZ ;  /* 0xcd9e8d5709147825 */ /* 0x000fe200078e00ff */
[----:B------:R-:W-:Y:S01]  /*5c70*/  LOP3.LUT R0, R186, UR38, R11, 0x96, !PT ;  /* 0x00000026ba007c12 */ /* 0x000fe2000f8e960b */
[----:B------:R-:W-:Y:S01]  /*5c80*/  UIADD3 UR38, UPT, UPT, UR47, 0x646e171e, URZ ;  /* 0x646e171e2f267890 */ /* 0x000fe2000fffe0ff */
        /* <DEDUP_REMOVED lines=8> */
[C---:B------:R-:W-:Y:S02]  /*5d10*/  LOP3.LUT R2, R0.reuse, 0xffff, RZ, 0xc0, !PT ;  /* 0x0000ffff00027812 */ /* 0x040fe400078ec0ff */
[----:B------:R-:W-:Y:S01]  /*5d20*/  LOP3.LUT R3, R0, 0xff, RZ, 0xc0, !PT ;  /* 0x000000ff00037812 */ /* 0x000fe200078ec0ff */
[----:B------:R-:W-:Y:S01]  /*5d30*/  IMAD.WIDE.U32 R24, R13, -0x326172a9, RZ ;  /* 0xcd9e8d570d187825 */ /* 0x000fe200078e00ff */
[----:B------:R-:W-:Y:S02]  /*5d40*/  LOP3.LUT R13, R6, UR39, R11, 0x96, !PT ;  /* 0x00000027060d7c12 */ /* 0x000fe4000f8e960b */
[----:B------:R-:W-:Y:S01]  /*5d50*/  SHF.R.U32.HI R2, RZ, 0x8, R2 ;  /* 0x00000008ff027819 */ /* 0x000fe20000011602 */
[--C-:B------:R-:W-:Y:S01]  /*5d60*/  FFMA.FTZ R6, R150, UR13, -R148.reuse ;  /* 0x0000000d96067c23 */ /* 0x100fe20008010894 */
[----:B------:R-:W-:Y:S01]  /*5d70*/  ISETP.LE.U32.AND P1, PT, R3, UR14, PT ;  /* 0x0000000e03007c0c */ /* 0x000fe2000bf23070 */
[----:B-----5:R-:W-:Y:S01]  /*5d80*/  FMUL.FTZ R3, R134, 1.4426950216293334961 ;  /* 0x3fb8aa3b86037820 */ /* 0x020fe20000410000 */
[----:B------:R-:W-:Y:S01]  /*5d90*/  LOP3.LUT R2, R2, 0xffff, RZ, 0xc0, !PT ;  /* 0x0000ffff02027812 */ /* 0x000fe200078ec0ff */
[----:B------:R-:W-:Y:S01]  /*5da0*/  FFMA.FTZ R4, R149, UR13, -R148 ;  /* 0x0000000d95047c23 */ /* 0x000fe20008010894 */
[----:B------:R-:W-:Y:S01]  /*5db0*/  @!P2 FSEL R67, R67, -INF , !P6 ;  /* 0xff8000004343a808 */ /* 0x000fe20007000000 */
[----:B------:R1:W2:Y:S01]  /*5dc0*/  MUFU.EX2 R181, R6 ;  /* 0x0000000600b57308 */ /* 0x0002a20000000800 */
[----:B------:R-:W-:Y:S01]  /*5dd0*/  FSETP.NEU.FTZ.AND P6, PT, R134, -INF , PT ;  /* 0xff8000008600780b */ /* 0x000fe20003fdd000 */
[----:B------:R-:W-:Y:S01]  /*5de0*/  FMUL.FTZ R9, R132, 1.4426950216293334961 ;  /* 0x3fb8aa3b84097820 */ /* 0x000fe20000410000 */
[----:B------:R-:W-:Y:S01]  /*5df0*/  ISETP.LE.U32.AND P2, PT, R2, UR14, PT ;  /* 0x0000000e02007c0c */ /* 0x000fe2000bf43070 */
[----:B------:R-:W-:Y:S01]  /*5e00*/  FMUL.FTZ R2, R133, 1.4426950216293334961 ;  /* 0x3fb8aa3b85027820 */ /* 0x000fe20000410000 */
[----:B------:R-:W-:Y:S05]  /*5e10*/  FSEL R3, R3, RZ, P6 ;  /* 0x000000ff03037208 */ /* 0x000fea0003000000 */
[----:B------:R-:W3:Y:S01]  /*5e20*/  MUFU.EX2 R183, R4 ;  /* 0x0000000400b77308 */ /* 0x000ee20000000800 */
[----:B------:R-:W-:Y:S02]  /*5e30*/  FSETP.NEU.FTZ.AND P6, PT, R133, -INF , PT ;  /* 0xff8000008500780b */ /* 0x000fe40003fdd000 */
[----:B------:R-:W-:Y:S02]  /*5e40*/  LOP3.LUT R14, R180, UR40, R7, 0x96, !PT ;  /* 0x00000028b40e7c12 */ /* 0x000fe4000f8e9607 */
[----:B------:R-:W-:Y:S02]  /*5e50*/  FSEL R2, R2, RZ, P6 ;  /* 0x000000ff02027208 */ /* 0x000fe40003000000 */
[----:B------:R-:W-:Y:S01]  /*5e60*/  FSETP.NEU.FTZ.AND P6, PT, R132, -INF , PT ;  /* 0xff8000008400780b */ /* 0x000fe20003fdd000 */
[----:B------:R-:W-:Y:S01]  /*5e70*/  IMAD.WIDE.U32 R14, R14, -0x2daee0ad, RZ ;  /* 0xd2511f530e0e7825 */ /* 0x000fe200078e00ff */
[----:B-1----:R-:W-:Y:S01]  /*5e80*/  PRMT R6, R0, 0x7632, R6 ;  /* 0x0000763200067816 */ /* 0x002fe20000000006 */
[----:B------:R-:W4:Y:S01]  /*5e90*/  LDL R132, [R1+0x58] ;  /* 0x0000580001847983 */ /* 0x000f220000100800 */
[----:B------:R-:W-:Y:S01]  /*5ea0*/  SHF.R.U32.HI R7, RZ, 0x18, R0 ;  /* 0x00000018ff077819 */ /* 0x000fe20000011600 */
[----:B--2---:R-:W-:Y:S01]  /*5eb0*/  @!P2 FADD.FTZ R181, -R181, -RZ ;  /* 0x800000ffb5b5a221 */ /* 0x004fe20000010100 */
[----:B------:R-:W-:Y:S01]  /*5ec0*/  FSEL R0, R9, RZ, P6 ;  /* 0x000000ff09007208 */ /* 0x000fe20003000000 */
[----:B------:R-:W-:Y:S01]  /*5ed0*/  FFMA.FTZ R9, R152, UR13, -R3 ;  /* 0x0000000d98097c23 */ /* 0x000fe20008010803 */
[----:B------:R-:W-:Y:S01]  /*5ee0*/  LOP3.LUT R5, R12, UR10, R15, 0x96, !PT ;  /* 0x0000000a0c057c12 */ /* 0x000fe2000f8e960f */
[----:B---3--:R-:W-:Y:S01]  /*5ef0*/  @!P1 FADD.FTZ R183, -R183, -RZ ;  /* 0x800000ffb7b79221 */ /* 0x008fe20000010100 */
[----:B------:R-:W-:Y:S01]  /*5f00*/  LOP3.LUT R6, R6, 0xff, RZ, 0xc0, !PT ;  /* 0x000000ff06067812 */ /* 0x000fe200078ec0ff */
[----:B------:R1:W2:Y:S01]  /*5f10*/  MUFU.EX2 R170, R9 ;  /* 0x0000000900aa7308 */ /* 0x0002a20000000800 */
[----:B------:R-:W-:Y:S01]  /*5f20*/  ISETP.LE.U32.AND P6, PT, R7, UR14, PT ;  /* 0x0000000e07007c0c */ /* 0x000fe2000bfc3070 */
[----:B------:R-:W-:Y:S01]  /*5f30*/  IMAD.WIDE.U32 R4, R5, -0x326172a9, RZ ;  /* 0xcd9e8d5705047825 */ /* 0x000fe200078e00ff */
[----:B------:R-:W-:Y:S02]  /*5f40*/  ISETP.LE.U32.AND P1, PT, R6, UR14, PT ;  /* 0x0000000e06007c0c */ /* 0x000fe4000bf23070 */
[----:B------:R-:W-:Y:S01]  /*5f50*/  LOP3.LUT R184, R184, UR40, R25, 0x96, !PT ;  /* 0x00000028b8b87c12 */ /* 0x000fe2000f8e9619 */
[----:B------:R-:W-:Y:S01]  /*5f60*/  FFMA.FTZ R7, R154, UR13, -R3 ;  /* 0x0000000d9a077c23 */ /* 0x000fe20008010803 */
[----:B------:R-:W-:Y:S01]  /*5f70*/  LOP3.LUT R5, R10, UR15, R5, 0x96, !PT ;  /* 0x0000000f0a057c12 */ /* 0x000fe2000f8e9605 */
[----:B------:R-:W-:Y:S01]  /*5f80*/  FFMA.FTZ R10, R151, UR13, -R2 ;  /* 0x0000000d970a7c23 */ /* 0x000fe20008010802 */
[----:B------:R-:W-:Y:S01]  /*5f90*/  SEL R133, R233, 0xffffffe0, !P5 ;  /* 0xffffffe0e9857807 */ /* 0x000fe20006800000 */
[----:B------:R3:W5:Y:S01]  /*5fa0*/  MUFU.EX2 R216, R7 ;  /* 0x0000000700d87308 */ /* 0x0007620000000800 */
[----:B------:R-:W-:Y:S01]  /*5fb0*/  PRMT R12, R5, 0x7632, R12 ;  /* 0x00007632050c7816 */ /* 0x000fe2000000000c */
[----:B------:R-:W-:Y:S01]  /*5fc0*/  FFMA.FTZ R11, R153, UR13, -R2 ;  /* 0x0000000d990b7c23 */ /* 0x000fe20008010802 */
[C---:B------:R-:W-:Y:S07]  /*5fd0*/  LOP3.LUT R6, R5.reuse, 0xff, RZ, 0xc0, !PT ;  /* 0x000000ff05067812 */ /* 0x040fee00078ec0ff */
[----:B------:R5:W5:Y:S01]  /*5fe0*/  MUFU.EX2 R230, R10 ;  /* 0x0000000a00e67308 */ /* 0x000b620000000800 */
[----:B-1----:R-:W-:Y:S01]  /*5ff0*/  LOP3.LUT R9, R5, 0xffff, RZ, 0xc0, !PT ;  /* 0x0000ffff05097812 */ /* 0x002fe200078ec0ff */
[----:B--2---:R-:W-:Y:S01]  /*6000*/  @!P1 FADD.FTZ R170, -R170, -RZ ;  /* 0x800000ffaaaa9221 */ /* 0x004fe20000010100 */
[----:B------:R-:W-:Y:S07]  /*6010*/  ISETP.LE.U32.AND P2, PT, R6, UR14, PT ;  /* 0x0000000e06007c0c */ /* 0x000fee000bf43070 */
[----:B------:R-:W1:Y:S01]  /*6020*/  MUFU.EX2 R227, R11 ;  /* 0x0000000b00e37308 */ /* 0x000e620000000800 */
[----:B------:R-:W-:Y:S02]  /*6030*/  SHF.R.U32.HI R9, RZ, 0x8, R9 ;  /* 0x00000008ff097819 */ /* 0x000fe40000011609 */
[----:B------:R-:W-:Y:S02]  /*6040*/  SHF.R.U32.HI R5, RZ, 0x18, R5 ;  /* 0x00000018ff057819 */ /* 0x000fe40000011605 */
[----:B------:R-:W-:Y:S01]  /*6050*/  LOP3.LUT R9, R9, 0xffff, RZ, 0xc0, !PT ;  /* 0x0000ffff09097812 */ /* 0x000fe200078ec0ff */
[----:B---3--:R-:W-:Y:S01]  /*6060*/  IMAD.WIDE.U32 R6, R19, -0x2daee0ad, RZ ;  /* 0xd2511f5313067825 */ /* 0x008fe200078e00ff */
[----:B------:R-:W-:Y:S02]  /*6070*/  LEA R152, R177, UR4, 0x1 ;  /* 0x00000004b1987c11 */ /* 0x000fe4000f8e08ff */
[----:B------:R-:W-:Y:S01]  /*6080*/  ISETP.LE.U32.AND P1, PT, R9, UR14, PT ;  /* 0x0000000e09007c0c */ /* 0x000fe2000bf23070 */
[--C-:B------:R-:W-:Y:S01]  /*6090*/  FFMA.FTZ R9, R161, UR13, -R0.reuse ;  /* 0x0000000da1097c23 */ /* 0x100fe20008010800 */
[----:B-----5:R-:W-:Y:S01]  /*60a0*/  LOP3.LUT R10, R12, 0xff, RZ, 0xc0, !PT ;  /* 0x000000ff0c0a7812 */ /* 0x020fe200078ec0ff */
[----:B------:R-:W-:Y:S01]  /*60b0*/  @!P6 FADD.FTZ R216, -R216, -RZ ;  /* 0x800000ffd8d8e221 */ /* 0x000fe20000010100 */
[----:B------:R-:W-:Y:S01]  /*60c0*/  LOP3.LUT R7, R16, UR38, R7, 0x96, !PT ;  /* 0x0000002610077c12 */ /* 0x000fe2000f8e9607 */
[----:B------:R2:W3:Y:S01]  /*60d0*/  MUFU.EX2 R232, R9 ;  /* 0x0000000900e87308 */ /* 0x0004e20000000800 */
[----:B------:R-:W-:Y:S01]  /*60e0*/  ISETP.LE.U32.AND P6, PT, R10, UR14, PT ;  /* 0x0000000e0a007c0c */ /* 0x000fe2000bfc3070 */
[----:B------:R-:W-:Y:S01]  /*60f0*/  FFMA.FTZ R10, R166, UR13, -R0 ;  /* 0x0000000da60a7c23 */ /* 0x000fe20008010800 */
[----:B------:R-:W-:Y:S01]  /*6100*/  PRMT R12, R6, 0x7773, RZ ;  /* 0x00007773060c7816 */ /* 0x000fe200000000ff */
[----:B------:R-:W-:Y:S01]  /*6110*/  @!P2 FADD.FTZ R230, -R230, -RZ ;  /* 0x800000ffe6e6a221 */ /* 0x000fe20000010100 */
[----:B------:R-:W-:Y:S05]  /*6120*/  ISETP.LE.U32.AND P2, PT, R5, UR14, PT ;  /* 0x0000000e05007c0c */ /* 0x000fea000bf43070 */
[----:B------:R5:W5:Y:S01]  /*6130*/  MUFU.EX2 R231, R10 ;  /* 0x0000000a00e77308 */ /* 0x000b620000000800 */
[C---:B------:R-:W-:Y:S01]  /*6140*/  PRMT R5, R4.reuse, 0x7770, RZ ;  /* 0x0000777004057816 */ /* 0x040fe200000000ff */
[----:B-1----:R-:W-:Y:S01]  /*6150*/  @!P1 FADD.FTZ R227, -R227, -RZ ;  /* 0x800000ffe3e39221 */ /* 0x002fe20000010100 */
[----:B------:R-:W-:Y:S01]  /*6160*/  FFMA.FTZ R11, R139, UR13, -R148 ;  /* 0x0000000d8b0b7c23 */ /* 0x000fe20008010894 */
[----:B------:R-:W-:Y:S01]  /*6170*/  IMAD.WIDE.U32 R16, R17, -0x2daee0ad, RZ ;  /* 0xd2511f5311107825 */ /* 0x000fe200078e00ff */
[----:B------:R-:W-:Y:S02]  /*6180*/  ISETP.LE.U32.AND P1, PT, R5, UR14, PT ;  /* 0x0000000e05007c0c */ /* 0x000fe4000bf23070 */
[----:B------:R-:W-:Y:S01]  /*6190*/  PRMT R5, R4, 0x7771, RZ ;  /* 0x0000777104057816 */ /* 0x000fe200000000ff */
[----:B--2---:R-:W-:Y:S01]  /*61a0*/  FFMA.FTZ R9, R138, UR13, -R2 ;  /* 0x0000000d8a097c23 */ /* 0x004fe20008010802 */
[----:B------:R-:W-:Y:S01]  /*61b0*/  LOP3.LUT R18, R18, UR10, R17, 0x96, !PT ;  /* 0x0000000a12127c12 */ /* 0x000fe2000f8e9611 */
[----:B---3--:R-:W-:Y:S01]  /*61c0*/  @!P6 FADD.FTZ R232, -R232, -RZ ;  /* 0x800000ffe8e8e221 */ /* 0x008fe20000010100 */
[----:B------:R-:W-:Y:S01]  /*61d0*/  ISETP.GT.U32.AND P6, PT, R5, UR14, PT ;  /* 0x0000000e05007c0c */ /* 0x000fe2000bfc4070 */
[----:B------:R1:W2:Y:S01]  /*61e0*/  MUFU.EX2 R226, R9 ;  /* 0x0000000900e27308 */ /* 0x0002a20000000800 */
[C---:B------:R-:W-:Y:S01]  /*61f0*/  PRMT R5, R4.reuse, 0x7772, RZ ;  /* 0x0000777204057816 */ /* 0x040fe200000000ff */
[----:B-----5:R-:W-:Y:S01]  /*6200*/  FFMA.FTZ R10, R155, UR13, -R148 ;  /* 0x0000000d9b0a7c23 */ /* 0x020fe20008010894 */
[----:B------:R-:W-:Y:S01]  /*6210*/  PRMT R4, R4, 0x7773, RZ ;  /* 0x0000777304047816 */ /* 0x000fe200000000ff */
[----:B------:R-:W-:Y:S01]  /*6220*/  @!P2 FADD.FTZ R231, -R231, -RZ ;  /* 0x800000ffe7e7a221 */ /* 0x000fe20000010100 */
[----:B------:R-:W-:Y:S05]  /*6230*/  ISETP.GT.U32.AND P2, PT, R5, UR14, PT ;  /* 0x0000000e05007c0c */ /* 0x000fea000bf44070 */
[----:B------:R3:W-:Y:S01]  /*6240*/  MUFU.EX2 R193, R10 ;  /* 0x0000000a00c17308 */ /* 0x0007e20000000800 */
[----:B------:R-:W-:Y:S09]  /*6250*/  FFMA.FTZ R5, R164, UR13, -R0 ;  /* 0x0000000da4057c23 */ /* 0x000ff20008010800 */
[----:B------:R5:W-:Y:S01]  /*6260*/  MUFU.EX2 R188, R11 ;  /* 0x0000000b00bc7308 */ /* 0x000be20000000800 */
[----:B-1----:R-:W-:Y:S01]  /*6270*/  FFMA.FTZ R9, R156, UR13, -R2 ;  /* 0x0000000d9c097c23 */ /* 0x002fe20008010802 */
[----:B--2---:R-:W-:Y:S01]  /*6280*/  @!P1 FADD.FTZ R226, -R226, -RZ ;  /* 0x800000ffe2e29221 */ /* 0x004fe20000010100 */
[----:B------:R-:W-:Y:S07]  /*6290*/  ISETP.GT.U32.AND P1, PT, R4, UR14, PT ;  /* 0x0000000e04007c0c */ /* 0x000fee000bf24070 */
[----:B------:R-:W1:Y:S01]  /*62a0*/  MUFU.EX2 R228, R5 ;  /* 0x0000000500e47308 */ /* 0x000e620000000800 */
[----:B---3--:R-:W-:Y:S09]  /*62b0*/  FFMA.FTZ R10, R165, UR13, -R148 ;  /* 0x0000000da50a7c23 */ /* 0x008ff20008010894 */
[----:B------:R2:W3:Y:S01]  /*62c0*/  MUFU.EX2 R225, R9 ;  /* 0x0000000900e17308 */ /* 0x0004e20000000800 */
[----:B-----5:R-:W-:Y:S09]  /*62d0*/  FFMA.FTZ R11, R163, UR13, -R3 ;  /* 0x0000000da30b7c23 */ /* 0x020ff20008010803 */
[----:B------:R5:W-:Y:S10]  /*62e0*/  MUFU.EX2 R192, R10 ;  /* 0x0000000a00c07308 */ /* 0x000bf40000000800 */
[----:B------:R-:W-:Y:S01]  /*62f0*/  MUFU.EX2 R215, R11 ;  /* 0x0000000b00d77308 */ /* 0x000fe20000000800 */
[----:B-1----:R-:W-:Y:S01]  /*6300*/  @P1 FADD.FTZ R228, -R228, -RZ ;  /* 0x800000ffe4e41221 */ /* 0x002fe20000010100 */
[----:B------:R-:W-:Y:S04]  /*6310*/  IMAD.WIDE.U32 R4, R13, -0x2daee0ad, RZ ;  /* 0xd2511f530d047825 */ /* 0x000fe800078e00ff */
[----:B--2---:R-:W-:Y:S01]  /*6320*/  FFMA.FTZ R9, R159, UR13, -R0 ;  /* 0x0000000d9f097c23 */ /* 0x004fe20008010800 */
[----:B---3--:R-:W-:Y:S01]  /*6330*/  @P6 FADD.FTZ R225, -R225, -RZ ;  /* 0x800000ffe1e16221 */ /* 0x008fe20000010100 */
[----:B------:R-:W-:Y:S02]  /*6340*/  LOP3.LUT R5, R14, UR38, R5, 0x96, !PT ;  /* 0x000000260e057c12 */ /* 0x000fe4000f8e9605 */
[----:B-----5:R-:W-:Y:S01]  /*6350*/  PRMT R10, R8, 0x7772, RZ ;  /* 0x00007772080a7816 */ /* 0x020fe200000000ff */
[----:B------:R1:W2:Y:S03]  /*6360*/  MUFU.EX2 R229, R9 ;  /* 0x0000000900e57308 */ /* 0x0002a60000000800 */
[----:B------:R-:W-:Y:S01]  /*6370*/  ISETP.GT.U32.AND P1, PT, R10, UR14, PT ;  /* 0x0000000e0a007c0c */ /* 0x000fe2000bf24070 */
[--C-:B------:R-:W-:Y:S06]  /*6380*/  FFMA.FTZ R10, R158, UR13, -R3.reuse ;  /* 0x0000000d9e0a7c23 */ /* 0x100fec0008010803 */
[----:B------:R3:W-:Y:S01]  /*6390*/  MUFU.EX2 R212, R10 ;  /* 0x0000000a00d47308 */ /* 0x0007e20000000800 */
[C---:B-1----:R-:W-:Y:S01]  /*63a0*/  PRMT R9, R8.reuse, 0x7770, RZ ;  /* 0x0000777008097816 */ /* 0x042fe200000000ff */
[----:B--2---:R-:W-:Y:S03]  /*63b0*/  @P2 FADD.FTZ R229, -R229, -RZ ;  /* 0x800000ffe5e52221 */ /* 0x004fe60000010100 */
[----:B------:R-:W-:Y:S02]  /*63c0*/  ISETP.LE.U32.AND P6, PT, R9, UR14, PT ;  /* 0x0000000e09007c0c */ /* 0x000fe4000bfc3070 */
[C---:B------:R-:W-:Y:S02]  /*63d0*/  PRMT R9, R8.reuse, 0x7771, RZ ;  /* 0x0000777108097816 */ /* 0x040fe400000000ff */
[----:B------:R-:W-:Y:S02]  /*63e0*/  PRMT R8, R8, 0x7773, RZ ;  /* 0x0000777308087816 */ /* 0x000fe400000000ff */
[----:B------:R-:W-:Y:S01]  /*63f0*/  ISETP.GT.U32.AND P2, PT, R9, UR14, PT ;  /* 0x0000000e09007c0c */ /* 0x000fe2000bf44070 */
[--C-:B------:R-:W-:Y:S01]  /*6400*/  FFMA.FTZ R9, R160, UR13, -R3.reuse ;  /* 0x0000000da0097c23 */ /* 0x100fe20008010803 */
[----:B---3--:R-:W-:Y:S03]  /*6410*/  LOP3.LUT R10, R7, 0xffff, RZ, 0xc0, !PT ;  /* 0x0000ffff070a7812 */ /* 0x008fe600078ec0ff */
[----:B------:R1:W2:Y:S02]  /*6420*/  MUFU.EX2 R200, R9 ;  /* 0x0000000900c87308 */ /* 0x0002a40000000800 */
[----:B------:R-:W-:Y:S01]  /*6430*/  @!P6 FADD.FTZ R193, -R193, -RZ ;  /* 0x800000ffc1c1e221 */ /* 0x000fe20000010100 */
[----:B------:R-:W-:Y:S02]  /*6440*/  ISETP.GT.U32.AND P6, PT, R8, UR14, PT ;  /* 0x0000000e08007c0c */ /* 0x000fe4000bfc4070 */
[C---:B------:R-:W-:Y:S03]  /*6450*/  PRMT R8, R7.reuse, 0x7632, R8 ;  /* 0x0000763207087816 */ /* 0x040fe60000000008 */
[----:B------:R-:W-:Y:S01]  /*6460*/  @P2 FADD.FTZ R192, -R192, -RZ ;  /* 0x800000ffc0c02221 */ /* 0x000fe20000010100 */
[----:B------:R-:W-:Y:S02]  /*6470*/  LOP3.LUT R8, R8, 0xff, RZ, 0xc0, !PT ;  /* 0x000000ff08087812 */ /* 0x000fe400078ec0ff */
[----:B-1----:R-:W-:Y:S01]  /*6480*/  LOP3.LUT R9, R7, 0xff, RZ, 0xc0, !PT ;  /* 0x000000ff07097812 */ /* 0x002fe200078ec0ff */
[----:B--2---:R-:W-:Y:S01]  /*6490*/  @P1 FADD.FTZ R200, -R200, -RZ ;  /* 0x800000ffc8c81221 */ /* 0x004fe20000010100 */
[----:B------:R-:W-:Y:S03]  /*64a0*/  ISETP.LE.U32.AND P1, PT, R8, UR14, PT ;  /* 0x0000000e08007c0c */ /* 0x000fe6000bf23070 */
[----:B------:R-:W-:Y:S01]  /*64b0*/  @P6 FADD.FTZ R212, -R212, -RZ ;  /* 0x800000ffd4d46221 */ /* 0x000fe20000010100 */
[----:B------:R-:W-:Y:S02]  /*64c0*/  ISETP.LE.U32.AND P2, PT, R9, UR14, PT ;  /* 0x0000000e09007c0c */ /* 0x000fe4000bf43070 */
[----:B------:R-:W-:Y:S01]  /*64d0*/  SHF.R.U32.HI R9, RZ, 0x8, R10 ;  /* 0x00000008ff097819 */ /* 0x000fe2000001160a */
[----:B------:R-:W-:Y:S03]  /*64e0*/  FFMA.FTZ R10, R144, UR13, -R148 ;  /* 0x0000000d900a7c23 */ /* 0x000fe60008010894 */
[----:B------:R-:W-:Y:S01]  /*64f0*/  LOP3.LUT R8, R9, 0xffff, RZ, 0xc0, !PT ;  /* 0x0000ffff09087812 */ /* 0x000fe200078ec0ff */
[----:B------:R-:W-:Y:S01]  /*6500*/  FFMA.FTZ R9, R157, UR13, -R3 ;  /* 0x0000000d9d097c23 */ /* 0x000fe20008010803 */
[----:B------:R1:W2:Y:S02]  /*6510*/  MUFU.EX2 R187, R10 ;  /* 0x0000000a00bb7308 */ /* 0x0002a40000000800 */
[----:B------:R-:W-:Y:S02]  /*6520*/  ISETP.LE.U32.AND P6, PT, R8, UR14, PT ;  /* 0x0000000e08007c0c */ /* 0x000fe4000bfc3070 */
[----:B------:R-:W-:Y:S06]  /*6530*/  LOP3.LUT R8, R5, 0xffff, RZ, 0xc0, !PT ;  /* 0x0000ffff05087812 */ /* 0x000fec00078ec0ff */
[----:B------:R3:W5:Y:S01]  /*6540*/  MUFU.EX2 R208, R9 ;  /* 0x0000000900d07308 */ /* 0x0007620000000800 */
[----:B------:R-:W-:Y:S01]  /*6550*/  @!P2 FADD.FTZ R188, -R188, -RZ ;  /* 0x800000ffbcbca221 */ /* 0x000fe20000010100 */
[----:B-1----:R-:W-:Y:S03]  /*6560*/  FFMA.FTZ R10, R145, UR13, -R2 ;  /* 0x0000000d910a7c23 */ /* 0x002fe60008010802 */
[----:B--2---:R-:W-:Y:S05]  /*6570*/  @!P6 FADD.FTZ R187, -R187, -RZ ;  /* 0x800000ffbbbbe221 */ /* 0x004fea0000010100 */
[----:B------:R1:W2:Y:S01]  /*6580*/  MUFU.EX2 R220, R10 ;  /* 0x0000000a00dc7308 */ /* 0x0002a20000000800 */
[----:B---3--:R-:W-:Y:S01]  /*6590*/  SHF.R.U32.HI R9, RZ, 0x18, R7 ;  /* 0x00000018ff097819 */ /* 0x008fe20000011607 */
[----:B-----5:R-:W-:Y:S01]  /*65a0*/  @!P1 FADD.FTZ R208, -R208, -RZ ;  /* 0x800000ffd0d09221 */ /* 0x020fe20000010100 */
[----:B------:R-:W-:Y:S02]  /*65b0*/  SHF.R.U32.HI R7, RZ, 0x8, R8 ;  /* 0x00000008ff077819 */ /* 0x000fe40000011608 */
[----:B------:R-:W-:Y:S02]  /*65c0*/  LOP3.LUT R8, R5, 0xff, RZ, 0xc0, !PT ;  /* 0x000000ff05087812 */ /* 0x000fe400078ec0ff */
[----:B------:R-:W-:Y:S02]  /*65d0*/  LOP3.LUT R7, R7, 0xffff, RZ, 0xc0, !PT ;  /* 0x0000ffff07077812 */ /* 0x000fe400078ec0ff */
[----:B------:R-:W-:Y:S01]  /*65e0*/  ISETP.LE.U32.AND P6, PT, R8, UR14, PT ;  /* 0x0000000e08007c0c */ /* 0x000fe2000bfc3070 */
[----:B------:R-:W-:Y:S01]  /*65f0*/  FFMA.FTZ R8, R162, UR13, -R2 ;  /* 0x0000000da2087c23 */ /* 0x000fe20008010802 */
[----:B------:R-:W-:Y:S02]  /*6600*/  ISETP.LE.U32.AND P1, PT, R7, UR14, PT ;  /* 0x0000000e07007c0c */ /* 0x000fe4000bf23070 */
[----:B------:R-:W-:Y:S01]  /*6610*/  PRMT R7, R5, 0x7632, R7 ;  /* 0x0000763205077816 */ /* 0x000fe20000000007 */
[----:B------:R3:W5:Y:S01]  /*6620*/  MUFU.EX2 R219, R8 ;  /* 0x0000000800db7308 */ /* 0x0007620000000800 */
[----:B------:R-:W-:Y:S01]  /*6630*/  ISETP.LE.U32.AND P2, PT, R9, UR14, PT ;  /* 0x0000000e09007c0c */ /* 0x000fe2000bf43070 */
[--C-:B------:R-:W-:Y:S01]  /*6640*/  FFMA.FTZ R9, R26, UR13, -R0.reuse ;  /* 0x0000000d1a097c23 */ /* 0x100fe20008010800 */
[----:B-1----:R-:W-:Y:S07]  /*6650*/  PRMT R10, R4, 0x7773, RZ ;  /* 0x00007773040a7816 */ /* 0x002fee00000000ff */
[----:B------:R1:W1:Y:S01]  /*6660*/  MUFU.EX2 R224, R9 ;  /* 0x0000000900e07308 */ /* 0x0002620000000800 */
[----:B--2---:R-:W-:Y:S01]  /*6670*/  @!P6 FADD.FTZ R220, -R220, -RZ ;  /* 0x800000ffdcdce221 */ /* 0x004fe20000010100 */
[----:B---3--:R-:W-:Y:S02]  /*6680*/  SHF.R.U32.HI R8, RZ, 0x18, R5 ;  /* 0x00000018ff087819 */ /* 0x008fe40000011605 */
[----:B------:R-:W-:Y:S01]  /*6690*/  @!P2 FADD.FTZ R215, -R215, -RZ ;  /* 0x800000ffd7d7a221 */ /* 0x000fe20000010100 */
[----:B------:R-:W-:Y:S01]  /*66a0*/  LOP3.LUT R5, R7, 0xff, RZ, 0xc0, !PT ;  /* 0x000000ff07057812 */ /* 0x000fe200078ec0ff */
[----:B------:R-:W-:Y:S01]  /*66b0*/  FFMA.FTZ R7, R27, UR13, -R0 ;  /* 0x0000000d1b077c23 */ /* 0x000fe20008010800 */
[----:B------:R-:W-:Y:S01]  /*66c0*/  ISETP.LE.U32.AND P6, PT, R8, UR14, PT ;  /* 0x0000000e08007c0c */ /* 0x000fe2000bfc3070 */
[--C-:B------:R-:W-:Y:S01]  /*66d0*/  FFMA.FTZ R8, R28, UR13, -R2.reuse ;  /* 0x0000000d1c087c23 */ /* 0x100fe20008010802 */
[----:B------:R-:W-:Y:S01]  /*66e0*/  ISETP.LE.U32.AND P2, PT, R5, UR14, PT ;  /* 0x0000000e05007c0c */ /* 0x000fe2000bf43070 */
[----:B------:R-:W2:Y:S01]  /*66f0*/  MUFU.EX2 R223, R7 ;  /* 0x0000000700df7308 */ /* 0x000ea20000000800 */
[C---:B------:R-:W-:Y:S01]  /*6700*/  PRMT R5, R4.reuse, 0x7771, RZ ;  /* 0x0000777104057816 */ /* 0x040fe200000000ff */
[----:B-----5:R-:W-:Y:S01]  /*6710*/  @!P1 FADD.FTZ R219, -R219, -RZ ;  /* 0x800000ffdbdb9221 */ /* 0x020fe20000010100 */
[----:B-1----:R-:W-:Y:S07]  /*6720*/  PRMT R9, R4, 0x7772, RZ ;  /* 0x0000777204097816 */ /* 0x002fee00000000ff */
[----:B------:R1:W3:Y:S02]  /*6730*/  MUFU.EX2 R218, R8 ;  /* 0x0000000800da7308 */ /* 0x0002e40000000800 */
[----:B------:R-:W-:Y:S01]  /*6740*/  @!P2 FADD.FTZ R224, -R224, -RZ ;  /* 0x800000ffe0e0a221 */ /* 0x000fe20000010100 */
[----:B------:R-:W-:Y:S01]  /*6750*/  ISETP.GT.U32.AND P2, PT, R5, UR14, PT ;  /* 0x0000000e05007c0c */ /* 0x000fe2000bf44070 */
[----:B--2---:R-:W-:Y:S01]  /*6760*/  @!P6 FADD.FTZ R223, -R223, -RZ ;  /* 0x800000ffdfdfe221 */ /* 0x004fe20000010100 */
[----:B------:R-:W-:Y:S01]  /*6770*/  PRMT R7, R4, 0x7770, RZ ;  /* 0x0000777004077816 */ /* 0x000fe200000000ff */
[----:B------:R-:W-:Y:S01]  /*6780*/  FFMA.FTZ R4, R29, UR13, -R2 ;  /* 0x0000000d1d047c23 */ /* 0x000fe20008010802 */
[C---:B------:R-:W-:Y:S02]  /*6790*/  PRMT R5, R6.reuse, 0x7770, RZ ;  /* 0x0000777006057816 */ /* 0x040fe400000000ff */
[----:B------:R-:W-:Y:S01]  /*67a0*/  ISETP.LE.U32.AND P1, PT, R7, UR14, PT ;  /* 0x0000000e07007c0c */ /* 0x000fe2000bf23070 */
[----:B------:R2:W5:Y:S01]  /*67b0*/  MUFU.EX2 R217, R4 ;  /* 0x0000000400d97308 */ /* 0x0005620000000800 */
[----:B------:R-:W-:Y:S02]  /*67c0*/  ISETP.GT.U32.AND P6, PT, R9, UR14, PT ;  /* 0x0000000e09007c0c */ /* 0x000fe4000bfc4070 */
[C---:B-1----:R-:W-:Y:S02]  /*67d0*/  PRMT R8, R6.reuse, 0x7771, RZ ;  /* 0x0000777106087816 */ /* 0x042fe400000000ff */
[----:B------:R-:W-:Y:S01]  /*67e0*/  PRMT R9, R6, 0x7772, RZ ;  /* 0x0000777206097816 */ /* 0x000fe200000000ff */
[----:B------:R-:W-:Y:S05]  /*67f0*/  IMAD.WIDE.U32 R6, R18, -0x326172a9, RZ ;  /* 0xcd9e8d5712067825 */ /* 0x000fea00078e00ff */
[----:B------:R-:W-:Y:S01]  /*6800*/  LOP3.LUT R7, R20, UR15, R7, 0x96, !PT ;  /* 0x0000000f14077c12 */ /* 0x000fe2000f8e9607 */
[----:B---3--:R-:W-:Y:S01]  /*6810*/  @!P1 FADD.FTZ R218, -R218, -RZ ;  /* 0x800000ffdada9221 */ /* 0x008fe20000010100 */
[----:B------:R-:W-:Y:S01]  /*6820*/  ISETP.GT.U32.AND P1, PT, R10, UR14, PT ;  /* 0x0000000e0a007c0c */ /* 0x000fe2000bf24070 */
[--C-:B--2---:R-:W-:Y:S01]  /*6830*/  FFMA.FTZ R4, R30, UR13, -R0.reuse ;  /* 0x0000000d1e047c23 */ /* 0x104fe20008010800 */
[----:B-----5:R-:W-:Y:S01]  /*6840*/  @P2 FADD.FTZ R217, -R217, -RZ ;  /* 0x800000ffd9d92221 */ /* 0x020fe20000010100 */
[----:B------:R-:W-:Y:S01]  /*6850*/  ISETP.LE.U32.AND P2, PT, R5, UR14, PT ;  /* 0x0000000e05007c0c */ /* 0x000fe2000bf43070 */
[----:B------:R-:W-:Y:S01]  /*6860*/  FFMA.FTZ R5, R34, UR13, -R3 ;  /* 0x0000000d22057c23 */ /* 0x000fe20008010803 */
[----:B------:R1:W2:Y:S01]  /*6870*/  MUFU.EX2 R222, R4 ;  /* 0x0000000400de7308 */ /* 0x0002a20000000800 */
[----:B------:R-:W-:Y:S09]  /*6880*/  IMAD.WIDE.U32 R10, R184, -0x2daee0ad, RZ ;  /* 0xd2511f53b80a7825 */ /* 0x000ff200078e00ff */
[----:B------:R3:W-:Y:S01]  /*6890*/  MUFU.EX2 R210, R5 ;  /* 0x0000000500d27308 */ /* 0x0007e20000000800 */
[----:B------:R-:W-:Y:S01]  /*68a0*/  LOP3.LUT R11, R22, UR10, R11, 0x96, !PT ;  /* 0x0000000a160b7c12 */ /* 0x000fe2000f8e960b */
[----:B-1----:R-:W-:Y:S01]  /*68b0*/  FFMA.FTZ R4, R31, UR13, -R0 ;  /* 0x0000000d1f047c23 */ /* 0x002fe20008010800 */
[----:B--2---:R-:W-:Y:S01]  /*68c0*/  @P6 FADD.FTZ R222, -R222, -RZ ;  /* 0x800000ffdede6221 */ /* 0x004fe20000010100 */
[----:B------:R-:W-:Y:S02]  /*68d0*/  ISETP.GT.U32.AND P6, PT, R8, UR14, PT ;  /* 0x0000000e08007c0c */ /* 0x000fe4000bfc4070 */
[----:B------:R-:W-:Y:S04]  /*68e0*/  LOP3.LUT R8, R7, 0xff, RZ, 0xc0, !PT ;  /* 0x000000ff07087812 */ /* 0x000fe800078ec0ff */
[----:B------:R1:W2:Y:S01]  /*68f0*/  MUFU.EX2 R221, R4 ;  /* 0x0000000400dd7308 */ /* 0x0002a20000000800 */
[----:B---3--:R-:W-:Y:S09]  /*6900*/  FFMA.FTZ R5, R35, UR13, -R3 ;  /* 0x0000000d23057c23 */ /* 0x008ff20008010803 */
[----:B------:R3:W-:Y:S01]  /*6910*/  MUFU.EX2 R206, R5 ;  /* 0x0000000500ce7308 */ /* 0x0007e20000000800 */
[--C-:B-1----:R-:W-:Y:S01]  /*6920*/  FFMA.FTZ R4, R32, UR13, -R148.reuse ;  /* 0x0000000d20047c23 */ /* 0x102fe20008010894 */
[----:B--2---:R-:W-:Y:S01]  /*6930*/  @P1 FADD.FTZ R221, -R221, -RZ ;  /* 0x800000ffdddd1221 */ /* 0x004fe20000010100 */
[----:B------:R-:W-:Y:S07]  /*6940*/  ISETP.GT.U32.AND P1, PT, R9, UR14, PT ;  /* 0x0000000e09007c0c */ /* 0x000fee000bf24070 */
[----:B------:R1:W2:Y:S01]  /*6950*/  MUFU.EX2 R180, R4 ;  /* 0x0000000400b47308 */ /* 0x0002a20000000800 */
[--C-:B---3--:R-:W-:Y:S09]  /*6960*/  FFMA.FTZ R5, R36, UR13, -R148.reuse ;  /* 0x0000000d24057c23 */ /* 0x108ff20008010894 */
[----:B------:R-:W-:Y:S01]  /*6970*/  MUFU.EX2 R168, R5 ;  /* 0x0000000500a87308 */ /* 0x000fe20000000800 */
[----:B------:R-:W-:Y:S01]  /*6980*/  @P1 FADD.FTZ R210, -R210, -RZ ;  /* 0x800000ffd2d21221 */ /* 0x000fe20000010100 */
[--C-:B-1----:R-:W-:Y:S01]  /*6990*/  FFMA.FTZ R4, R33, UR13, -R148.reuse ;  /* 0x0000000d21047c23 */ /* 0x102fe20008010894 */
[----:B--2---:R-:W-:Y:S01]  /*69a0*/  @!P2 FADD.FTZ R180, -R180, -RZ ;  /* 0x800000ffb4b4a221 */ /* 0x004fe20000010100 */
[----:B------:R-:W-:Y:S01]  /*69b0*/  ISETP.GT.U32.AND P2, PT, R12, UR14, PT ;  /* 0x0000000e0c007c0c */ /* 0x000fe2000bf44070 */
[----:B------:R-:W-:Y:S05]  /*69c0*/  FFMA.FTZ R12, R37, UR13, -R148 ;  /* 0x0000000d250c7c23 */ /* 0x000fea0008010894 */
[----:B------:R1:W2:Y:S01]  /*69d0*/  MUFU.EX2 R171, R4 ;  /* 0x0000000400ab7308 */ /* 0x0002a20000000800 */
[----:B----4-:R-:W-:Y:S01]  /*69e0*/  LEA R155, R132, UR4, 0x1 ;  /* 0x00000004849b7c11 */ /* 0x010fe2000f8e08ff */
[----:B------:R-:W-:Y:S08]  /*69f0*/  IMAD.MOV.U32 R132, RZ, RZ, 0x10 ;  /* 0x00000010ff847424 */ /* 0x000ff000078e00ff */
[----:B------:R3:W4:Y:S01]  /*6a00*/  MUFU.EX2 R167, R12 ;  /* 0x0000000c00a77308 */ /* 0x0007220000000800 */
[C---:B------:R-:W-:Y:S01]  /*6a10*/  VIADD R233, R155.reuse, 0x1c000 ;  /* 0x0001c0009be97836 */ /* 0x040fe20000000000 */
[----:B------:R-:W-:Y:S01]  /*6a20*/  SEL R132, R132, 0xfffffff0, !P0 ;  /* 0xfffffff084847807 */ /* 0x000fe20004000000 */
[----:B------:R-:W-:Y:S02]  /*6a30*/  VIADD R158, R155, 0x1c040 ;  /* 0x0001c0409b9e7836 */ /* 0x000fe40000000000 */
[----:B------:R-:W-:Y:S02]  /*6a40*/  @P4 VIADD R158, R233, 0xffffffc0 ;  /* 0xffffffc0e99e4836 */ /* 0x000fe40000000000 */
[----:B------:R-:W-:Y:S01]  /*6a50*/  @P2 FADD.FTZ R206, -R206, -RZ ;  /* 0x800000ffcece2221 */ /* 0x000fe20000010100 */
[----:B-1----:R-:W-:Y:S01]  /*6a60*/  LOP3.LUT R4, R7, 0xffff, RZ, 0xc0, !PT ;  /* 0x0000ffff07047812 */ /* 0x002fe200078ec0ff */
[----:B------:R-:W-:Y:S02]  /*6a70*/  IMAD.IADD R159, R133, 0x1, R158 ;  /* 0x00000001859f7824 */ /* 0x000fe400078e029e */
[----:B--2---:R-:W-:Y:S01]  /*6a80*/  @P6 FADD.FTZ R171, -R171, -RZ ;  /* 0x800000ffabab6221 */ /* 0x004fe20000010100 */
[----:B------:R-:W-:Y:S01]  /*6a90*/  ISETP.LE.U32.AND P6, PT, R8, UR14, PT ;  /* 0x0000000e08007c0c */ /* 0x000fe2000bfc3070 */
[----:B------:R-:W-:Y:S01]  /*6aa0*/  IMAD.WIDE.U32 R8, R23, -0x326172a9, RZ ;  /* 0xcd9e8d5717087825 */ /* 0x000fe200078e00ff */
[----:B------:R-:W-:Y:S03]  /*6ab0*/  SHF.R.U32.HI R4, RZ, 0x8, R4 ;  /* 0x00000008ff047819 */ /* 0x000fe60000011604 */
[----:B---3--:R-:W-:Y:S01]  /*6ac0*/  FFMA.FTZ R12, R40, UR13, -R2 ;  /* 0x0000000d280c7c23 */ /* 0x008fe20008010802 */
[----:B------:R-:W-:Y:S01]  /*6ad0*/  IMAD.IADD R160, R132, 0x1, R159 ;  /* 0x0000000184a07824 */ /* 0x000fe200078e029f */
[----:B------:R-:W-:Y:S02]  /*6ae0*/  LOP3.LUT R4, R4, 0xffff, RZ, 0xc0, !PT ;  /* 0x0000ffff04047812 */ /* 0x000fe400078ec0ff */
[----:B------:R1:W-:Y:S01]  /*6af0*/  MUFU.EX2 R211, R12 ;  /* 0x0000000c00d37308 */ /* 0x0003e20000000800 */
[----:B------:R-:W-:Y:S02]  /*6b00*/  LOP3.LUT R13, R24, UR39, R9, 0x96, !PT ;  /* 0x00000027180d7c12 */ /* 0x000fe4000f8e9609 */
[----:B------:R-:W-:Y:S01]  /*6b10*/  ISETP.LE.U32.AND P1, PT, R4, UR14, PT ;  /* 0x0000000e04007c0c */ /* 0x000fe2000bf23070 */
[----:B------:R-:W-:Y:S01]  /*6b20*/  IMAD.WIDE.U32 R4, R11, -0x326172a9, RZ ;  /* 0xcd9e8d570b047825 */ /* 0x000fe200078e00ff */
[--C-:B------:R-:W-:Y:S02]  /*6b30*/  SHF.R.U32.HI R11, RZ, 0x18, R7.reuse ;  /* 0x00000018ff0b7819 */ /* 0x100fe40000011607 */
[----:B------:R-:W-:Y:S01]  /*6b40*/  PRMT R7, R7, 0x7632, R7 ;  /* 0x0000763207077816 */ /* 0x000fe20000000007 */
[----:B------:R-:W-:Y:S01]  /*6b50*/  @!P6 FADD.FTZ R168, -R168, -RZ ;  /* 0x800000ffa8a8e221 */ /* 0x000fe20000010100 */
[----:B------:R-:W-:Y:S01]  /*6b60*/  ISETP.LE.U32.AND P2, PT, R11, UR14, PT ;  /* 0x0000000e0b007c0c */ /* 0x000fe2000bf43070 */
[----:B------:R-:W-:Y:S01]  /*6b70*/  FFMA.FTZ R11, R39, UR13, -R3 ;  /* 0x0000000d270b7c23 */ /* 0x000fe20008010803 */
[----:B------:R-:W-:Y:S01]  /*6b80*/  LOP3.LUT R5, R8, UR15, R5, 0x96, !PT ;  /* 0x0000000f08057c12 */ /* 0x000fe2000f8e9605 */
[----:B------:R-:W-:Y:S01]  /*6b90*/  FFMA.FTZ R8, R38, UR13, -R3 ;  /* 0x0000000d26087c23 */ /* 0x000fe20008010803 */
[----:B------:R-:W-:Y:S01]  /*6ba0*/  LOP3.LUT R7, R7, 0xff, RZ, 0xc0, !PT ;  /* 0x000000ff07077812 */ /* 0x000fe200078ec0ff */
[----:B------:R2:W3:Y:S01]  /*6bb0*/  MUFU.EX2 R201, R11 ;  /* 0x0000000b00c97308 */ /* 0x0004e20000000800 */
[----:B-1----:R-:W-:Y:S01]  /*6bc0*/  FFMA.FTZ R12, R48, UR13, -R148 ;  /* 0x0000000d300c7c23 */ /* 0x002fe20008010894 */
[----:B----4-:R-:W-:Y:S01]  /*6bd0*/  @!P1 FADD.FTZ R167, -R167, -RZ ;  /* 0x800000ffa7a79221 */ /* 0x010fe20000010100 */
[----:B------:R-:W-:Y:S07]  /*6be0*/  ISETP.LE.U32.AND P6, PT, R7, UR14, PT ;  /* 0x0000000e07007c0c */ /* 0x000fee000bfc3070 */
[----:B------:R-:W1:Y:S01]  /*6bf0*/  MUFU.EX2 R203, R8 ;  /* 0x0000000800cb7308 */ /* 0x000e620000000800 */
[----:B------:R-:W-:Y:S09]  /*6c00*/  LOP3.LUT R7, R5, 0xffff, RZ, 0xc0, !PT ;  /* 0x0000ffff05077812 */ /* 0x000ff200078ec0ff */
[----:B------:R-:W-:Y:S01]  /*6c10*/  MUFU.EX2 R166, R12 ;  /* 0x0000000c00a67308 */ /* 0x000fe20000000800 */
[----:B------:R-:W-:Y:S04]  /*6c20*/  SHF.R.U32.HI R7, RZ, 0x8, R7 ;  /* 0x00000008ff077819 */ /* 0x000fe80000011607 */
[----:B------:R-:W-:Y:S01]  /*6c30*/  LOP3.LUT R7, R7, 0xffff, RZ, 0xc0, !PT ;  /* 0x0000ffff07077812 */ /* 0x000fe200078ec0ff */
[----:B--2---:R-:W-:Y:S01]  /*6c40*/  FFMA.FTZ R11, R41, UR13, -R2 ;  /* 0x0000000d290b7c23 */ /* 0x004fe20008010802 */
[----:B---3--:R-:W-:Y:S03]  /*6c50*/  @!P2 FADD.FTZ R201, -R201, -RZ ;  /* 0x800000ffc9c9a221 */ /* 0x008fe60000010100 */
[----:B------:R2:W3:Y:S01]  /*6c60*/  MUFU.EX2 R205, R11 ;  /* 0x0000000b00cd7308 */ /* 0x0004e20000000800 */
[----:B-1----:R-:W-:Y:S01]  /*6c70*/  @!P6 FADD.FTZ R203, -R203, -RZ ;  /* 0x800000ffcbcbe221 */ /* 0x002fe20000010100 */
[----:B------:R-:W-:Y:S01]  /*6c80*/  ISETP.LE.U32.AND P6, PT, R7, UR14, PT ;  /* 0x0000000e07007c0c */ /* 0x000fe2000bfc3070 */
[----:B------:R-:W-:Y:S01]  /*6c90*/  FFMA.FTZ R7, R42, UR13, -R0 ;  /* 0x0000000d2a077c23 */ /* 0x000fe20008010800 */
[C---:B------:R-:W-:Y:S06]  /*6ca0*/  LOP3.LUT R8, R5.reuse, 0xff, RZ, 0xc0, !PT ;  /* 0x000000ff05087812 */ /* 0x040fec00078ec0ff */
[----:B------:R1:W4:Y:S01]  /*6cb0*/  MUFU.EX2 R214, R7 ;  /* 0x0000000700d67308 */ /* 0x0003220000000800 */
[----:B------:R-:W-:Y:S02]  /*6cc0*/  ISETP.LE.U32.AND P1, PT, R8, UR14, PT ;  /* 0x0000000e08007c0c */ /* 0x000fe4000bf23070 */
[----:B------:R-:W-:Y:S02]  /*6cd0*/  PRMT R8, R5, 0x7632, R8 ;  /* 0x0000763205087816 */ /* 0x000fe40000000008 */
[----:B------:R-:W-:Y:S01]  /*6ce0*/  SHF.R.U32.HI R5, RZ, 0x18, R5 ;  /* 0x00000018ff057819 */ /* 0x000fe20000011605 */
[----:B--2---:R-:W-:Y:S01]  /*6cf0*/  FFMA.FTZ R11, R44, UR13, -R2 ;  /* 0x0000000d2c0b7c23 */ /* 0x004fe20008010802 */
[----:B------:R-:W-:Y:S01]  /*6d00*/  LOP3.LUT R8, R8, 0xff, RZ, 0xc0, !PT ;  /* 0x000000ff08087812 */ /* 0x000fe200078ec0ff */
[----:B---3--:R-:W-:Y:S02]  /*6d10*/  @!P6 FADD.FTZ R205, -R205, -RZ ;  /* 0x800000ffcdcde221 */ /* 0x008fe40000010100 */
[----:B------:R2:W-:Y:S01]  /*6d20*/  MUFU.EX2 R204, R11 ;  /* 0x0000000b00cc7308 */ /* 0x0005e20000000800 */
[----:B------:R-:W-:Y:S01]  /*6d30*/  ISETP.LE.U32.AND P2, PT, R8, UR14, PT ;  /* 0x0000000e08007c0c */ /* 0x000fe2000bf43070 */
[----:B------:R-:W-:Y:S04]  /*6d40*/  IMAD.WIDE.U32 R8, R21, -0x2daee0ad, RZ ;  /* 0xd2511f5315087825 */ /* 0x000fe800078e00ff */
[----:B-1----:R-:W-:Y:S01]  /*6d50*/  FFMA.FTZ R7, R43, UR13, -R0 ;  /* 0x0000000d2b077c23 */ /* 0x002fe20008010800 */
[----:B------:R-:W-:Y:S01]  /*6d60*/  @!P1 FADD.FTZ R211, -R211, -RZ ;  /* 0x800000ffd3d39221 */ /* 0x000fe20000010100 */
[----:B------:R-:W-:Y:S02]  /*6d70*/  ISETP.LE.U32.AND P1, PT, R5, UR14, PT ;  /* 0x0000000e05007c0c */ /* 0x000fe4000bf23070 */
[----:B------:R1:W3:Y:S01]  /*6d80*/  MUFU.EX2 R213, R7 ;  /* 0x0000000700d57308 */ /* 0x0002e20000000800 */
[C---:B------:R-:W-:Y:S04]  /*6d90*/  PRMT R5, R4.reuse, 0x7770, RZ ;  /* 0x0000777004057816 */ /* 0x040fe800000000ff */
[----:B------:R-:W-:Y:S01]  /*6da0*/  ISETP.LE.U32.AND P6, PT, R5, UR14, PT ;  /* 0x0000000e05007c0c */ /* 0x000fe2000bfc3070 */
[----:B--2---:R-:W-:Y:S01]  /*6db0*/  FFMA.FTZ R11, R45, UR13, -R2 ;  /* 0x0000000d2d0b7c23 */ /* 0x004fe20008010802 */
[----:B------:R-:W-:Y:S01]  /*6dc0*/  PRMT R5, R4, 0x7771, RZ ;  /* 0x0000777104057816 */ /* 0x000fe200000000ff */
[----:B----4-:R-:W-:Y:S02]  /*6dd0*/  @!P2 FADD.FTZ R214, -R214, -RZ ;  /* 0x800000ffd6d6a221 */ /* 0x010fe40000010100 */
[----:B------:R2:W4:Y:S01]  /*6de0*/  MUFU.EX2 R202, R11 ;  /* 0x0000000b00ca7308 */ /* 0x0005220000000800 */
[----:B------:R-:W-:Y:S01]  /*6df0*/  ISETP.GT.U32.AND P2, PT, R5, UR14, PT ;  /* 0x0000000e05007c0c */ /* 0x000fe2000bf44070 */
[--C-:B------:R-:W-:Y:S01]  /*6e00*/  FFMA.FTZ R5, R46, UR13, -R0.reuse ;  /* 0x0000000d2e057c23 */ /* 0x100fe20008010800 */
[----:B-1----:R-:W-:Y:S01]  /*6e10*/  LOP3.LUT R7, R16, UR38, R9, 0x96, !PT ;  /* 0x0000002610077c12 */ /* 0x002fe2000f8e9609 */
[----:B---3--:R-:W-:Y:S01]  /*6e20*/  @!P1 FADD.FTZ R213, -R213, -RZ ;  /* 0x800000ffd5d59221 */ /* 0x008fe20000010100 */
[C---:B------:R-:W-:Y:S05]  /*6e30*/  PRMT R9, R4.reuse, 0x7772, RZ ;  /* 0x0000777204097816 */ /* 0x040fea00000000ff */
[----:B------:R1:W3:Y:S01]  /*6e40*/  MUFU.EX2 R209, R5 ;  /* 0x0000000500d17308 */ /* 0x0002e20000000800 */
[----:B------:R-:W-:Y:S01]  /*6e50*/  PRMT R4, R4, 0x7773, RZ ;  /* 0x0000777304047816 */ /* 0x000fe200000000ff */
[----:B------:R-:W-:Y:S01]  /*6e60*/  @!P6 FADD.FTZ R204, -R204, -RZ ;  /* 0x800000ffcccce221 */ /* 0x000fe20000010100 */
[----:B------:R-:W-:Y:S02]  /*6e70*/  ISETP.GT.U32.AND P1, PT, R9, UR14, PT ;  /* 0x0000000e09007c0c */ /* 0x000fe4000bf24070 */
[----:B------:R-:W-:Y:S02]  /*6e80*/  ISETP.GT.U32.AND P6, PT, R4, UR14, PT ;  /* 0x0000000e04007c0c */ /* 0x000fe4000bfc4070 */
[----:B------:R-:W-:Y:S01]  /*6e90*/  PRMT R9, R6, 0x7770, RZ ;  /* 0x0000777006097816 */ /* 0x000fe200000000ff */
[----:B--2---:R-:W-:Y:S01]  /*6ea0*/  FFMA.FTZ R11, R47, UR13, -R0 ;  /* 0x0000000d2f0b7c23 */ /* 0x004fe20008010800 */
[----:B----4-:R-:W-:Y:S02]  /*6eb0*/  @P2 FADD.FTZ R202, -R202, -RZ ;  /* 0x800000ffcaca2221 */ /* 0x010fe40000010100 */
[----:B------:R-:W-:Y:S01]  /*6ec0*/  ISETP.LE.U32.AND P2, PT, R9, UR14, PT ;  /* 0x0000000e09007c0c */ /* 0x000fe2000bf43070 */
[----:B------:R-:W2:Y:S01]  /*6ed0*/  MUFU.EX2 R207, R11 ;  /* 0x0000000b00cf7308 */ /* 0x000ea20000000800 */
[C---:B------:R-:W-:Y:S01]  /*6ee0*/  PRMT R9, R6.reuse, 0x7771, RZ ;  /* 0x0000777106097816 */ /* 0x040fe200000000ff */
[----:B-1----:R-:W-:Y:S04]  /*6ef0*/  IMAD.WIDE.U32 R4, R13, -0x2daee0ad, RZ ;  /* 0xd2511f530d047825 */ /* 0x002fe800078e00ff */
[----:B---3--:R-:W-:Y:S01]  /*6f00*/  @P1 FADD.FTZ R209, -R209, -RZ ;  /* 0x800000ffd1d11221 */ /* 0x008fe20000010100 */
[----:B------:R-:W-:Y:S02]  /*6f10*/  ISETP.GT.U32.AND P1, PT, R9, UR14, PT ;  /* 0x0000000e09007c0c */ /* 0x000fe4000bf24070 */
[----:B------:R-:W-:Y:S02]  /*6f20*/  PRMT R9, R6, 0x7772, RZ ;  /* 0x0000777206097816 */ /* 0x000fe400000000ff */
[----:B------:R-:W-:Y:S01]  /*6f30*/  LOP3.LUT R5, R10, UR38, R5, 0x96, !PT ;  /* 0x000000260a057c12 */ /* 0x000fe2000f8e9605 */
[--C-:B------:R-:W-:Y:S01]  /*6f40*/  FFMA.FTZ R10, R50, UR13, -R3.reuse ;  /* 0x0000000d320a7c23 */ /* 0x100fe20008010803 */
[----:B------:R-:W-:Y:S01]  /*6f50*/  PRMT R6, R6, 0x7773, RZ ;  /* 0x0000777306067816 */ /* 0x000fe200000000ff */
[----:B------:R-:W-:Y:S01]  /*6f60*/  @!P2 FADD.FTZ R166, -R166, -RZ ;  /* 0x800000ffa6a6a221 */ /* 0x000fe20000010100 */
[----:B--2---:R-:W-:Y:S01]  /*6f70*/  @P6 FADD.FTZ R207, -R207, -RZ ;  /* 0x800000ffcfcf6221 */ /* 0x004fe20000010100 */
[----:B------:R-:W-:Y:S01]  /*6f80*/  ISETP.GT.U32.AND P6, PT, R9, UR14, PT ;  /* 0x0000000e09007c0c */ /* 0x000fe2000bfc4070 */
[----:B------:R-:W-:Y:S01]  /*6f90*/  FFMA.FTZ R9, R51, UR13, -R3 ;  /* 0x0000000d33097c23 */ /* 0x000fe20008010803 */
[--C-:B------:R-:W-:Y:S01]  /*6fa0*/  FFMA.FTZ R11, R49, UR13, -R148.reuse ;  /* 0x0000000d310b7c23 */ /* 0x100fe20008010894 */
[----:B------:R1:W2:Y:S01]  /*6fb0*/  MUFU.EX2 R195, R10 ;  /* 0x0000000a00c37308 */ /* 0x0002a20000000800 */
[----:B------:R-:W-:Y:S02]  /*6fc0*/  ISETP.GT.U32.AND P2, PT, R6, UR14, PT ;  /* 0x0000000e06007c0c */ /* 0x000fe4000bf44070 */
[C---:B------:R-:W-:Y:S07]  /*6fd0*/  LOP3.LUT R6, R7.reuse, 0xff, RZ, 0xc0, !PT ;  /* 0x000000ff07067812 */ /* 0x040fee00078ec0ff */
[----:B------:R3:W4:Y:S10]  /*6fe0*/  MUFU.EX2 R194, R9 ;  /* 0x0000000900c27308 */ /* 0x0007340000000800 */
[----:B------:R-:W5:Y:S01]  /*6ff0*/  MUFU.EX2 R165, R11 ;  /* 0x0000000b00a57308 */ /* 0x000f620000000800 */
[----:B-1----:R-:W-:Y:S01]  /*7000*/  LOP3.LUT R10, R7, 0xffff, RZ, 0xc0, !PT ;  /* 0x0000ffff070a7812 */ /* 0x002fe200078ec0ff */
[----:B--2---:R-:W-:Y:S01]  /*7010*/  @P6 FADD.FTZ R195, -R195, -RZ ;  /* 0x800000ffc3c36221 */ /* 0x004fe20000010100 */
[--C-:B---3--:R-:W-:Y:S01]  /*7020*/  FFMA.FTZ R9, R52, UR13, -R148.reuse ;  /* 0x0000000d34097c23 */ /* 0x108fe20008010894 */
[----:B----4-:R-:W-:Y:S06]  /*7030*/  @P2 FADD.FTZ R194, -R194, -RZ ;  /* 0x800000ffc2c22221 */ /* 0x010fec0000010100 */
[----:B------:R1:W2:Y:S01]  /*7040*/  MUFU.EX2 R164, R9 ;  /* 0x0000000900a47308 */ /* 0x0002a20000000800 */
[----:B-----5:R-:W-:Y:S01]  /*7050*/  @P1 FADD.FTZ R165, -R165, -RZ ;  /* 0x800000ffa5a51221 */ /* 0x020fe20000010100 */
[----:B------:R-:W-:Y:S01]  /*7060*/  ISETP.LE.U32.AND P1, PT, R6, UR14, PT ;  /* 0x0000000e06007c0c */ /* 0x000fe2000bf23070 */
[----:B------:R-:W-:Y:S01]  /*7070*/  FFMA.FTZ R11, R53, UR13, -R148 ;  /* 0x0000000d350b7c23 */ /* 0x000fe20008010894 */
[--C-:B------:R-:W-:Y:S02]  /*7080*/  SHF.R.U32.HI R6, RZ, 0x18, R7.reuse ;  /* 0x00000018ff067819 */ /* 0x100fe40000011607 */
[----:B------:R-:W-:Y:S04]  /*7090*/  PRMT R7, R7, 0x7632, R7 ;  /* 0x0000763207077816 */ /* 0x000fe80000000007 */
[----:B------:R3:W-:Y:S01]  /*70a0*/  MUFU.EX2 R163, R11 ;  /* 0x0000000b00a37308 */ /* 0x0007e20000000800 */
[----:B------:R-:W-:Y:S02]  /*70b0*/  ISETP.LE.U32.AND P6, PT, R6, UR14, PT ;  /* 0x0000000e06007c0c */ /* 0x000fe4000bfc3070 */
[----:B------:R-:W-:Y:S02]  /*70c0*/  LOP3.LUT R7, R7, 0xff, RZ, 0xc0, !PT ;  /* 0x000000ff07077812 */ /* 0x000fe400078ec0ff */
[----:B-1----:R-:W-:Y:S01]  /*70d0*/  SHF.R.U32.HI R9, RZ, 0x8, R10 ;  /* 0x00000008ff097819 */ /* 0x002fe2000001160a */
[--C-:B------:R-:W-:Y:S01]  /*70e0*/  FFMA.FTZ R10, R54, UR13, -R3.reuse ;  /* 0x0000000d360a7c23 */ /* 0x100fe20008010803 */
[----:B--2---:R-:W-:Y:S01]  /*70f0*/  @!P1 FADD.FTZ R164, -R164, -RZ ;  /* 0x800000ffa4a49221 */ /* 0x004fe20000010100 */
[----:B------:R-:W-:Y:S01]  /*7100*/  ISETP.LE.U32.AND P1, PT, R7, UR14, PT ;  /* 0x0000000e07007c0c */ /* 0x000fe2000bf23070 */
[--C-:B------:R-:W-:Y:S01]  /*7110*/  FFMA.FTZ R7, R56, UR13, -R2.reuse ;  /* 0x0000000d38077c23 */ /* 0x100fe20008010802 */
[----:B------:R-:W-:Y:S01]  /*7120*/  LOP3.LUT R6, R9, 0xffff, RZ, 0xc0, !PT ;  /* 0x0000ffff09067812 */ /* 0x000fe200078ec0ff */
[----:B------:R-:W-:Y:S01]  /*7130*/  FFMA.FTZ R9, R55, UR13, -R3 ;  /* 0x0000000d37097c23 */ /* 0x000fe20008010803 */
[----:B------:R-:W1:Y:S01]  /*7140*/  MUFU.EX2 R190, R10 ;  /* 0x0000000a00be7308 */ /* 0x000e620000000800 */
[----:B---3--:R-:W-:Y:S01]  /*7150*/  FFMA.FTZ R11, R57, UR13, -R2 ;  /* 0x0000000d390b7c23 */ /* 0x008fe20008010802 */
[----:B------:R-:W-:Y:S08]  /*7160*/  ISETP.LE.U32.AND P2, PT, R6, UR14, PT ;  /* 0x0000000e06007c0c */ /* 0x000ff0000bf43070 */
[----:B------:R2:W3:Y:S01]  /*7170*/  MUFU.EX2 R189, R9 ;  /* 0x0000000900bd7308 */ /* 0x0004e20000000800 */
[C---:B------:R-:W-:Y:S09]  /*7180*/  LOP3.LUT R6, R5.reuse, 0xffff, RZ, 0xc0, !PT ;  /* 0x0000ffff05067812 */ /* 0x040ff200078ec0ff */
[----:B------:R4:W-:Y:S01]  /*7190*/  MUFU.EX2 R197, R7 ;  /* 0x0000000700c57308 */ /* 0x0009e20000000800 */
[----:B------:R-:W-:Y:S09]  /*71a0*/  SHF.R.U32.HI R6, RZ, 0x8, R6 ;  /* 0x00000008ff067819 */ /* 0x000ff20000011606 */
[----:B------:R5:W5:Y:S01]  /*71b0*/  MUFU.EX2 R196, R11 ;  /* 0x0000000b00c47308 */ /* 0x000b620000000800 */
[----:B------:R-:W-:Y:S01]  /*71c0*/  LOP3.LUT R6, R6, 0xffff, RZ, 0xc0, !PT ;  /* 0x0000ffff06067812 */ /* 0x000fe200078ec0ff */
[----:B-1----:R-:W-:Y:S01]  /*71d0*/  @!P1 FADD.FTZ R190, -R190, -RZ ;  /* 0x800000ffbebe9221 */ /* 0x002fe20000010100 */
[----:B------:R-:W-:Y:S01]  /*71e0*/  LOP3.LUT R10, R5, 0xff, RZ, 0xc0, !PT ;  /* 0x000000ff050a7812 */ /* 0x000fe200078ec0ff */
[----:B------:R-:W-:Y:S01]  /*71f0*/  @!P2 FADD.FTZ R163, -R163, -RZ ;  /* 0x800000ffa3a3a221 */ /* 0x000fe20000010100 */
[----:B------:R-:W-:Y:S01]  /*7200*/  ISETP.LE.U32.AND P1, PT, R6, UR14, PT ;  /* 0x0000000e06007c0c */ /* 0x000fe2000bf23070 */
[--C-:B------:R-:W-:Y:S01]  /*7210*/  FFMA.FTZ R6, R58, UR13, -R0.reuse ;  /* 0x0000000d3a067c23 */ /* 0x100fe20008010800 */
[----:B--2---:R-:W-:Y:S01]  /*7220*/  PRMT R9, R5, 0x7632, R9 ;  /* 0x0000763205097816 */ /* 0x004fe20000000009 */
[----:B---3--:R-:W-:Y:S01]  /*7230*/  @!P6 FADD.FTZ R189, -R189, -RZ ;  /* 0x800000ffbdbde221 */ /* 0x008fe20000010100 */
[----:B------:R-:W-:Y:S01]  /*7240*/  ISETP.LE.U32.AND P2, PT, R10, UR14, PT ;  /* 0x0000000e0a007c0c */ /* 0x000fe2000bf43070 */
[----:B------:R1:W2:Y:S01]  /*7250*/  MUFU.EX2 R199, R6 ;  /* 0x0000000600c77308 */ /* 0x0002a20000000800 */
[----:B----4-:R-:W-:Y:S01]  /*7260*/  LOP3.LUT R7, R9, 0xff, RZ, 0xc0, !PT ;  /* 0x000000ff09077812 */ /* 0x010fe200078ec0ff */
[----:B------:R-:W-:Y:S01]  /*7270*/  FFMA.FTZ R9, R59, UR13, -R0 ;  /* 0x0000000d3b097c23 */ /* 0x000fe20008010800 */
[----:B------:R-:W-:Y:S01]  /*7280*/  SHF.R.U32.HI R5, RZ, 0x18, R5 ;  /* 0x00000018ff057819 */ /* 0x000fe20000011605 */
[----:B-----5:R-:W3:Y:S01]  /*7290*/  LDL R11, [R1+0x54] ;  /* 0x00005400010b7983 */ /* 0x020ee20000100800 */
[----:B------:R-:W-:Y:S05]  /*72a0*/  ISETP.LE.U32.AND P6, PT, R7, UR14, PT ;  /* 0x0000000e07007c0c */ /* 0x000fea000bfc3070 */
[----:B------:R4:W5:Y:S01]  /*72b0*/  MUFU.EX2 R198, R9 ;  /* 0x0000000900c67308 */ /* 0x0009620000000800 */
[----:B------:R-:W-:Y:S01]  /*72c0*/  PRMT R7, R4, 0x7770, RZ ;  /* 0x0000777004077816 */ /* 0x000fe200000000ff */
[----:B------:R-:W-:Y:S01]  /*72d0*/  @!P1 FADD.FTZ R196, -R196, -RZ ;  /* 0x800000ffc4c49221 */ /* 0x000fe20000010100 */
[----:B------:R-:W-:Y:S02]  /*72e0*/  F2FP.RELU.F16.F32.PACK_AB R10, R228, R229 ;  /* 0x000000e5e40a723e */ /* 0x000fe400000008ff */
[----:B------:R-:W-:Y:S01]  /*72f0*/  ISETP.LE.U32.AND P1, PT, R7, UR14, PT ;  /* 0x0000000e07007c0c */ /* 0x000fe2000bf23070 */
[----:B------:R-:W-:Y:S01]  /*7300*/  FFMA.FTZ R7, R64, UR13, -R148 ;  /* 0x0000000d40077c23 */ /* 0x000fe20008010894 */
[----:B------:R-:W-:Y:S01]  /*7310*/  @!P2 FADD.FTZ R197, -R197, -RZ ;  /* 0x800000ffc5c5a221 */ /* 0x000fe20000010100 */
[----:B-1----:R-:W-:Y:S01]  /*7320*/  FFMA.FTZ R6, R60, UR13, -R2 ;  /* 0x0000000d3c067c23 */ /* 0x002fe20008010802 */
[----:B------:R-:W-:Y:S01]  /*7330*/  ISETP.LE.U32.AND P2, PT, R5, UR14, PT ;  /* 0x0000000e05007c0c */ /* 0x000fe2000bf43070 */
[----:B------:R1:W-:Y:S01]  /*7340*/  MUFU.EX2 R162, R7 ;  /* 0x0000000700a27308 */ /* 0x0003e20000000800 */
[C---:B------:R-:W-:Y:S01]  /*7350*/  PRMT R5, R8.reuse, 0x7770, RZ ;  /* 0x0000777008057816 */ /* 0x040fe200000000ff */
[----:B--2---:R-:W-:Y:S01]  /*7360*/  @!P6 FADD.FTZ R199, -R199, -RZ ;  /* 0x800000ffc7c7e221 */ /* 0x004fe20000010100 */
[----:B------:R-:W-:Y:S07]  /*7370*/  FFMA.FTZ R148, R65, UR13, -R148 ;  /* 0x0000000d41947c23 */ /* 0x000fee0008010894 */
[----:B------:R-:W2:Y:S01]  /*7380*/  MUFU.EX2 R191, R6 ;  /* 0x0000000600bf7308 */ /* 0x000ea20000000800 */
[----:B------:R-:W-:Y:S01]  /*7390*/  ISETP.LE.U32.AND P6, PT, R5, UR14, PT ;  /* 0x0000000e05007c0c */ /* 0x000fe2000bfc3070 */
[----:B------:R-:W-:Y:S01]  /*73a0*/  FFMA.FTZ R2, R61, UR13, -R2 ;  /* 0x0000000d3d027c23 */ /* 0x000fe20008010802 */
[----:B------:R-:W-:Y:S07]  /*73b0*/  PRMT R5, R8, 0x7772, RZ ;  /* 0x0000777208057816 */ /* 0x000fee00000000ff */
[----:B------:R-:W-:Y:S01]  /*73c0*/  MUFU.EX2 R161, R148 ;  /* 0x0000009400a17308 */ /* 0x000fe20000000800 */
[----:B----4-:R-:W-:Y:S01]  /*73d0*/  F2FP.RELU.F16.F32.PACK_AB R9, R187, R188 ;  /* 0x000000bcbb09723e */ /* 0x010fe200000008ff */
[----:B-----5:R-:W-:Y:S08]  /*73e0*/  @!P2 FADD.FTZ R198, -R198, -RZ ;  /* 0x800000ffc6c6a221 */ /* 0x020ff00000010100 */
[----:B------:R4:W-:Y:S01]  /*73f0*/  MUFU.EX2 R169, R2 ;  /* 0x0000000200a97308 */ /* 0x0009e20000000800 */
[--C-:B-1----:R-:W-:Y:S01]  /*7400*/  FFMA.FTZ R7, R66, UR13, -R3.reuse ;  /* 0x0000000d42077c23 */ /* 0x102fe20008010803 */
[----:B------:R-:W-:Y:S01]  /*7410*/  FFMA.FTZ R3, R67, UR13, -R3 ;  /* 0x0000000d43037c23 */ /* 0x000fe20008010803 */
[----:B--2---:R-:W-:Y:S07]  /*7420*/  @!P1 FADD.FTZ R191, -R191, -RZ ;  /* 0x800000ffbfbf9221 */ /* 0x004fee0000010100 */
[----:B------:R1:W-:Y:S01]  /*7430*/  MUFU.EX2 R182, R3 ;  /* 0x0000000300b67308 */ /* 0x0003e20000000800 */
[----:B------:R-:W-:Y:S01]  /*7440*/  PRMT R6, R8, 0x7771, RZ ;  /* 0x0000777108067816 */ /* 0x000fe200000000ff */
[----:B------:R-:W-:Y:S01]  /*7450*/  @!P6 FADD.FTZ R162, -R162, -RZ ;  /* 0x800000ffa2a2e221 */ /* 0x000fe20000010100 */
[----:B------:R-:W-:Y:S07]  /*7460*/  ISETP.GT.U32.AND P1, PT, R5, UR14, PT ;  /* 0x0000000e05007c0c */ /* 0x000fee000bf24070 */
[----:B------:R-:W2:Y:S01]  /*7470*/  MUFU.EX2 R184, R7 ;  /* 0x0000000700b87308 */ /* 0x000ea20000000800 */
[----:B------:R-:W-:Y:S02]  /*7480*/  ISETP.GT.U32.AND P2, PT, R6, UR14, PT ;  /* 0x0000000e06007c0c */ /* 0x000fe4000bf44070 */
[----:B------:R-:W-:Y:S02]  /*7490*/  PRMT R5, R4, 0x7771, RZ ;  /* 0x0000777104057816 */ /* 0x000fe400000000ff */
[----:B------:R-:W-:Y:S02]  /*74a0*/  F2FP.RELU.F16.F32.PACK_AB R6, R192, R193 ;  /* 0x000000c1c006723e */ /* 0x000fe400000008ff */
[----:B------:R-:W-:Y:S02]  /*74b0*/  PRMT R8, R8, 0x7773, RZ ;  /* 0x0000777308087816 */ /* 0x000fe400000000ff */
[----:B----4-:R-:W-:Y:S02]  /*74c0*/  F2FP.RELU.F16.F32.PACK_AB R2, R189, R190 ;  /* 0x000000bebd02723e */ /* 0x010fe400000008ff */
[----:B-1----:R-:W-:Y:S02]  /*74d0*/  PRMT R3, R4, 0x7772, RZ ;  /* 0x0000777204037816 */ /* 0x002fe400000000ff */
[----:B------:R-:W-:Y:S01]  /*74e0*/  ISETP.GT.U32.AND P6, PT, R8, UR14, PT ;  /* 0x0000000e08007c0c */ /* 0x000fe2000bfc4070 */
[----:B--2---:R-:W-:Y:S01]  /*74f0*/  @P1 FADD.FTZ R184, -R184, -RZ ;  /* 0x800000ffb8b81221 */ /* 0x004fe20000010100 */
[----:B------:R-:W-:Y:S01]  /*7500*/  ISETP.GT.U32.AND P1, PT, R3, UR14, PT ;  /* 0x0000000e03007c0c */ /* 0x000fe2000bf24070 */
[----:B------:R-:W-:Y:S01]  /*7510*/  @P2 FADD.FTZ R161, -R161, -RZ ;  /* 0x800000ffa1a12221 */ /* 0x000fe20000010100 */
[----:B------:R-:W-:Y:S02]  /*7520*/  PRMT R7, R4, 0x7773, RZ ;  /* 0x0000777304077816 */ /* 0x000fe400000000ff */
[----:B------:R-:W-:Y:S02]  /*7530*/  F2FP.RELU.F16.F32.PACK_AB R4, R181, R183 ;  /* 0x000000b7b504723e */ /* 0x000fe400000008ff */
[----:B------:R-:W-:Y:S02]  /*7540*/  F2FP.RELU.F16.F32.PACK_AB R3, R216, R170 ;  /* 0x000000aad803723e */ /* 0x000fe400000008ff */
[----:B------:R-:W-:Y:S01]  /*7550*/  ISETP.GT.U32.AND P2, PT, R5, UR14, PT ;  /* 0x0000000e05007c0c */ /* 0x000fe2000bf44070 */
[----:B------:R-:W-:Y:S01]  /*7560*/  IMAD.IADD R5, R155, 0x1, R132 ;  /* 0x000000019b057824 */ /* 0x000fe200078e0284 */
[----:B------:R1:W-:Y:S01]  /*7570*/  STS [R155+0x1c000], R4 ;  /* 0x01c000049b007388 */ /* 0x0003e20000000800 */
[----:B------:R-:W-:Y:S01]  /*7580*/  @P6 FADD.FTZ R182, -R182, -RZ ;  /* 0x800000ffb6b66221 */ /* 0x000fe20000010100 */
[----:B------:R-:W-:Y:S02]  /*7590*/  ISETP.GT.U32.AND P6, PT, R7, UR14, PT ;  /* 0x0000000e07007c0c */ /* 0x000fe4000bfc4070 */
[----:B------:R2:W-:Y:S01]  /*75a0*/  STS [R155+0x1c400], R3 ;  /* 0x01c400039b007388 */ /* 0x0005e20000000800 */
[----:B------:R-:W-:Y:S02]  /*75b0*/  F2FP.RELU.F16.F32.PACK_AB R7, R227, R230 ;  /* 0x000000e6e307723e */ /* 0x000fe400000008ff */
[----:B------:R-:W-:Y:S01]  /*75c0*/  F2FP.RELU.F16.F32.PACK_AB R8, R215, R208 ;  /* 0x000000d0d708723e */ /* 0x000fe200000008ff */
[----:B------:R4:W-:Y:S03]  /*75d0*/  STS [R5+0x1c000], R6 ;  /* 0x01c0000605007388 */ /* 0x0009e60000000800 */
[----:B------:R-:W-:Y:S01]  /*75e0*/  @P2 FADD.FTZ R169, -R169, -RZ ;  /* 0x800000ffa9a92221 */ /* 0x000fe20000010100 */
[----:B------:R-:W-:Y:S02]  /*75f0*/  FSETP.GE.FTZ.AND P2, PT, R181, RZ, PT ;  /* 0x000000ffb500720b */ /* 0x000fe40003f56000 */
[----:B-1----:R-:W-:Y:S02]  /*7600*/  F2FP.RELU.F16.F32.PACK_AB R4, R225, R226 ;  /* 0x000000e2e104723e */ /* 0x002fe400000008ff */
[----:B--2---:R-:W-:Y:S02]  /*7610*/  F2FP.RELU.F16.F32.PACK_AB R3, R212, R200 ;  /* 0x000000c8d403723e */ /* 0x004fe400000008ff */
[----:B----4-:R-:W-:Y:S03]  /*7620*/  F2FP.RELU.F16.F32.PACK_AB R6, R231, R232 ;  /* 0x000000e8e706723e */ /* 0x010fe600000008ff */
[----:B------:R1:W-:Y:S04]  /*7630*/  STS [R5+0x1c400], R3 ;  /* 0x01c4000305007388 */ /* 0x0003e80000000800 */
[----:B------:R2:W-:Y:S04]  /*7640*/  STS [R155+0x1e000], R7 ;  /* 0x01e000079b007388 */ /* 0x0005e80000000800 */
[----:B------:R4:W-:Y:S04]  /*7650*/  STS [R155+0x1e400], R6 ;  /* 0x01e400069b007388 */ /* 0x0009e80000000800 */
[----:B------:R5:W-:Y:S04]  /*7660*/  STS [R5+0x1e000], R4 ;  /* 0x01e0000405007388 */ /* 0x000be80000000800 */
[----:B------:R5:W-:Y:S01]  /*7670*/  STS [R5+0x1e400], R10 ;  /* 0x01e4000a05007388 */ /* 0x000be20000000800 */
[----:B-1----:R-:W-:Y:S01]  /*7680*/  IMAD.IADD R3, R155, 0x1, R133 ;  /* 0x000000019b037824 */ /* 0x002fe200078e0285 */
[----:B--2---:R-:W-:Y:S04]  /*7690*/  F2FP.RELU.F16.F32.PACK_AB R7, R171, R180 ;  /* 0x000000b4ab07723e */ /* 0x004fe800000008ff */
[----:B------:R-:W-:Y:S01]  /*76a0*/  STS [R3+0x1c000], R9 ;  /* 0x01c0000903007388 */ /* 0x000fe20000000800 */
[----:B----4-:R-:W-:Y:S03]  /*76b0*/  F2FP.RELU.F16.F32.PACK_AB R6, R206, R210 ;  /* 0x000000d2ce06723e */ /* 0x010fe600000008ff */
[----:B------:R1:W-:Y:S01]  /*76c0*/  STS [R3+0x1c400], R8 ;  /* 0x01c4000803007388 */ /* 0x0003e20000000800 */
[C---:B-----5:R-:W-:Y:S01]  /*76d0*/  IMAD.IADD R4, R132.reuse, 0x1, R3 ;  /* 0x0000000184047824 */ /* 0x060fe200078e0203 */
[----:B------:R-:W-:Y:S04]  /*76e0*/  F2FP.RELU.F16.F32.PACK_AB R5, R221, R222 ;  /* 0x000000dedd05723e */ /* 0x000fe800000008ff */
[----:B------:R2:W-:Y:S04]  /*76f0*/  STS [R4+0x1c000], R7 ;  /* 0x01c0000704007388 */ /* 0x0005e80000000800 */
[----:B------:R4:W-:Y:S01]  /*7700*/  STS [R4+0x1c400], R6 ;  /* 0x01c4000604007388 */ /* 0x0009e20000000800 */
[----:B-1----:R-:W-:Y:S05]  /*7710*/  F2FP.RELU.F16.F32.PACK_AB R8, R219, R220 ;  /* 0x000000dcdb08723e */ /* 0x002fea00000008ff */
[----:B------:R-:W-:Y:S01]  /*7720*/  STS [R3+0x1e000], R8 ;  /* 0x01e0000803007388 */ /* 0x000fe20000000800 */
[----:B--2---:R-:W-:Y:S02]  /*7730*/  F2FP.RELU.F16.F32.PACK_AB R7, R223, R224 ;  /* 0x000000e0df07723e */ /* 0x004fe400000008ff */
[----:B----4-:R-:W-:Y:S03]  /*7740*/  F2FP.RELU.F16.F32.PACK_AB R6, R217, R218 ;  /* 0x000000dad906723e */ /* 0x010fe600000008ff */
[----:B------:R1:W-:Y:S04]  /*7750*/  STS [R3+0x1e400], R7 ;  /* 0x01e4000703007388 */ /* 0x0003e80000000800 */
[----:B------:R2:W-:Y:S04]  /*7760*/  STS [R4+0x1e000], R6 ;  /* 0x01e0000604007388 */ /* 0x0005e80000000800 */
[----:B------:R4:W-:Y:S01]  /*7770*/  STS [R4+0x1e400], R5 ;  /* 0x01e4000504007388 */ /* 0x0009e20000000800 */
[----:B-1----:R-:W-:Y:S02]  /*7780*/  IMAD.IADD R3, R132, 0x1, R158 ;  /* 0x0000000184037824 */ /* 0x002fe400078e029e */
[--C-:B------:R-:W-:Y:S01]  /*7790*/  FFMA.FTZ R7, R62, UR13, -R0.reuse ;  /* 0x0000000d3e077c23 */ /* 0x100fe20008010800 */
[----:B------:R-:W-:Y:S01]  /*77a0*/  FFMA.FTZ R0, R63, UR13, -R0 ;  /* 0x0000000d3f007c23 */ /* 0x000fe20008010800 */
[----:B--2---:R-:W-:Y:S02]  /*77b0*/  F2FP.RELU.F16.F32.PACK_AB R6, R165, R166 ;  /* 0x000000a6a506723e */ /* 0x004fe400000008ff */
[----:B------:R-:W1:Y:S01]  /*77c0*/  MUFU.EX2 R186, R7 ;  /* 0x0000000700ba7308 */ /* 0x000e620000000800 */
[----:B----4-:R-:W-:Y:S09]  /*77d0*/  F2FP.RELU.F16.F32.PACK_AB R5, R167, R168 ;  /* 0x000000a8a705723e */ /* 0x010ff200000008ff */
[----:B------:R2:W4:Y:S01]  /*77e0*/  MUFU.EX2 R185, R0 ;  /* 0x0000000000b97308 */ /* 0x0005220000000800 */
[----:B------:R-:W-:Y:S01]  /*77f0*/  F2FP.RELU.F16.F32.PACK_AB R4, R201, R203 ;  /* 0x000000cbc904723e */ /* 0x000fe200000008ff */
[----:B------:R5:W-:Y:S04]  /*7800*/  STS [R158], R5 ;  /* 0x000000059e007388 */ /* 0x000be80000000800 */
[----:B------:R5:W-:Y:S01]  /*7810*/  STS [R158+0x400], R4 ;  /* 0x000400049e007388 */ /* 0x000be20000000800 */
[----:B-1----:R-:W-:Y:S01]  /*7820*/  @P1 FADD.FTZ R186, -R186, -RZ ;  /* 0x800000ffbaba1221 */ /* 0x002fe20000010100 */
[----:B------:R-:W-:Y:S02]  /*7830*/  IMAD.MOV.U32 R7, RZ, RZ, 0x20 ;  /* 0x00000020ff077424 */ /* 0x000fe400078e00ff */
[----:B------:R1:W-:Y:S01]  /*7840*/  STS [R3], R6 ;  /* 0x0000000603007388 */ /* 0x0003e20000000800 */
[----:B--2---:R-:W-:Y:S01]  /*7850*/  F2FP.RELU.F16.F32.PACK_AB R0, R161, R162 ;  /* 0x000000a2a100723e */ /* 0x004fe200000008ff */
[----:B----4-:R-:W-:Y:S01]  /*7860*/  @P6 FADD.FTZ R185, -R185, -RZ ;  /* 0x800000ffb9b96221 */ /* 0x010fe20000010100 */
[----:B------:R-:W-:Y:S02]  /*7870*/  SEL R175, R7, 0xffffffe0, !P3 ;  /* 0xffffffe007af7807 */ /* 0x000fe40005800000 */
[----:B------:R-:W-:Y:S03]  /*7880*/  FSETP.GE.FTZ.AND P6, PT, R183, RZ, PT ;  /* 0x000000ffb700720b */ /* 0x000fe60003fd6000 */
[----:B------:R-:W-:Y:S01]  /*7890*/  IMAD.IADD R154, R152, 0x1, R175 ;  /* 0x00000001989a7824 */ /* 0x000fe200078e02af */
[----:B-----5:R-:W-:Y:S02]  /*78a0*/  F2FP.RELU.F16.F32.PACK_AB R5, R213, R214 ;  /* 0x000000d6d505723e */ /* 0x020fe400000008ff */
[----:B------:R-:W-:Y:S02]  /*78b0*/  F2FP.RELU.F16.F32.PACK_AB R4, R194, R195 ;  /* 0x000000c3c204723e */ /* 0x000fe400000008ff */
[----:B-1----:R-:W-:Y:S03]  /*78c0*/  F2FP.RELU.F16.F32.PACK_AB R6, R205, R211 ;  /* 0x000000d3cd06723e */ /* 0x002fe600000008ff */
[----:B------:R1:W-:Y:S04]  /*78d0*/  STS [R3+0x400], R4 ;  /* 0x0004000403007388 */ /* 0x0003e80000000800 */
[----:B------:R2:W-:Y:S04]  /*78e0*/  STS [R158+0x2000], R6 ;  /* 0x002000069e007388 */ /* 0x0005e80000000800 */
[----:B------:R4:W-:Y:S01]  /*78f0*/  STS [R158+0x2400], R5 ;  /* 0x002400059e007388 */ /* 0x0009e20000000800 */
[----:B-1----:R-:W-:Y:S02]  /*7900*/  F2FP.RELU.F16.F32.PACK_AB R4, R163, R164 ;  /* 0x000000a4a304723e */ /* 0x002fe400000008ff */
[----:B--2---:R-:W-:Y:S02]  /*7910*/  F2FP.RELU.F16.F32.PACK_AB R6, R202, R204 ;  /* 0x000000ccca06723e */ /* 0x004fe400000008ff */
[----:B----4-:R-:W-:Y:S03]  /*7920*/  F2FP.RELU.F16.F32.PACK_AB R5, R207, R209 ;  /* 0x000000d1cf05723e */ /* 0x010fe600000008ff */
[----:B------:R-:W-:Y:S04]  /*7930*/  STS [R3+0x2000], R6 ;  /* 0x0020000603007388 */ /* 0x000fe80000000800 */
[----:B------:R1:W-:Y:S04]  /*7940*/  STS [R3+0x2400], R5 ;  /* 0x0024000503007388 */ /* 0x0003e80000000800 */
[----:B------:R-:W-:Y:S04]  /*7950*/  STS [R159], R4 ;  /* 0x000000049f007388 */ /* 0x000fe80000000800 */
[----:B------:R2:W-:Y:S04]  /*7960*/  STS [R159+0x400], R2 ;  /* 0x000400029f007388 */ /* 0x0005e80000000800 */
[----:B------:R4:W-:Y:S01]  /*7970*/  STS [R160], R0 ;  /* 0x00000000a0007388 */ /* 0x0009e20000000800 */
[----:B---3--:R-:W-:Y:S02]  /*7980*/  LEA R153, R11, UR4, 0x1 ;  /* 0x000000040b997c11 */ /* 0x008fe4000f8e08ff */
[----:B-1----:R-:W-:Y:S03]  /*7990*/  F2FP.RELU.F16.F32.PACK_AB R3, R198, R199 ;  /* 0x000000c7c603723e */ /* 0x002fe600000008ff */
[--C-:B------:R-:W-:Y:S01]  /*79a0*/  IMAD.IADD R156, R175, 0x1, R153.reuse ;  /* 0x00000001af9c7824 */ /* 0x100fe200078e0299 */
[----:B--2---:R-:W-:Y:S02]  /*79b0*/  F2FP.RELU.F16.F32.PACK_AB R2, R196, R197 ;  /* 0x000000c5c402723e */ /* 0x004fe400000008ff */
[----:B----4-:R-:W-:Y:S05]  /*79c0*/  F2FP.RELU.F16.F32.PACK_AB R0, R182, R184 ;  /* 0x000000b8b600723e */ /* 0x010fea00000008ff */
        /* <DEDUP_REMOVED lines=14> */
[----:B------:R-:W1:Y:S03]  /*7ab0*/  LDSM.16.M88.4 R32, [R153+0x10800] ;  /* 0x010800009920783b */ /* 0x000e660000000200 */
[----:B------:R-:W-:Y:S04]  /*7ac0*/  IMAD.IADD R173, R157, 0x1, R153 ;  /* 0x000000019dad7824 */ /* 0x000fe800078e0299 */
[C---:B------:R-:W-:Y:S01]  /*7ad0*/  IMAD.IADD R174, R175.reuse, 0x1, R173 ;  /* 0x00000001afae7824 */ /* 0x040fe200078e02ad */
[----:B------:R-:W2:Y:S08]  /*7ae0*/  LDSM.16.M88.4 R48, [R153+0x11000] ;  /* 0x011000009930783b */ /* 0x000eb00000000200 */
[----:B------:R-:W5:Y:S01]  /*7af0*/  LDSM.16.M88.4 R132, [R153+0x11800] ;  /* 0x011800009984783b */ /* 0x000f620000000200 */
        /* <DEDUP_REMOVED lines=16> */
[-C--:B-----5:R-:W-:Y:S08]  /*7c00*/  HMMA.16816.F32 R52, R64, R132.reuse, RZ ;  /* 0x000000844034723c */ /* 0x0a0ff000000018ff */
        /* <DEDUP_REMOVED lines=13> */
[C---:B------:R-:W-:Y:S04]  /*7ce0*/  HMMA.16816.F32 R32, R136.reuse, R150, R32 ;  /* 0x000000968820723c */ /* 0x040fe80000001820 */
[C---:B------:R-:W-:Y:S04]  /*7cf0*/  LEA R150, P1, R248.reuse, R2, 0x2 ;  /* 0x00000002f8967211 */ /* 0x040fe800078210ff */
[-C--:B-1----:R-:W-:Y:S03]  /*7d00*/  HMMA.16816.F32 R36, R136, R132.reuse, R36 ;  /* 0x000000848824723c */ /* 0x082fe60000001824 */
[----:B------:R-:W-:Y:S02]  /*7d10*/  LEA.HI.X R151, R248, R3, RZ, 0x2, P1 ;  /* 0x00000003f8977211 */ /* 0x000fe400008f14ff */
[----:B------:R-:W-:Y:S03]  /*7d20*/  FSETP.GE.FTZ.AND P1, PT, R170, RZ, PT ;  /* 0x000000ffaa00720b */ /* 0x000fe60003f36000 */
        /* <DEDUP_REMOVED lines=52> */
[-C--:B------:R-:W-:Y:S03]  /*8070*/  HMMA.16816.F32 R60, R140, R138.reuse, R60 ;  /* 0x0000008a8c3c723c */ /* 0x080fe6000000183c */
[----:B---3--:R-:W-:Y:S01]  /*8080*/  FADD.FTZ R0, -R145, R6 ;  /* 0x0000000691007221 */ /* 0x008fe20000010100 */
[----:B------:R-:W-:Y:S01]  /*8090*/  VIADD R140, R155, 0x1c020 ;  /* 0x0001c0209b8c7836 */ /* 0x000fe20000000000 */
[----:B------:R-:W2:Y:S01]  /*80a0*/  LDG.E R6, desc[UR36][R150.64+0x100] ;  /* 0x0001002496067981 */ /* 0x000ea2000c1e1900 */
[C---:B------:R-:W-:Y:S01]  /*80b0*/  FADD.FTZ R19, -R145.reuse, R19 ;  /* 0x0000001391137221 */ /* 0x040fe20000010100 */
[----:B------:R-:W-:Y:S01]  /*80c0*/  FADD.FTZ R22, -R145, R22 ;  /* 0x0000001691167221 */ /* 0x000fe20000010100 */
[----:B------:R-:W-:Y:S01]  /*80d0*/  FSEL R0, R0, R145, P1 ;  /* 0x0000009100007208 */ /* 0x000fe20000800000 */
[----:B------:R-:W-:Y:S04]  /*80e0*/  HMMA.16816.F32 R64, R132, R138, R64 ;  /* 0x0000008a8440723c */ /* 0x000fe80000001840 */
[----:B------:R-:W-:Y:S01]  /*80f0*/  FSETP.GE.FTZ.AND P1, PT, R193, RZ, PT ;  /* 0x000000ffc100720b */ /* 0x000fe20003f36000 */
[----:B------:R-:W-:Y:S01]  /*8100*/  FMUL.FTZ R170, R170, R0 ;  /* 0x00000000aaaa7220 */ /* 0x000fe20000410000 */
[C---:B------:R-:W-:Y:S01]  /*8110*/  FADD.FTZ R34, -R145.reuse, R34 ;  /* 0x0000002291227221 */ /* 0x040fe20000010100 */
[----:B------:R-:W-:Y:S01]  /*8120*/  FADD.FTZ R23, -R145, R23 ;  /* 0x0000001791177221 */ /* 0x000fe20000010100 */
[C---:B----4-:R-:W-:Y:S01]  /*8130*/  FADD.FTZ R2, -R146.reuse, R5 ;  /* 0x0000000592027221 */ /* 0x050fe20000010100 */
[C---:B------:R-:W-:Y:S01]  /*8140*/  FADD.FTZ R3, -R146.reuse, R4 ;  /* 0x0000000492037221 */ /* 0x040fe20000010100 */
[----:B------:R-:W-:Y:S01]  /*8150*/  SHF.R.U32.HI R4, RZ, 0x1, R179 ;  /* 0x00000001ff047819 */ /* 0x000fe200000116b3 */
[----:B------:R-:W3:Y:S01]  /*8160*/  LDG.E R5, desc[UR36][R150.64+0x120] ;  /* 0x0001202496057981 */ /* 0x000ee2000c1e1900 */
[----:B------:R-:W-:Y:S01]  /*8170*/  FADD.FTZ R16, -R146, R16 ;  /* 0x0000001092107221 */ /* 0x000fe20000010100 */
[-C--:B------:R-:W-:Y:S01]  /*8180*/  FSEL R2, R2, R146.reuse, P2 ;  /* 0x0000009202027208 */ /* 0x080fe20001000000 */
[C---:B------:R-:W-:Y:S01]  /*8190*/  FADD.FTZ R17, -R146.reuse, R17 ;  /* 0x0000001192117221 */ /* 0x040fe20000010100 */
[----:B------:R-:W-:Y:S01]  /*81a0*/  FSEL R3, R3, R146, P6 ;  /* 0x0000009203037208 */ /* 0x000fe20003000000 */
[----:B------:R-:W-:Y:S01]  /*81b0*/  FADD.FTZ R48, -R146, R48 ;  /* 0x0000003092307221 */ /* 0x000fe20000010100 */
[----:B------:R-:W-:Y:S01]  /*81c0*/  LOP3.LUT R136, R4, 0x30, RZ, 0xc0, !PT ;  /* 0x0000003004887812 */ /* 0x000fe200078ec0ff */
[----:B------:R-:W-:Y:S01]  /*81d0*/  FMUL.FTZ R181, R181, R2 ;  /* 0x00000002b5b57220 */ /* 0x000fe20000410000 */
[----:B------:R-:W-:Y:S01]  /*81e0*/  SHF.R.U32.HI R2, RZ, 0x4, R179 ;  /* 0x00000004ff027819 */ /* 0x000fe200000116b3 */
[----:B------:R-:W-:Y:S01]  /*81f0*/  FMUL.FTZ R183, R183, R3 ;  /* 0x00000003b7b77220 */ /* 0x000fe20000410000 */
[----:B------:R-:W-:Y:S01]  /*8200*/  FSETP.GE.FTZ.AND P6, PT, R192, RZ, PT ;  /* 0x000000ffc000720b */ /* 0x000fe20003fd6000 */
[----:B------:R-:W-:Y:S01]  /*8210*/  IMAD.SHL.U32 R3, R179, 0x40, RZ ;  /* 0x00000040b3037824 */ /* 0x000fe200078e00ff */
[----:B------:R-:W-:Y:S01]  /*8220*/  LOP3.LUT R137, R2, 0x8, RZ, 0xc0, !PT ;  /* 0x0000000802897812 */ /* 0x000fe200078ec0ff */
[----:B------:R-:W-:Y:S01]  /*8230*/  FADD.FTZ R4, -R146, R20 ;  /* 0x0000001492047221 */ /* 0x000fe20000010100 */
[----:B------:R-:W-:Y:S01]  /*8240*/  FSEL R20, R16, R146, P1 ;  /* 0x0000009210147208 */ /* 0x000fe20000800000 */
[C---:B------:R-:W-:Y:S01]  /*8250*/  FADD.FTZ R52, -R146.reuse, R52 ;  /* 0x0000003492347221 */ /* 0x040fe20000010100 */
[----:B------:R-:W-:Y:S01]  /*8260*/  LOP3.LUT R0, R3, 0x1c0, RZ, 0xc0, !PT ;  /* 0x000001c003007812 */ /* 0x000fe200078ec0ff */
[----:B------:R-:W-:Y:S01]  /*8270*/  FADD.FTZ R53, -R146, R53 ;  /* 0x0000003592357221 */ /* 0x000fe20000010100 */
[----:B------:R-:W-:Y:S01]  /*8280*/  LOP3.LUT R2, R137, 0x10, R179, 0xf8, !PT ;  /* 0x0000001089027812 */ /* 0x000fe200078ef8b3 */
[----:B------:R-:W-:Y:S01]  /*8290*/  FMUL.FTZ R132, R193, R20 ;  /* 0x00000014c1847220 */ /* 0x000fe20000410000 */
[----:B------:R-:W-:Y:S01]  /*82a0*/  LOP3.LUT R0, R0, 0x38, R178, 0xf8, !PT ;  /* 0x0000003800007812 */ /* 0x000fe200078ef8b2 */
[C---:B------:R-:W-:Y:S01]  /*82b0*/  FADD.FTZ R35, -R145.reuse, R35 ;  /* 0x0000002391237221 */ /* 0x040fe20000010100 */
[----:B------:R-:W-:Y:S01]  /*82c0*/  FSETP.GE.FTZ.AND P2, PT, R188, RZ, PT ;  /* 0x000000ffbc00720b */ /* 0x000fe20003f56000 */
[C---:B------:R-:W-:Y:S01]  /*82d0*/  FADD.FTZ R39, -R145.reuse, R39 ;  /* 0x0000002791277221 */ /* 0x040fe20000010100 */
[----:B------:R-:W-:Y:S01]  /*82e0*/  LOP3.LUT R2, R2, R0, RZ, 0x3c, !PT ;  /* 0x0000000002027212 */ /* 0x000fe200078e3cff */
[C---:B------:R-:W-:Y:S01]  /*82f0*/  FADD.FTZ R38, -R145.reuse, R38 ;  /* 0x0000002691267221 */ /* 0x040fe20000010100 */
[----:B------:R-:W-:Y:S01]  /*8300*/  LOP3.LUT R0, R136, 0x8, R179, 0xf8, !PT ;  /* 0x0000000888007812 */ /* 0x000fe200078ef8b3 */
[C---:B------:R-:W-:Y:S01]  /*8310*/  FADD.FTZ R50, -R145.reuse, R50 ;  /* 0x0000003291327221 */ /* 0x040fe20000010100 */
[----:B------:R-:W-:Y:S01]  /*8320*/  LOP3.LUT R2, R2, 0x200, R3, 0xf8, !PT ;  /* 0x0000020002027812 */ /* 0x000fe200078ef803 */
[----:B------:R-:W-:Y:S01]  /*8330*/  FADD.FTZ R51, -R145, R51 ;  /* 0x0000003391337221 */ /* 0x000fe20000010100 */
[----:B------:R-:W-:Y:S01]  /*8340*/  LOP3.LUT R0, R0, 0x1c0, R3, 0xf8, !PT ;  /* 0x000001c000007812 */ /* 0x000fe200078ef803 */
[C---:B------:R-:W-:Y:S01]  /*8350*/  FADD.FTZ R3, -R146.reuse, R21 ;  /* 0x0000001592037221 */ /* 0x040fe20000010100 */
[----:B------:R-:W-:Y:S01]  /*8360*/  FSETP.GE.FTZ.AND P1, PT, R187, RZ, PT ;  /* 0x000000ffbb00720b */ /* 0x000fe20003f36000 */
[----:B------:R-:W-:Y:S01]  /*8370*/  FADD.FTZ R54, -R145, R54 ;  /* 0x0000003691367221 */ /* 0x000fe20000010100 */
[-C--:B------:R-:W-:Y:S01]  /*8380*/  FSEL R16, R17, R146.reuse, P6 ;  /* 0x0000009211107208 */ /* 0x080fe20003000000 */
[----:B------:R-:W-:Y:S01]  /*8390*/  FADD.FTZ R17, -R146, R32 ;  /* 0x0000002092117221 */ /* 0x000fe20000010100 */
[-C--:B------:R-:W-:Y:S01]  /*83a0*/  FSEL R4, R4, R146.reuse, P2 ;  /* 0x0000009204047208 */ /* 0x080fe20001000000 */
[----:B------:R-:W-:Y:S01]  /*83b0*/  FADD.FTZ R55, -R145, R55 ;  /* 0x0000003791377221 */ /* 0x000fe20000010100 */
[----:B------:R-:W-:Y:S01]  /*83c0*/  FSEL R3, R3, R146, P1 ;  /* 0x0000009203037208 */ /* 0x000fe20000800000 */
[----:B------:R-:W-:Y:S01]  /*83d0*/  FMUL.FTZ R20, R192, R16 ;  /* 0x00000010c0147220 */ /* 0x000fe20000410000 */
[----:B------:R-:W-:Y:S01]  /*83e0*/  FSETP.GE.FTZ.AND P1, PT, R180, RZ, PT ;  /* 0x000000ffb400720b */ /* 0x000fe20003f36000 */
[----:B------:R-:W-:Y:S01]  /*83f0*/  FMUL.FTZ R133, R188, R4 ;  /* 0x00000004bc857220 */ /* 0x000fe20000410000 */
[----:B------:R-:W-:Y:S01]  /*8400*/  FSETP.GE.FTZ.AND P6, PT, R171, RZ, PT ;  /* 0x000000ffab00720b */ /* 0x000fe20003fd6000 */
[C---:B------:R-:W-:Y:S01]  /*8410*/  FADD.FTZ R16, -R146.reuse, R33 ;  /* 0x0000002192107221 */ /* 0x040fe20000010100 */
[----:B------:R-:W-:Y:S01]  /*8420*/  FSEL R17, R17, R146, P1 ;  /* 0x0000009211117208 */ /* 0x000fe20000800000 */
[----:B------:R-:W-:Y:S01]  /*8430*/  FADD.FTZ R4, -R146, R36 ;  /* 0x0000002492047221 */ /* 0x000fe20000010100 */
[----:B------:R-:W-:Y:S01]  /*8440*/  FSETP.GE.FTZ.AND P2, PT, R168, RZ, PT ;  /* 0x000000ffa800720b */ /* 0x000fe20003f56000 */
[----:B------:R-:W-:Y:S01]  /*8450*/  FMUL.FTZ R21, R187, R3 ;  /* 0x00000003bb157220 */ /* 0x000fe20000410000 */
[----:B------:R-:W-:Y:S01]  /*8460*/  F2FP.F16.F32.PACK_AB R132, R20, R132 ;  /* 0x000000841484723e */ /* 0x000fe200000000ff */
[----:B------:R-:W-:Y:S01]  /*8470*/  FADD.FTZ R3, -R146, R37 ;  /* 0x0000002592037221 */ /* 0x000fe20000010100 */
[-C--:B------:R-:W-:Y:S01]  /*8480*/  FSEL R16, R16, R146.reuse, P6 ;  /* 0x0000009210107208 */ /* 0x080fe20003000000 */
[----:B------:R-:W-:Y:S01]  /*8490*/  FMUL.FTZ R20, R180, R17 ;  /* 0x00000011b4147220 */ /* 0x000fe20000410000 */
[----:B------:R-:W-:Y:S01]  /*84a0*/  FSETP.GE.FTZ.AND P1, PT, R167, RZ, PT ;  /* 0x000000ffa700720b */ /* 0x000fe20003f36000 */
[----:B------:R-:W-:Y:S01]  /*84b0*/  FADD.FTZ R17, -R146, R49 ;  /* 0x0000003192117221 */ /* 0x000fe20000010100 */
[----:B------:R-:W-:Y:S01]  /*84c0*/  FSEL R4, R4, R146, P2 ;  /* 0x0000009204047208 */ /* 0x000fe20001000000 */
[----:B------:R-:W-:Y:S01]  /*84d0*/  FMUL.FTZ R16, R171, R16 ;  /* 0x00000010ab107220 */ /* 0x000fe20000410000 */
[----:B------:R-:W-:Y:S01]  /*84e0*/  FSETP.GE.FTZ.AND P2, PT, R165, RZ, PT ;  /* 0x000000ffa500720b */ /* 0x000fe20003f56000 */
[----:B------:R-:W-:Y:S01]  /*84f0*/  FADD.FTZ R66, -R145, R66 ;  /* 0x0000004291427221 */ /* 0x000fe20000010100 */
[----:B------:R-:W-:Y:S01]  /*8500*/  FSEL R3, R3, R146, P1 ;  /* 0x0000009203037208 */ /* 0x000fe20000800000 */
[----:B------:R-:W-:Y:S01]  /*8510*/  FMUL.FTZ R32, R168, R4 ;  /* 0x00000004a8207220 */ /* 0x000fe20000410000 */
[----:B------:R-:W-:Y:S01]  /*8520*/  FSETP.GE.FTZ.AND P1, PT, R166, RZ, PT ;  /* 0x000000ffa600720b */ /* 0x000fe20003f36000 */
[----:B------:R-:W-:Y:S01]  /*8530*/  @P5 VIADD R140, R233, 0xffffffe0 ;  /* 0xffffffe0e98c5836 */ /* 0x000fe20000000000 */
[-C--:B------:R-:W-:Y:S02]  /*8540*/  FSEL R17, R17, R146.reuse, P2 ;  /* 0x0000009211117208 */ /* 0x080fe40001000000 */
[----:B------:R-:W-:Y:S02]  /*8550*/  FSETP.GE.FTZ.AND P6, PT, R164, RZ, PT ;  /* 0x000000ffa400720b */ /* 0x000fe40003fd6000 */
[----:B------:R-:W-:Y:S01]  /*8560*/  FSETP.GE.FTZ.AND P2, PT, R163, RZ, PT ;  /* 0x000000ffa300720b */ /* 0x000fe20003f56000 */
[----:B------:R-:W-:Y:S01]  /*8570*/  FMUL.FTZ R17, R165, R17 ;  /* 0x00000011a5117220 */ /* 0x000fe20000410000 */
[----:B------:R-:W-:Y:S01]  /*8580*/  F2FP.F16.F32.PACK_AB R135, R21, R133 ;  /* 0x000000851587723e */ /* 0x000fe200000000ff */
[----:B------:R-:W-:Y:S01]  /*8590*/  FMUL.FTZ R21, R167, R3 ;  /* 0x00000003a7157220 */ /* 0x000fe20000410000 */
[----:B------:R-:W-:Y:S01]  /*85a0*/  FSEL R48, R48, R146, P1 ;  /* 0x0000009230307208 */ /* 0x000fe20000800000 */
[----:B------:R-:W-:Y:S01]  /*85b0*/  FADD.FTZ R3, -R146, R64 ;  /* 0x0000004092037221 */ /* 0x000fe20000010100 */
[----:B------:R-:W-:Y:S02]  /*85c0*/  F2FP.F16.F32.PACK_AB R133, R16, R20 ;  /* 0x000000141085723e */ /* 0x000fe400000000ff */
[----:B------:R-:W-:Y:S01]  /*85d0*/  FSETP.GE.FTZ.AND P1, PT, R161, RZ, PT ;  /* 0x000000ffa100720b */ /* 0x000fe20003f36000 */
[----:B------:R-:W-:Y:S01]  /*85e0*/  FMUL.FTZ R48, R166, R48 ;  /* 0x00000030a6307220 */ /* 0x000fe20000410000 */
[-C--:B------:R-:W-:Y:S02]  /*85f0*/  FSEL R16, R52, R146.reuse, P6 ;  /* 0x0000009234107208 */ /* 0x080fe40003000000 */
[----:B------:R-:W-:Y:S02]  /*8600*/  FSEL R4, R53, R146, P2 ;  /* 0x0000009235047208 */ /* 0x000fe40001000000 */
[----:B------:R-:W-:Y:S01]  /*8610*/  FSETP.GE.FTZ.AND P2, PT, R162, RZ, PT ;  /* 0x000000ffa200720b */ /* 0x000fe20003f56000 */
[----:B------:R-:W-:Y:S01]  /*8620*/  FMUL.FTZ R16, R164, R16 ;  /* 0x00000010a4107220 */ /* 0x000fe20000410000 */
[----:B------:R-:W-:Y:S01]  /*8630*/  FSETP.GE.FTZ.AND P6, PT, R200, RZ, PT ;  /* 0x000000ffc800720b */ /* 0x000fe20003fd6000 */
[----:B------:R-:W-:Y:S01]  /*8640*/  FMUL.FTZ R4, R163, R4 ;  /* 0x00000004a3047220 */ /* 0x000fe20000410000 */
[----:B------:R-:W-:Y:S02]  /*8650*/  FSEL R3, R3, R146, P2 ;  /* 0x0000009203037208 */ /* 0x000fe40001000000 */
[----:B------:R-:W-:Y:S01]  /*8660*/  FSETP.GE.FTZ.AND P2, PT, R216, RZ, PT ;  /* 0x000000ffd800720b */ /* 0x000fe20003f56000 */
[----:B------:R-:W-:Y:S01]  /*8670*/  @P1 FADD.FTZ R146, -R146, R65 ;  /* 0x0000004192921221 */ /* 0x000fe20000010100 */
[----:B------:R-:W-:Y:S01]  /*8680*/  F2FP.F16.F32.PACK_AB R37, R4, R16 ;  /* 0x000000100425723e */ /* 0x000fe200000000ff */
[----:B------:R-:W-:Y:S01]  /*8690*/  FADD.FTZ R4, -R145, R7 ;  /* 0x0000000791047221 */ /* 0x000fe20000010100 */
[----:B------:R-:W-:Y:S01]  /*86a0*/  FSETP.GE.FTZ.AND P1, PT, R212, RZ, PT ;  /* 0x000000ffd400720b */ /* 0x000fe20003f36000 */
[----:B------:R-:W-:Y:S01]  /*86b0*/  FMUL.FTZ R162, R162, R3 ;  /* 0x00000003a2a27220 */ /* 0x000fe20000410000 */
[----:B------:R-:W-:Y:S01]  /*86c0*/  F2FP.F16.F32.PACK_AB R49, R21, R32 ;  /* 0x000000201531723e */ /* 0x000fe200000000ff */
[----:B------:R-:W-:Y:S01]  /*86d0*/  FADD.FTZ R3, -R145, R18 ;  /* 0x0000001291037221 */ /* 0x000fe20000010100 */
[-C--:B------:R-:W-:Y:S01]  /*86e0*/  FSEL R4, R4, R145.reuse, P2 ;  /* 0x0000009104047208 */ /* 0x080fe20001000000 */
[----:B------:R-:W-:Y:S01]  /*86f0*/  FMUL.FTZ R146, R161, R146 ;  /* 0x00000092a1927220 */ /* 0x000fe20000410000 */
[----:B------:R-:W-:Y:S02]  /*8700*/  FSETP.GE.FTZ.AND P2, PT, R208, RZ, PT ;  /* 0x000000ffd000720b */ /* 0x000fe40003f56000 */
[-C--:B------:R-:W-:Y:S01]  /*8710*/  FSEL R7, R19, R145.reuse, P1 ;  /* 0x0000009113077208 */ /* 0x080fe20000800000 */
[----:B------:R-:W-:Y:S01]  /*8720*/  FMUL.FTZ R19, R216, R4 ;  /* 0x00000004d8137220 */ /* 0x000fe20000410000 */
[----:B------:R-:W-:Y:S02]  /*8730*/  FSETP.GE.FTZ.AND P1, PT, R210, RZ, PT ;  /* 0x000000ffd200720b */ /* 0x000fe40003f36000 */
[----:B------:R-:W-:Y:S01]  /*8740*/  FSEL R3, R3, R145, P6 ;  /* 0x0000009103037208 */ /* 0x000fe20003000000 */
[----:B------:R-:W-:Y:S01]  /*8750*/  FMUL.FTZ R7, R212, R7 ;  /* 0x00000007d4077220 */ /* 0x000fe20000410000 */
[-C--:B------:R-:W-:Y:S02]  /*8760*/  FSEL R16, R22, R145.reuse, P2 ;  /* 0x0000009116107208 */ /* 0x080fe40001000000 */
[----:B------:R-:W-:Y:S02]  /*8770*/  FSETP.GE.FTZ.AND P6, PT, R215, RZ, PT ;  /* 0x000000ffd700720b */ /* 0x000fe40003fd6000 */
[----:B------:R-:W-:Y:S01]  /*8780*/  FSETP.GE.FTZ.AND P2, PT, R206, RZ, PT ;  /* 0x000000ffce00720b */ /* 0x000fe20003f56000 */
[----:B------:R-:W-:Y:S01]  /*8790*/  FMUL.FTZ R16, R208, R16 ;  /* 0x00000010d0107220 */ /* 0x000fe20000410000 */
[-C--:B------:R-:W-:Y:S02]  /*87a0*/  FSEL R139, R34, R145.reuse, P1 ;  /* 0x00000091228b7208 */ /* 0x080fe40000800000 */
[----:B------:R-:W-:Y:S02]  /*87b0*/  FSETP.GE.FTZ.AND P1, PT, R201, RZ, PT ;  /* 0x000000ffc900720b */ /* 0x000fe40003f36000 */
[-C--:B------:R-:W-:Y:S02]  /*87c0*/  FSEL R21, R23, R145.reuse, P6 ;  /* 0x0000009117157208 */ /* 0x080fe40003000000 */
[----:B------:R-:W-:Y:S02]  /*87d0*/  FSEL R20, R35, R145, P2 ;  /* 0x0000009123147208 */ /* 0x000fe40001000000 */
[----:B------:R-:W-:Y:S01]  /*87e0*/  FSETP.GE.FTZ.AND P6, PT, R203, RZ, PT ;  /* 0x000000ffcb00720b */ /* 0x000fe20003fd6000 */
[----:B------:R-:W-:Y:S01]  /*87f0*/  FMUL.FTZ R21, R215, R21 ;  /* 0x00000015d7157220 */ /* 0x000fe20000410000 */
[----:B------:R-:W-:Y:S02]  /*8800*/  FSETP.GE.FTZ.AND P2, PT, R195, RZ, PT ;  /* 0x000000ffc300720b */ /* 0x000fe40003f56000 */
[-C--:B------:R-:W-:Y:S02]  /*8810*/  FSEL R65, R39, R145.reuse, P1 ;  /* 0x0000009127417208 */ /* 0x080fe40000800000 */
[----:B------:R-:W-:Y:S02]  /*8820*/  FSETP.GE.FTZ.AND P1, PT, R182, RZ, PT ;  /* 0x000000ffb600720b */ /* 0x000fe40003f36000 */
[-C--:B------:R-:W-:Y:S02]  /*8830*/  FSEL R138, R38, R145.reuse, P6 ;  /* 0x00000091268a7208 */ /* 0x080fe40003000000 */
[-C--:B------:R-:W-:Y:S02]  /*8840*/  FSEL R64, R50, R145.reuse, P2 ;  /* 0x0000009132407208 */ /* 0x080fe40001000000 */
[----:B------:R-:W-:Y:S02]  /*8850*/  FSETP.GE.FTZ.AND P6, PT, R194, RZ, PT ;  /* 0x000000ffc200720b */ /* 0x000fe40003fd6000 */
[----:B------:R-:W-:Y:S02]  /*8860*/  FSETP.GE.FTZ.AND P2, PT, R190, RZ, PT ;  /* 0x000000ffbe00720b */ /* 0x000fe40003f56000 */
[-C--:B------:R-:W-:Y:S02]  /*8870*/  FSEL R23, R51, R145.reuse, P6 ;  /* 0x0000009133177208 */ /* 0x080fe40003000000 */
[-C--:B------:R-:W-:Y:S02]  /*8880*/  FSEL R22, R54, R145.reuse, P2 ;  /* 0x0000009136167208 */ /* 0x080fe40001000000 */
[----:B------:R-:W-:Y:S02]  /*8890*/  FSETP.GE.FTZ.AND P6, PT, R189, RZ, PT ;  /* 0x000000ffbd00720b */ /* 0x000fe40003fd6000 */
[----:B------:R-:W-:Y:S02]  /*88a0*/  FSETP.GE.FTZ.AND P2, PT, R184, RZ, PT ;  /* 0x000000ffb800720b */ /* 0x000fe40003f56000 */
[-C--:B------:R-:W-:Y:S02]  /*88b0*/  FSEL R55, R55, R145.reuse, P6 ;  /* 0x0000009137377208 */ /* 0x080fe40003000000 */
[----:B------:R-:W-:Y:S01]  /*88c0*/  FSEL R66, R66, R145, P2 ;  /* 0x0000009142427208 */ /* 0x000fe20001000000 */
[----:B------:R-:W-:Y:S01]  /*88d0*/  @P1 FADD.FTZ R145, -R145, R67 ;  /* 0x0000004391911221 */ /* 0x000fe20000010100 */
[----:B------:R-:W-:Y:S02]  /*88e0*/  FSETP.GE.FTZ.AND P1, PT, R230, RZ, PT ;  /* 0x000000ffe600720b */ /* 0x000fe40003f36000 */
[----:B------:R-:W-:Y:S02]  /*88f0*/  FSETP.GE.FTZ.AND P2, PT, R227, RZ, PT ;  /* 0x000000ffe300720b */ /* 0x000fe40003f56000 */
[----:B------:R-:W-:Y:S02]  /*8900*/  FSETP.GE.FTZ.AND P6, PT, R226, RZ, PT ;  /* 0x000000ffe200720b */ /* 0x000fe40003fd6000 */
[----:B------:R-:W-:Y:S01]  /*8910*/  F2FP.F16.F32.PACK_AB R48, R17, R48 ;  /* 0x000000301130723e */ /* 0x000fe200000000ff */
[----:B------:R-:W-:Y:S01]  /*8920*/  FMUL.FTZ R17, R200, R3 ;  /* 0x00000003c8117220 */ /* 0x000fe20000410000 */
[----:B------:R-:W-:Y:S01]  /*8930*/  F2FP.F16.F32.PACK_AB R134, R181, R183 ;  /* 0x000000b7b586723e */ /* 0x000fe200000000ff */
[C---:B--2---:R-:W-:Y:S01]  /*8940*/  FADD.FTZ R8, -R6.reuse, R8 ;  /* 0x0000000806087221 */ /* 0x044fe20000010100 */
[C---:B------:R-:W-:Y:S01]  /*8950*/  FADD.FTZ R9, -R6.reuse, R9 ;  /* 0x0000000906097221 */ /* 0x040fe20000010100 */
[C---:B------:R-:W-:Y:S01]  /*8960*/  FADD.FTZ R13, -R6.reuse, R13 ;  /* 0x0000000d060d7221 */ /* 0x040fe20000010100 */
[C---:B------:R-:W-:Y:S01]  /*8970*/  FADD.FTZ R12, -R6.reuse, R12 ;  /* 0x0000000c060c7221 */ /* 0x040fe20000010100 */
[----:B------:R-:W-:Y:S01]  /*8980*/  FADD.FTZ R24, -R6, R24 ;  /* 0x0000001806187221 */ /* 0x000fe20000010100 */
[-C--:B------:R-:W-:Y:S01]  /*8990*/  FSEL R54, R8, R6.reuse, P1 ;  /* 0x0000000608367208 */ /* 0x080fe20000800000 */
[C---:B------:R-:W-:Y:S01]  /*89a0*/  FADD.FTZ R28, -R6.reuse, R28 ;  /* 0x0000001c061c7221 */ /* 0x040fe20000010100 */
[----:B------:R-:W-:Y:S01]  /*89b0*/  FSETP.GE.FTZ.AND P1, PT, R225, RZ, PT ;  /* 0x000000ffe100720b */ /* 0x000fe20003f36000 */
[C---:B------:R-:W-:Y:S01]  /*89c0*/  FADD.FTZ R25, -R6.reuse, R25 ;  /* 0x0000001906197221 */ /* 0x040fe20000010100 */
[-C--:B------:R-:W-:Y:S01]  /*89d0*/  FSEL R53, R9, R6.reuse, P2 ;  /* 0x0000000609357208 */ /* 0x080fe20001000000 */
[----:B------:R-:W-:Y:S01]  /*89e0*/  FADD.FTZ R29, -R6, R29 ;  /* 0x0000001d061d7221 */ /* 0x000fe20000010100 */
[----:B------:R-:W-:Y:S01]  /*89f0*/  FSETP.GE.FTZ.AND P2, PT, R220, RZ, PT ;  /* 0x000000ffdc00720b */ /* 0x000fe20003f56000 */
[C---:B------:R-:W-:Y:S01]  /*8a00*/  FADD.FTZ R41, -R6.reuse, R41 ;  /* 0x0000002906297221 */ /* 0x040fe20000010100 */
[-C--:B------:R-:W-:Y:S01]  /*8a10*/  FSEL R51, R13, R6.reuse, P1 ;  /* 0x000000060d337208 */ /* 0x080fe20000800000 */
[----:B------:R-:W-:Y:S01]  /*8a20*/  FADD.FTZ R40, -R6, R40 ;  /* 0x0000002806287221 */ /* 0x000fe20000010100 */
[----:B------:R-:W-:Y:S01]  /*8a30*/  FSETP.GE.FTZ.AND P1, PT, R218, RZ, PT ;  /* 0x000000ffda00720b */ /* 0x000fe20003f36000 */
[----:B------:R-:W-:Y:S01]  /*8a40*/  FADD.FTZ R44, -R6, R44 ;  /* 0x0000002c062c7221 */ /* 0x000fe20000010100 */
[-C--:B------:R-:W-:Y:S01]  /*8a50*/  FSEL R52, R12, R6.reuse, P6 ;  /* 0x000000060c347208 */ /* 0x080fe20003000000 */
[----:B------:R-:W-:Y:S01]  /*8a60*/  FADD.FTZ R45, -R6, R45 ;  /* 0x0000002d062d7221 */ /* 0x000fe20000010100 */
[-C--:B------:R-:W-:Y:S01]  /*8a70*/  FSEL R39, R24, R6.reuse, P2 ;  /* 0x0000000618277208 */ /* 0x080fe20001000000 */
[C---:B------:R-:W-:Y:S01]  /*8a80*/  FADD.FTZ R56, -R6.reuse, R56 ;  /* 0x0000003806387221 */ /* 0x040fe20000010100 */
[----:B------:R-:W-:Y:S01]  /*8a90*/  FSETP.GE.FTZ.AND P6, PT, R219, RZ, PT ;  /* 0x000000ffdb00720b */ /* 0x000fe20003fd6000 */
[C---:B------:R-:W-:Y:S01]  /*8aa0*/  FADD.FTZ R57, -R6.reuse, R57 ;  /* 0x0000003906397221 */ /* 0x040fe20000010100 */
[----:B------:R-:W-:Y:S01]  /*8ab0*/  FSETP.GE.FTZ.AND P2, PT, R217, RZ, PT ;  /* 0x000000ffd900720b */ /* 0x000fe20003f56000 */
[----:B------:R-:W-:Y:S01]  /*8ac0*/  FADD.FTZ R60, -R6, R60 ;  /* 0x0000003c063c7221 */ /* 0x000fe20000010100 */
[-C--:B------:R-:W-:Y:S01]  /*8ad0*/  FSEL R50, R28, R6.reuse, P1 ;  /* 0x000000061c327208 */ /* 0x080fe20000800000 */
[----:B---3--:R-:W-:Y:S01]  /*8ae0*/  FADD.FTZ R10, -R5, R10 ;  /* 0x0000000a050a7221 */ /* 0x008fe20000010100 */
[----:B------:R-:W-:Y:S01]  /*8af0*/  FSETP.GE.FTZ.AND P1, PT, R205, RZ, PT ;  /* 0x000000ffcd00720b */ /* 0x000fe20003f36000 */
[----:B------:R-:W-:Y:S01]  /*8b00*/  FADD.FTZ R11, -R5, R11 ;  /* 0x0000000b050b7221 */ /* 0x000fe20000010100 */
[-C--:B------:R-:W-:Y:S01]  /*8b10*/  FSEL R25, R25, R6.reuse, P6 ;  /* 0x0000000619197208 */ /* 0x080fe20003000000 */
[----:B------:R-:W-:Y:S01]  /*8b20*/  FADD.FTZ R15, -R5, R15 ;  /* 0x0000000f050f7221 */ /* 0x000fe20000010100 */
[-C--:B------:R-:W-:Y:S01]  /*8b30*/  FSEL R38, R29, R6.reuse, P2 ;  /* 0x000000061d267208 */ /* 0x080fe20001000000 */
[----:B------:R-:W-:Y:S01]  /*8b40*/  FADD.FTZ R14, -R5, R14 ;  /* 0x0000000e050e7221 */ /* 0x000fe20000010100 */
[----:B------:R-:W-:Y:S01]  /*8b50*/  FSETP.GE.FTZ.AND P6, PT, R211, RZ, PT ;  /* 0x000000ffd300720b */ /* 0x000fe20003fd6000 */
[C---:B------:R-:W-:Y:S01]  /*8b60*/  FADD.FTZ R26, -R5.reuse, R26 ;  /* 0x0000001a051a7221 */ /* 0x040fe20000010100 */
[----:B------:R-:W-:Y:S01]  /*8b70*/  FSETP.GE.FTZ.AND P2, PT, R204, RZ, PT ;  /* 0x000000ffcc00720b */ /* 0x000fe20003f56000 */
[----:B------:R-:W-:Y:S01]  /*8b80*/  FADD.FTZ R30, -R5, R30 ;  /* 0x0000001e051e7221 */ /* 0x000fe20000010100 */
[-C--:B------:R-:W-:Y:S01]  /*8b90*/  FSEL R41, R41, R6.reuse, P1 ;  /* 0x0000000629297208 */ /* 0x080fe20000800000 */
[----:B------:R-:W-:Y:S01]  /*8ba0*/  FADD.FTZ R27, -R5, R27 ;  /* 0x0000001b051b7221 */ /* 0x000fe20000010100 */
[----:B------:R-:W-:Y:S01]  /*8bb0*/  FSETP.GE.FTZ.AND P1, PT, R169, RZ, PT ;  /* 0x000000ffa900720b */ /* 0x000fe20003f36000 */
[C---:B------:R-:W-:Y:S01]  /*8bc0*/  FADD.FTZ R31, -R5.reuse, R31 ;  /* 0x0000001f051f7221 */ /* 0x040fe20000010100 */
[-C--:B------:R-:W-:Y:S01]  /*8bd0*/  FSEL R40, R40, R6.reuse, P6 ;  /* 0x0000000628287208 */ /* 0x080fe20003000000 */
[C---:B------:R-:W-:Y:S01]  /*8be0*/  FADD.FTZ R43, -R5.reuse, R43 ;  /* 0x0000002b052b7221 */ /* 0x040fe20000010100 */
[-C--:B------:R-:W-:Y:S01]  /*8bf0*/  FSEL R44, R44, R6.reuse, P2 ;  /* 0x000000062c2c7208 */ /* 0x080fe20001000000 */
[C---:B------:R-:W-:Y:S01]  /*8c00*/  FADD.FTZ R42, -R5.reuse, R42 ;  /* 0x0000002a052a7221 */ /* 0x040fe20000010100 */
[----:B------:R-:W-:Y:S01]  /*8c10*/  FSETP.GE.FTZ.AND P6, PT, R202, RZ, PT ;  /* 0x000000ffca00720b */ /* 0x000fe20003fd6000 */
[----:B------:R-:W-:Y:S01]  /*8c20*/  FADD.FTZ R46, -R5, R46 ;  /* 0x0000002e052e7221 */ /* 0x000fe20000010100 */
        /* <DEDUP_REMOVED lines=8> */
[----:B------:R-:W-:Y:S02]  /*8cb0*/  FSETP.GE.FTZ.AND P2, PT, R191, RZ, PT ;  /* 0x000000ffbf00720b */ /* 0x000fe40003f56000 */
[-C--:B------:R-:W-:Y:S02]  /*8cc0*/  FSEL R57, R57, R6.reuse, P6 ;  /* 0x0000000639397208 */ /* 0x080fe40003000000 */
[----:B------:R-:W-:Y:S01]  /*8cd0*/  FSEL R60, R60, R6, P2 ;  /* 0x000000063c3c7208 */ /* 0x000fe20001000000 */
[----:B------:R-:W-:Y:S01]  /*8ce0*/  @P1 FADD.FTZ R6, -R6, R61 ;  /* 0x0000003d06061221 */ /* 0x000fe20000010100 */
[----:B------:R-:W-:Y:S02]  /*8cf0*/  FSETP.GE.FTZ.AND P1, PT, R232, RZ, PT ;  /* 0x000000ffe800720b */ /* 0x000fe40003f36000 */
[----:B------:R-:W-:Y:S02]  /*8d00*/  FSETP.GE.FTZ.AND P2, PT, R231, RZ, PT ;  /* 0x000000ffe700720b */ /* 0x000fe40003f56000 */
[-C--:B------:R-:W-:Y:S02]  /*8d10*/  FSEL R34, R10, R5.reuse, P1 ;  /* 0x000000050a227208 */ /* 0x080fe40000800000 */
[----:B------:R-:W-:Y:S02]  /*8d20*/  FSETP.GE.FTZ.AND P1, PT, R228, RZ, PT ;  /* 0x000000ffe400720b */ /* 0x000fe40003f36000 */
[-C--:B------:R-:W-:Y:S02]  /*8d30*/  FSEL R33, R11, R5.reuse, P2 ;  /* 0x000000050b217208 */ /* 0x080fe40001000000 */
[----:B------:R-:W-:Y:S02]  /*8d40*/  FSETP.GE.FTZ.AND P6, PT, R229, RZ, PT ;  /* 0x000000ffe500720b */ /* 0x000fe40003fd6000 */
        /* <DEDUP_REMOVED lines=26> */
[----:B------:R-:W-:Y:S07]  /*8ef0*/  BRA.U !UP0, `(.L_x_1285) ;  /* 0x0000000108e07547 */ /* 0x000fee000b800000 */
        /* <DEDUP_REMOVED lines=10> */
[C---:B-1----:R-:W-:Y:S02]  /*8fa0*/  IMAD.SHL.U32 R3, R24.reuse, 0x80, RZ ;  /* 0x0000008018037824 */ /* 0x042fe400078e00ff */
[C---:B------:R-:W-:Y:S02]  /*8fb0*/  @!P1 IMAD.SHL.U32 R12, R24.reuse, 0x40, RZ ;  /* 0x00000040180c9824 */ /* 0x040fe400078e00ff */
[----:B------:R-:W-:Y:S01]  /*8fc0*/  IMAD.X R3, RZ, RZ, ~R3, P2 ;  /* 0x000000ffff037224 */ /* 0x000fe200010e0e03 */
[----:B------:R-:W-:Y:S04]  /*8fd0*/  LEA R8, P2, R24, RZ, 0x6 ;  /* 0x000000ff18087211 */ /* 0x000fe800078430ff */
[----:B------:R-:W-:Y:S02]  /*8fe0*/  SHF.R.S64 R4, R4, 0x1f, R3 ;  /* 0x0000001f04047819 */ /* 0x000fe40000001003 */
[----:B------:R-:W-:Y:S02]  /*8ff0*/  LEA.HI.X R9, R24, RZ, RZ, 0x6, P2 ;  /* 0x000000ff18097211 */ /* 0x000fe400010f34ff */
[----:B------:R-:W-:Y:S04]  /*9000*/  IADD3 R242, P6, PT, R4, R242, RZ ;  /* 0x000000f204f27210 */ /* 0x000fe80007fde0ff */
[----:B------:R-:W-:Y:S02]  /*9010*/  LEA.HI.X.SX32 R241, R3, R241, 0x1, P6 ;  /* 0x000000f103f17211 */ /* 0x000fe400030f0eff */
[----:B------:R-:W-:Y:S02]  /*9020*/  @!P1 IADD3 R12, P6, P2, R12, R242, R12 ;  /* 0x000000f20c0c9210 */ /* 0x000fe40007ade00c */
[--C-:B--2---:R-:W-:Y:S04]  /*9030*/  @!P1 SHF.L.U64.HI R3, R24, 0x6, R26.reuse ;  /* 0x0000000618039819 */ /* 0x104fe8000001021a */
[----:B------:R-:W-:Y:S01]  /*9040*/  @!P1 IADD3.X R13, PT, PT, R3, R241, R3, P6, P2 ;  /* 0x000000f1030d9210 */ /* 0x000fe200037e4403 */
[----:B------:R-:W-:Y:S01]  /*9050*/  IMAD.SHL.U32 R3, R26, 0x40, RZ ;  /* 0x000000401a037824 */ /* 0x000fe200078e00ff */
[----:B------:R-:W-:Y:S02]  /*9060*/  ISETP.GE.AND P2, PT, R238, UR11, PT ;  /* 0x0000000bee007c0c */ /* 0x000fe4000bf46270 */
[----:B------:R-:W-:Y:S04]  /*9070*/  @!P1 IADD3 R10, P6, PT, R242, R8, RZ ;  /* 0x00000008f20a9210 */ /* 0x000fe80007fde0ff */
[----:B------:R-:W-:Y:S02]  /*9080*/  @!P1 IADD3.X R11, PT, PT, R241, R9, R3, P6, !PT ;  /* 0x00000009f10b9210 */ /* 0x000fe400037fe403 */
[C---:B------:R-:W-:Y:S04]  /*9090*/  @!P1 LEA R8, P6, R24.reuse, R242, 0x6 ;  /* 0x000000f218089211 */ /* 0x040fe800078c30ff */
[C---:B------:R-:W-:Y:S01]  /*90a0*/  @!P1 LEA.HI.X R3, R24.reuse, R241, R26, 0x6, P6 ;  /* 0x000000f118039211 */ /* 0x040fe200030f341a */
[----:B------:R-:W-:Y:S01]  /*90b0*/  @!P2 IMAD.MOV.U32 R14, RZ, RZ, R242 ;  /* 0x000000ffff0ea224 */ /* 0x000fe200078e00f2 */
[C---:B------:R-:W-:Y:S01]  /*90c0*/  @!P1 LEA R8, P6, R24.reuse, R8, 0x7 ;  /* 0x0000000818089211 */ /* 0x040fe200078c38ff */
[----:B------:R-:W-:Y:S03]  /*90d0*/  @!P2 IMAD.MOV.U32 R15, RZ, RZ, R241 ;  /* 0x000000ffff0fa224 */ /* 0x000fe600078e00f1 */
[----:B------:R-:W-:Y:S02]  /*90e0*/  @!P1 LEA.HI.X R9, R24, R3, R26, 0x7, P6 ;  /* 0x0000000318099211 */ /* 0x000fe400030f3c1a */
        /* <DEDUP_REMOVED lines=25> */
.L_x_1285:
[----:B------:R-:W-:Y:S01]  /*9280*/  LOP3.LUT P1, RZ, R179, 0x4, RZ, 0xc0, !PT ;  /* 0x00000004b3ff7812 */ /* 0x000fe2000782c0ff */
[----:B------:R-:W-:Y:S01]  /*9290*/  FMUL.FTZ R3, R210, R139 ;  /* 0x0000008bd2037220 */ /* 0x000fe20000410000 */
[----:B------:R-:W-:Y:S01]  /*92a0*/  MOV R4, 0x10 ;  /* 0x0000001000047802 */ /* 0x000fe20000000f00 */
[----:B------:R-:W-:Y:S01]  /*92b0*/  FMUL.FTZ R20, R206, R20 ;  /* 0x00000014ce147220 */ /* 0x000fe20000410000 */
[----:B-1----:R-:W-:Y:S01]  /*92c0*/  F2FP.F16.F32.PACK_AB R8, R19, R170 ;  /* 0x000000aa1308723e */ /* 0x002fe200000000ff */
[----:B------:R-:W-:Y:S01]  /*92d0*/  STS [R155+0x14000], R134 ;  /* 0x014000869b007388 */ /* 0x000fe20000000800 */
[----:B------:R-:W-:Y:S01]  /*92e0*/  SEL R4, R4, 0xfffffff0, !P1 ;  /* 0xfffffff004047807 */ /* 0x000fe20004800000 */
[----:B------:R-:W-:Y:S01]  /*92f0*/  FMUL.FTZ R9, R203, R138 ;  /* 0x0000008acb097220 */ /* 0x000fe20000410000 */
[----:B------:R-:W-:Y:S01]  /*9300*/  F2FP.F16.F32.PACK_AB R20, R20, R3 ;  /* 0x000000031414723e */ /* 0x000fe200000000ff */
[----:B------:R1:W-:Y:S01]  /*9310*/  STS [R155+0x14400], R8 ;  /* 0x014400089b007388 */ /* 0x0003e20000000800 */
[----:B------:R-:W-:Y:S01]  /*9320*/  F2FP.F16.F32.PACK_AB R7, R7, R17 ;  /* 0x000000110707723e */ /* 0x000fe200000000ff */
[----:B------:R-:W-:Y:S01]  /*9330*/  FMUL.FTZ R24, R201, R65 ;  /* 0x00000041c9187220 */ /* 0x000fe20000410000 */
[----:B------:R-:W-:Y:S01]  /*9340*/  IADD3 R3, PT, PT, R155, R4, RZ ;  /* 0x000000049b037210 */ /* 0x000fe20007ffe0ff */
[----:B------:R-:W-:Y:S01]  /*9350*/  FMUL.FTZ R10, R195, R64 ;  /* 0x00000040c30a7220 */ /* 0x000fe20000410000 */
[----:B------:R-:W-:Y:S01]  /*9360*/  FMUL.FTZ R23, R194, R23 ;  /* 0x00000017c2177220 */ /* 0x000fe20000410000 */
[----:B------:R-:W-:Y:S01]  /*9370*/  FMUL.FTZ R11, R190, R22 ;  /* 0x00000016be0b7220 */ /* 0x000fe20000410000 */
[----:B------:R-:W-:Y:S01]  /*9380*/  F2FP.F16.F32.PACK_AB R24, R24, R9 ;  /* 0x000000091818723e */ /* 0x000fe200000000ff */
[----:B------:R2:W-:Y:S01]  /*9390*/  STS [R3+0x14400], R7 ;  /* 0x0144000703007388 */ /* 0x0005e20000000800 */
[----:B------:R-:W-:Y:S01]  /*93a0*/  FMUL.FTZ R9, R184, R66 ;  /* 0x00000042b8097220 */ /* 0x000fe20000410000 */
[----:B------:R-:W-:Y:S01]  /*93b0*/  FMUL.FTZ R22, R182, R145 ;  /* 0x00000091b6167220 */ /* 0x000fe20000410000 */
[----:B------:R-:W-:Y:S01]  /*93c0*/  F2FP.F16.F32.PACK_AB R21, R21, R16 ;  /* 0x000000101515723e */ /* 0x000fe200000000ff */
[----:B------:R-:W-:Y:S01]  /*93d0*/  STS [R3+0x14000], R132 ;  /* 0x0140008403007388 */ /* 0x000fe20000000800 */
[----:B------:R-:W-:Y:S01]  /*93e0*/  F2FP.F16.F32.PACK_AB R23, R23, R10 ;  /* 0x0000000a1717723e */ /* 0x000fe200000000ff */
[----:B------:R-:W-:Y:S01]  /*93f0*/  FMUL.FTZ R10, R226, R52 ;  /* 0x00000034e20a7220 */ /* 0x000fe20000410000 */
[----:B------:R-:W-:Y:S01]  /*9400*/  F2FP.F16.F32.PACK_AB R22, R22, R9 ;  /* 0x000000091616723e */ /* 0x000fe200000000ff */
        /* <DEDUP_REMOVED lines=9> */
[----:B-1----:R-:W-:Y:S01]  /*94a0*/  FMUL.FTZ R8, R230, R54 ;  /* 0x00000036e6087220 */ /* 0x002fe20000410000 */
[----:B------:R-:W-:Y:S01]  /*94b0*/  F2FP.F16.F32.PACK_AB R15, R15, R9 ;  /* 0x000000090f0f723e */ /* 0x000fe200000000ff */
[----:B------:R-:W-:Y:S01]  /*94c0*/  FMUL.FTZ R9, R204, R44 ;  /* 0x0000002ccc097220 */ /* 0x000fe20000410000 */
[----:B------:R-:W-:Y:S01]  /*94d0*/  FMUL.FTZ R12, R202, R45 ;  /* 0x0000002dca0c7220 */ /* 0x000fe20000410000 */
[----:B------:R-:W-:Y:S01]  /*94e0*/  FMUL.FTZ R11, R197, R56 ;  /* 0x00000038c50b7220 */ /* 0x000fe20000410000 */
[----:B------:R-:W-:Y:S01]  /*94f0*/  FMUL.FTZ R19, R196, R57 ;  /* 0x00000039c4137220 */ /* 0x000fe20000410000 */
[----:B------:R-:W-:Y:S01]  /*9500*/  FMUL.FTZ R25, R169, R6 ;  /* 0x00000006a9197220 */ /* 0x000fe20000410000 */
[----:B------:R-:W-:Y:S01]  /*9510*/  FMUL.FTZ R6, R231, R33 ;  /* 0x00000021e7067220 */ /* 0x000fe20000410000 */
[----:B--2---:R-:W-:Y:S01]  /*9520*/  FMUL.FTZ R7, R227, R53 ;  /* 0x00000035e3077220 */ /* 0x004fe20000410000 */
[----:B------:R-:W-:Y:S01]  /*9530*/  F2FP.F16.F32.PACK_AB R14, R14, R10 ;  /* 0x0000000a0e0e723e */ /* 0x000fe200000000ff */
[----:B------:R-:W-:Y:S01]  /*9540*/  FMUL.FTZ R10, R223, R18 ;  /* 0x00000012df0a7220 */ /* 0x000fe20000410000 */
[----:B------:R-:W-:Y:S01]  /*9550*/  F2FP.F16.F32.PACK_AB R12, R12, R9 ;  /* 0x000000090c0c723e */ /* 0x000fe200000000ff */
[----:B------:R-:W-:Y:S01]  /*9560*/  FMUL.FTZ R9, R229, R32 ;  /* 0x00000020e5097220 */ /* 0x000fe20000410000 */
[----:B------:R-:W-:Y:S01]  /*9570*/  F2FP.F16.F32.PACK_AB R7, R7, R8 ;  /* 0x000000080707723e */ /* 0x000fe200000000ff */
[----:B------:R-:W-:Y:S01]  /*9580*/  FMUL.FTZ R8, R211, R40 ;  /* 0x00000028d3087220 */ /* 0x000fe20000410000 */
[----:B------:R-:W-:Y:S01]  /*9590*/  F2FP.F16.F32.PACK_AB R19, R19, R11 ;  /* 0x0000000b1313723e */ /* 0x000fe200000000ff */
[----:B------:R-:W-:Y:S01]  /*95a0*/  FMUL.FTZ R17, R191, R60 ;  /* 0x0000003cbf117220 */ /* 0x000fe20000410000 */
[----:B------:R-:W-:Y:S01]  /*95b0*/  FMUL.FTZ R11, R228, R29 ;  /* 0x0000001de40b7220 */ /* 0x000fe20000410000 */
[----:B------:R1:W-:Y:S01]  /*95c0*/  STS [R155+0x16000], R7 ;  /* 0x016000079b007388 */ /* 0x0003e20000000800 */
        /* <DEDUP_REMOVED lines=9> */
[----:B------:R-:W-:Y:S01]  /*9660*/  FMUL.FTZ R5, R185, R5 ;  /* 0x00000005b9057220 */ /* 0x000fe20000410000 */
[----:B------:R-:W-:Y:S01]  /*9670*/  FMUL.FTZ R9, R221, R35 ;  /* 0x00000023dd097220 */ /* 0x000fe20000410000 */
[----:B------:R-:W-:Y:S01]  /*9680*/  STS [R155+0x16400], R6 ;  /* 0x016400069b007388 */ /* 0x000fe20000000800 */
[----:B------:R-:W-:Y:S01]  /*9690*/  FMUL.FTZ R30, R199, R30 ;  /* 0x0000001ec71e7220 */ /* 0x000fe20000410000 */
[----:B------:R-:W-:Y:S01]  /*96a0*/  FMUL.FTZ R29, R198, R59 ;  /* 0x0000003bc61d7220 */ /* 0x000fe20000410000 */
[----:B------:R-:W-:Y:S01]  /*96b0*/  F2FP.F16.F32.PACK_AB R26, R146, R162 ;  /* 0x000000a2921a723e */ /* 0x000fe200000000ff */
[----:B------:R-:W-:Y:S01]  /*96c0*/  STS [R3+0x16000], R16 ;  /* 0x0160001003007388 */ /* 0x000fe20000000800 */
[----:B------:R-:W-:Y:S01]  /*96d0*/  SHF.L.U32 R138, R179, 0x5, RZ ;  /* 0x00000005b38a7819 */ /* 0x000fe200000006ff */
[----:B------:R-:W-:Y:S01]  /*96e0*/  IMAD R145, R240, UR12, RZ ;  /* 0x0000000cf0917c24 */ /* 0x000fe2000f8e02ff */
[----:B------:R-:W-:Y:S01]  /*96f0*/  LOP3.LUT R0, R0, 0x38, R178, 0x78, !PT ;  /* 0x0000003800007812 */ /* 0x000fe200078e78b2 */
[----:B------:R2:W-:Y:S01]  /*9700*/  STS [R3+0x16400], R11 ;  /* 0x0164000b03007388 */ /* 0x0005e20000000800 */
[----:B------:R-:W-:Y:S02]  /*9710*/  LEA R2, R2, UR4, 0x1 ;  /* 0x0000000402027c11 */ /* 0x000fe4000f8e08ff */
[----:B------:R-:W-:Y:S01]  /*9720*/  LOP3.LUT R0, R0, 0x200, R138, 0xf8, !PT ;  /* 0x0000020000007812 */ /* 0x000fe200078ef88a */
[----:B------:R-:W-:Y:S01]  /*9730*/  STS [R140+-0x8000], R135 ;  /* 0xff8000878c007388 */ /* 0x000fe20000000800 */
[----:B-1----:R-:W-:Y:S01]  /*9740*/  FMUL.FTZ R7, R224, R28 ;  /* 0x0000001ce0077220 */ /* 0x002fe20000410000 */
[----:B------:R-:W-:Y:S01]  /*9750*/  FMUL.FTZ R28, R222, R36 ;  /* 0x00000024de1c7220 */ /* 0x000fe20000410000 */
[----:B------:R-:W-:Y:S01]  /*9760*/  LEA R0, R0, UR4, 0x1 ;  /* 0x0000000400007c11 */ /* 0x000fe2000f8e08ff */
[----:B------:R-:W-:Y:S02]  /*9770*/  STS [R140+-0x7c00], R21 ;  /* 0xff8400158c007388 */ /* 0x000fe40000000800 */
[----:B------:R-:W-:Y:S01]  /*9780*/  F2FP.F16.F32.PACK_AB R10, R10, R7 ;  /* 0x000000070a0a723e */ /* 0x000fe200000000ff */
[----:B------:R-:W-:Y:S01]  /*9790*/  FMUL.FTZ R7, R214, R42 ;  /* 0x0000002ad6077220 */ /* 0x000fe20000410000 */
[----:B------:R-:W-:Y:S04]  /*97a0*/  F2FP.F16.F32.PACK_AB R9, R9, R28 ;  /* 0x0000001c0909723e */ /* 0x000fe800000000ff */
[----:B------:R-:W-:Y:S02]  /*97b0*/  F2FP.F16.F32.PACK_AB R8, R8, R7 ;  /* 0x000000070808723e */ /* 0x000fe400000000ff */
[----:B------:R-:W-:Y:S02]  /*97c0*/  F2FP.F16.F32.PACK_AB R7, R17, R18 ;  /* 0x000000121107723e */ /* 0x000fe400000000ff */
[----:B------:R-:W-:Y:S02]  /*97d0*/  F2FP.F16.F32.PACK_AB R18, R5, R31 ;  /* 0x0000001f0512723e */ /* 0x000fe400000000ff */
[C---:B------:R-:W-:Y:S02]  /*97e0*/  IADD3 R5, PT, PT, R4.reuse, R140, RZ ;  /* 0x0000008c04057210 */ /* 0x040fe40007ffe0ff */
[----:B------:R-:W-:Y:S02]  /*97f0*/  IADD3 R4, PT, PT, R4, R158, RZ ;  /* 0x0000009e04047210 */ /* 0x000fe40007ffe0ff */
[----:B------:R-:W-:Y:S01]  /*9800*/  F2FP.F16.F32.PACK_AB R17, R29, R30 ;  /* 0x0000001e1d11723e */ /* 0x000fe200000000ff */
[----:B------:R-:W-:Y:S01]  /*9810*/  STS [R5+-0x8000], R133 ;  /* 0xff80008505007388 */ /* 0x000fe20000000800 */
[----:B--2---:R-:W-:Y:S03]  /*9820*/  IADD3 R3, PT, PT, R2, R157, RZ ;  /* 0x0000009d02037210 */ /* 0x004fe60007ffe0ff */
        /* <DEDUP_REMOVED lines=28> */
[----:B------:R-:W5:Y:S04]  /*99f0*/  LDSM.16.MT88.4 R28, [R0+0x20800] ;  /* 0x02080000001c783b */ /* 0x000f680000004200 */
[----:B------:R-:W5:Y:S04]  /*9a00*/  LDSM.16.MT88.4 R32, [R3+0x8800] ;  /* 0x008800000320783b */ /* 0x000f680000004200 */
        /* <DEDUP_REMOVED lines=16> */
[C---:B-----5:R-:W-:Y:S08]  /*9b10*/  HMMA.16816.F32 R72, R28.reuse, R24, R72 ;  /* 0x000000181c48723c */ /* 0x060ff00000001848 */
        /* <DEDUP_REMOVED lines=8> */
[----:B------:R-:W5:Y:S04]  /*9ba0*/  LDSM.16.MT88.4 R20, [R0+0x1e000] ;  /* 0x01e000000014783b */ /* 0x000f680000004200 */
[----:B------:R-:W5:Y:S03]  /*9bb0*/  LDSM.16.MT88.4 R32, [R0+0x22000] ;  /* 0x022000000020783b */ /* 0x000f660000004200 */
        /* <DEDUP_REMOVED lines=24> */
[-C--:B-----5:R-:W-:Y:S08]  /*9d40*/  HMMA.16816.F32 R68, R20, R28.reuse, R68 ;  /* 0x0000001c1444723c */ /* 0x0a0ff00000001844 */
[C---:B------:R-:W-:Y:S08]  /*9d50*/  HMMA.16816.F32 R72, R32.reuse, R28, R72 ;  /* 0x0000001c2048723c */ /* 0x040ff00000001848 */
[-C--:B------:R-:W-:Y:S08]  /*9d60*/  HMMA.16816.F32 R76, R32, R30.reuse, R76 ;  /* 0x0000001e204c723c */ /* 0x080ff0000000184c */
[C---:B------:R-:W-:Y:S01]  /*9d70*/  HMMA.16816.F32 R80, R20.reuse, R30, R80 ;  /* 0x0000001e1450723c */ /* 0x040fe20000001850 */
[----:B------:R-:W5:Y:S07]  /*9d80*/  LDSM.16.MT88.4 R28, [R3+0xb000] ;  /* 0x00b00000031c783b */ /* 0x000f6e0000004200 */
        /* <DEDUP_REMOVED lines=21> */
[-C--:B-----5:R-:W-:Y:S08]  /*9ee0*/  HMMA.16816.F32 R84, R4, R28.reuse, R84 ;  /* 0x0000001c0454723c */ /* 0x0a0ff00000001854 */
        /* <DEDUP_REMOVED lines=22> */
[----:B------:R-:W2:Y:S01]  /*a050*/  LDL.LU R61, [R1+0x30] ;  /* 0x00003000013d7983 */ /* 0x000ea20000300800 */
[----:B------:R-:W1:Y:S01]  /*a060*/  LDC R7, c[0x0][0x590] ;  /* 0x00016400ff077b82 */ /* 0x000e620000000800 */
[----:B------:R-:W-:Y:S02]  /*a070*/  IADD3 R5, P1, PT, RZ, -UR23, RZ ;  /* 0x80000017ff057c10 */ /* 0x000fe4000ff3e0ff */
[----:B------:R-:W3:Y:S05]  /*a080*/  LDL.LU R58, [R1+0x34] ;  /* 0x00003400013a7983 */ /* 0x000eea0000300800 */
[----:B------:R-:W4:Y:S01]  /*a090*/  LDC R12, c[0x0][0x594] ;  /* 0x00016500ff0c7b82 */ /* 0x000f220000000800 */
[----:B-1----:R-:W-:Y:S04]  /*a0a0*/  IMAD.SHL.U32 R4, R7, 0x80, RZ ;  /* 0x0000008007047824 */ /* 0x002fe800078e00ff */
[----:B------:R-:W-:Y:S01]  /*a0b0*/  IMAD.X R4, RZ, RZ, ~R4, P1 ;  /* 0x000000ffff047224 */ /* 0x000fe200008e0e04 */
[----:B------:R-:W-:Y:S04]  /*a0c0*/  ISETP.GE.AND P1, PT, R238, UR11, PT ;  /* 0x0000000bee007c0c */ /* 0x000fe8000bf26270 */
[----:B------:R-:W-:Y:S04]  /*a0d0*/  SHF.R.S64 R5, R5, 0x1f, R4 ;  /* 0x0000001f05057819 */ /* 0x000fe80000001004 */
[----:B---3--:R-:W-:Y:S04]  /*a0e0*/  IADD3 R58, P2, PT, R5, R58, RZ ;  /* 0x0000003a053a7210 */ /* 0x008fe80007f5e0ff */
[----:B--2---:R-:W-:Y:S01]  /*a0f0*/  LEA.HI.X.SX32 R61, R4, R61, 0x1, P2 ;  /* 0x0000003d043d7211 */ /* 0x004fe200010f0eff */
[----:B------:R1:W-:Y:S01]  /*a100*/  STL [R1+0x34], R58 ;  /* 0x0000343a01007387 */ /* 0x0003e20000100800 */
[----:B------:R-:W-:Y:S02]  /*a110*/  ISETP.GE.AND P2, PT, R238, UR11, PT ;  /* 0x0000000bee007c0c */ /* 0x000fe4000bf46270 */
[C---:B------:R-:W-:Y:S01]  /*a120*/  LEA R4, P6, R7.reuse, R58, 0x6 ;  /* 0x0000003a07047211 */ /* 0x040fe200078c30ff */
[----:B------:R1:W-:Y:S03]  /*a130*/  STL [R1+0x30], R61 ;  /* 0x0000303d01007387 */ /* 0x0003e60000100800 */
[C-C-:B----4-:R-:W-:Y:S02]  /*a140*/  LEA.HI.X R5, R7.reuse, R61, R12.reuse, 0x6, P6 ;  /* 0x0000003d07057211 */ /* 0x150fe400030f340c */
[CC--:B------:R-:W-:Y:S04]  /*a150*/  @!P1 LEA R8, P6, R7.reuse, R4.reuse, 0x6 ;  /* 0x0000000407089211 */ /* 0x0c0fe800078c30ff */
[CC--:B------:R-:W-:Y:S01]  /*a160*/  @!P1 LEA.HI.X R9, R7.reuse, R5.reuse, R12, 0x6, P6 ;  /* 0x0000000507099211 */ /* 0x0c0fe200030f340c */
[----:B------:R-:W-:Y:S01]  /*a170*/  @!P2 IMAD.MOV.U32 R10, RZ, RZ, R58 ;  /* 0x000000ffff0aa224 */ /* 0x000fe200078e003a */
[C---:B------:R-:W-:Y:S01]  /*a180*/  @!P1 LEA R6, P6, R7.reuse, R4, 0x7 ;  /* 0x0000000407069211 */ /* 0x040fe200078c38ff */
[----:B------:R-:W-:Y:S03]  /*a190*/  @!P2 IMAD.MOV.U32 R11, RZ, RZ, R61 ;  /* 0x000000ffff0ba224 */ /* 0x000fe600078e003d */
[----:B------:R-:W-:Y:S02]  /*a1a0*/  @!P1 LEA.HI.X R7, R7, R5, R12, 0x7, P6 ;  /* 0x0000000507079211 */ /* 0x000fe400030f3c0c */
        /* <DEDUP_REMOVED lines=21> */
.L_x_1286:
        /* <DEDUP_REMOVED lines=21> */
[----:B------:R-:W5:Y:S01]  /*a450*/  LDL R182, [R1+0x38] ;  /* 0x0000380001b67983 */ /* 0x000f620000100800 */
        /* <DEDUP_REMOVED lines=222> */
[----:B---3--:R-:W-:Y:S07]  /*b240*/  @P6 STL [R1+0x44], R185 ;  /* 0x000044b901006387 */ /* 0x008fee0000100800 */
[-C--:B------:R-:W-:Y:S01]  /*b250*/  HMMA.16816.F32 R124, R32, R30.reuse, R124 ;  /* 0x0000001e207c723c */ /* 0x080fe2000000187c */
[----:B------:R-:W-:Y:S04]  /*b260*/  LDSM.16.MT88.4 R32, [R0+0x1a000] ;  /* 0x01a000000020783b */ /* 0x000fe80000004200 */
[----:B----4-:R-:W-:Y:S03]  /*b270*/  @P6 STL [R1+0x40], R184 ;  /* 0x000040b801006387 */ /* 0x010fe60000100800 */
[----:B------:R-:W-:Y:S01]  /*b280*/  HMMA.16816.F32 R128, R20, R30, R128 ;  /* 0x0000001e1480723c */ /* 0x000fe20000001880 */
[----:B------:R-:W-:Y:S04]  /*b290*/  LDSM.16.MT88.4 R20, [R0+0x16000] ;  /* 0x016000000014783b */ /* 0x000fe80000004200 */
[----:B------:R-:W3:Y:S03]  /*b2a0*/  LDSM.16.MT88.4 R28, [R172+0x2000] ;  /* 0x00200000ac1c783b */ /* 0x000ee60000004200 */
[-C--:B------:R-:W-:Y:S01]  /*b2b0*/  HMMA.16816.F32 R100, R8, R36.reuse, R100 ;  /* 0x000000240864723c */ /* 0x080fe20000001864 */
[----:B--2---:R-:W-:Y:S04]  /*b2c0*/  @P6 STL [R1+0x3c], R183 ;  /* 0x00003cb701006387 */ /* 0x004fe80000100800 */
[----:B-----5:R-:W-:Y:S03]  /*b2d0*/  @P6 STL [R1+0x38], R182 ;  /* 0x000038b601006387 */ /* 0x020fe60000100800 */
        /* <DEDUP_REMOVED lines=22> */
[-C--:B---3--:R-:W-:Y:S08]  /*b440*/  HMMA.16816.F32 R100, R20, R28.reuse, R100 ;  /* 0x0000001c1464723c */ /* 0x088ff00000001864 */
[C---:B------:R-:W-:Y:S08]  /*b450*/  HMMA.16816.F32 R104, R32.reuse, R28, R104 ;  /* 0x0000001c2068723c */ /* 0x040ff00000001868 */
[-C--:B------:R-:W-:Y:S08]  /*b460*/  HMMA.16816.F32 R108, R32, R30.reuse, R108 ;  /* 0x0000001e206c723c */ /* 0x080ff0000000186c */
[C---:B------:R-:W-:Y:S01]  /*b470*/  HMMA.16816.F32 R112, R20.reuse, R30, R112 ;  /* 0x0000001e1470723c */ /* 0x040fe20000001870 */
[----:B------:R-:W3:Y:S07]  /*b480*/  LDSM.16.MT88.4 R28, [R0+0x1b000] ;  /* 0x01b00000001c783b */ /* 0x000eee0000004200 */
        /* <DEDUP_REMOVED lines=21> */
[C---:B---3--:R-:W-:Y:S08]  /*b5e0*/  HMMA.16816.F32 R104, R28.reuse, R24, R104 ;  /* 0x000000181c68723c */ /* 0x048ff00000001868 */
        /* <DEDUP_REMOVED lines=179> */
.L_x_1288:
[----:B------:R-:W2:Y:S01]  /*c120*/  LDCU.64 UR8, c[0x0][0x5c0] ;  /* 0x0000b800ff0877ac */ /* 0x000ea20008000a00 */
[----:B------:R-:W-:-:S04]  /*c130*/  UIADD3 UR4, UPT, UPT, UR29, UR30, URZ ;  /* 0x0000001e1d047290 */ /* 0x000fc8000fffe0ff */
[----:B--2---:R-:W-:Y:S02]  /*c140*/  UIMAD.WIDE.U32 UR26, UR4, UR8, URZ ;  /* 0x00000008041a72a5 */ /* 0x004fe4000f8e00ff */
[----:B------:R-:W-:-:S04]  /*c150*/  UIMAD UR4, UR4, UR9, URZ ;  /* 0x00000009040472a4 */ /* 0x000fc8000f8e02ff */
[----:B------:R-:W-:-:S06]  /*c160*/  UIADD3 UR4, UPT, UPT, UR27, UR4, URZ ;  /* 0x000000041b047290 */ /* 0x000fcc000fffe0ff */
[----:B-1----:R-:W-:Y:S02]  /*c170*/  MOV R0, UR4 ;  /* 0x0000000400007c02 */ /* 0x002fe40008000f00 */
.L_x_1289:
        /* <DEDUP_REMOVED lines=12> */
.L_x_1290:
[----:B------:R-:W1:Y:S01]  /*c240*/  LDCU.64 UR4, c[0x0][0x5c8] ;  /* 0x0000b900ff0477ac */ /* 0x000e620008000a00 */
[----:B------:R-:W-:-:S04]  /*c250*/  UIADD3 UR10, UPT, UPT, UR29, UR30, URZ ;  /* 0x0000001e1d0a7290 */ /* 0x000fc8000fffe0ff */
[----:B-1----:R-:W-:Y:S02]  /*c260*/  UIMAD.WIDE.U32 UR14, UR10, UR4, URZ ;  /* 0x000000040a0e72a5 */ /* 0x002fe4000f8e00ff */
[----:B------:R-:W-:-:S04]  /*c270*/  UIMAD UR10, UR10, UR5, URZ ;  /* 0x000000050a0a72a4 */ /* 0x000fc8000f8e02ff */
[----:B------:R-:W-:-:S06]  /*c280*/  UIADD3 UR10, UPT, UPT, UR15, UR10, URZ ;  /* 0x0000000a0f0a7290 */ /* 0x000fcc000fffe0ff */
[----:B------:R-:W-:-:S07]  /*c290*/  MOV R20, UR10 ;  /* 0x0000000a00147c02 */ /* 0x000fce0008000f00 */
.L_x_1291:
        /* <DEDUP_REMOVED lines=44> */
.L_x_1293:
[----:B------:R-:W-:Y:S05]  /*c560*/  BSYNC.RECONVERGENT B0 ;  /* 0x0000000000007941 */ /* 0x000fea0003800200 */
.L_x_1292:
        /* <DEDUP_REMOVED lines=12> */
.L_x_1295:
[----:B------:R-:W-:Y:S05]  /*c630*/  BSYNC.RECONVERGENT B0 ;  /* 0x0000000000007941 */ /* 0x000fea0003800200 */
.L_x_1294:
        /* <DEDUP_REMOVED lines=14> */
.L_x_1297:
[----:B------:R-:W-:Y:S05]  /*c720*/  BSYNC.RECONVERGENT B0 ;  /* 0x0000000000007941 */ /* 0x000fea0003800200 */
.L_x_1296:
        /* <DEDUP_REMOVED lines=15> */
.L_x_1299:
[----:B------:R-:W-:Y:S05]  /*c820*/  BSYNC.RECONVERGENT B0 ;  /* 0x0000000000007941 */ /* 0x000fea0003800200 */
.L_x_1298:
        /* <DEDUP_REMOVED lines=32> */
.L_x_1301:
[----:B------:R-:W-:Y:S05]  /*ca30*/  BSYNC.RECONVERGENT B0 ;  /* 0x0000000000007941 */ /* 0x000fea0003800200 */
.L_x_1300:
        /* <DEDUP_REMOVED lines=12> */
.L_x_1303:
[----:B------:R-:W-:Y:S05]  /*cb00*/  BSYNC.RECONVERGENT B0 ;  /* 0x0000000000007941 */ /* 0x000fea0003800200 */
.L_x_1302:
        /* <DEDUP_REMOVED lines=11> */
.L_x_1244:
[----:B------:R-:W-:Y:S05]  /*cbc0*/  BSYNC.RECONVERGENT B1 ;  /* 0x0000000000017941 */ /* 0x000fea0003800200 */
.L_x_1218:
[----:B------:R-:W5:Y:S01]  /*cbd0*/  LDCU UR5, c[0x0][0x438] ;  /* 0x00008700ff0577ac */ /* 0x000f620008000800 */
[----:B------:R-:W3:Y:S01]  /*cbe0*/  LDCU UR8, c[0x0][0x370] ;  /* 0x00006e00ff0877ac */ /* 0x000ee20008000800 */
[----:B-----5:R-:W-:-:S04]  /*cbf0*/  UIADD3 UR5, UPT, UPT, UR5, 0x7f, URZ ;  /* 0x0000007f05057890 */ /* 0x020fc8000fffe0ff */
[----:B------:R-:W-:Y:S02]  /*cc00*/  USHF.R.S32.HI UR4, URZ, 0x1f, UR5 ;  /* 0x0000001fff047899 */ /* 0x000fe40008011405 */
[----:B---3--:R-:W-:Y:S02]  /*cc10*/  UIADD3 UR31, UPT, UPT, UR8, UR31, URZ ;  /* 0x0000001f081f7290 */ /* 0x008fe4000fffe0ff */
[----:B------:R-:W-:Y:S01]  /*cc20*/  ULEA.HI UR4, UR4, UR5, URZ, 0x7 ;  /* 0x0000000504047291 */ /* 0x000fe2000f8f38ff */
[----:B------:R-:W-:-:S03]  /*cc30*/  UMOV UR8, UR17 ;  /* 0x0000001100087c82 */ /* 0x000fc60008000000 */
[----:B------:R-:W-:-:S04]  /*cc40*/  USHF.R.S32.HI UR4, URZ, 0x7, UR4 ;  /* 0x00000007ff047899 */ /* 0x000fc80008011404 */
[----:B------:R-:W-:-:S09]  /*cc50*/  UISETP.GE.AND UP0, UPT, UR31, UR4, UPT ;  /* 0x000000041f00728c */ /* 0x000fd2000bf06270 */
[----:B------:R-:W-:Y:S05]  /*cc60*/  BRA.U !UP0, `(.L_x_1304) ;  /* 0xffffff35089c7547 */ /* 0x000fea000b83ffff */
[----:B------:R-:W-:Y:S05]  /*cc70*/  EXIT ;  /* 0x000000000000794d */ /* 0x000fea0003800000 */
.L_x_1305:
        /* <DEDUP_REMOVED lines=16> */
.L_x_1429:


//--------------------- .text._ZN5flash44flash_bwd_dq_dk_dv_loop_seqk_parallel_kernelI23Flash_bwd_kernel_traitsILi64ELi128ELi128ELi8ELi4ELi4ELi4ELb0ELb0EN7cutlass6half_tE19Flash_kernel_traitsILi64ELi128ELi128ELi8ES3_EELb0ELb1ELb0ELb1ELb0ELb0ELb1EEEvNS_16Flash_bwd_paramsE --------------------------
	.section	.text._ZN5flash44flash_bwd_dq_dk_dv_loop_seqk_parallel_kernelI23Flash_bwd_kernel_traitsILi64ELi128ELi128ELi8ELi4ELi4ELi4ELb0ELb0EN7cutlass6half_tE19Flash_kernel_traitsILi64ELi128ELi128ELi8ES3_EELb0ELb1ELb0ELb1ELb0ELb0ELb1EEEvNS_16Flash_bwd_paramsE,"ax",@progbits
	.align	128
        .global         _ZN5flash44flash_bwd_dq_dk_dv_loop_seqk_parallel_kernelI23Flash_bwd_kernel_traitsILi64ELi128ELi128ELi8ELi4ELi4ELi4ELb0ELb0EN7cutlass6half_tE19Flash_kernel_traitsILi64ELi128ELi128ELi8ES3_EELb0ELb1ELb0ELb1ELb0ELb0ELb1EEEvNS_16Flash_bwd_paramsE
        .type           _ZN5flash44flash_bwd_dq_dk_dv_loop_seqk_parallel_kernelI23Flash_bwd_kernel_traitsILi64ELi128ELi128ELi8ELi4ELi4ELi4ELb0ELb0EN7cutlass6half_tE19Flash_kernel_traitsILi64ELi128ELi128ELi8ES3_EELb0ELb1ELb0ELb1ELb0ELb0ELb1EEEvNS_16Flash_bwd_paramsE,@function
        .size           _ZN5flash44flash_bwd_dq_dk_dv_loop_seqk_parallel_kernelI23Flash_bwd_kernel_traitsILi64ELi128ELi128ELi8ELi4ELi4ELi4ELb0ELb0EN7cutlass6half_tE19Flash_kernel_traitsILi64ELi128ELi128ELi8ES3_EELb0ELb1ELb0ELb1ELb0ELb0ELb1EEEvNS_16Flash_bwd_paramsE,(.L_x_1430 - _ZN5flash44flash_bwd_dq_dk_dv_loop_seqk_parallel_kernelI23Flash_bwd_kernel_traitsILi64ELi128ELi128ELi8ELi4ELi4ELi4ELb0ELb0EN7cutlass6half_tE19Flash_kernel_traitsILi64ELi128ELi128ELi8ES3_EELb0ELb1ELb0ELb1ELb0ELb0ELb1EEEvNS_16Flash_bwd_paramsE)
        .other          _ZN5flash44flash_bwd_dq_dk_dv_loop_seqk_parallel_kernelI23Flash_bwd_kernel_traitsILi64ELi128ELi128ELi8ELi4ELi4ELi4ELb0ELb0EN7cutlass6half_tE19Flash_kernel_traitsILi64ELi128ELi128ELi8ES3_EELb0ELb1ELb0ELb1ELb0ELb0ELb1EEEvNS_16Flash_bwd_paramsE,@"STO_CUDA_ENTRY STV_DEFAULT"
_ZN5flash44flash_bwd_dq_dk_dv_loop_seqk_parallel_kernelI23Flash_bwd_kernel_traitsILi64ELi128ELi128ELi8ELi4ELi4ELi4ELb0ELb0EN7cutlass6half_tE19Flash_kernel_traitsILi64ELi128ELi128ELi8ES3_EELb0ELb1ELb0ELb1ELb0ELb0ELb1EEEvNS_16Flash_bwd_paramsE:
.text._ZN5flash44flash_bwd_dq_dk_dv_loop_seqk_parallel_kernelI23Flash_bwd_kernel_traitsILi64ELi128ELi128ELi8ELi4ELi4ELi4ELb0ELb0EN7cutlass6half_tE19Flash_kernel_traitsILi64ELi128ELi128ELi8ES3_EELb0ELb1ELb0ELb1ELb0ELb0ELb1EEEvNS_16Flash_bwd_paramsE:
        /* <DEDUP_REMOVED lines=50> */
.L_x_1393:
[----:B-1----:R-:W1:Y:S01]  /*0320*/  LDCU.64 UR8, c[0x0][0x478] ;  /* 0x00008f00ff0877ac */ /* 0x002e620008000a00 */
        /* <DEDUP_REMOVED lines=51> */
.L_x_1306:
        /* <DEDUP_REMOVED lines=34> */
.L_x_1308:
[----:B------:R-:W1:Y:S01]  /*0880*/  LDCU.64 UR16, c[0x0][0x3b8] ;  /* 0x00007700ff1077ac */ /* 0x000e620008000a00 */
[----:B------:R-:W-:-:S04]  /*0890*/  UIADD3 UR8, UPT, UPT, UR39, UR41, URZ ;  /* 0x0000002927087290 */ /* 0x000fc8000fffe0ff */
[----:B-1----:R-:W-:Y:S02]  /*08a0*/  UIMAD.WIDE.U32 UR52, UR8, UR16, URZ ;  /* 0x00000010083472a5 */ /* 0x002fe4000f8e00ff */
[----:B------:R-:W-:-:S04]  /*08b0*/  UIMAD UR8, UR8, UR17, URZ ;  /* 0x00000011080872a4 */ /* 0x000fc8000f8e02ff */
[----:B------:R-:W-:-:S06]  /*08c0*/  UIADD3 UR8, UPT, UPT, UR53, UR8, URZ ;  /* 0x0000000835087290 */ /* 0x000fcc000fffe0ff */
[----:B------:R-:W-:Y:S02]  /*08d0*/  MOV R21, UR8 ;  /* 0x0000000800157c02 */ /* 0x000fe40008000f00 */
.L_x_1309:
        /* <DEDUP_REMOVED lines=43> */
.L_x_1310:
[----:B------:R-:W1:Y:S01]  /*0b90*/  LDCU.64 UR14, c[0x0][0x3c0] ;  /* 0x00007800ff0e77ac */ /* 0x000e620008000a00 */
[----:B------:R-:W-:-:S04]  /*0ba0*/  UIADD3 UR8, UPT, UPT, UR39, UR41, URZ ;  /* 0x0000002927087290 */ /* 0x000fc8000fffe0ff */
[----:B-1----:R-:W-:Y:S02]  /*0bb0*/  UIMAD.WIDE.U32 UR48, UR8, UR14, URZ ;  /* 0x0000000e083072a5 */ /* 0x002fe4000f8e00ff */
[----:B------:R-:W-:-:S04]  /*0bc0*/  UIMAD UR8, UR8, UR15, URZ ;  /* 0x0000000f080872a4 */ /* 0x000fc8000f8e02ff */
[----:B------:R-:W-:-:S06]  /*0bd0*/  UIADD3 UR8, UPT, UPT, UR49, UR8, URZ ;  /* 0x0000000831087290 */ /* 0x000fcc000fffe0ff */
[----:B------:R-:W-:-:S07]  /*0be0*/  MOV R25, UR8 ;  /* 0x0000000800197c02 */ /* 0x000fce0008000f00 */
.L_x_1311:
        /* <DEDUP_REMOVED lines=28> */
.L_x_1312:
[----:B------:R-:W-:Y:S02]  /*0db0*/  UIMAD.WIDE.U32 UR54, UR64, UR43, URZ ;  /* 0x0000002b403672a5 */ /* 0x000fe4000f8e00ff */
[----:B------:R-:W-:-:S04]  /*0dc0*/  UIMAD UR8, UR65, UR43, URZ ;  /* 0x0000002b410872a4 */ /* 0x000fc8000f8e02ff */
[----:B------:R-:W-:Y:S01]  /*0dd0*/  UIADD3 UR8, UPT, UPT, UR55, UR8, URZ ;  /* 0x0000000837087290 */ /* 0x000fe2000fffe0ff */
[----:B------:R-:W-:-:S11]  /*0de0*/  UMOV UR46, UR54 ;  /* 0x00000036002e7c82 */ /* 0x000fd60008000000 */
.L_x_1313:
        /* <DEDUP_REMOVED lines=21> */
.L_x_1314:
[----:B------:R-:W1:Y:S01]  /*0f40*/  LDCU UR53, c[0x0][0x434] ;  /* 0x00008680ff3577ac */ /* 0x000e620008000800 */
[----:B------:R-:W-:-:S04]  /*0f50*/  UIMAD UR9, UR25, UR58, UR24 ;  /* 0x0000003a190972a4 */ /* 0x000fc8000f8e0218 */
[----:B-1----:R-:W-:Y:S02]  /*0f60*/  UIMAD UR53, UR9, UR53, URZ ;  /* 0x00000035093572a4 */ /* 0x002fe4000f8e02ff */
.L_x_1315:
        /* <DEDUP_REMOVED lines=11> */
.L_x_1316:
[----:B------:R-:W1:Y:S01]  /*1020*/  LDCU UR56, c[0x0][0x444] ;  /* 0x00008880ff3877ac */ /* 0x000e620008000800 */
[----:B------:R-:W-:-:S04]  /*1030*/  UIMAD UR9, UR25, UR58, UR24 ;  /* 0x0000003a190972a4 */ /* 0x000fc8000f8e0218 */
[----:B-1----:R-:W-:-:S12]  /*1040*/  UIMAD UR56, UR9, UR56, URZ ;  /* 0x00000038093872a4 */ /* 0x002fd8000f8e02ff */
.L_x_1317:
        /* <DEDUP_REMOVED lines=13> */
[----:B------:R-:W-:-:S06]  /*1120*/  ULEA UR56, UR49, UR56, 0x7 ;  /* 0x0000003831387291 */ /* 0x000fcc000f8e38ff */
[----:B------:R-:W3:Y:S01]  /*1130*/  LDC.64 R8, c[0x0][0x5f8] ;  /* 0x00017e00ff087b82 */ /* 0x000ee20000000a00 */
[----:B------:R-:W-:Y:S01]  /*1140*/  ULEA UR53, UR49, UR53, 0x7 ;  /* 0x0000003531357291 */ /* 0x000fe2000f8e38ff */
[----:B--2---:R-:W-:-:S06]  /*1150*/  IMAD R0, R14, UR51, RZ ;  /* 0x000000330e007c24 */ /* 0x004fcc000f8e02ff */
[----:B------:R-:W2:Y:S01]  /*1160*/  LDC.64 R18, c[0x0][0x598] ;  /* 0x00016600ff127b82 */ /* 0x000ea20000000a00 */
[----:B------:R-:W-:Y:S01]  /*1170*/  IMAD R0, R15, UR12, R0 ;  /* 0x0000000c0f007c24 */ /* 0x000fe2000f8e0200 */
[----:B-----5:R-:W-:Y:S01]  /*1180*/  UIADD3 UR9, UPT, UPT, UR46, -UR9, -UR38 ;  /* 0x800000092e097290 */ /* 0x020fe2000fffe826 */
[----:B-1----:R-:W-:Y:S01]  /*1190*/  IMAD.SHL.U32 R31, R30, 0x8, RZ ;  /* 0x000000081e1f7824 */ /* 0x002fe200078e00ff */
[--C-:B------:R-:W-:Y:S01]  /*11a0*/  SHF.R.U32.HI R20, RZ, 0x5, R30.reuse ;  /* 0x00000005ff147819 */ /* 0x100fe2000001161e */
[----:B----4-:R-:W-:Y:S01]  /*11b0*/  IMAD R7, R12, UR51, RZ ;  /* 0x000000330c077c24 */ /* 0x010fe2000f8e02ff */
[----:B------:R-:W-:Y:S01]  /*11c0*/  USHF.R.S32.HI UR8, URZ, 0x1f, UR9 ;  /* 0x0000001fff087899 */ /* 0x000fe20008011409 */
[----:B------:R-:W-:Y:S02]  /*11d0*/  LOP3.LUT R17, R30, 0x1f, RZ, 0xc0, !PT ;  /* 0x0000001f1e117812 */ /* 0x000fe400078ec0ff */
[----:B------:R-:W-:Y:S01]  /*11e0*/  LOP3.LUT R10, R31, 0x38, RZ, 0xc0, !PT ;  /* 0x000000381f0a7812 */ /* 0x000fe200078ec0ff */
[----:B------:R-:W-:Y:S01]  /*11f0*/  ULEA.HI UR8, UR8, UR9, URZ, 0x7 ;  /* 0x0000000908087291 */ /* 0x000fe2000f8f38ff */
[----:B------:R-:W-:-:S03]  /*1200*/  SHF.R.U32.HI R26, RZ, 0x3, R30 ;  /* 0x00000003ff1a7819 */ /* 0x000fc6000001161e */
[----:B------:R-:W-:Y:S01]  /*1210*/  USHF.R.S32.HI UR43, URZ, 0x7, UR8 ;  /* 0x00000007ff2b7899 */ /* 0x000fe20008011408 */
[----:B------:R-:W-:Y:S01]  /*1220*/  IMAD.WIDE.U32 R2, R14, UR12, R10 ;  /* 0x0000000c0e027c25 */ /* 0x000fe2000f8e000a */
[C---:B------:R-:W-:Y:S02]  /*1230*/  IADD3 R27, PT, PT, R26.reuse, 0x60, RZ ;  /* 0x000000601a1b7810 */ /* 0x040fe40007ffe0ff */
[----:B------:R-:W-:Y:S01]  /*1240*/  UISETP.LT.AND UP0, UPT, URZ, UR43, UPT ;  /* 0x0000002bff00728c */ /* 0x000fe2000bf01270 */
[----:B------:R-:W-:Y:S01]  /*1250*/  VIADD R29, R26, 0x20 ;  /* 0x000000201a1d7836 */ /* 0x000fe20000000000 */
[----:B------:R-:W-:Y:S01]  /*1260*/  IADD3 R4, P0, PT, R2, UR50, RZ ;  /* 0x0000003202047c10 */ /* 0x000fe2000ff1e0ff */
[----:B------:R-:W1:Y:S01]  /*1270*/  LDCU.64 UR8, c[0x0][0x3c8] ;  /* 0x00007900ff0877ac */ /* 0x000e620008000a00 */
[----:B------:R-:W-:Y:S02]  /*1280*/  VIADD R28, R26, 0x40 ;  /* 0x000000401a1c7836 */ /* 0x000fe40000000000 */
[----:B------:R-:W-:Y:S01]  /*1290*/  IADD3.X R5, PT, PT, R3, UR13, R0, P0, !PT ;  /* 0x0000000d03057c10 */ /* 0x000fe200087fe400 */
[----:B------:R-:W4:Y:S01]  /*12a0*/  LDCU.64 UR50, c[0x0][0x5e8] ;  /* 0x0000bd00ff3277ac */ /* 0x000f220008000a00 */
[----:B------:R-:W-:Y:S01]  /*12b0*/  IADD3 R2, P0, PT, R10, UR60, RZ ;  /* 0x0000003c0a027c10 */ /* 0x000fe2000ff1e0ff */
[----:B------:R-:W-:-:S03]  /*12c0*/  USEL UR43, URZ, UR43, !UP0 ;  /* 0x0000002bff2b7287 */ /* 0x000fc6000c000000 */
[----:B------:R-:W-:Y:S01]  /*12d0*/  IADD3.X R3, PT, PT, RZ, UR11, RZ, P0, !PT ;  /* 0x0000000bff037c10 */ /* 0x000fe200087fe4ff */
[----:B------:R-:W5:Y:S02]  /*12e0*/  LDCU.64 UR10, c[0x0][0x550] ;  /* 0x0000aa00ff0a77ac */ /* 0x000f640008000a00 */
[----:B------:R-:W-:Y:S01]  /*12f0*/  IMAD.WIDE.U32 R2, R12, UR12, R2 ;  /* 0x0000000c0c027c25 */ /* 0x000fe2000f8e0002 */
[----:B------:R-:W-:-:S03]  /*1300*/  UISETP.GT.AND UP0, UPT, UR37, UR43, UPT ;  /* 0x0000002b2500728c */ /* 0x000fc6000bf04270 */
[----:B-1----:R-:W-:Y:S02]  /*1310*/  IMAD.U32 R0, RZ, RZ, UR8 ;  /* 0x00000008ff007e24 */ /* 0x002fe4000f8e00ff */
[----:B------:R-:W-:Y:S01]  /*1320*/  IMAD.U32 R6, RZ, RZ, UR9 ;  /* 0x00000009ff067e24 */ /* 0x000fe2000f8e00ff */
[----:B------:R-:W1:Y:S01]  /*1330*/  LDCU.64 UR8, c[0x0][0x570] ;  /* 0x0000ae00ff0877ac */ /* 0x000e620008000a00 */
[----:B------:R-:W-:-:S04]  /*1340*/  IMAD.WIDE.U32 R4, R0, UR24, R4 ;  /* 0x0000001800047c25 */ /* 0x000fc8000f8e0004 */
[----:B------:R-:W-:Y:S01]  /*1350*/  IMAD R0, R13, UR12, R7 ;  /* 0x0000000c0d007c24 */ /* 0x000fe2000f8e0207 */
[----:B------:R-:W4:Y:S01]  /*1360*/  LDCU.64 UR12, c[0x0][0x380] ;  /* 0x00007000ff0c77ac */ /* 0x000f220008000a00 */
[----:B------:R-:W-:Y:S01]  /*1370*/  IMAD R7, R6, UR24, R5 ;  /* 0x0000001806077c24 */ /* 0x000fe2000f8e0205 */
[----:B------:R-:W-:Y:S01]  /*1380*/  MOV R6, R4 ;  /* 0x0000000400067202 */ /* 0x000fe20000000f00 */
[----:B---3--:R-:W-:-:S04]  /*1390*/  IMAD.WIDE.U32 R4, R8, UR22, RZ ;  /* 0x0000001608047c25 */ /* 0x008fc8000f8e00ff */
[----:B------:R-:W-:Y:S01]  /*13a0*/  IMAD.IADD R3, R3, 0x1, R0 ;  /* 0x0000000103037824 */ /* 0x000fe200078e0200 */
[----:B------:R-:W-:Y:S01]  /*13b0*/  SEL R4, R4, RZ, P3 ;  /* 0x000000ff04047207 */ /* 0x000fe20001800000 */
[----:B------:R-:W-:Y:S01]  /*13c0*/  IMAD R0, R20, UR57, R17 ;  /* 0x0000003914007c24 */ /* 0x000fe2000f8e0211 */
[----:B------:R-:W-:Y:S01]  /*13d0*/  USHF.L.U32 UR57, UR57, 0x7, URZ ;  /* 0x0000000739397899 */ /* 0x000fe200080006ff */
[----:B------:R-:W-:Y:S01]  /*13e0*/  IMAD R5, R9, UR22, R5 ;  /* 0x0000001609057c24 */ /* 0x000fe2000f8e0205 */
[----:B------:R-:W-:Y:S01]  /*13f0*/  IADD3 R17, P2, PT, R26, 0x20, RZ ;  /* 0x000000201a117810 */ /* 0x000fe20007f5e0ff */
        /* <DEDUP_REMOVED lines=8> */
[----:B----4-:R-:W-:Y:S01]  /*1480*/  LEA R33, P1, R4, UR12, 0x1 ;  /* 0x0000000c04217c11 */ /* 0x010fe2000f8208ff */
[----:B------:R-:W-:Y:S01]  /*1490*/  IMAD.U32 R0, RZ, RZ, UR57 ;  /* 0x00000039ff007e24 */ /* 0x000fe2000f8e00ff */
[----:B------:R-:W-:Y:S01]  /*14a0*/  IADD3 R5, P0, PT, R9, UR57, RZ ;  /* 0x0000003909057c10 */ /* 0x000fe2000ff1e0ff */
[----:B------:R-:W-:Y:S01]  /*14b0*/  IMAD.WIDE.U32 R2, R26, R12, R2 ;  /* 0x0000000c1a027225 */ /* 0x000fe200078e0002 */
[----:B------:R-:W-:Y:S01]  /*14c0*/  LEA.HI.X R32, R4, UR13, R6, 0x1, P1 ;  /* 0x0000000d04207c11 */ /* 0x000fe200088f0c06 */
[----:B------:R-:W-:Y:S01]  /*14d0*/  STL [R1+0x54], R33 ;  /* 0x0000542101007387 */ /* 0x000fe20000100800 */
[----:B------:R-:W-:Y:S01]  /*14e0*/  LEA.HI.X.SX32 R4, R0, R7, 0x1, P0 ;  /* 0x0000000700047211 */ /* 0x000fe200000f0eff */
[----:B------:R-:W-:Y:S01]  /*14f0*/  IMAD R0, R26, R13, R3 ;  /* 0x0000000d1a007224 */ /* 0x000fe200078e0203 */
[----:B-----5:R-:W-:Y:S01]  /*1500*/  LEA R35, P1, R2, UR10, 0x1 ;  /* 0x0000000a02237c11 */ /* 0x020fe2000f8208ff */
[----:B------:R-:W-:Y:S01]  /*1510*/  STL [R1+0x50], R32 ;  /* 0x0000502001007387 */ /* 0x000fe20000100800 */
[C---:B-1----:R-:W-:Y:S01]  /*1520*/  LEA R22, P0, R5.reuse, UR8, 0x2 ;  /* 0x0000000805167c11 */ /* 0x042fe2000f8010ff */
[----:B------:R-:W-:Y:S01]  /*1530*/  IMAD.SHL.U32 R6, R14, 0x20, RZ ;  /* 0x000000200e067824 */ /* 0x000fe200078e00ff */
[----:B------:R-:W-:Y:S01]  /*1540*/  LEA.HI.X R34, R2, UR11, R0, 0x1, P1 ;  /* 0x0000000b02227c11 */ /* 0x000fe200088f0c00 */
[----:B------:R-:W-:Y:S01]  /*1550*/  UIMAD.WIDE UR10, UR56, 0x4, UR50 ;  /* 0x00000004380a78a5 */ /* 0x000fe2000f8e0232 */
[----:B------:R-:W-:Y:S01]  /*1560*/  LEA.HI.X R23, R5, UR9, R4, 0x2, P0 ;  /* 0x0000000905177c11 */ /* 0x000fe200080f1404 */
[----:B------:R-:W-:Y:S01]  /*1570*/  STL [R1+0xa0], R35 ;  /* 0x0000a02301007387 */ /* 0x000fe20000100800 */
[C---:B------:R-:W-:Y:S01]  /*1580*/  IADD3 R18, P1, PT, R26.reuse, 0x40, RZ ;  /* 0x000000401a127810 */ /* 0x040fe20007f3e0ff */
[----:B------:R-:W-:Y:S01]  /*1590*/  IMAD.X R20, RZ, RZ, RZ, P2 ;  /* 0x000000ffff147224 */ /* 0x000fe200010e06ff */
[----:B------:R-:W-:Y:S01]  /*15a0*/  IADD3 R19, P0, PT, R26, 0x60, RZ ;  /* 0x000000601a137810 */ /* 0x000fe20007f1e0ff */
[----:B------:R-:W-:Y:S01]  /*15b0*/  STL [R1+0x9c], R34 ;  /* 0x00009c2201007387 */ /* 0x000fe20000100800 */
[----:B------:R-:W-:Y:S01]  /*15c0*/  SHF.L.U64.HI R7, R14, 0x5, R15 ;  /* 0x000000050e077819 */ /* 0x000fe2000001020f */
[----:B------:R-:W-:Y:S01]  /*15d0*/  UIMAD.WIDE UR50, UR53, 0x4, UR58 ;  /* 0x00000004353278a5 */ /* 0x000fe2000f8e023a */
[C---:B------:R-:W-:Y:S01]  /*15e0*/  SHF.L.U64.HI R5, R12.reuse, 0x5, R13 ;  /* 0x000000050c057819 */ /* 0x040fe2000001020d */
[----:B------:R1:W-:Y:S01]  /*15f0*/  STL.64 [R1+0x38], R22 ;  /* 0x0000381601007387 */ /* 0x0003e20000100a00 */
[----:B------:R-:W-:Y:S01]  /*1600*/  SHF.L.U32 R4, R12, 0x5, RZ ;  /* 0x000000050c047819 */ /* 0x000fe200000006ff */
[----:B------:R-:W-:Y:S01]  /*1610*/  UMOV UR12, UR10 ;  /* 0x0000000a000c7c82 */ /* 0x000fe20008000000 */
[----:B-1----:R-:W-:Y:S01]  /*1620*/  IMAD.X R22, RZ, RZ, RZ, P1 ;  /* 0x000000ffff167224 */ /* 0x002fe200008e06ff */
        /* <DEDUP_REMOVED lines=15> */
.L_x_1319:
[----:B------:R-:W1:Y:S01]  /*1720*/  LDCU.64 UR10, c[0x0][0x5c0] ;  /* 0x0000b800ff0a77ac */ /* 0x000e620008000a00 */
[----:B------:R-:W-:-:S04]  /*1730*/  UIADD3 UR8, UPT, UPT, UR39, UR41, URZ ;  /* 0x0000002927087290 */ /* 0x000fc8000fffe0ff */
[----:B-1----:R-:W-:Y:S02]  /*1740*/  UIMAD.WIDE.U32 UR16, UR8, UR10, URZ ;  /* 0x0000000a081072a5 */ /* 0x002fe4000f8e00ff */
[----:B------:R-:W-:-:S04]  /*1750*/  UIMAD UR8, UR8, UR11, URZ ;  /* 0x0000000b080872a4 */ /* 0x000fc8000f8e02ff */
[----:B------:R-:W-:-:S06]  /*1760*/  UIADD3 UR8, UPT, UPT, UR17, UR8, URZ ;  /* 0x0000000811087290 */ /* 0x000fcc000fffe0ff */
[----:B------:R-:W-:Y:S02]  /*1770*/  MOV R0, UR8 ;  /* 0x0000000800007c02 */ /* 0x000fe40008000f00 */
.L_x_1320:
        /* <DEDUP_REMOVED lines=13> */
.L_x_1321:
[----:B------:R-:W1:Y:S01]  /*1850*/  LDCU.64 UR8, c[0x0][0x5c8] ;  /* 0x0000b900ff0877ac */ /* 0x000e620008000a00 */
[----:B------:R-:W-:-:S04]  /*1860*/  UIADD3 UR39, UPT, UPT, UR39, UR41, URZ ;  /* 0x0000002927277290 */ /* 0x000fc8000fffe0ff */
[----:B-1----:R-:W-:Y:S02]  /*1870*/  UIMAD.WIDE.U32 UR14, UR39, UR8, URZ ;  /* 0x00000008270e72a5 */ /* 0x002fe4000f8e00ff */
[----:B------:R-:W-:-:S04]  /*1880*/  UIMAD UR39, UR39, UR9, URZ ;  /* 0x00000009272772a4 */ /* 0x000fc8000f8e02ff */
[----:B------:R-:W-:-:S06]  /*1890*/  UIADD3 UR39, UPT, UPT, UR15, UR39, URZ ;  /* 0x000000270f277290 */ /* 0x000fcc000fffe0ff */
[----:B------:R-:W-:-:S07]  /*18a0*/  MOV R12, UR39 ;  /* 0x00000027000c7c02 */ /* 0x000fce0008000f00 */
.L_x_1322:
        /* <DEDUP_REMOVED lines=37> */
.L_x_1324:
[----:B------:R-:W-:Y:S05]  /*1b00*/  BSYNC.RECONVERGENT B0 ;  /* 0x0000000000007941 */ /* 0x000fea0003800200 */
.L_x_1323:
        /* <DEDUP_REMOVED lines=12> */
.L_x_1326:
[----:B------:R-:W-:Y:S05]  /*1bd0*/  BSYNC.RECONVERGENT B0 ;  /* 0x0000000000007941 */ /* 0x000fea0003800200 */
.L_x_1325:
        /* <DEDUP_REMOVED lines=12> */
.L_x_1328:
[----:B------:R-:W-:Y:S05]  /*1ca0*/  BSYNC.RECONVERGENT B0 ;  /* 0x0000000000007941 */ /* 0x000fea0003800200 */
.L_x_1327:
        /* <DEDUP_REMOVED lines=30> */
.L_x_1330:
[----:B------:R-:W-:Y:S05]  /*1e90*/  BSYNC.RECONVERGENT B0 ;  /* 0x0000000000007941 */ /* 0x000fea0003800200 */
.L_x_1329:
        /* <DEDUP_REMOVED lines=12> */
.L_x_1332:
[----:B------:R-:W-:Y:S05]  /*1f60*/  BSYNC.RECONVERGENT B0 ;  /* 0x0000000000007941 */ /* 0x000fea0003800200 */
.L_x_1331:
        /* <DEDUP_REMOVED lines=12> */
.L_x_1318:
        /* <DEDUP_REMOVED lines=22> */
.L_x_1336:
[----:B------:R3:W-:Y:S01]  /*2190*/  STS.128 [R8+0x8000], RZ ;  /* 0x008000ff08007388 */ /* 0x0007e20000000c00 */
[----:B------:R-:W-:Y:S05]  /*21a0*/  BRA `(.L_x_1337) ;  /* 0x0000000000047947 */ /* 0x000fea0003800000 */
.L_x_1335:
[----:B------:R1:W-:Y:S02]  /*21b0*/  STS.128 [R8+0x8000], RZ ;  /* 0x008000ff08007388 */ /* 0x0003e40000000c00 */
.L_x_1337:
[----:B------:R-:W-:Y:S05]  /*21c0*/  BSYNC.RECONVERGENT B0 ;  /* 0x0000000000007941 */ /* 0x000fea0003800200 */
.L_x_1334:
        /* <DEDUP_REMOVED lines=16> */
.L_x_1339:
[----:B------:R-:W-:Y:S05]  /*22d0*/  BSYNC.RECONVERGENT B0 ;  /* 0x0000000000007941 */ /* 0x000fea0003800200 */
.L_x_1338:
        /* <DEDUP_REMOVED lines=13> */
.L_x_1341:
[----:B------:R-:W-:Y:S05]  /*23b0*/  BSYNC.RECONVERGENT B0 ;  /* 0x0000000000007941 */ /* 0x000fea0003800200 */
.L_x_1340:
        /* <DEDUP_REMOVED lines=13> */
.L_x_1343:
[----:B------:R-:W-:Y:S05]  /*2490*/  BSYNC.RECONVERGENT B0 ;  /* 0x0000000000007941 */ /* 0x000fea0003800200 */
.L_x_1342:
        /* <DEDUP_REMOVED lines=13> */
.L_x_1346:
[----:B------:R1:W-:Y:S01]  /*2570*/  STS.128 [R196], RZ ;  /* 0x000000ffc4007388 */ /* 0x0003e20000000c00 */
[----:B------:R-:W-:Y:S05]  /*2580*/  BRA `(.L_x_1347) ;  /* 0x0000000000047947 */ /* 0x000fea0003800000 */
.L_x_1345:
[----:B------:R1:W-:Y:S02]  /*2590*/  STS.128 [R196], RZ ;  /* 0x000000ffc4007388 */ /* 0x0003e40000000c00 */
.L_x_1347:
[----:B------:R-:W-:Y:S05]  /*25a0*/  BSYNC.RECONVERGENT B0 ;  /* 0x0000000000007941 */ /* 0x000fea0003800200 */
.L_x_1344:
        /* <DEDUP_REMOVED lines=14> */
[----:B------:R-:W-:Y:S01]  /*2690*/  ISETP.GE.AND P0, PT, R0, UR49, PT ;  /* 0x0000003100007c0c */ /* 0x000fe2000bf06270 */
[----:B------:R1:W-:Y:S01]  /*26a0*/  STL [R1+0x58], R13 ;  /* 0x0000580d01007387 */ /* 0x0003e20000100800 */
[----:B------:R-:W-:Y:S01]  /*26b0*/  ISETP.GE.AND P2, PT, R3, UR49, PT ;  /* 0x0000003103007c0c */ /* 0x000fe2000bf46270 */
[----:B------:R-:W-:-:S06]  /*26c0*/  IMAD.WIDE.U32 R2, R13, R2, UR50 ;  /* 0x000000320d027e25 */ /* 0x000fcc000f8e0002 */
        /* <DEDUP_REMOVED lines=21> */
.L_x_1349:
[----:B------:R-:W-:Y:S05]  /*2820*/  BSYNC.RECONVERGENT B0 ;  /* 0x0000000000007941 */ /* 0x000fea0003800200 */
.L_x_1348:
        /* <DEDUP_REMOVED lines=13> */
.L_x_1351:
[----:B------:R-:W-:Y:S05]  /*2900*/  BSYNC.RECONVERGENT B0 ;  /* 0x0000000000007941 */ /* 0x000fea0003800200 */
.L_x_1350:
        /* <DEDUP_REMOVED lines=13> */
.L_x_1353:
[----:B------:R-:W-:Y:S05]  /*29e0*/  BSYNC.RECONVERGENT B0 ;  /* 0x0000000000007941 */ /* 0x000fea0003800200 */
.L_x_1352:
        /* <DEDUP_REMOVED lines=30> */
.L_x_1356:
[----:B------:R3:W-:Y:S01]  /*2bd0*/  STS.128 [R8+0xc000], RZ ;  /* 0x00c000ff08007388 */ /* 0x0007e20000000c00 */
[----:B------:R-:W-:Y:S05]  /*2be0*/  BRA `(.L_x_1357) ;  /* 0x0000000000047947 */ /* 0x000fea0003800000 */
.L_x_1355:
[----:B------:R1:W-:Y:S02]  /*2bf0*/  STS.128 [R8+0xc000], RZ ;  /* 0x00c000ff08007388 */ /* 0x0003e40000000c00 */
.L_x_1357:
[----:B------:R-:W-:Y:S05]  /*2c00*/  BSYNC.RECONVERGENT B0 ;  /* 0x0000000000007941 */ /* 0x000fea0003800200 */
.L_x_1354:
        /* <DEDUP_REMOVED lines=23> */
.L_x_1359:
[----:B------:R-:W-:Y:S05]  /*2d80*/  BSYNC.RECONVERGENT B0 ;  /* 0x0000000000007941 */ /* 0x000fea0003800200 */
.L_x_1358:
        /* <DEDUP_REMOVED lines=20> */
.L_x_1361:
[----:B------:R-:W-:Y:S05]  /*2ed0*/  BSYNC.RECONVERGENT B0 ;  /* 0x0000000000007941 */ /* 0x000fea0003800200 */
.L_x_1360:
        /* <DEDUP_REMOVED lines=20> */
.L_x_1363:
[----:B------:R-:W-:Y:S05]  /*3020*/  BSYNC.RECONVERGENT B0 ;  /* 0x0000000000007941 */ /* 0x000fea0003800200 */
.L_x_1362:
        /* <DEDUP_REMOVED lines=28> */
.L_x_1366:
[----:B------:R1:W-:Y:S01]  /*31f0*/  STS.128 [R8+0x10000], RZ ;  /* 0x010000ff08007388 */ /* 0x0003e20000000c00 */
[----:B------:R-:W-:Y:S05]  /*3200*/  BRA `(.L_x_1367) ;  /* 0x0000000000047947 */ /* 0x000fea0003800000 */
.L_x_1365:
[----:B------:R1:W-:Y:S02]  /*3210*/  STS.128 [R8+0x10000], RZ ;  /* 0x010000ff08007388 */ /* 0x0003e40000000c00 */
.L_x_1367:
[----:B------:R-:W-:Y:S05]  /*3220*/  BSYNC.RECONVERGENT B0 ;  /* 0x0000000000007941 */ /* 0x000fea0003800200 */
.L_x_1364:
        /* <DEDUP_REMOVED lines=20> */
.L_x_1369:
[----:B------:R-:W-:Y:S05]  /*3370*/  BSYNC.RECONVERGENT B0 ;  /* 0x0000000000007941 */ /* 0x000fea0003800200 */
.L_x_1368:
        /* <DEDUP_REMOVED lines=20> */
.L_x_1371:
[----:B------:R-:W-:Y:S05]  /*34c0*/  BSYNC.RECONVERGENT B0 ;  /* 0x0000000000007941 */ /* 0x000fea0003800200 */
.L_x_1370:
        /* <DEDUP_REMOVED lines=20> */
.L_x_1373:
[----:B------:R-:W-:Y:S05]  /*3610*/  BSYNC.RECONVERGENT B0 ;  /* 0x0000000000007941 */ /* 0x000fea0003800200 */
.L_x_1372:
[----:B------:R-:W5:Y:S01]  /*3620*/  LDCU.64 UR8, c[0x0][0x538] ;  /* 0x0000a700ff0877ac */ /* 0x000f620008000a00 */
[----:B-1----:R-:W-:Y:S01]  /*3630*/  IMAD.U32 R2, RZ, RZ, UR24 ;  /* 0x00000018ff027e24 */ /* 0x002fe2000f8e00ff */
[----:B------:R-:W1:Y:S01]  /*3640*/  S2R R193, SR_TID.X ;  /* 0x0000000000c17919 */ /* 0x000e620000002100 */
[C---:B------:R-:W-:Y:S02]  /*3650*/  IMAD.SHL.U32 R180, R30.reuse, 0x40, RZ ;  /* 0x000000401eb47824 */ /* 0x040fe400078e00ff */
[C---:B------:R-:W-:Y:S01]  /*3660*/  IMAD.SHL.U32 R149, R30.reuse, 0x20, RZ ;  /* 0x000000201e957824 */ /* 0x040fe200078e00ff */
[----:B------:R-:W-:Y:S01]  /*3670*/  SHF.R.U32.HI R10, RZ, 0x4, R30 ;  /* 0x00000004ff0a7819 */ /* 0x000fe2000001161e */
[----:B------:R-:W-:Y:S01]  /*3680*/  IMAD.U32 R0, RZ, RZ, UR36 ;  /* 0x00000024ff007e24 */ /* 0x000fe2000f8e00ff */
[----:B------:R-:W0:Y:S01]  /*3690*/  LDGDEPBAR ;  /* 0x00000000000079af */ /* 0x000e220000000000 */
[----:B------:R-:W-:Y:S01]  /*36a0*/  IMAD.SHL.U32 R6, R30, 0x2, RZ ;  /* 0x000000021e067824 */ /* 0x000fe200078e00ff */
[----:B------:R-:W1:Y:S01]  /*36b0*/  LDCU UR13, c[0x0][0x50c] ;  /* 0x0000a180ff0d77ac */ /* 0x000e620008000800 */
[----:B-----5:R-:W-:-:S04]  /*36c0*/  ISETP.NE.U32.AND P3, PT, RZ, UR8, PT ;  /* 0x00000008ff007c0c */ /* 0x020fc8000bf65070 */
[----:B------:R-:W-:-:S13]  /*36d0*/  ISETP.NE.AND.EX P3, PT, RZ, UR9, PT, P3 ;  /* 0x00000009ff007c0c */ /* 0x000fda000bf65330 */
[----:B------:R-:W5:Y:S01]  /*36e0*/  @P3 LDC.64 R4, c[0x0][0x540] ;  /* 0x00015000ff043b82 */ /* 0x000f620000000a00 */
[----:B------:R-:W-:-:S07]  /*36f0*/  @P3 IMAD.MOV.U32 R3, RZ, RZ, RZ ;  /* 0x000000ffff033224 */ /* 0x000fce00078e00ff */
[----:B---3--:R-:W3:Y:S01]  /*3700*/  @P3 LDC R8, c[0x0][0x458] ;  /* 0x00011600ff083b82 */ /* 0x008ee20000000800 */
[----:B-----5:R-:W-:-:S04]  /*3710*/  @P3 IMAD.WIDE.U32 R2, R4, UR25, R2 ;  /* 0x0000001904023c25 */ /* 0x020fc8000f8e0002 */
[----:B------:R-:W-:Y:S01]  /*3720*/  @P3 IMAD R5, R5, UR25, R3 ;  /* 0x0000001905053c24 */ /* 0x000fe2000f8e0203 */
[----:B------:R-:W-:Y:S01]  /*3730*/  @P3 LEA R4, P0, R2, UR8, 0x2 ;  /* 0x0000000802043c11 */ /* 0x000fe2000f8010ff */
[C---:B-1----:R-:W-:Y:S01]  /*3740*/  IMAD.SHL.U32 R194, R193.reuse, 0x40, RZ ;  /* 0x00000040c1c27824 */ /* 0x042fe200078e00ff */
[----:B------:R-:W-:Y:S01]  /*3750*/  IADD3 R3, PT, PT, R0, UR38, R13 ;  /* 0x0000002600037c10 */ /* 0x000fe2000fffe00d */
[C---:B------:R-:W-:Y:S01]  /*3760*/  IMAD.SHL.U32 R192, R193.reuse, 0x8, RZ ;  /* 0x00000008c1c07824 */ /* 0x040fe200078e00ff */
[----:B------:R-:W-:Y:S01]  /*3770*/  @P3 LEA.HI.X R5, R2, UR9, R5, 0x2, P0 ;  /* 0x0000000902053c11 */ /* 0x000fe200080f1405 */
[----:B------:R-:W-:Y:S01]  /*3780*/  IMAD.SHL.U32 R195, R193, 0x20, RZ ;  /* 0x00000020c1c37824 */ /* 0x000fe200078e00ff */
[----:B------:R-:W-:Y:S01]  /*3790*/  LOP3.LUT R2, R180, 0x1c0, RZ, 0xc0, !PT ;  /* 0x000001c0b4027812 */ /* 0x000fe200078ec0ff */
[----:B------:R-:W-:Y:S01]  /*37a0*/  IMAD.MOV.U32 R190, RZ, RZ, 0x20 ;  /* 0x00000020ffbe7424 */ /* 0x000fe200078e00ff */
[----:B------:R-:W-:Y:S01]  /*37b0*/  LOP3.LUT R25, R194, 0x1c0, RZ, 0xc0, !PT ;  /* 0x000001c0c2197812 */ /* 0x000fe200078ec0ff */
[----:B------:R1:W5:Y:S01]  /*37c0*/  @P3 LDG.E R7, desc[UR34][R4.64] ;  /* 0x0000002204073981 */ /* 0x000362000c1e1900 */
[----:B------:R-:W-:Y:S01]  /*37d0*/  LOP3.LUT R2, R2, 0x38, R31, 0xf8, !PT ;  /* 0x0000003802027812 */ /* 0x000fe200078ef81f */
[----:B------:R-:W-:Y:S01]  /*37e0*/  IMAD.MOV.U32 R188, RZ, RZ, 0x40 ;  /* 0x00000040ffbc7424 */ /* 0x000fe200078e00ff */
[----:B------:R-:W-:Y:S01]  /*37f0*/  LOP3.LUT R6, R6, 0x6, RZ, 0xc0, !PT ;  /* 0x0000000606067812 */ /* 0x000fe200078ec0ff */
[----:B------:R-:W-:Y:S01]  /*3800*/  IMAD.MOV.U32 R185, RZ, RZ, 0x20 ;  /* 0x00000020ffb97424 */ /* 0x000fe200078e00ff */
[----:B------:R-:W-:Y:S01]  /*3810*/  SHF.R.U32.HI R11, RZ, 0x1, R193 ;  /* 0x00000001ff0b7819 */ /* 0x000fe200000116c1 */
[----:B------:R-:W-:Y:S01]  /*3820*/  IMAD.MOV.U32 R187, RZ, RZ, 0x40 ;  /* 0x00000040ffbb7424 */ /* 0x000fe200078e00ff */
[----:B------:R-:W-:-:S02]  /*3830*/  LOP3.LUT R25, R25, 0x38, R192, 0xf8, !PT ;  /* 0x0000003819197812 */ /* 0x000fc400078ef8c0 */
[----:B------:R-:W-:Y:S02]  /*3840*/  CS2R R126, SRZ ;  /* 0x00000000007e7805 */ /* 0x000fe4000001ff00 */
[----:B------:R-:W-:Y:S02]  /*3850*/  LOP3.LUT R6, R6, 0x1c0, R12, 0xf8, !PT ;  /* 0x000001c006067812 */ /* 0x000fe400078ef80c */
[----:B------:R-:W-:Y:S02]  /*3860*/  CS2R R124, SRZ ;  /* 0x00000000007c7805 */ /* 0x000fe4000001ff00 */
[----:B------:R-:W-:Y:S02]  /*3870*/  LOP3.LUT R9, R193, 0x2, RZ, 0xc0, !PT ;  /* 0x00000002c1097812 */ /* 0x000fe400078ec0ff */
[----:B------:R-:W-:Y:S02]  /*3880*/  CS2R R130, SRZ ;  /* 0x0000000000827805 */ /* 0x000fe4000001ff00 */
[----:B------:R-:W-:-:S02]  /*3890*/  CS2R R128, SRZ ;  /* 0x0000000000807805 */ /* 0x000fc4000001ff00 */
[----:B------:R-:W-:Y:S02]  /*38a0*/  CS2R R122, SRZ ;  /* 0x00000000007a7805 */ /* 0x000fe4000001ff00 */
[----:B------:R-:W-:Y:S02]  /*38b0*/  ISETP.NE.AND P0, PT, R9, RZ, PT ;  /* 0x000000ff0900720c */ /* 0x000fe40003f05270 */
[----:B------:R-:W-:Y:S02]  /*38c0*/  CS2R R120, SRZ ;  /* 0x0000000000787805 */ /* 0x000fe4000001ff00 */
[----:B------:R-:W-:Y:S02]  /*38d0*/  CS2R R118, SRZ ;  /* 0x0000000000767805 */ /* 0x000fe4000001ff00 */
[----:B------:R-:W-:Y:S02]  /*38e0*/  CS2R R116, SRZ ;  /* 0x0000000000747805 */ /* 0x000fe4000001ff00 */
[----:B------:R-:W-:-:S02]  /*38f0*/  R2P PR, R30, 0x6 ;  /* 0x000000061e007804 */ /* 0x000fc40000000000 */
[----:B------:R-:W-:Y:S02]  /*3900*/  CS2R R110, SRZ ;  /* 0x00000000006e7805 */ /* 0x000fe4000001ff00 */
[C---:B------:R-:W-:Y:S02]  /*3910*/  LOP3.LUT P6, RZ, R193.reuse, 0x8, RZ, 0xc0, !PT ;  /* 0x00000008c1ff7812 */ /* 0x040fe400078cc0ff */
[----:B------:R-:W-:Y:S02]  /*3920*/  CS2R R108, SRZ ;  /* 0x00000000006c7805 */ /* 0x000fe4000001ff00 */
[----:B------:R-:W-:Y:S02]  /*3930*/  LOP3.LUT P4, RZ, R193, 0x2, RZ, 0xc0, !PT ;  /* 0x00000002c1ff7812 */ /* 0x000fe4000788c0ff */
[----:B------:R-:W-:Y:S01]  /*3940*/  CS2R R114, SRZ ;  /* 0x0000000000727805 */ /* 0x000fe2000001ff00 */
[----:B-1----:R-:W-:Y:S01]  /*3950*/  IMAD.U32 R4, RZ, RZ, UR40 ;  /* 0x00000028ff047e24 */ /* 0x002fe2000f8e00ff */
[----:B------:R-:W-:-:S02]  /*3960*/  LOP3.LUT R5, R180, 0x200, RZ, 0xc0, !PT ;  /* 0x00000200b4057812 */ /* 0x000fc400078ec0ff */
[----:B------:R-:W-:Y:S02]  /*3970*/  CS2R R112, SRZ ;  /* 0x0000000000707805 */ /* 0x000fe4000001ff00 */
[----:B------:R-:W-:Y:S02]  /*3980*/  SEL R188, R188, 0xffffffc0, !P2 ;  /* 0xffffffc0bcbc7807 */ /* 0x000fe40005000000 */
[----:B------:R-:W-:Y:S02]  /*3990*/  CS2R R106, SRZ ;  /* 0x00000000006a7805 */ /* 0x000fe4000001ff00 */
[----:B------:R-:W-:Y:S02]  /*39a0*/  LOP3.LUT R0, R5, 0xc00, R149, 0xf8, !PT ;  /* 0x00000c0005007812 */ /* 0x000fe400078ef895 */
[----:B------:R-:W-:Y:S02]  /*39b0*/  CS2R R104, SRZ ;  /* 0x0000000000687805 */ /* 0x000fe4000001ff00 */
[----:B------:R-:W-:-:S02]  /*39c0*/  LOP3.LUT R5, R2, 0x8, R12, 0x78, !PT ;  /* 0x0000000802057812 */ /* 0x000fc400078e780c */
[----:B------:R-:W-:Y:S02]  /*39d0*/  CS2R R102, SRZ ;  /* 0x0000000000667805 */ /* 0x000fe4000001ff00 */
[----:B------:R-:W-:Y:S02]  /*39e0*/  IADD3 R229, PT, PT, R3, -0x3f, -R4 ;  /* 0xffffffc103e57810 */ /* 0x000fe40007ffe804 */
[----:B------:R-:W-:Y:S02]  /*39f0*/  CS2R R100, SRZ ;  /* 0x0000000000647805 */ /* 0x000fe4000001ff00 */
[----:B------:R-:W-:Y:S01]  /*3a00*/  LOP3.LUT R3, R10, 0x8, RZ, 0xc0, !PT ;  /* 0x000000080a037812 */ /* 0x000fe200078ec0ff */
[----:B---3--:R1:W5:Y:S01]  /*3a10*/  @P3 MUFU.RCP R4, R8 ;  /* 0x0000000800043308 */ /* 0x0083620000001000 */
[----:B------:R-:W-:Y:S02]  /*3a20*/  LOP3.LUT R181, R0, R5, RZ, 0xfc, !PT ;  /* 0x0000000500b57212 */ /* 0x000fe400078efcff */
[----:B------:R-:W-:-:S02]  /*3a30*/  CS2R R94, SRZ ;  /* 0x00000000005e7805 */ /* 0x000fc4000001ff00 */
[----:B------:R-:W-:Y:S02]  /*3a40*/  LOP3.LUT R0, R3, 0x10, R30, 0xf8, !PT ;  /* 0x0000001003007812 */ /* 0x000fe400078ef81e */
[----:B------:R-:W-:Y:S02]  /*3a50*/  CS2R R92, SRZ ;  /* 0x00000000005c7805 */ /* 0x000fe4000001ff00 */
[----:B------:R-:W-:Y:S02]  /*3a60*/  LOP3.LUT R5, R194, 0x200, RZ, 0xc0, !PT ;  /* 0x00000200c2057812 */ /* 0x000fe400078ec0ff */
[----:B------:R-:W-:Y:S02]  /*3a70*/  CS2R R98, SRZ ;  /* 0x0000000000627805 */ /* 0x000fe4000001ff00 */
[----:B------:R-:W-:Y:S02]  /*3a80*/  LOP3.LUT R0, R0, R2, RZ, 0x3c, !PT ;  /* 0x0000000200007212 */ /* 0x000fe400078e3cff */
[----:B------:R-:W-:-:S02]  /*3a90*/  CS2R R96, SRZ ;  /* 0x0000000000607805 */ /* 0x000fc4000001ff00 */
[----:B------:R-:W-:Y:S02]  /*3aa0*/  LOP3.LUT R3, R2, 0x8, R30, 0x78, !PT ;  /* 0x0000000802037812 */ /* 0x000fe400078e781e */
[----:B------:R-:W-:Y:S02]  /*3ab0*/  CS2R R90, SRZ ;  /* 0x00000000005a7805 */ /* 0x000fe4000001ff00 */
[----:B------:R-:W-:Y:S02]  /*3ac0*/  LOP3.LUT R180, R0, 0x200, R180, 0xf8, !PT ;  /* 0x0000020000b47812 */ /* 0x000fe400078ef8b4 */
[----:B------:R-:W-:Y:S02]  /*3ad0*/  CS2R R88, SRZ ;  /* 0x0000000000587805 */ /* 0x000fe4000001ff00 */
[----:B------:R-:W-:Y:S02]  /*3ae0*/  LOP3.LUT R0, R5, 0xc00, R195, 0xf8, !PT ;  /* 0x00000c0005007812 */ /* 0x000fe400078ef8c3 */
[----:B------:R-:W-:-:S02]  /*3af0*/  CS2R R86, SRZ ;  /* 0x0000000000567805 */ /* 0x000fc4000001ff00 */
[----:B------:R-:W-:Y:S02]  /*3b00*/  LOP3.LUT R2, R25, 0x8, R11, 0x78, !PT ;  /* 0x0000000819027812 */ /* 0x000fe400078e780b */
[----:B------:R-:W-:Y:S02]  /*3b10*/  CS2R R84, SRZ ;  /* 0x0000000000547805 */ /* 0x000fe4000001ff00 */
[----:B------:R-:W-:Y:S01]  /*3b20*/  LOP3.LUT R149, R3, 0x7200, R149, 0xf8, !PT ;  /* 0x0000720003957812 */ /* 0x000fe200078ef895 */
[----:B------:R-:W-:Y:S01]  /*3b30*/  IMAD.MOV.U32 R3, RZ, RZ, RZ ;  /* 0x000000ffff037224 */ /* 0x000fe200078e00ff */
[----:B------:R-:W-:Y:S01]  /*3b40*/  LOP3.LUT R189, R0, R2, RZ, 0xfc, !PT ;  /* 0x0000000200bd7212 */ /* 0x000fe200078efcff */
[----:B------:R-:W-:Y:S01]  /*3b50*/  VIADD R0, R6, UR5 ;  /* 0x0000000506007c36 */ /* 0x000fe20008000000 */
[----:B------:R-:W-:Y:S02]  /*3b60*/  LOP3.LUT R25, R25, 0x8, R193, 0x78, !PT ;  /* 0x0000000819197812 */ /* 0x000fe400078e78c1 */
[----:B------:R-:W-:-:S02]  /*3b70*/  CS2R R78, SRZ ;  /* 0x00000000004e7805 */ /* 0x000fc4000001ff00 */
[----:B------:R-:W-:Y:S01]  /*3b80*/  LEA R149, R149, UR26, 0x1 ;  /* 0x0000001a95957c11 */ /* 0x000fe2000f8e08ff */
[C---:B------:R-:W-:Y:S01]  /*3b90*/  VIADD R9, R0.reuse, 0x1 ;  /* 0x0000000100097836 */ /* 0x040fe20000000000 */
[----:B------:R-:W-:Y:S01]  /*3ba0*/  I2FP.F32.S32 R24, R0 ;  /* 0x0000000000187245 */ /* 0x000fe20000201400 */
[C---:B-1----:R-:W-:Y:S01]  /*3bb0*/  VIADD R8, R0.reuse, 0x8 ;  /* 0x0000000800087836 */ /* 0x042fe20000000000 */
[----:B------:R-:W-:Y:S01]  /*3bc0*/  LEA R181, R181, UR26, 0x1 ;  /* 0x0000001ab5b57c11 */ /* 0x000fe2000f8e08ff */
        /* <DEDUP_REMOVED lines=11> */
[----:B------:R-:W-:Y:S01]  /*3c80*/  LEA R180, R180, UR26, 0x1 ;  /* 0x0000001ab4b47c11 */ /* 0x000fe2000f8e08ff */
        /* <DEDUP_REMOVED lines=9> */
[----:B------:R-:W-:-:S02]  /*3d20*/  SEL R185, R185, 0xffffffe0, !P1 ;  /* 0xffffffe0b9b97807 */ /* 0x000fc40004800000 */
[----:B------:R-:W-:Y:S02]  /*3d30*/  CS2R R76, SRZ ;  /* 0x00000000004c7805 */ /* 0x000fe4000001ff00 */
[----:B------:R-:W-:Y:S02]  /*3d40*/  I2FP.F32.S32 R2, R23 ;  /* 0x0000001700027245 */ /* 0x000fe40000201400 */
[----:B------:R-:W-:Y:S02]  /*3d50*/  CS2R R82, SRZ ;  /* 0x0000000000527805 */ /* 0x000fe4000001ff00 */
[----:B------:R-:W-:Y:S02]  /*3d60*/  CS2R R80, SRZ ;  /* 0x0000000000507805 */ /* 0x000fe4000001ff00 */
[----:B------:R-:W-:Y:S02]  /*3d70*/  CS2R R74, SRZ ;  /* 0x00000000004a7805 */ /* 0x000fe4000001ff00 */
[----:B------:R-:W-:-:S02]  /*3d80*/  CS2R R72, SRZ ;  /* 0x0000000000487805 */ /* 0x000fc4000001ff00 */
[----:B------:R-:W-:Y:S02]  /*3d90*/  CS2R R70, SRZ ;  /* 0x0000000000467805 */ /* 0x000fe4000001ff00 */
[----:B------:R-:W-:Y:S02]  /*3da0*/  CS2R R68, SRZ ;  /* 0x0000000000447805 */ /* 0x000fe4000001ff00 */
[----:B------:R-:W-:Y:S01]  /*3db0*/  LOP3.LUT P5, RZ, R193, 0x10, RZ, 0xc0, !PT ;  /* 0x00000010c1ff7812 */ /* 0x000fe200078ac0ff */
[----:B------:R-:W-:Y:S01]  /*3dc0*/  VIADD R181, R181, UR10 ;  /* 0x0000000ab5b57c36 */ /* 0x000fe20008000000 */
[----:B------:R-:W-:Y:S01]  /*3dd0*/  SEL R191, R190, 0xffffffe0, !P4 ;  /* 0xffffffe0bebf7807 */ /* 0x000fe20006000000 */
[----:B------:R-:W-:Y:S01]  /*3de0*/  VIADD R180, R180, UR10 ;  /* 0x0000000ab4b47c36 */ /* 0x000fe20008000000 */
[----:B------:R-:W-:Y:S01]  /*3df0*/  SEL R186, R190, 0xffffffe0, !P0 ;  /* 0xffffffe0beba7807 */ /* 0x000fe20004000000 */
[C---:B------:R-:W-:Y:S01]  /*3e00*/  IMAD.IADD R184, R185.reuse, 0x1, R149 ;  /* 0x00000001b9b87824 */ /* 0x040fe200078e0295 */
[----:B------:R-:W1:Y:S01]  /*3e10*/  LDCU UR8, c[0x0][0x440] ;  /* 0x00008800ff0877ac */ /* 0x000e620008000800 */
[----:B------:R-:W-:Y:S01]  /*3e20*/  IMAD.IADD R183, R185, 0x1, R182 ;  /* 0x00000001b9b77824 */ /* 0x000fe200078e02b6 */
[----:B------:R-:W3:Y:S01]  /*3e30*/  LDCU UR9, c[0x0][0x3e0] ;  /* 0x00007c00ff0977ac */ /* 0x000ee20008000800 */
[----:B------:R-:W1:Y:S01]  /*3e40*/  LDCU UR5, c[0x0][0x45c] ;  /* 0x00008b80ff0577ac */ /* 0x000e620008000800 */
[----:B------:R-:W-:Y:S01]  /*3e50*/  UIADD3 UR46, UPT, UPT, UR46, 0x80, -UR38 ;  /* 0x000000802e2e7890 */ /* 0x000fe2000fffe826 */
[----:B-----5:R-:W-:Y:S01]  /*3e60*/  @P3 FMUL.FTZ R3, R7, R4 ;  /* 0x0000000407033220 */ /* 0x020fe20000410000 */
[C---:B------:R-:W-:Y:S01]  /*3e70*/  VIADD R7, R0.reuse, 0x9 ;  /* 0x0000000900077836 */ /* 0x040fe20000000000 */
[----:B------:R-:W-:Y:S01]  /*3e80*/  LOP3.LUT P3, RZ, R193, 0x4, RZ, 0xc0, !PT ;  /* 0x00000004c1ff7812 */ /* 0x000fe2000786c0ff */
[----:B------:R-:W-:-:S02]  /*3e90*/  VIADD R4, R0, 0x18 ;  /* 0x0000001800047836 */ /* 0x000fc40000000000 */
[-C--:B------:R-:W-:Y:S01]  /*3ea0*/  FMUL.FTZ R11, R21, R3.reuse ;  /* 0x00000003150b7220 */ /* 0x080fe20000410000 */
[----:B------:R-:W-:Y:S01]  /*3eb0*/  FMUL.FTZ R13, R19, R3 ;  /* 0x00000003130d7220 */ /* 0x000fe20000410000 */
[----:B------:R-:W-:Y:S01]  /*3ec0*/  I2FP.F32.S32 R17, R7 ;  /* 0x0000000700117245 */ /* 0x000fe20000201400 */
[----:B------:R-:W-:Y:S01]  /*3ed0*/  VIADD R0, R0, 0x39 ;  /* 0x0000003900007836 */ /* 0x000fe20000000000 */
[----:B------:R-:W-:Y:S01]  /*3ee0*/  I2FP.F32.S32 R7, R15 ;  /* 0x0000000f00077245 */ /* 0x000fe20000201400 */
[----:B------:R5:W-:Y:S01]  /*3ef0*/  STL [R1+0x98], R11 ;  /* 0x0000980b01007387 */ /* 0x000be20000100800 */
[----:B------:R-:W-:Y:S01]  /*3f00*/  I2FP.F32.S32 R12, R4 ;  /* 0x00000004000c7245 */ /* 0x000fe20000201400 */
[-C--:B------:R-:W-:Y:S01]  /*3f10*/  FMUL.FTZ R15, R17, R3.reuse ;  /* 0x00000003110f7220 */ /* 0x080fe20000410000 */
[----:B------:R-:W-:Y:S01]  /*3f20*/  I2FP.F32.S32 R4, R22 ;  /* 0x0000001600047245 */ /* 0x000fe20000201400 */
[----:B------:R2:W-:Y:S01]  /*3f30*/  STL [R1+0x94], R13 ;  /* 0x0000940d01007387 */ /* 0x0005e20000100800 */
[----:B------:R-:W-:Y:S01]  /*3f40*/  I2FP.F32.S32 R0, R0 ;  /* 0x0000000000007245 */ /* 0x000fe20000201400 */
[-C--:B------:R-:W-:Y:S01]  /*3f50*/  FMUL.FTZ R12, R12, R3.reuse ;  /* 0x000000030c0c7220 */ /* 0x080fe20000410000 */
[----:B------:R-:W-:Y:S01]  /*3f60*/  SEL R187, R187, 0xffffffc0, !P3 ;  /* 0xffffffc0bbbb7807 */ /* 0x000fe20005800000 */
[----:B------:R-:W-:Y:S02]  /*3f70*/  STL [R1+0x90], R15 ;  /* 0x0000900f01007387 */ /* 0x000fe40000100800 */
[-C--:B------:R-:W-:Y:S01]  /*3f80*/  FMUL.FTZ R0, R0, R3.reuse ;  /* 0x0000000300007220 */ /* 0x080fe20000410000 */
[-C--:B-----5:R-:W-:Y:S01]  /*3f90*/  FMUL.FTZ R11, R16, R3.reuse ;  /* 0x00000003100b7220 */ /* 0x0a0fe20000410000 */
[----:B--2---:R-:W-:-:S04]  /*3fa0*/  FMUL.FTZ R13, R14, R3 ;  /* 0x000000030e0d7220 */ /* 0x004fc80000410000 */
[----:B------:R2:W-:Y:S04]  /*3fb0*/  STL [R1+0x8c], R11 ;  /* 0x00008c0b01007387 */ /* 0x0005e80000100800 */
[----:B------:R-:W-:Y:S04]  /*3fc0*/  STL [R1+0x88], R13 ;  /* 0x0000880d01007387 */ /* 0x000fe80000100800 */
[----:B------:R-:W-:Y:S01]  /*3fd0*/  STL [R1+0x84], R12 ;  /* 0x0000840c01007387 */ /* 0x000fe20000100800 */
[-C--:B--2---:R-:W-:Y:S01]  /*3fe0*/  FMUL.FTZ R11, R10, R3.reuse ;  /* 0x000000030a0b7220 */ /* 0x084fe20000410000 */
[-C--:B------:R-:W-:Y:S01]  /*3ff0*/  FMUL.FTZ R10, R9, R3.reuse ;  /* 0x00000003090a7220 */ /* 0x080fe20000410000 */
[-C--:B------:R-:W-:Y:S01]  /*4000*/  FMUL.FTZ R9, R8, R3.reuse ;  /* 0x0000000308097220 */ /* 0x080fe20000410000 */
[-C--:B------:R-:W-:Y:S01]  /*4010*/  FMUL.FTZ R8, R7, R3.reuse ;  /* 0x0000000307087220 */ /* 0x080fe20000410000 */
[-C--:B------:R-:W-:Y:S01]  /*4020*/  FMUL.FTZ R7, R6, R3.reuse ;  /* 0x0000000306077220 */ /* 0x080fe20000410000 */
[----:B------:R-:W-:Y:S01]  /*4030*/  STL [R1+0x80], R11 ;  /* 0x0000800b01007387 */ /* 0x000fe20000100800 */
[-C--:B------:R-:W-:Y:S01]  /*4040*/  FMUL.FTZ R6, R5, R3.reuse ;  /* 0x0000000305067220 */ /* 0x080fe20000410000 */
[-C--:B------:R-:W-:Y:S01]  /*4050*/  FMUL.FTZ R5, R4, R3.reuse ;  /* 0x0000000304057220 */ /* 0x080fe20000410000 */
[-C--:B------:R-:W-:Y:S01]  /*4060*/  FMUL.FTZ R4, R2, R3.reuse ;  /* 0x0000000302047220 */ /* 0x080fe20000410000 */
[----:B------:R-:W-:Y:S01]  /*4070*/  STL [R1+0x7c], R10 ;  /* 0x00007c0a01007387 */ /* 0x000fe20000100800 */
[----:B------:R-:W-:Y:S01]  /*4080*/  FMUL.FTZ R2, R24, R3 ;  /* 0x0000000318027220 */ /* 0x000fe20000410000 */
[----:B------:R-:W-:-:S02]  /*4090*/  IMAD.MOV.U32 R3, RZ, RZ, 0x10 ;  /* 0x00000010ff037424 */ /* 0x000fc400078e00ff */
[----:B------:R-:W-:Y:S03]  /*40a0*/  STL [R1+0x78], R9 ;  /* 0x0000780901007387 */ /* 0x000fe60000100800 */
[----:B------:R-:W-:Y:S01]  /*40b0*/  SEL R3, R3, 0xfffffff0, !P3 ;  /* 0xfffffff003037807 */ /* 0x000fe20005800000 */
[----:B------:R-:W-:Y:S04]  /*40c0*/  STL [R1+0x74], R8 ;  /* 0x0000740801007387 */ /* 0x000fe80000100800 */
[----:B------:R-:W-:Y:S04]  /*40d0*/  STL [R1+0x70], R7 ;  /* 0x0000700701007387 */ /* 0x000fe80000100800 */
[----:B------:R-:W-:Y:S04]  /*40e0*/  STL [R1+0x6c], R6 ;  /* 0x00006c0601007387 */ /* 0x000fe80000100800 */
[----:B------:R-:W-:Y:S04]  /*40f0*/  STL [R1+0x68], R5 ;  /* 0x0000680501007387 */ /* 0x000fe80000100800 */
[----:B------:R-:W-:Y:S04]  /*4100*/  STL [R1+0x64], R4 ;  /* 0x0000640401007387 */ /* 0x000fe80000100800 */
[----:B------:R2:W-:Y:S04]  /*4110*/  STL [R1+0x60], R2 ;  /* 0x0000600201007387 */ /* 0x0005e80000100800 */
[----:B------:R5:W-:Y:S04]  /*4120*/  STL [R1+0x5c], R0 ;  /* 0x00005c0001007387 */ /* 0x000be80000100800 */
[----:B------:R-:W-:Y:S04]  /*4130*/  STL [R1+0x4c], R196 ;  /* 0x00004cc401007387 */ /* 0x000fe80000100800 */
[----:B------:R4:W-:Y:S01]  /*4140*/  STL [R1+0xbc], R3 ;  /* 0x0000bc0301007387 */ /* 0x0009e20000100800 */
[----:B--2---:R-:W-:-:S02]  /*4150*/  IMAD.SHL.U32 R2, R193, 0x10, RZ ;  /* 0x00000010c1027824 */ /* 0x004fc400078e00ff */
[----:B-----5:R-:W-:-:S03]  /*4160*/  IMAD.SHL.U32 R0, R193, 0x2, RZ ;  /* 0x00000002c1007824 */ /* 0x020fc600078e00ff */
[----:B------:R-:W-:-:S04]  /*4170*/  LOP3.LUT R2, R2, 0x1c0, RZ, 0xc0, !PT ;  /* 0x000001c002027812 */ /* 0x000fc800078ec0ff */
[----:B------:R-:W-:Y:S02]  /*4180*/  LOP3.LUT R2, R2, 0x38, R0, 0xf8, !PT ;  /* 0x0000003802027812 */ /* 0x000fe400078ef800 */
[----:B------:R-:W-:Y:S02]  /*4190*/  LOP3.LUT R0, R0, 0xe006, R194, 0xc8, !PT ;  /* 0x0000e00600007812 */ /* 0x000fe400078ec8c2 */
[----:B----4-:R-:W-:Y:S02]  /*41a0*/  SEL R3, R190, 0xffffffe0, !P6 ;  /* 0xffffffe0be037807 */ /* 0x010fe40007000000 */
[----:B------:R-:W-:-:S03]  /*41b0*/  LOP3.LUT R0, R0, 0xc00, R195, 0xf8, !PT ;  /* 0x00000c0000007812 */ /* 0x000fc600078ef8c3 */
[----:B------:R-:W-:Y:S01]  /*41c0*/  STL [R1+0xc0], R3 ;  /* 0x0000c00301007387 */ /* 0x000fe20000100800 */
[----:B------:R-:W-:-:S05]  /*41d0*/  LOP3.LUT R0, R0, R2, RZ, 0xfc, !PT ;  /* 0x0000000200007212 */ /* 0x000fca00078efcff */
[----:B------:R2:W-:Y:S02]  /*41e0*/  STL [R1+0xb8], R0 ;  /* 0x0000b80001007387 */ /* 0x0005e40000100800 */
[----:B--2---:R-:W-:-:S05]  /*41f0*/  LOP3.LUT R0, R25, 0x7200, R195, 0xf8, !PT ;  /* 0x0000720019007812 */ /* 0x004fca00078ef8c3 */
[----:B-1-3--:R2:W-:Y:S02]  /*4200*/  STL [R1+0xb4], R0 ;  /* 0x0000b40001007387 */ /* 0x00a5e40000100800 */
.L_x_1376:
[----:B------:R-:W0:Y:S01]  /*4210*/  LDGDEPBAR ;  /* 0x00000000000079af */ /* 0x000e220000000000 */
[C---:B------:R-:W-:Y:S01]  /*4220*/  IADD3 R144, PT, PT, R181.reuse, R185, RZ ;  /* 0x000000b9b5907210 */ /* 0x040fe20007ffe0ff */
[----:B------:R-:W-:Y:S01]  /*4230*/  UIADD3 UR36, UPT, UPT, UR36, -0x80, URZ ;  /* 0xffffff8024247890 */ /* 0x000fe2000fffe0ff */
[----:B--2---:R-:W-:Y:S05]  /*4240*/  IADD3 R0, PT, PT, R181, R188, RZ ;  /* 0x000000bcb5007210 */ /* 0x004fea0007ffe0ff */
[----:B------:R-:W2:Y:S01]  /*4250*/  LDL R3, [R1+0xb0] ;  /* 0x0000b00001037983 */ /* 0x000ea20000100800 */
[----:B------:R-:W-:Y:S02]  /*4260*/  USHF.L.U32 UR10, UR42, 0x7, URZ ;  /* 0x000000072a0a7899 */ /* 0x000fe400080006ff */
[----:B------:R-:W-:Y:S01]  /*4270*/  UISETP.GE.AND UP0, UPT, UR36, UR46, UPT ;  /* 0x0000002e2400728c */ /* 0x000fe2000bf06270 */
[----:B------:R-:W3:Y:S01]  /*4280*/  LDL R202, [R1+0xac] ;  /* 0x0000ac0001ca7983 */ /* 0x000ee20000100800 */
[----:B------:R-:W-:Y:S02]  /*4290*/  UIADD3 UR10, UPT, UPT, UR10, 0x80, URZ ;  /* 0x000000800a0a7890 */ /* 0x000fe4000fffe0ff */
[----:B------:R-:W-:Y:S01]  /*42a0*/  UIADD3 UR37, UPT, UPT, UR37, -0x1, URZ ;  /* 0xffffffff25257890 */ /* 0x000fe2000fffe0ff */
[----:B------:R-:W-:Y:S01]  /*42b0*/  STL [R1+0x124], R92 ;  /* 0x0001245c01007387 */ /* 0x000fe20000100800 */
        /* <DEDUP_REMOVED lines=27> */
[----:B------:R-:W1:Y:S01]  /*4470*/  S2R R2, SR_TID.X ;  /* 0x0000000000027919 */ /* 0x000e620000002100 */
[----:B------:R-:W4:Y:S01]  /*4480*/  S2R R201, SR_TID.X ;  /* 0x0000000000c97919 */ /* 0x000f220000002100 */
[----:B---3--:R-:W-:Y:S01]  /*4490*/  FSETP.NEU.FTZ.AND P1, PT, R202, -INF , PT ;  /* 0xff800000ca00780b */ /* 0x008fe20003f3d000 */
[----:B------:R-:W-:Y:S04]  /*44a0*/  DEPBAR.LE SB0, 0x0 ;  /* 0x000080000000791a */ /* 0x000fe80000000000 */
[----:B------:R-:W-:Y:S01]  /*44b0*/  BAR.SYNC.DEFER_BLOCKING 0x0 ;  /* 0x0000000000007b1d */ /* 0x000fe20000010000 */
[----:B-1----:R-:W-:Y:S02]  /*44c0*/  SHF.L.U32 R2, R2, 0x1, RZ ;  /* 0x0000000102027819 */ /* 0x002fe400000006ff */
[----:B----4-:R-:W-:Y:S02]  /*44d0*/  SHF.R.U32.HI R201, RZ, 0x1, R201 ;  /* 0x00000001ffc97819 */ /* 0x010fe400000116c9 */
[----:B------:R-:W-:Y:S02]  /*44e0*/  @!P0 LOP3.LUT R2, R2, 0x6, RZ, 0xc0, !PT ;  /* 0x0000000602028812 */ /* 0x000fe400078ec0ff */
[----:B--2---:R-:W-:Y:S02]  /*44f0*/  FSETP.NEU.FTZ.AND P2, PT, R3, -INF , PT ;  /* 0xff8000000300780b */ /* 0x004fe40003f5d000 */
[----:B------:R-:W-:Y:S02]  /*4500*/  @!P0 LOP3.LUT R2, R2, 0x1c0, R201, 0xf8, !PT ;  /* 0x000001c002028812 */ /* 0x000fe400078ef8c9 */
[----:B------:R-:W-:Y:S01]  /*4510*/  MOV R201, 0x40 ;  /* 0x0000004000c97802 */ /* 0x000fe20000000f00 */
        /* <DEDUP_REMOVED lines=20> */
[C---:B------:R-:W-:Y:S07]  /*4660*/  HMMA.16816.F32 R32, R64.reuse, R34, RZ ;  /* 0x000000224020723c */ /* 0x040fee00000018ff */
[----:B------:R3:W-:Y:S01]  /*4670*/  LDSM.16.M88.4 R164, [R0+0x2000] ;  /* 0x0020000000a4783b */ /* 0x0007e20000000200 */
[-C--:B----4-:R-:W-:Y:S07]  /*4680*/  HMMA.16816.F32 R36, R64, R48.reuse, RZ ;  /* 0x000000304024723c */ /* 0x090fee00000018ff */
[----:B------:R-:W-:Y:S01]  /*4690*/  LDSM.16.M88.4 R168, [R182+0xd000] ;  /* 0x00d00000b6a8783b */ /* 0x000fe20000000200 */
[C---:B------:R-:W-:Y:S07]  /*46a0*/  HMMA.16816.F32 R40, R60.reuse, R48, RZ ;  /* 0x000000303c28723c */ /* 0x040fee00000018ff */
[----:B------:R-:W-:Y:S01]  /*46b0*/  LDSM.16.M88.4 R172, [R182+0xd800] ;  /* 0x00d80000b6ac783b */ /* 0x000fe20000000200 */
[-C--:B------:R-:W-:Y:S07]  /*46c0*/  HMMA.16816.F32 R44, R60, R50.reuse, RZ ;  /* 0x000000323c2c723c */ /* 0x080fee00000018ff */
[----:B------:R-:W-:Y:S01]  /*46d0*/  LDSM.16.M88.4 R176, [R183+0xc000] ;  /* 0x00c00000b7b0783b */ /* 0x000fe20000000200 */
[----:B---3--:R-:W-:Y:S01]  /*46e0*/  IADD3 R0, PT, PT, R185, R0, RZ ;  /* 0x00000000b9007210 */ /* 0x008fe20007ffe0ff */
        /* <DEDUP_REMOVED lines=12> */
[C---:B------:R-:W-:Y:S08]  /*47b0*/  HMMA.16816.F32 R24, R144.reuse, R148, R24 ;  /* 0x000000949018723c */ /* 0x040ff00000001818 */
[-C--:B------:R-:W-:Y:S08]  /*47c0*/  HMMA.16816.F32 R28, R144, R150.reuse, R28 ;  /* 0x00000096901c723c */ /* 0x080ff0000000181c */
[C---:B------:R-:W-:Y:S01]  /*47d0*/  HMMA.16816.F32 R32, R136.reuse, R150, R32 ;  /* 0x000000968820723c */ /* 0x040fe20000001820 */
[----:B------:R-:W2:Y:S07]  /*47e0*/  LDSM.16.M88.4 R148, [R0] ;  /* 0x000000000094783b */ /* 0x000eae0000000200 */
[-C--:B---3--:R-:W-:Y:S08]  /*47f0*/  HMMA.16816.F32 R36, R136, R132.reuse, R36 ;  /* 0x000000848824723c */ /* 0x088ff00000001824 */
[C---:B------:R-:W-:Y:S08]  /*4800*/  HMMA.16816.F32 R40, R144.reuse, R132, R40 ;  /* 0x000000849028723c */ /* 0x040ff00000001828 */
[-C--:B------:R-:W-:Y:S08]  /*4810*/  HMMA.16816.F32 R44, R144, R134.reuse, R44 ;  /* 0x00000086902c723c */ /* 0x080ff0000000182c */
[C---:B------:R-:W-:Y:S01]  /*4820*/  HMMA.16816.F32 R48, R136.reuse, R134, R48 ;  /* 0x000000868830723c */ /* 0x040fe20000001830 */
[----:B------:R3:W4:Y:S07]  /*4830*/  LDSM.16.M88.4 R132, [R0+0x2000] ;  /* 0x002000000084783b */ /* 0x00072e0000000200 */
[-C--:B------:R-:W-:Y:S08]  /*4840*/  HMMA.16816.F32 R52, R136, R152.reuse, R52 ;  /* 0x000000988834723c */ /* 0x080ff00000001834 */
[C---:B------:R-:W-:Y:S08]  /*4850*/  HMMA.16816.F32 R56, R144.reuse, R152, R56 ;  /* 0x000000989038723c */ /* 0x040ff00000001838 */
[-C--:B------:R-:W-:Y:S01]  /*4860*/  HMMA.16816.F32 R60, R144, R154.reuse, R60 ;  /* 0x0000009a903c723c */ /* 0x080fe2000000183c */
[----:B---3--:R-:W-:Y:S04]  /*4870*/  MOV R0, UR42 ;  /* 0x0000002a00007c02 */ /* 0x008fe80008000f00 */
[----:B------:R-:W-:Y:S03]  /*4880*/  @!P0 LEA R0, R0, R2, 0x7 ;  /* 0x0000000200008211 */ /* 0x000fe600078e38ff */
[----:B------:R-:W-:Y:S04]  /*4890*/  HMMA.16816.F32 R64, R136, R154, R64 ;  /* 0x0000009a8840723c */ /* 0x000fe80000001840 */
[----:B------:R-:W-:Y:S04]  /*48a0*/  @!P0 IADD3 R2, PT, PT, R0, 0x1, RZ ;  /* 0x0000000100028810 */ /* 0x000fe80007ffe0ff */
[-C--:B------:R-:W-:Y:S08]  /*48b0*/  HMMA.16816.F32 R4, R156, R160.reuse, R4 ;  /* 0x000000a09c04723c */ /* 0x080ff00000001804 */
[C---:B------:R-:W-:Y:S08]  /*48c0*/  HMMA.16816.F32 R8, R164.reuse, R160, R8 ;  /* 0x000000a0a408723c */ /* 0x040ff00000001808 */
[-C--:B------:R-:W-:Y:S08]  /*48d0*/  HMMA.16816.F32 R12, R164, R162.reuse, R12 ;  /* 0x000000a2a40c723c */ /* 0x080ff0000000180c */
[C---:B------:R-:W-:Y:S08]  /*48e0*/  HMMA.16816.F32 R16, R156.reuse, R162, R16 ;  /* 0x000000a29c10723c */ /* 0x040ff00000001810 */
        /* <DEDUP_REMOVED lines=30> */
[----:B------:R-:W1:Y:S01]  /*4ad0*/  MUFU.TANH R200, R8 ;  /* 0x0000000800c87308 */ /* 0x000e620000002400 */
[----:B------:R-:W-:Y:S01]  /*4ae0*/  FMUL.FTZ R17, R17, UR13 ;  /* 0x0000000d11117c20 */ /* 0x000fe20008410000 */
[----:B------:R-:W-:Y:S01]  /*4af0*/  FMUL.FTZ R16, R16, UR13 ;  /* 0x0000000d10107c20 */ /* 0x000fe20008410000 */
[----:B------:R-:W-:Y:S01]  /*4b00*/  FMUL.FTZ R18, R18, UR13 ;  /* 0x0000000d12127c20 */ /* 0x000fe20008410000 */
[----:B------:R-:W-:Y:S06]  /*4b10*/  FMUL.FTZ R19, R19, UR13 ;  /* 0x0000000d13137c20 */ /* 0x000fec0008410000 */
[----:B------:R-:W-:Y:S10]  /*4b20*/  MUFU.TANH R239, R6 ;  /* 0x0000000600ef7308 */ /* 0x000ff40000002400 */
[----:B------:R-:W2:Y:S01]  /*4b30*/  MUFU.TANH R199, R9 ;  /* 0x0000000900c77308 */ /* 0x000ea20000002400 */
[----:B-1----:R-:W-:Y:S04]  /*4b40*/  STL [R1+0x20], R200 ;  /* 0x000020c801007387 */ /* 0x002fe80000100800 */
[----:B------:R-:W3:Y:S05]  /*4b50*/  LDL R69, [R1+0x60] ;  /* 0x0000600001457983 */ /* 0x000eea0000100800 */
[----:B------:R1:W-:Y:S10]  /*4b60*/  MUFU.TANH R238, R7 ;  /* 0x0000000700ee7308 */ /* 0x0003f40000002400 */
[----:B------:R-:W4:Y:S01]  /*4b70*/  MUFU.TANH R198, R10 ;  /* 0x0000000a00c67308 */ /* 0x000f220000002400 */
[----:B--2---:R-:W-:Y:S01]  /*4b80*/  STL [R1+0x14], R199 ;  /* 0x000014c701007387 */ /* 0x004fe20000100800 */
[----:B------:R-:W-:Y:S08]  /*4b90*/  FMUL.FTZ R9, R202, 1.4426950216293334961 ;  /* 0x3fb8aa3bca097820 */ /* 0x000ff00000410000 */
[----:B------:R2:W-:Y:S01]  /*4ba0*/  MUFU.TANH R194, R13 ;  /* 0x0000000d00c27308 */ /* 0x0005e20000002400 */
[----:B------:R-:W-:Y:S01]  /*4bb0*/  FSEL R9, R9, RZ, P1 ;  /* 0x000000ff09097208 */ /* 0x000fe20000800000 */
[----:B-1----:R-:W1:Y:S08]  /*4bc0*/  LDSM.16.M88.4 R4, [R183+0xc800] ;  /* 0x00c80000b704783b */ /* 0x002e700000000200 */
[----:B------:R-:W2:Y:S01]  /*4bd0*/  MUFU.TANH R197, R11 ;  /* 0x0000000b00c57308 */ /* 0x000ea20000002400 */
[----:B----4-:R-:W-:Y:S01]  /*4be0*/  STL [R1+0x48], R198 ;  /* 0x000048c601007387 */ /* 0x010fe20000100800 */
[----:B------:R-:W-:Y:S01]  /*4bf0*/  FMUL.FTZ R10, R3, 1.4426950216293334961 ;  /* 0x3fb8aa3b030a7820 */ /* 0x000fe20000410000 */
[----:B------:R-:W-:Y:S02]  /*4c00*/  MOV R3, 0x38 ;  /* 0x0000003800037802 */ /* 0x000fe40000000f00 */
[----:B------:R-:W4:Y:S05]  /*4c10*/  LDL R68, [R1+0x98] ;  /* 0x0000980001447983 */ /* 0x000f2a0000100800 */
[----:B------:R-:W-:Y:S01]  /*4c20*/  MUFU.TANH R192, R14 ;  /* 0x0000000e00c07308 */ /* 0x000fe20000002400 */
[----:B------:R-:W-:Y:S02]  /*4c30*/  FSEL R10, R10, RZ, P2 ;  /* 0x000000ff0a0a7208 */ /* 0x000fe40001000000 */
[C---:B--2---:R-:W-:Y:S04]  /*4c40*/  @!P0 VIADDMNMX R13, R229.reuse, -R201, UR38, PT ;  /* 0x00000026e50d8e46 */ /* 0x044fe8000b8009c9 */
[-C--:B------:R-:W-:Y:S03]  /*4c50*/  @!P0 ISETP.GE.AND P1, PT, R0, R13.reuse, PT ;  /* 0x0000000d0000820c */ /* 0x080fe60003f26270 */
[----:B------:R-:W2:Y:S01]  /*4c60*/  MUFU.TANH R195, R12 ;  /* 0x0000000c00c37308 */ /* 0x000ea20000002400 */
[----:B------:R-:W-:Y:S01]  /*4c70*/  @!P0 ISETP.GE.AND P3, PT, R2, R13, PT ;  /* 0x0000000d0200820c */ /* 0x000fe20003f66270 */
[----:B------:R-:W-:Y:S01]  /*4c80*/  STL [R1+0x44], R197 ;  /* 0x000044c501007387 */ /* 0x000fe20000100800 */
[C---:B------:R-:W-:Y:S04]  /*4c90*/  @!P0 VIMNMX R11, PT, PT, R229.reuse, UR38, PT ;  /* 0x00000026e50b8c48 */ /* 0x040fe8000bfe0100 */
[-C--:B------:R-:W-:Y:S03]  /*4ca0*/  @!P0 ISETP.GE.AND P6, PT, R0, R11.reuse, PT ;  /* 0x0000000b0000820c */ /* 0x080fe60003fc6270 */
[----:B------:R-:W-:Y:S01]  /*4cb0*/  MUFU.TANH R231, R18 ;  /* 0x0000001200e77308 */ /* 0x000fe20000002400 */
[----:B------:R-:W-:Y:S09]  /*4cc0*/  @!P0 ISETP.GE.AND P4, PT, R2, R11, PT ;  /* 0x0000000b0200820c */ /* 0x000ff20003f86270 */
[----:B------:R-:W1:Y:S01]  /*4cd0*/  MUFU.TANH R190, R15 ;  /* 0x0000000f00be7308 */ /* 0x000e620000002400 */
[----:B--2---:R-:W-:Y:S01]  /*4ce0*/  STL [R1+0x10], R195 ;  /* 0x000010c301007387 */ /* 0x004fe20000100800 */
[-C--:B-1----:R-:W-:Y:S03]  /*4cf0*/  HMMA.16816.F32 R20, R148, R4.reuse, R20 ;  /* 0x000000049414723c */ /* 0x082fe60000001814 */
[----:B------:R-:W-:Y:S01]  /*4d00*/  STL [R1+0xc], R194 ;  /* 0x00000cc201007387 */ /* 0x000fe20000100800 */
[----:B------:R-:W-:Y:S04]  /*4d10*/  @!P0 VIADDMNMX R12, R229, -R3, UR38, PT ;  /* 0x00000026e50c8e46 */ /* 0x000fe8000b800903 */
[----:B------:R-:W-:Y:S01]  /*4d20*/  MUFU.TANH R86, R17 ;  /* 0x0000001100567308 */ /* 0x000fe20000002400 */
[----:B------:R-:W-:Y:S01]  /*4d30*/  STL [R1+0x40], R192 ;  /* 0x000040c001007387 */ /* 0x000fe20000100800 */
[C---:B------:R-:W-:Y:S04]  /*4d40*/  HMMA.16816.F32 R24, R132.reuse, R4, R24 ;  /* 0x000000048418723c */ /* 0x040fe80000001818 */
[-C--:B------:R-:W-:Y:S04]  /*4d50*/  @!P0 ISETP.GE.AND P2, PT, R0, R12.reuse, PT ;  /* 0x0000000c0000820c */ /* 0x080fe80003f46270 */
[----:B------:R1:W-:Y:S01]  /*4d60*/  MUFU.TANH R87, R16 ;  /* 0x0000001000577308 */ /* 0x0003e20000002400 */
[----:B------:R-:W-:Y:S01]  /*4d70*/  STL [R1+0x34], R190 ;  /* 0x000034be01007387 */ /* 0x000fe20000100800 */
[-C--:B------:R-:W-:Y:S03]  /*4d80*/  HMMA.16816.F32 R28, R132, R6.reuse, R28 ;  /* 0x00000006841c723c */ /* 0x080fe6000000181c */
[----:B------:R-:W2:Y:S01]  /*4d90*/  LDL R15, [R1+0xa8] ;  /* 0x0000a800010f7983 */ /* 0x000ea20000100800 */
[----:B------:R-:W-:Y:S04]  /*4da0*/  FMUL.FTZ R22, R22, UR13 ;  /* 0x0000000d16167c20 */ /* 0x000fe80008410000 */
[----:B------:R-:W-:Y:S01]  /*4db0*/  MUFU.TANH R230, R19 ;  /* 0x0000001300e67308 */ /* 0x000fe20000002400 */
[----:B------:R-:W-:Y:S01]  /*4dc0*/  FMUL.FTZ R20, R20, UR13 ;  /* 0x0000000d14147c20 */ /* 0x000fe20008410000 */
[----:B------:R-:W2:Y:S01]  /*4dd0*/  LDL R14, [R1+0xa4] ;  /* 0x0000a400010e7983 */ /* 0x000ea20000100800 */
[----:B------:R-:W-:Y:S01]  /*4de0*/  FMUL.FTZ R21, R21, UR13 ;  /* 0x0000000d15157c20 */ /* 0x000fe20008410000 */
[C---:B------:R-:W-:Y:S06]  /*4df0*/  HMMA.16816.F32 R32, R148.reuse, R6, R32 ;  /* 0x000000069420723c */ /* 0x040fec0000001820 */
[----:B------:R1:W-:Y:S01]  /*4e00*/  MUFU.TANH R227, R22 ;  /* 0x0000001600e37308 */ /* 0x0003e20000002400 */
[----:B------:R-:W-:Y:S01]  /*4e10*/  FMUL.FTZ R26, R26, UR13 ;  /* 0x0000000d1a1a7c20 */ /* 0x000fe20008410000 */
[----:B------:R-:W-:Y:S01]  /*4e20*/  FMUL.FTZ R23, R23, UR13 ;  /* 0x0000000d17177c20 */ /* 0x000fe20008410000 */
[----:B------:R-:W-:Y:S01]  /*4e30*/  FMUL.FTZ R25, R25, UR13 ;  /* 0x0000000d19197c20 */ /* 0x000fe20008410000 */
[----:B-1----:R-:W-:Y:S01]  /*4e40*/  MOV R16, 0x8 ;  /* 0x0000000800107802 */ /* 0x002fe20000000f00 */
[----:B------:R-:W-:Y:S01]  /*4e50*/  FMUL.FTZ R27, R27, UR13 ;  /* 0x0000000d1b1b7c20 */ /* 0x000fe20008410000 */
[----:B------:R-:W-:Y:S01]  /*4e60*/  FMUL.FTZ R30, R30, UR13 ;  /* 0x0000000d1e1e7c20 */ /* 0x000fe20008410000 */
[----:B------:R-:W-:Y:S03]  /*4e70*/  FMUL.FTZ R31, R31, UR13 ;  /* 0x0000000d1f1f7c20 */ /* 0x000fe60008410000 */
[----:B------:R-:W-:Y:S01]  /*4e80*/  MUFU.TANH R85, R20 ;  /* 0x0000001400557308 */ /* 0x000fe20000002400 */
[----:B------:R-:W-:Y:S01]  /*4e90*/  FMUL.FTZ R29, R29, UR13 ;  /* 0x0000000d1d1d7c20 */ /* 0x000fe20008410000 */
[----:B------:R-:W-:Y:S01]  /*4ea0*/  FMUL.FTZ R28, R28, UR13 ;  /* 0x0000000d1c1c7c20 */ /* 0x000fe20008410000 */
[----:B------:R-:W-:Y:S01]  /*4eb0*/  FMUL.FTZ R24, R24, UR13 ;  /* 0x0000000d18187c20 */ /* 0x000fe20008410000 */
[----:B------:R-:W-:Y:S06]  /*4ec0*/  FMUL.FTZ R33, R33, UR13 ;  /* 0x0000000d21217c20 */ /* 0x000fec0008410000 */
[----:B------:R-:W1:Y:S01]  /*4ed0*/  MUFU.TANH R20, R26 ;  /* 0x0000001a00147308 */ /* 0x000e620000002400 */
[----:B------:R-:W-:Y:S01]  /*4ee0*/  FMUL.FTZ R35, R35, UR13 ;  /* 0x0000000d23237c20 */ /* 0x000fe20008410000 */
[----:B------:R-:W2:Y:S01]  /*4ef0*/  LDL R22, [R1+0x94] ;  /* 0x0000940001167983 */ /* 0x000ea20000100800 */
[----:B------:R-:W-:Y:S01]  /*4f00*/  FMUL.FTZ R32, R32, UR13 ;  /* 0x0000000d20207c20 */ /* 0x000fe20008410000 */
[----:B------:R-:W-:Y:S06]  /*4f10*/  FMUL.FTZ R34, R34, UR13 ;  /* 0x0000000d22227c20 */ /* 0x000fec0008410000 */
[----:B------:R1:W-:Y:S10]  /*4f20*/  MUFU.TANH R84, R21 ;  /* 0x0000001500547308 */ /* 0x0003f40000002400 */
[----:B------:R-:W-:Y:S01]  /*4f30*/  MUFU.TANH R78, R33 ;  /* 0x00000021004e7308 */ /* 0x000fe20000002400 */
[----:B-1----:R-:W-:Y:S09]  /*4f40*/  STL [R1+0x30], R20 ;  /* 0x0000301401007387 */ /* 0x002ff20000100800 */
[----:B------:R-:W-:Y:S01]  /*4f50*/  MUFU.TANH R250, R25 ;  /* 0x0000001900fa7308 */ /* 0x000fe20000002400 */
[----:B------:R-:W2:Y:S09]  /*4f60*/  LDL R21, [R1+0x90] ;  /* 0x0000900001157983 */ /* 0x000eb20000100800 */
[----:B------:R-:W1:Y:S10]  /*4f70*/  MUFU.TANH R25, R27 ;  /* 0x0000001b00197308 */ /* 0x000e740000002400 */
[----:B------:R-:W-:Y:S10]  /*4f80*/  MUFU.TANH R251, R24 ;  /* 0x0000001800fb7308 */ /* 0x000ff40000002400 */
[----:B------:R-:W2:Y:S01]  /*4f90*/  MUFU.TANH R24, R30 ;  /* 0x0000001e00187308 */ /* 0x000ea20000002400 */
[----:B-1----:R-:W-:Y:S09]  /*4fa0*/  STL [R1+0x2c], R25 ;  /* 0x00002c1901007387 */ /* 0x002ff20000100800 */
[----:B------:R-:W-:Y:S10]  /*4fb0*/  MUFU.TANH R226, R23 ;  /* 0x0000001700e27308 */ /* 0x000ff40000002400 */
[----:B------:R-:W1:Y:S10]  /*4fc0*/  MUFU.TANH R23, R31 ;  /* 0x0000001f00177308 */ /* 0x000e740000002400 */
[----:B------:R-:W1:Y:S10]  /*4fd0*/  MUFU.TANH R247, R28 ;  /* 0x0000001c00f77308 */ /* 0x000e740000002400 */
[----:B------:R-:W-:Y:S10]  /*4fe0*/  MUFU.TANH R244, R29 ;  /* 0x0000001d00f47308 */ /* 0x000ff40000002400 */
[----:B------:R-:W-:Y:S10]  /*4ff0*/  MUFU.TANH R211, R35 ;  /* 0x0000002300d37308 */ /* 0x000ff40000002400 */
[----:B------:R-:W-:Y:S10]  /*5000*/  MUFU.TANH R80, R32 ;  /* 0x0000002000507308 */ /* 0x000ff40000002400 */
[----:B------:R-:W-:Y:S01]  /*5010*/  MUFU.TANH R216, R34 ;  /* 0x0000002200d87308 */ /* 0x000fe20000002400 */
[C---:B---3--:R-:W-:Y:S01]  /*5020*/  FADD.FTZ R8, R69.reuse, R154 ;  /* 0x0000009a45087221 */ /* 0x048fe20000010000 */
[----:B------:R-:W-:Y:S04]  /*5030*/  FADD.FTZ R5, R69, R239 ;  /* 0x000000ef45057221 */ /* 0x000fe80000010000 */
[----:B------:R-:W-:Y:S02]  /*5040*/  @!P0 FSEL R8, R8, -INF , !P1 ;  /* 0xff80000008088808 */ /* 0x000fe40004800000 */
[----:B------:R-:W-:Y:S02]  /*5050*/  @!P0 ISETP.GE.AND P1, PT, R2, R12, PT ;  /* 0x0000000c0200820c */ /* 0x000fe40003f26270 */
[----:B------:R-:W-:Y:S01]  /*5060*/  @!P0 FSEL R5, R5, -INF , !P2 ;  /* 0xff80000005058808 */ /* 0x000fe20005000000 */
[----:B------:R-:W-:Y:S04]  /*5070*/  FFMA.FTZ R8, R8, UR5, -R10 ;  /* 0x0000000508087c23 */ /* 0x000fe8000801080a */
[----:B------:R3:W-:Y:S01]  /*5080*/  MUFU.EX2 R92, R8 ;  /* 0x00000008005c7308 */ /* 0x0007e20000000800 */
[----:B------:R-:W-:Y:S09]  /*5090*/  FFMA.FTZ R5, R5, UR5, -R9 ;  /* 0x0000000505057c23 */ /* 0x000ff20008010809 */
[----:B------:R1:W-:Y:S01]  /*50a0*/  MUFU.EX2 R218, R5 ;  /* 0x0000000500da7308 */ /* 0x0003e20000000800 */
[----:B---3--:R-:W-:Y:S01]  /*50b0*/  @!P0 VIADDMNMX R8, R229, R16, UR38, PT ;  /* 0x00000026e5088e46 */ /* 0x008fe2000b800110 */
[C---:B----4-:R-:W-:Y:S01]  /*50c0*/  FADD.FTZ R3, R68.reuse, R238 ;  /* 0x000000ee44037221 */ /* 0x050fe20000010000 */
[----:B------:R-:W-:Y:S02]  /*50d0*/  FADD.FTZ R4, R68, R193 ;  /* 0x000000c144047221 */ /* 0x000fe40000010000 */
[-C--:B------:R-:W-:Y:S01]  /*50e0*/  @!P0 ISETP.GE.AND P2, PT, R2, R8.reuse, PT ;  /* 0x000000080200820c */ /* 0x080fe20003f46270 */
[----:B-1----:R-:W-:Y:S01]  /*50f0*/  FADD.FTZ R5, R68, R199 ;  /* 0x000000c744057221 */ /* 0x002fe20000010000 */
[----:B------:R-:W-:Y:S02]  /*5100*/  @!P0 FSEL R3, R3, -INF , !P1 ;  /* 0xff80000003038808 */ /* 0x000fe40004800000 */
[----:B------:R-:W-:Y:S02]  /*5110*/  @!P0 FSEL R4, R4, -INF , !P3 ;  /* 0xff80000004048808 */ /* 0x000fe40005800000 */
[----:B------:R-:W-:Y:S01]  /*5120*/  @!P0 FSEL R5, R5, -INF , !P4 ;  /* 0xff80000005058808 */ /* 0x000fe20006000000 */
[----:B------:R-:W-:Y:S02]  /*5130*/  FFMA.FTZ R3, R3, UR5, -R9 ;  /* 0x0000000503037c23 */ /* 0x000fe40008010809 */
[----:B------:R-:W-:Y:S02]  /*5140*/  FFMA.FTZ R4, R4, UR5, -R10 ;  /* 0x0000000504047c23 */ /* 0x000fe4000801080a */
[----:B------:R-:W-:Y:S10]  /*5150*/  MUFU.EX2 R217, R3 ;  /* 0x0000000300d97308 */ /* 0x000ff40000000800 */
[----:B------:R1:W-:Y:S02]  /*5160*/  MUFU.EX2 R155, R4 ;  /* 0x00000004009b7308 */ /* 0x0003e40000000800 */
[----:B-1----:R-:W-:Y:S05]  /*5170*/  FADD.FTZ R4, R68, R197 ;  /* 0x000000c544047221 */ /* 0x002fea0000010000 */
[----:B------:R-:W-:Y:S01]  /*5180*/  @!P0 FSEL R4, R4, -INF , !P2 ;  /* 0xff80000004048808 */ /* 0x000fe20005000000 */
[C---:B--2---:R-:W-:Y:S01]  /*5190*/  FMUL.FTZ R3, R15.reuse, 1.4426950216293334961 ;  /* 0x3fb8aa3b0f037820 */ /* 0x044fe20000410000 */
[----:B------:R-:W-:Y:S01]  /*51a0*/  FSETP.NEU.FTZ.AND P3, PT, R15, -INF , PT ;  /* 0xff8000000f00780b */ /* 0x000fe20003f7d000 */
[C---:B------:R-:W-:Y:S01]  /*51b0*/  FADD.FTZ R15, R69.reuse, R200 ;  /* 0x000000c8450f7221 */ /* 0x040fe20000010000 */
[C---:B------:R-:W-:Y:S01]  /*51c0*/  FMUL.FTZ R2, R14.reuse, 1.4426950216293334961 ;  /* 0x3fb8aa3b0e027820 */ /* 0x040fe20000410000 */
[----:B------:R-:W-:Y:S01]  /*51d0*/  FSETP.NEU.FTZ.AND P1, PT, R14, -INF , PT ;  /* 0xff8000000e00780b */ /* 0x000fe20003f3d000 */
[----:B------:R-:W-:Y:S01]  /*51e0*/  FADD.FTZ R14, R69, R198 ;  /* 0x000000c6450e7221 */ /* 0x000fe20000010000 */
[----:B------:R-:W-:Y:S02]  /*51f0*/  FSEL R3, R3, RZ, P3 ;  /* 0x000000ff03037208 */ /* 0x000fe40001800000 */
[----:B------:R-:W-:Y:S02]  /*5200*/  @!P0 FSEL R15, R15, -INF , !P6 ;  /* 0xff8000000f0f8808 */ /* 0x000fe40007000000 */
[-C--:B------:R-:W-:Y:S01]  /*5210*/  @!P0 ISETP.GE.AND P3, PT, R0, R8.reuse, PT ;  /* 0x000000080000820c */ /* 0x080fe20003f66270 */
[--C-:B------:R-:W-:Y:S01]  /*5220*/  FFMA.FTZ R5, R5, UR5, -R3.reuse ;  /* 0x0000000505057c23 */ /* 0x100fe20008010803 */
[----:B------:R-:W-:Y:S01]  /*5230*/  FSEL R2, R2, RZ, P1 ;  /* 0x000000ff02027208 */ /* 0x000fe20000800000 */
[----:B------:R-:W-:Y:S01]  /*5240*/  FFMA.FTZ R15, R15, UR5, -R3 ;  /* 0x000000050f0f7c23 */ /* 0x000fe20008010803 */
[----:B------:R-:W-:Y:S01]  /*5250*/  @!P0 FSEL R14, R14, -INF , !P3 ;  /* 0xff8000000e0e8808 */ /* 0x000fe20005800000 */
[----:B------:R-:W-:Y:S02]  /*5260*/  MUFU.EX2 R242, R5 ;  /* 0x0000000500f27308 */ /* 0x000fe40000000800 */
[--C-:B------:R-:W-:Y:S08]  /*5270*/  FFMA.FTZ R4, R4, UR5, -R2.reuse ;  /* 0x0000000504047c23 */ /* 0x100ff00008010802 */
[----:B------:R1:W-:Y:S01]  /*5280*/  MUFU.EX2 R243, R15 ;  /* 0x0000000f00f37308 */ /* 0x0003e20000000800 */
[----:B------:R-:W-:Y:S09]  /*5290*/  FFMA.FTZ R14, R14, UR5, -R2 ;  /* 0x000000050e0e7c23 */ /* 0x000ff20008010802 */
[----:B------:R2:W-:Y:S10]  /*52a0*/  MUFU.EX2 R75, R4 ;  /* 0x00000004004b7308 */ /* 0x0005f40000000800 */
[----:B------:R3:W4:Y:S01]  /*52b0*/  MUFU.EX2 R74, R14 ;  /* 0x0000000e004a7308 */ /* 0x0007220000000800 */
[C---:B------:R-:W-:Y:S01]  /*52c0*/  FADD.FTZ R19, R22.reuse, R195 ;  /* 0x000000c316137221 */ /* 0x040fe20000010000 */
[----:B------:R-:W-:Y:S01]  /*52d0*/  FADD.FTZ R18, R22, R192 ;  /* 0x000000c016127221 */ /* 0x000fe20000010000 */
[C---:B-1----:R-:W-:Y:S04]  /*52e0*/  @!P0 IADD3 R15, PT, PT, R0.reuse, 0x8, RZ ;  /* 0x00000008000f8810 */ /* 0x042fe80007ffe0ff */
[CC--:B------:R-:W-:Y:S01]  /*52f0*/  @!P0 ISETP.GE.AND P1, PT, R15.reuse, R11.reuse, PT ;  /* 0x0000000b0f00820c */ /* 0x0c0fe20003f26270 */
[----:B--2---:R-:W1:Y:S01]  /*5300*/  LDSM.16.M88.4 R4, [R183+0xd000] ;  /* 0x00d00000b704783b */ /* 0x004e620000000200 */
[-C--:B------:R-:W-:Y:S02]  /*5310*/  @!P0 ISETP.GE.AND P2, PT, R15, R8.reuse, PT ;  /* 0x000000080f00820c */ /* 0x080fe40003f46270 */
[----:B---3--:R-:W-:Y:S02]  /*5320*/  @!P0 IADD3 R14, PT, PT, R0, 0x9, RZ ;  /* 0x00000009000e8810 */ /* 0x008fe40007ffe0ff */
[----:B------:R-:W-:Y:S02]  /*5330*/  @!P0 FSEL R19, R19, -INF , !P1 ;  /* 0xff80000013138808 */ /* 0x000fe40004800000 */
[----:B------:R-:W-:Y:S01]  /*5340*/  @!P0 ISETP.GE.AND P1, PT, R14, R8, PT ;  /* 0x000000080e00820c */ /* 0x000fe20003f26270 */
[----:B----4-:R-:W-:Y:S01]  /*5350*/  STL [R1+0x1c], R74 ;  /* 0x00001c4a01007387 */ /* 0x010fe20000100800 */
[----:B------:R-:W-:Y:S01]  /*5360*/  @!P0 FSEL R18, R18, -INF , !P2 ;  /* 0xff80000012128808 */ /* 0x000fe20005000000 */
[--C-:B------:R-:W-:Y:S01]  /*5370*/  FFMA.FTZ R19, R19, UR5, -R3.reuse ;  /* 0x0000000513137c23 */ /* 0x100fe20008010803 */
[----:B------:R-:W-:Y:S01]  /*5380*/  @!P0 ISETP.GE.AND P3, PT, R14, R11, PT ;  /* 0x0000000b0e00820c */ /* 0x000fe20003f66270 */
[----:B------:R-:W-:Y:S01]  /*5390*/  STL [R1+0x18], R75 ;  /* 0x0000184b01007387 */ /* 0x000fe20000100800 */
[C---:B------:R-:W-:Y:S01]  /*53a0*/  FADD.FTZ R16, R21.reuse, R190 ;  /* 0x000000be15107221 */ /* 0x040fe20000010000 */
[----:B------:R-:W-:Y:S01]  /*53b0*/  FFMA.FTZ R18, R18, UR5, -R2 ;  /* 0x0000000512127c23 */ /* 0x000fe20008010802 */
[----:B------:R-:W-:Y:S01]  /*53c0*/  MUFU.EX2 R236, R19 ;  /* 0x0000001300ec7308 */ /* 0x000fe20000000800 */
[----:B------:R-:W-:Y:S01]  /*53d0*/  STL [R1+0x28], R24 ;  /* 0x0000281801007387 */ /* 0x000fe20000100800 */
[----:B------:R-:W-:Y:S01]  /*53e0*/  FADD.FTZ R17, R21, R194 ;  /* 0x000000c215117221 */ /* 0x000fe20000010000 */
[----:B------:R-:W-:Y:S07]  /*53f0*/  @!P0 FSEL R16, R16, -INF , !P1 ;  /* 0xff80000010108808 */ /* 0x000fee0004800000 */
[----:B------:R-:W2:Y:S01]  /*5400*/  MUFU.EX2 R70, R18 ;  /* 0x0000001200467308 */ /* 0x000ea20000000800 */
[----:B------:R-:W-:Y:S01]  /*5410*/  STL [R1+0x24], R23 ;  /* 0x0000241701007387 */ /* 0x000fe20000100800 */
[-C--:B------:R-:W-:Y:S01]  /*5420*/  @!P0 ISETP.GE.AND P4, PT, R15, R13.reuse, PT ;  /* 0x0000000d0f00820c */ /* 0x080fe20003f86270 */
[----:B------:R-:W-:Y:S01]  /*5430*/  FFMA.FTZ R16, R16, UR5, -R2 ;  /* 0x0000000510107c23 */ /* 0x000fe20008010802 */
[----:B------:R-:W-:Y:S02]  /*5440*/  @!P0 FSEL R17, R17, -INF , !P3 ;  /* 0xff80000011118808 */ /* 0x000fe40005800000 */
[CC--:B------:R-:W-:Y:S04]  /*5450*/  @!P0 ISETP.GE.AND P3, PT, R14.reuse, R13.reuse, PT ;  /* 0x0000000d0e00820c */ /* 0x0c0fe80003f66270 */
[----:B------:R-:W3:Y:S01]  /*5460*/  MUFU.EX2 R72, R16 ;  /* 0x0000001000487308 */ /* 0x000ee20000000800 */
[-C--:B------:R-:W-:Y:S01]  /*5470*/  @!P0 ISETP.GE.AND P1, PT, R14, R12.reuse, PT ;  /* 0x0000000c0e00820c */ /* 0x080fe20003f26270 */
[----:B------:R-:W-:Y:S01]  /*5480*/  FFMA.FTZ R17, R17, UR5, -R3 ;  /* 0x0000000511117c23 */ /* 0x000fe20008010803 */
[----:B------:R-:W-:Y:S01]  /*5490*/  FADD.FTZ R14, R21, R230 ;  /* 0x000000e6150e7221 */ /* 0x000fe20000010000 */
[-C--:B------:R-:W-:Y:S01]  /*54a0*/  @!P0 ISETP.GE.AND P2, PT, R15, R12.reuse, PT ;  /* 0x0000000c0f00820c */ /* 0x080fe20003f46270 */
[----:B------:R-:W-:Y:S01]  /*54b0*/  FADD.FTZ R15, R21, R86 ;  /* 0x00000056150f7221 */ /* 0x000fe20000010000 */
[----:B--2---:R-:W-:Y:S04]  /*54c0*/  STL [R1+0x8], R70 ;  /* 0x0000084601007387 */ /* 0x004fe80000100800 */
[----:B------:R2:W-:Y:S01]  /*54d0*/  MUFU.EX2 R235, R17 ;  /* 0x0000001100eb7308 */ /* 0x0005e20000000800 */
[----:B------:R-:W-:Y:S02]  /*54e0*/  @!P0 FSEL R14, R14, -INF , !P1 ;  /* 0xff8000000e0e8808 */ /* 0x000fe40004800000 */
[----:B------:R-:W-:Y:S01]  /*54f0*/  @!P0 FSEL R15, R15, -INF , !P3 ;  /* 0xff8000000f0f8808 */ /* 0x000fe20005800000 */
[-C--:B-1----:R-:W-:Y:S01]  /*5500*/  HMMA.16816.F32 R36, R148, R4.reuse, R36 ;  /* 0x000000049424723c */ /* 0x082fe20000001824 */
[----:B---3--:R-:W-:Y:S02]  /*5510*/  STL [R1+0x4], R72 ;  /* 0x0000044801007387 */ /* 0x008fe40000100800 */
[----:B------:R-:W-:Y:S01]  /*5520*/  FFMA.FTZ R14, R14, UR5, -R9 ;  /* 0x000000050e0e7c23 */ /* 0x000fe20008010809 */
[--C-:B------:R-:W-:Y:S01]  /*5530*/  FFMA.FTZ R15, R15, UR5, -R10.reuse ;  /* 0x000000050f0f7c23 */ /* 0x100fe2000801080a */
[----:B------:R-:W3:Y:S01]  /*5540*/  LDL R19, [R1+0x8c] ;  /* 0x00008c0001137983 */ /* 0x000ee20000100800 */
[C---:B------:R-:W-:Y:S01]  /*5550*/  FADD.FTZ R16, R22.reuse, R231 ;  /* 0x000000e716107221 */ /* 0x040fe20000010000 */
[----:B------:R-:W-:Y:S01]  /*5560*/  MUFU.EX2 R202, R14 ;  /* 0x0000000e00ca7308 */ /* 0x000fe20000000800 */
[C---:B------:R-:W-:Y:S01]  /*5570*/  HMMA.16816.F32 R40, R132.reuse, R4, R40 ;  /* 0x000000048428723c */ /* 0x040fe20000001828 */
[----:B------:R-:W4:Y:S08]  /*5580*/  LDL R18, [R1+0x88] ;  /* 0x0000880001127983 */ /* 0x000f300000100800 */
[----:B------:R-:W-:Y:S01]  /*5590*/  MUFU.EX2 R90, R15 ;  /* 0x0000000f005a7308 */ /* 0x000fe20000000800 */
[----:B--2---:R-:W-:Y:S01]  /*55a0*/  FADD.FTZ R17, R22, R87 ;  /* 0x0000005716117221 */ /* 0x004fe20000010000 */
[C---:B------:R-:W-:Y:S01]  /*55b0*/  @!P0 IADD3 R5, PT, PT, R0.reuse, 0x10, RZ ;  /* 0x0000001000058810 */ /* 0x040fe20007ffe0ff */
[----:B------:R-:W2:Y:S01]  /*55c0*/  LDL R21, [R1+0x84] ;  /* 0x0000840001157983 */ /* 0x000ea20000100800 */
[----:B------:R-:W-:Y:S01]  /*55d0*/  @!P0 IADD3 R4, PT, PT, R0, 0x11, RZ ;  /* 0x0000001100048810 */ /* 0x000fe20007ffe0ff */
[-C--:B------:R-:W-:Y:S03]  /*55e0*/  HMMA.16816.F32 R44, R132, R6.reuse, R44 ;  /* 0x00000006842c723c */ /* 0x080fe6000000182c */
[----:B------:R-:W-:Y:S01]  /*55f0*/  @!P0 FSEL R17, R17, -INF , !P4 ;  /* 0xff80000011118808 */ /* 0x000fe20006000000 */
[----:B------:R-:W-:Y:S01]  /*5600*/  FMUL.FTZ R37, R37, UR13 ;  /* 0x0000000d25257c20 */ /* 0x000fe20008410000 */
[-C--:B------:R-:W-:Y:S01]  /*5610*/  @!P0 ISETP.GE.AND P1, PT, R5, R13.reuse, PT ;  /* 0x0000000d0500820c */ /* 0x080fe20003f26270 */
[----:B------:R-:W-:Y:S01]  /*5620*/  FMUL.FTZ R36, R36, UR13 ;  /* 0x0000000d24247c20 */ /* 0x000fe20008410000 */
[----:B------:R-:W-:Y:S01]  /*5630*/  @!P0 ISETP.GE.AND P3, PT, R4, R13, PT ;  /* 0x0000000d0400820c */ /* 0x000fe20003f66270 */
[C---:B------:R-:W-:Y:S01]  /*5640*/  HMMA.16816.F32 R48, R148.reuse, R6, R48 ;  /* 0x000000069430723c */ /* 0x040fe20000001830 */
[----:B------:R-:W-:Y:S03]  /*5650*/  MUFU.TANH R76, R37 ;  /* 0x00000025004c7308 */ /* 0x000fe60000002400 */
[----:B------:R-:W-:Y:S01]  /*5660*/  FFMA.FTZ R17, R17, UR5, -R10 ;  /* 0x0000000511117c23 */ /* 0x000fe2000801080a */
[----:B------:R-:W-:Y:S01]  /*5670*/  @!P0 FSEL R16, R16, -INF , !P2 ;  /* 0xff80000010108808 */ /* 0x000fe20005000000 */
[----:B------:R-:W-:Y:S01]  /*5680*/  FMUL.FTZ R42, R42, UR13 ;  /* 0x0000000d2a2a7c20 */ /* 0x000fe20008410000 */
[CC--:B------:R-:W-:Y:S01]  /*5690*/  @!P0 ISETP.GE.AND P2, PT, R5.reuse, R12.reuse, PT ;  /* 0x0000000c0500820c */ /* 0x0c0fe20003f46270 */
[----:B------:R-:W-:Y:S03]  /*56a0*/  FMUL.FTZ R38, R38, UR13 ;  /* 0x0000000d26267c20 */ /* 0x000fe60008410000 */
[----:B------:R3:W1:Y:S01]  /*56b0*/  MUFU.EX2 R91, R17 ;  /* 0x00000011005b7308 */ /* 0x0006620000000800 */
[----:B------:R-:W-:Y:S01]  /*56c0*/  FFMA.FTZ R16, R16, UR5, -R9 ;  /* 0x0000000510107c23 */ /* 0x000fe20008010809 */
[-C--:B------:R-:W-:Y:S01]  /*56d0*/  @!P0 ISETP.GE.AND P4, PT, R5, R11.reuse, PT ;  /* 0x0000000b0500820c */ /* 0x080fe20003f86270 */
[----:B------:R-:W-:Y:S07]  /*56e0*/  FMUL.FTZ R39, R39, UR13 ;  /* 0x0000000d27277c20 */ /* 0x000fee0008410000 */
[----:B------:R-:W1:Y:S01]  /*56f0*/  MUFU.TANH R22, R42 ;  /* 0x0000002a00167308 */ /* 0x000e620000002400 */
[----:B------:R-:W-:Y:S01]  /*5700*/  FMUL.FTZ R40, R40, UR13 ;  /* 0x0000000d28287c20 */ /* 0x000fe20008410000 */
[----:B------:R-:W-:Y:S01]  /*5710*/  FMUL.FTZ R41, R41, UR13 ;  /* 0x0000000d29297c20 */ /* 0x000fe20008410000 */
[----:B------:R-:W-:Y:S01]  /*5720*/  FMUL.FTZ R43, R43, UR13 ;  /* 0x0000000d2b2b7c20 */ /* 0x000fe20008410000 */
[----:B------:R-:W-:Y:S01]  /*5730*/  FMUL.FTZ R44, R44, UR13 ;  /* 0x0000000d2c2c7c20 */ /* 0x000fe20008410000 */
[----:B------:R-:W-:Y:S01]  /*5740*/  FMUL.FTZ R45, R45, UR13 ;  /* 0x0000000d2d2d7c20 */ /* 0x000fe20008410000 */
[----:B------:R-:W-:Y:S01]  /*5750*/  FMUL.FTZ R46, R46, UR13 ;  /* 0x0000000d2e2e7c20 */ /* 0x000fe20008410000 */
[----:B------:R-:W-:Y:S03]  /*5760*/  FMUL.FTZ R48, R48, UR13 ;  /* 0x0000000d30307c20 */ /* 0x000fe60008410000 */
[----:B------:R1:W2:Y:S01]  /*5770*/  MUFU.EX2 R203, R16 ;  /* 0x0000001000cb7308 */ /* 0x0002a20000000800 */
[----:B------:R-:W-:Y:S01]  /*5780*/  FMUL.FTZ R49, R49, UR13 ;  /* 0x0000000d31317c20 */ /* 0x000fe20008410000 */
[----:B------:R-:W-:Y:S01]  /*5790*/  FMUL.FTZ R50, R50, UR13 ;  /* 0x0000000d32327c20 */ /* 0x000fe20008410000 */
[----:B------:R-:W-:Y:S07]  /*57a0*/  FMUL.FTZ R47, R47, UR13 ;  /* 0x0000000d2f2f7c20 */ /* 0x000fee0008410000 */
[----:B------:R-:W-:Y:S01]  /*57b0*/  MUFU.TANH R77, R36 ;  /* 0x00000024004d7308 */ /* 0x000fe20000002400 */
[----:B------:R-:W-:Y:S09]  /*57c0*/  FMUL.FTZ R51, R51, UR13 ;  /* 0x0000000d33337c20 */ /* 0x000ff20008410000 */
        /* <DEDUP_REMOVED lines=12> */
[----:B------:R-:W-:Y:S01]  /*5890*/  MUFU.TANH R176, R51 ;  /* 0x0000003300b07308 */ /* 0x000fe20000002400 */
[C---:B---3--:R-:W-:Y:S01]  /*58a0*/  FADD.FTZ R17, R19.reuse, R85 ;  /* 0x0000005513117221 */ /* 0x048fe20000010000 */
[----:B-1----:R-:W-:Y:S01]  /*58b0*/  FADD.FTZ R16, R19, R227 ;  /* 0x000000e313107221 */ /* 0x002fe20000010000 */
[C---:B----4-:R-:W-:Y:S03]  /*58c0*/  FADD.FTZ R14, R18.reuse, R226 ;  /* 0x000000e2120e7221 */ /* 0x050fe60000010000 */
[----:B------:R-:W-:Y:S01]  /*58d0*/  @!P0 FSEL R17, R17, -INF , !P1 ;  /* 0xff80000011118808 */ /* 0x000fe20004800000 */
[----:B------:R-:W-:Y:S01]  /*58e0*/  FADD.FTZ R15, R18, R84 ;  /* 0x00000054120f7221 */ /* 0x000fe20000010000 */
[----:B------:R-:W-:Y:S02]  /*58f0*/  @!P0 ISETP.GE.AND P1, PT, R4, R12, PT ;  /* 0x0000000c0400820c */ /* 0x000fe40003f26270 */
[----:B------:R-:W-:Y:S01]  /*5900*/  @!P0 FSEL R16, R16, -INF , !P2 ;  /* 0xff80000010108808 */ /* 0x000fe20005000000 */
[--C-:B------:R-:W-:Y:S01]  /*5910*/  FFMA.FTZ R17, R17, UR5, -R10.reuse ;  /* 0x0000000511117c23 */ /* 0x100fe2000801080a */
[----:B------:R-:W-:Y:S02]  /*5920*/  @!P0 FSEL R14, R14, -INF , !P1 ;  /* 0xff8000000e0e8808 */ /* 0x000fe40004800000 */
[----:B------:R-:W-:Y:S01]  /*5930*/  @!P0 FSEL R15, R15, -INF , !P3 ;  /* 0xff8000000f0f8808 */ /* 0x000fe20005800000 */
[--C-:B------:R-:W-:Y:S01]  /*5940*/  FFMA.FTZ R16, R16, UR5, -R9.reuse ;  /* 0x0000000510107c23 */ /* 0x100fe20008010809 */
[-C--:B------:R-:W-:Y:S01]  /*5950*/  @!P0 ISETP.GE.AND P2, PT, R5, R8.reuse, PT ;  /* 0x000000080500820c */ /* 0x080fe20003f46270 */
[----:B------:R-:W-:Y:S01]  /*5960*/  FFMA.FTZ R14, R14, UR5, -R9 ;  /* 0x000000050e0e7c23 */ /* 0x000fe20008010809 */
[----:B------:R-:W-:Y:S01]  /*5970*/  MUFU.EX2 R89, R17 ;  /* 0x0000001100597308 */ /* 0x000fe20000000800 */
[----:B------:R-:W-:Y:S01]  /*5980*/  FFMA.FTZ R15, R15, UR5, -R10 ;  /* 0x000000050f0f7c23 */ /* 0x000fe2000801080a */
[-C--:B------:R-:W-:Y:S01]  /*5990*/  @!P0 ISETP.GE.AND P3, PT, R4, R11.reuse, PT ;  /* 0x0000000b0400820c */ /* 0x080fe20003f66270 */
[----:B------:R-:W-:Y:S07]  /*59a0*/  FADD.FTZ R5, R18, R250 ;  /* 0x000000fa12057221 */ /* 0x000fee0000010000 */
[----:B------:R1:W-:Y:S01]  /*59b0*/  MUFU.EX2 R179, R14 ;  /* 0x0000000e00b37308 */ /* 0x0003e20000000800 */
[-C--:B------:R-:W-:Y:S01]  /*59c0*/  @!P0 ISETP.GE.AND P1, PT, R4, R8.reuse, PT ;  /* 0x000000080400820c */ /* 0x080fe20003f26270 */
[----:B------:R-:W-:Y:S01]  /*59d0*/  FADD.FTZ R4, R18, R25 ;  /* 0x0000001912047221 */ /* 0x000fe20000010000 */
[----:B--2---:R-:W-:Y:S07]  /*59e0*/  FADD.FTZ R18, R21, R24 ;  /* 0x0000001815127221 */ /* 0x004fee0000010000 */
[----:B------:R2:W-:Y:S01]  /*59f0*/  MUFU.EX2 R88, R15 ;  /* 0x0000000f00587308 */ /* 0x0005e20000000800 */
[----:B------:R-:W-:Y:S02]  /*5a00*/  @!P0 FSEL R5, R5, -INF , !P3 ;  /* 0xff80000005058808 */ /* 0x000fe40005800000 */
[----:B------:R-:W-:Y:S07]  /*5a10*/  @!P0 FSEL R4, R4, -INF , !P1 ;  /* 0xff80000004048808 */ /* 0x000fee0004800000 */
[----:B------:R-:W-:Y:S01]  /*5a20*/  MUFU.EX2 R197, R16 ;  /* 0x0000001000c57308 */ /* 0x000fe20000000800 */
[----:B------:R-:W-:Y:S01]  /*5a30*/  FFMA.FTZ R5, R5, UR5, -R3 ;  /* 0x0000000505057c23 */ /* 0x000fe20008010803 */
[----:B------:R-:W-:Y:S01]  /*5a40*/  FFMA.FTZ R4, R4, UR5, -R2 ;  /* 0x0000000504047c23 */ /* 0x000fe20008010802 */
[C---:B-1----:R-:W-:Y:S07]  /*5a50*/  FADD.FTZ R14, R19.reuse, R20 ;  /* 0x00000014130e7221 */ /* 0x042fee0000010000 */
[----:B------:R-:W-:Y:S01]  /*5a60*/  MUFU.EX2 R219, R5 ;  /* 0x0000000500db7308 */ /* 0x000fe20000000800 */
[----:B------:R-:W3:Y:S01]  /*5a70*/  LDL R20, [R1+0x80] ;  /* 0x0000800001147983 */ /* 0x000ee20000100800 */
[----:B--2---:R-:W-:Y:S01]  /*5a80*/  FADD.FTZ R15, R19, R251 ;  /* 0x000000fb130f7221 */ /* 0x004fe20000010000 */
[----:B------:R-:W-:Y:S01]  /*5a90*/  @!P0 FSEL R14, R14, -INF , !P2 ;  /* 0xff8000000e0e8808 */ /* 0x000fe20005000000 */
[----:B------:R-:W-:Y:S01]  /*5aa0*/  FADD.FTZ R19, R21, R247 ;  /* 0x000000f715137221 */ /* 0x000fe20000010000 */
[----:B------:R-:W-:Y:S05]  /*5ab0*/  STL [R1], R22 ;  /* 0x0000001601007387 */ /* 0x000fea0000100800 */
[----:B------:R1:W-:Y:S01]  /*5ac0*/  MUFU.EX2 R245, R4 ;  /* 0x0000000400f57308 */ /* 0x0003e20000000800 */
[----:B------:R-:W-:Y:S01]  /*5ad0*/  @!P0 FSEL R15, R15, -INF , !P4 ;  /* 0xff8000000f0f8808 */ /* 0x000fe20006000000 */
[--C-:B------:R-:W-:Y:S01]  /*5ae0*/  FFMA.FTZ R14, R14, UR5, -R2.reuse ;  /* 0x000000050e0e7c23 */ /* 0x100fe20008010802 */
[----:B------:R-:W2:Y:S03]  /*5af0*/  LDL R33, [R1+0x6c] ;  /* 0x00006c0001217983 */ /* 0x000ea60000100800 */
[--C-:B------:R-:W-:Y:S04]  /*5b00*/  FFMA.FTZ R15, R15, UR5, -R3.reuse ;  /* 0x000000050f0f7c23 */ /* 0x100fe80008010803 */
[----:B------:R4:W-:Y:S01]  /*5b10*/  MUFU.EX2 R246, R14 ;  /* 0x0000000e00f67308 */ /* 0x0009e20000000800 */
[----:B------:R-:W2:Y:S09]  /*5b20*/  LDL R30, [R1+0x68] ;  /* 0x00006800011e7983 */ /* 0x000eb20000100800 */
[----:B------:R4:W-:Y:S01]  /*5b30*/  MUFU.EX2 R220, R15 ;  /* 0x0000000f00dc7308 */ /* 0x0009e20000000800 */
[----:B------:R-:W2:Y:S04]  /*5b40*/  LDL R31, [R1+0x5c] ;  /* 0x00005c00011f7983 */ /* 0x000ea80000100800 */
[----:B-1----:R-:W1:Y:S01]  /*5b50*/  LDSM.16.M88.4 R4, [R183+0xd800] ;  /* 0x00d80000b704783b */ /* 0x002e620000000200 */
[C---:B----4-:R-:W-:Y:S07]  /*5b60*/  @!P0 IADD3 R14, PT, PT, R0.reuse, 0x19, RZ ;  /* 0x00000019000e8810 */ /* 0x050fee0007ffe0ff */
[----:B------:R-:W4:Y:S01]  /*5b70*/  LDL R32, [R1+0x64] ;  /* 0x0000640001207983 */ /* 0x000f220000100800 */
[----:B------:R-:W-:Y:S02]  /*5b80*/  @!P0 IADD3 R15, PT, PT, R0, 0x18, RZ ;  /* 0x00000018000f8810 */ /* 0x000fe40007ffe0ff */
[CC--:B------:R-:W-:Y:S01]  /*5b90*/  @!P0 ISETP.GE.AND P3, PT, R14.reuse, R11.reuse, PT ;  /* 0x0000000b0e00820c */ /* 0x0c0fe20003f66270 */
[----:B------:R-:W2:Y:S01]  /*5ba0*/  LDL R29, [R1+0xbc] ;  /* 0x0000bc00011d7983 */ /* 0x000ea20000100800 */
[C---:B------:R-:W-:Y:S02]  /*5bb0*/  @!P0 ISETP.GE.AND P1, PT, R15.reuse, R11, PT ;  /* 0x0000000b0f00820c */ /* 0x040fe40003f26270 */
[-C--:B------:R-:W-:Y:S02]  /*5bc0*/  @!P0 ISETP.GE.AND P2, PT, R15, R8.reuse, PT ;  /* 0x000000080f00820c */ /* 0x080fe40003f46270 */
[----:B------:R-:W-:Y:S02]  /*5bd0*/  @!P0 FSEL R19, R19, -INF , !P1 ;  /* 0xff80000013138808 */ /* 0x000fe40004800000 */
[----:B------:R-:W-:Y:S02]  /*5be0*/  @!P0 ISETP.GE.AND P1, PT, R14, R8, PT ;  /* 0x000000080e00820c */ /* 0x000fe40003f26270 */
[----:B------:R-:W-:Y:S01]  /*5bf0*/  @!P0 FSEL R18, R18, -INF , !P2 ;  /* 0xff80000012128808 */ /* 0x000fe20005000000 */
[----:B------:R-:W-:Y:S01]  /*5c00*/  FFMA.FTZ R19, R19, UR5, -R3 ;  /* 0x0000000513137c23 */ /* 0x000fe20008010803 */
[C---:B------:R-:W-:Y:S02]  /*5c10*/  @!P0 ISETP.GE.AND P4, PT, R15.reuse, R13, PT ;  /* 0x0000000d0f00820c */ /* 0x040fe40003f86270 */
[-C--:B------:R-:W-:Y:S01]  /*5c20*/  @!P0 ISETP.GE.AND P2, PT, R15, R12.reuse, PT ;  /* 0x0000000c0f00820c */ /* 0x080fe20003f46270 */
[----:B------:R-:W-:Y:S01]  /*5c30*/  FFMA.FTZ R18, R18, UR5, -R2 ;  /* 0x0000000512127c23 */ /* 0x000fe20008010802 */
[----:B------:R1:W-:Y:S10]  /*5c40*/  MUFU.EX2 R215, R19 ;  /* 0x0000001300d77308 */ /* 0x0003f40000000800 */
[----:B------:R1:W-:Y:S02]  /*5c50*/  MUFU.EX2 R241, R18 ;  /* 0x0000001200f17308 */ /* 0x0003e40000000800 */
[-C--:B-1----:R-:W-:Y:S01]  /*5c60*/  HMMA.16816.F32 R52, R148, R4.reuse, R52 ;  /* 0x000000049434723c */ /* 0x082fe20000001834 */
[----:B------:R-:W2:Y:S04]  /*5c70*/  LDL R19, [R1+0x74] ;  /* 0x0000740001137983 */ /* 0x000ea80000100800 */
[----:B------:R-:W2:Y:S03]  /*5c80*/  LDL R18, [R1+0x70] ;  /* 0x0000700001127983 */ /* 0x000ea60000100800 */
[C---:B------:R-:W-:Y:S04]  /*5c90*/  HMMA.16816.F32 R56, R132.reuse, R4, R56 ;  /* 0x000000048438723c */ /* 0x040fe80000001838 */
[----:B------:R-:W-:Y:S04]  /*5ca0*/  @!P0 IADD3 R4, PT, PT, R0, 0x28, RZ ;  /* 0x0000002800048810 */ /* 0x000fe80007ffe0ff */
[-C--:B------:R-:W-:Y:S03]  /*5cb0*/  HMMA.16816.F32 R60, R132, R6.reuse, R60 ;  /* 0x00000006843c723c */ /* 0x080fe6000000183c */
[----:B------:R-:W-:Y:S01]  /*5cc0*/  FMUL.FTZ R52, R52, UR13 ;  /* 0x0000000d34347c20 */ /* 0x000fe20008410000 */
[----:B------:R-:W-:Y:S01]  /*5cd0*/  FMUL.FTZ R53, R53, UR13 ;  /* 0x0000000d35357c20 */ /* 0x000fe20008410000 */
[----:B------:R-:W-:Y:S01]  /*5ce0*/  FMUL.FTZ R54, R54, UR13 ;  /* 0x0000000d36367c20 */ /* 0x000fe20008410000 */
[----:B------:R-:W-:Y:S01]  /*5cf0*/  FMUL.FTZ R55, R55, UR13 ;  /* 0x0000000d37377c20 */ /* 0x000fe20008410000 */
[----:B------:R-:W-:Y:S01]  /*5d00*/  MUFU.TANH R69, R52 ;  /* 0x0000003400457308 */ /* 0x000fe20000002400 */
[----:B------:R-:W-:Y:S04]  /*5d10*/  HMMA.16816.F32 R64, R148, R6, R64 ;  /* 0x000000069440723c */ /* 0x000fe80000001840 */
[----:B------:R-:W-:Y:S01]  /*5d20*/  FMUL.FTZ R56, R56, UR13 ;  /* 0x0000000d38387c20 */ /* 0x000fe20008410000 */
[----:B------:R-:W-:Y:S01]  /*5d30*/  FMUL.FTZ R57, R57, UR13 ;  /* 0x0000000d39397c20 */ /* 0x000fe20008410000 */
[----:B------:R-:W-:Y:S03]  /*5d40*/  FMUL.FTZ R59, R59, UR13 ;  /* 0x0000000d3b3b7c20 */ /* 0x000fe60008410000 */
[----:B------:R-:W-:Y:S01]  /*5d50*/  MUFU.TANH R68, R53 ;  /* 0x0000003500447308 */ /* 0x000fe20000002400 */
[----:B------:R-:W-:Y:S01]  /*5d60*/  FMUL.FTZ R58, R58, UR13 ;  /* 0x0000000d3a3a7c20 */ /* 0x000fe20008410000 */
[----:B------:R-:W-:Y:S01]  /*5d70*/  LEA R148, R189, UR4, 0x1 ;  /* 0x00000004bd947c11 */ /* 0x000fe2000f8e08ff */
[----:B------:R-:W-:Y:S01]  /*5d80*/  FMUL.FTZ R61, R61, UR13 ;  /* 0x0000000d3d3d7c20 */ /* 0x000fe20008410000 */
[----:B------:R-:W-:Y:S01]  /*5d90*/  FMUL.FTZ R60, R60, UR13 ;  /* 0x0000000d3c3c7c20 */ /* 0x000fe20008410000 */
[----:B------:R-:W-:Y:S01]  /*5da0*/  FMUL.FTZ R62, R62, UR13 ;  /* 0x0000000d3e3e7c20 */ /* 0x000fe20008410000 */
[----:B------:R-:W-:Y:S04]  /*5db0*/  FMUL.FTZ R63, R63, UR13 ;  /* 0x0000000d3f3f7c20 */ /* 0x000fe80008410000 */
[----:B------:R-:W-:Y:S01]  /*5dc0*/  MUFU.TANH R172, R54 ;  /* 0x0000003600ac7308 */ /* 0x000fe20000002400 */
[----:B------:R-:W-:Y:S01]  /*5dd0*/  IADD3 R144, PT, PT, R148, R191, RZ ;  /* 0x000000bf94907210 */ /* 0x000fe20007ffe0ff */
[----:B------:R-:W-:Y:S01]  /*5de0*/  FMUL.FTZ R64, R64, UR13 ;  /* 0x0000000d40407c20 */ /* 0x000fe20008410000 */
[----:B------:R-:W-:Y:S01]  /*5df0*/  FMUL.FTZ R65, R65, UR13 ;  /* 0x0000000d41417c20 */ /* 0x000fe20008410000 */
[----:B------:R-:W-:Y:S01]  /*5e00*/  FMUL.FTZ R66, R66, UR13 ;  /* 0x0000000d42427c20 */ /* 0x000fe20008410000 */
[----:B------:R-:W-:Y:S05]  /*5e10*/  FMUL.FTZ R67, R67, UR13 ;  /* 0x0000000d43437c20 */ /* 0x000fea0008410000 */
[----:B------:R-:W-:Y:S10]  /*5e20*/  MUFU.TANH R175, R55 ;  /* 0x0000003700af7308 */ /* 0x000ff40000002400 */
[----:B------:R-:W-:Y:S10]  /*5e30*/  MUFU.TANH R209, R56 ;  /* 0x0000003800d17308 */ /* 0x000ff40000002400 */
[----:B------:R-:W-:Y:S10]  /*5e40*/  MUFU.TANH R210, R57 ;  /* 0x0000003900d27308 */ /* 0x000ff40000002400 */
[----:B------:R-:W-:Y:S10]  /*5e50*/  MUFU.TANH R233, R59 ;  /* 0x0000003b00e97308 */ /* 0x000ff40000002400 */
[----:B------:R-:W-:Y:S10]  /*5e60*/  MUFU.TANH R201, R61 ;  /* 0x0000003d00c97308 */ /* 0x000ff40000002400 */
[----:B------:R-:W-:Y:S10]  /*5e70*/  MUFU.TANH R237, R58 ;  /* 0x0000003a00ed7308 */ /* 0x000ff40000002400 */
[----:B------:R-:W4:Y:S10]  /*5e80*/  MUFU.TANH R204, R60 ;  /* 0x0000003c00cc7308 */ /* 0x000f340000002400 */
[----:B------:R-:W1:Y:S10]  /*5e90*/  MUFU.TANH R194, R64 ;  /* 0x0000004000c27308 */ /* 0x000e740000002400 */
[----:B------:R-:W2:Y:S10]  /*5ea0*/  MUFU.TANH R192, R65 ;  /* 0x0000004100c07308 */ /* 0x000eb40000002400 */
[----:B------:R-:W2:Y:S10]  /*5eb0*/  MUFU.TANH R163, R66 ;  /* 0x0000004200a37308 */ /* 0x000eb40000002400 */
[----:B------:R-:W2:Y:S10]  /*5ec0*/  MUFU.TANH R162, R67 ;  /* 0x0000004300a27308 */ /* 0x000eb40000002400 */
[----:B------:R-:W-:Y:S10]  /*5ed0*/  MUFU.TANH R224, R62 ;  /* 0x0000003e00e07308 */ /* 0x000ff40000002400 */
[----:B------:R-:W2:Y:S01]  /*5ee0*/  MUFU.TANH R223, R63 ;  /* 0x0000003f00df7308 */ /* 0x000ea20000002400 */
[C---:B---3--:R-:W-:Y:S01]  /*5ef0*/  FADD.FTZ R17, R20.reuse, R244 ;  /* 0x000000f414117221 */ /* 0x048fe20000010000 */
[C---:B------:R-:W-:Y:S01]  /*5f00*/  FADD.FTZ R16, R20.reuse, R23 ;  /* 0x0000001714107221 */ /* 0x040fe20000010000 */
[----:B------:R-:W-:Y:S01]  /*5f10*/  FADD.FTZ R15, R20, R78 ;  /* 0x0000004e140f7221 */ /* 0x000fe20000010000 */
[----:B------:R-:W3:Y:S02]  /*5f20*/  LDL R23, [R1+0xb8] ;  /* 0x0000b80001177983 */ /* 0x000ee40000100800 */
[----:B------:R-:W-:Y:S02]  /*5f30*/  @!P0 FSEL R17, R17, -INF , !P3 ;  /* 0xff80000011118808 */ /* 0x000fe40005800000 */
[----:B------:R-:W-:Y:S02]  /*5f40*/  @!P0 FSEL R16, R16, -INF , !P1 ;  /* 0xff80000010108808 */ /* 0x000fe40004800000 */
[CC--:B------:R-:W-:Y:S01]  /*5f50*/  @!P0 ISETP.GE.AND P3, PT, R14.reuse, R13.reuse, PT ;  /* 0x0000000d0e00820c */ /* 0x0c0fe20003f66270 */
[----:B------:R-:W-:Y:S01]  /*5f60*/  FFMA.FTZ R17, R17, UR5, -R3 ;  /* 0x0000000511117c23 */ /* 0x000fe20008010803 */
[-C--:B------:R-:W-:Y:S01]  /*5f70*/  @!P0 ISETP.GE.AND P1, PT, R14, R12.reuse, PT ;  /* 0x0000000c0e00820c */ /* 0x080fe20003f26270 */
[----:B------:R-:W-:Y:S01]  /*5f80*/  FFMA.FTZ R16, R16, UR5, -R2 ;  /* 0x0000000510107c23 */ /* 0x000fe20008010802 */
[----:B------:R-:W-:Y:S01]  /*5f90*/  FADD.FTZ R14, R20, R211 ;  /* 0x000000d3140e7221 */ /* 0x000fe20000010000 */
[----:B------:R1:W-:Y:S01]  /*5fa0*/  MUFU.EX2 R214, R17 ;  /* 0x0000001100d67308 */ /* 0x0003e20000000800 */
[----:B------:R-:W3:Y:S01]  /*5fb0*/  LDL R20, [R1+0x78] ;  /* 0x0000780001147983 */ /* 0x000ee20000100800 */
[----:B------:R-:W-:Y:S08]  /*5fc0*/  @!P0 FSEL R15, R15, -INF , !P3 ;  /* 0xff8000000f0f8808 */ /* 0x000ff00005800000 */
[----:B------:R4:W-:Y:S01]  /*5fd0*/  MUFU.EX2 R240, R16 ;  /* 0x0000001000f07308 */ /* 0x0009e20000000800 */
[----:B------:R-:W-:Y:S01]  /*5fe0*/  @!P0 FSEL R14, R14, -INF , !P1 ;  /* 0xff8000000e0e8808 */ /* 0x000fe20004800000 */
[----:B------:R-:W-:Y:S04]  /*5ff0*/  FFMA.FTZ R15, R15, UR5, -R10 ;  /* 0x000000050f0f7c23 */ /* 0x000fe8000801080a */
[--C-:B------:R-:W-:Y:S04]  /*6000*/  FFMA.FTZ R14, R14, UR5, -R9.reuse ;  /* 0x000000050e0e7c23 */ /* 0x100fe80008010809 */
[----:B------:R-:W-:Y:S01]  /*6010*/  MUFU.EX2 R82, R15 ;  /* 0x0000000f00527308 */ /* 0x000fe20000000800 */
[C---:B-1----:R-:W-:Y:S09]  /*6020*/  FADD.FTZ R17, R21.reuse, R80 ;  /* 0x0000005015117221 */ /* 0x042ff20000010000 */
[----:B------:R1:W-:Y:S01]  /*6030*/  MUFU.EX2 R170, R14 ;  /* 0x0000000e00aa7308 */ /* 0x0003e20000000800 */
[C---:B----4-:R-:W-:Y:S01]  /*6040*/  FADD.FTZ R6, R32.reuse, R204 ;  /* 0x000000cc20067221 */ /* 0x050fe20000010000 */
[----:B------:R-:W-:Y:S01]  /*6050*/  FADD.FTZ R7, R32, R194 ;  /* 0x000000c220077221 */ /* 0x000fe20000010000 */
[----:B------:R-:W-:Y:S01]  /*6060*/  FADD.FTZ R16, R21, R216 ;  /* 0x000000d815107221 */ /* 0x000fe20000010000 */
[----:B------:R-:W-:Y:S01]  /*6070*/  @!P0 FSEL R17, R17, -INF , !P4 ;  /* 0xff80000011118808 */ /* 0x000fe20006000000 */
[----:B------:R-:W4:Y:S03]  /*6080*/  LDL R21, [R1+0x7c] ;  /* 0x00007c0001157983 */ /* 0x000f260000100800 */
[----:B------:R-:W-:Y:S01]  /*6090*/  @!P0 FSEL R16, R16, -INF , !P2 ;  /* 0xff80000010108808 */ /* 0x000fe20005000000 */
[----:B------:R-:W-:Y:S04]  /*60a0*/  FFMA.FTZ R17, R17, UR5, -R10 ;  /* 0x0000000511117c23 */ /* 0x000fe8000801080a */
[----:B------:R-:W-:Y:S01]  /*60b0*/  FFMA.FTZ R16, R16, UR5, -R9 ;  /* 0x0000000510107c23 */ /* 0x000fe20008010809 */
[----:B-1----:R-:W-:Y:S01]  /*60c0*/  @!P0 IADD3 R14, PT, PT, R0, 0x20, RZ ;  /* 0x00000020000e8810 */ /* 0x002fe20007ffe0ff */
[----:B------:R-:W-:Y:S03]  /*60d0*/  MUFU.EX2 R83, R17 ;  /* 0x0000001100537308 */ /* 0x000fe60000000800 */
[C---:B------:R-:W-:Y:S07]  /*60e0*/  @!P0 ISETP.GE.AND P3, PT, R14.reuse, R13, PT ;  /* 0x0000000d0e00820c */ /* 0x040fee0003f66270 */
[----:B------:R1:W-:Y:S01]  /*60f0*/  MUFU.EX2 R171, R16 ;  /* 0x0000001000ab7308 */ /* 0x0003e20000000800 */
[C---:B------:R-:W-:Y:S02]  /*6100*/  @!P0 ISETP.GE.AND P2, PT, R14.reuse, R12, PT ;  /* 0x0000000c0e00820c */ /* 0x040fe40003f46270 */
[C---:B------:R-:W-:Y:S02]  /*6110*/  @!P0 ISETP.GE.AND P1, PT, R14.reuse, R11, PT ;  /* 0x0000000b0e00820c */ /* 0x040fe40003f26270 */
[----:B------:R-:W-:Y:S02]  /*6120*/  @!P0 ISETP.GE.AND P6, PT, R14, R8, PT ;  /* 0x000000080e00820c */ /* 0x000fe40003fc6270 */
[----:B------:R-:W-:Y:S04]  /*6130*/  @!P0 IADD3 R14, PT, PT, R0, 0x21, RZ ;  /* 0x00000021000e8810 */ /* 0x000fe80007ffe0ff */
[----:B------:R-:W-:Y:S01]  /*6140*/  @!P0 ISETP.GE.AND P4, PT, R14, R13, PT ;  /* 0x0000000d0e00820c */ /* 0x000fe20003f86270 */
[C---:B--2---:R-:W-:Y:S01]  /*6150*/  FADD.FTZ R24, R19.reuse, R228 ;  /* 0x000000e413187221 */ /* 0x044fe20000010000 */
[C---:B------:R-:W-:Y:S01]  /*6160*/  FADD.FTZ R26, R19.reuse, R249 ;  /* 0x000000f9131a7221 */ /* 0x040fe20000010000 */
[C---:B------:R-:W-:Y:S01]  /*6170*/  FADD.FTZ R27, R19.reuse, R73 ;  /* 0x00000049131b7221 */ /* 0x040fe20000010000 */
[----:B------:R-:W-:Y:S01]  /*6180*/  FADD.FTZ R25, R19, R177 ;  /* 0x000000b113197221 */ /* 0x000fe20000010000 */
[C---:B------:R-:W-:Y:S01]  /*6190*/  FADD.FTZ R28, R18.reuse, R71 ;  /* 0x00000047121c7221 */ /* 0x040fe20000010000 */
[----:B------:R-:W-:Y:S01]  /*61a0*/  FADD.FTZ R19, R33, R172 ;  /* 0x000000ac21137221 */ /* 0x000fe20000010000 */
[----:B---3--:R-:W-:Y:S01]  /*61b0*/  LEA R152, R23, UR4, 0x1 ;  /* 0x0000000417987c11 */ /* 0x008fe2000f8e08ff */
[----:B------:R-:W-:Y:S03]  /*61c0*/  FADD.FTZ R23, R18, R176 ;  /* 0x000000b012177221 */ /* 0x000fe60000010000 */
[C---:B------:R-:W-:Y:S02]  /*61d0*/  IADD3 R15, PT, PT, R152.reuse, 0x1c000, RZ ;  /* 0x0001c000980f7810 */ /* 0x040fe40007ffe0ff */
[----:B------:R-:W-:Y:S02]  /*61e0*/  IADD3 R153, PT, PT, R152, 0x1c040, RZ ;  /* 0x0001c04098997810 */ /* 0x000fe40007ffe0ff */
[----:B------:R-:W-:Y:S01]  /*61f0*/  @P5 IADD3 R153, PT, PT, R15, -0x40, RZ ;  /* 0xffffffc00f995810 */ /* 0x000fe20007ffe0ff */
[----:B-1----:R-:W-:Y:S05]  /*6200*/  FADD.FTZ R16, R20, R76 ;  /* 0x0000004c14107221 */ /* 0x002fea0000010000 */
[----:B------:R-:W-:Y:S02]  /*6210*/  @!P0 FSEL R16, R16, -INF , !P4 ;  /* 0xff80000010108808 */ /* 0x000fe40006000000 */
[-C--:B------:R-:W-:Y:S03]  /*6220*/  @!P0 ISETP.GE.AND P4, PT, R14, R11.reuse, PT ;  /* 0x0000000b0e00820c */ /* 0x080fe60003f86270 */
[----:B------:R-:W-:Y:S04]  /*6230*/  FFMA.FTZ R5, R16, UR5, -R10 ;  /* 0x0000000510057c23 */ /* 0x000fe8000801080a */
[----:B------:R1:W-:Y:S01]  /*6240*/  MUFU.EX2 R79, R5 ;  /* 0x00000005004f7308 */ /* 0x0003e20000000800 */
[C---:B----4-:R-:W-:Y:S01]  /*6250*/  FADD.FTZ R15, R21.reuse, R77 ;  /* 0x0000004d150f7221 */ /* 0x050fe20000010000 */
[C---:B------:R-:W-:Y:S01]  /*6260*/  FADD.FTZ R17, R21.reuse, R208 ;  /* 0x000000d015117221 */ /* 0x040fe20000010000 */
[----:B------:R-:W-:Y:S03]  /*6270*/  FADD.FTZ R16, R21, R234 ;  /* 0x000000ea15107221 */ /* 0x000fe60000010000 */
[----:B------:R-:W-:Y:S02]  /*6280*/  @!P0 FSEL R15, R15, -INF , !P3 ;  /* 0xff8000000f0f8808 */ /* 0x000fe40005800000 */
[----:B------:R-:W-:Y:S02]  /*6290*/  @!P0 FSEL R17, R17, -INF , !P2 ;  /* 0xff80000011118808 */ /* 0x000fe40005000000 */
[C---:B------:R-:W-:Y:S01]  /*62a0*/  @!P0 ISETP.GE.AND P3, PT, R14.reuse, R12, PT ;  /* 0x0000000c0e00820c */ /* 0x040fe20003f66270 */
[----:B------:R-:W-:Y:S01]  /*62b0*/  FFMA.FTZ R15, R15, UR5, -R10 ;  /* 0x000000050f0f7c23 */ /* 0x000fe2000801080a */
[-C--:B------:R-:W-:Y:S01]  /*62c0*/  @!P0 ISETP.GE.AND P2, PT, R14, R8.reuse, PT ;  /* 0x000000080e00820c */ /* 0x080fe20003f46270 */
[----:B------:R-:W-:Y:S01]  /*62d0*/  FADD.FTZ R14, R20, R207 ;  /* 0x000000cf140e7221 */ /* 0x000fe20000010000 */
[----:B------:R-:W-:Y:S01]  /*62e0*/  @!P0 FSEL R16, R16, -INF , !P1 ;  /* 0xff80000010108808 */ /* 0x000fe20004800000 */
[----:B------:R2:W-:Y:S01]  /*62f0*/  MUFU.EX2 R81, R15 ;  /* 0x0000000f00517308 */ /* 0x0005e20000000800 */
[----:B------:R-:W-:Y:S01]  /*6300*/  @!P0 ISETP.GE.AND P1, PT, R4, R8, PT ;  /* 0x000000080400820c */ /* 0x000fe20003f26270 */
[----:B------:R-:W-:Y:S01]  /*6310*/  FFMA.FTZ R17, R17, UR5, -R9 ;  /* 0x0000000511117c23 */ /* 0x000fe20008010809 */
[----:B------:R-:W-:Y:S01]  /*6320*/  @!P0 FSEL R14, R14, -INF , !P3 ;  /* 0xff8000000e0e8808 */ /* 0x000fe20005800000 */
[----:B------:R-:W-:Y:S01]  /*6330*/  FFMA.FTZ R16, R16, UR5, -R3 ;  /* 0x0000000510107c23 */ /* 0x000fe20008010803 */
[----:B------:R-:W-:Y:S05]  /*6340*/  @!P0 ISETP.GE.AND P3, PT, R4, R11, PT ;  /* 0x0000000b0400820c */ /* 0x000fea0003f66270 */
[----:B------:R3:W-:Y:S01]  /*6350*/  MUFU.EX2 R166, R17 ;  /* 0x0000001100a67308 */ /* 0x0007e20000000800 */
[----:B------:R-:W-:Y:S01]  /*6360*/  @!P0 FSEL R26, R26, -INF , !P1 ;  /* 0xff8000001a1a8808 */ /* 0x000fe20004800000 */
[----:B-1----:R-:W-:Y:S01]  /*6370*/  FFMA.FTZ R5, R14, UR5, -R9 ;  /* 0x000000050e057c23 */ /* 0x002fe20008010809 */
[----:B------:R-:W-:Y:S01]  /*6380*/  FADD.FTZ R14, R21, R22 ;  /* 0x00000016150e7221 */ /* 0x000fe20000010000 */
[----:B------:R-:W-:Y:S01]  /*6390*/  FADD.FTZ R22, R18, R225 ;  /* 0x000000e112167221 */ /* 0x000fe20000010000 */
[----:B------:R-:W-:Y:S05]  /*63a0*/  @!P0 FSEL R24, R24, -INF , !P3 ;  /* 0xff80000018188808 */ /* 0x000fea0005800000 */
[----:B------:R1:W-:Y:S01]  /*63b0*/  MUFU.EX2 R165, R5 ;  /* 0x0000000500a57308 */ /* 0x0003e20000000800 */
[----:B------:R-:W-:Y:S01]  /*63c0*/  FADD.FTZ R21, R18, R248 ;  /* 0x000000f812157221 */ /* 0x000fe20000010000 */
[----:B--2---:R-:W-:Y:S01]  /*63d0*/  FADD.FTZ R15, R20, R232 ;  /* 0x000000e8140f7221 */ /* 0x004fe20000010000 */
[----:B------:R-:W-:Y:S07]  /*63e0*/  @!P0 FSEL R14, R14, -INF , !P6 ;  /* 0xff8000000e0e8808 */ /* 0x000fee0007000000 */
[----:B------:R2:W-:Y:S01]  /*63f0*/  MUFU.EX2 R200, R16 ;  /* 0x0000001000c87308 */ /* 0x0005e20000000800 */
[----:B------:R-:W-:Y:S01]  /*6400*/  @!P0 ISETP.GE.AND P6, PT, R4, R12, PT ;  /* 0x0000000c0400820c */ /* 0x000fe20003fc6270 */
[C---:B------:R-:W-:Y:S01]  /*6410*/  FADD.FTZ R18, R30.reuse, R68 ;  /* 0x000000441e127221 */ /* 0x040fe20000010000 */
[----:B------:R-:W-:Y:S01]  /*6420*/  @!P0 FSEL R15, R15, -INF , !P4 ;  /* 0xff8000000f0f8808 */ /* 0x000fe20006000000 */
[----:B---3--:R-:W-:Y:S01]  /*6430*/  FADD.FTZ R17, R30, R175 ;  /* 0x000000af1e117221 */ /* 0x008fe20000010000 */
[----:B------:R-:W-:Y:S01]  /*6440*/  @!P0 ISETP.GE.AND P4, PT, R4, R13, PT ;  /* 0x0000000d0400820c */ /* 0x000fe20003f86270 */
[----:B------:R-:W-:Y:S01]  /*6450*/  FFMA.FTZ R14, R14, UR5, -R2 ;  /* 0x000000050e0e7c23 */ /* 0x000fe20008010802 */
[----:B------:R-:W-:Y:S01]  /*6460*/  @!P0 IADD3 R4, PT, PT, R0, 0x29, RZ ;  /* 0x0000002900048810 */ /* 0x000fe20007ffe0ff */
[----:B------:R-:W-:Y:S01]  /*6470*/  FFMA.FTZ R15, R15, UR5, -R3 ;  /* 0x000000050f0f7c23 */ /* 0x000fe20008010803 */
[----:B------:R-:W-:Y:S01]  /*6480*/  @!P0 FSEL R27, R27, -INF , !P4 ;  /* 0xff8000001b1b8808 */ /* 0x000fe20006000000 */
[----:B-1----:R-:W-:Y:S01]  /*6490*/  FADD.FTZ R5, R20, R252 ;  /* 0x000000fc14057221 */ /* 0x002fe20000010000 */
[C---:B------:R-:W-:Y:S01]  /*64a0*/  @!P0 ISETP.GE.AND P3, PT, R4.reuse, R8, PT ;  /* 0x000000080400820c */ /* 0x040fe20003f66270 */
[----:B------:R1:W-:Y:S01]  /*64b0*/  MUFU.EX2 R199, R15 ;  /* 0x0000000f00c77308 */ /* 0x0003e20000000800 */
[CC--:B------:R-:W-:Y:S01]  /*64c0*/  @!P0 ISETP.GE.AND P1, PT, R4.reuse, R12.reuse, PT ;  /* 0x0000000c0400820c */ /* 0x0c0fe20003f26270 */
[----:B------:R-:W-:Y:S01]  /*64d0*/  FADD.FTZ R20, R33, R69 ;  /* 0x0000004521147221 */ /* 0x000fe20000010000 */
[----:B------:R-:W-:Y:S01]  /*64e0*/  @!P0 FSEL R5, R5, -INF , !P2 ;  /* 0xff80000005058808 */ /* 0x000fe20005000000 */
[----:B--2---:R-:W-:Y:S01]  /*64f0*/  FADD.FTZ R16, R33, R209 ;  /* 0x000000d121107221 */ /* 0x004fe20000010000 */
[----:B------:R-:W-:Y:S05]  /*6500*/  @!P0 ISETP.GE.AND P2, PT, R4, R11, PT ;  /* 0x0000000b0400820c */ /* 0x000fea0003f46270 */
[----:B------:R2:W-:Y:S01]  /*6510*/  MUFU.EX2 R222, R14 ;  /* 0x0000000e00de7308 */ /* 0x0005e20000000800 */
[----:B------:R-:W-:Y:S01]  /*6520*/  @!P0 FSEL R21, R21, -INF , !P3 ;  /* 0xff80000015158808 */ /* 0x000fe20005800000 */
[----:B------:R-:W-:Y:S01]  /*6530*/  FFMA.FTZ R5, R5, UR5, -R2 ;  /* 0x0000000505057c23 */ /* 0x000fe20008010802 */
[----:B------:R-:W-:Y:S01]  /*6540*/  @!P0 FSEL R22, R22, -INF , !P2 ;  /* 0xff80000016168808 */ /* 0x000fe20005000000 */
[----:B------:R-:W-:Y:S01]  /*6550*/  FFMA.FTZ R27, R27, UR5, -R10 ;  /* 0x000000051b1b7c23 */ /* 0x000fe2000801080a */
[-C--:B------:R-:W-:Y:S05]  /*6560*/  @!P0 ISETP.GE.AND P2, PT, R4, R13.reuse, PT ;  /* 0x0000000d0400820c */ /* 0x080fea0003f46270 */
[----:B------:R3:W-:Y:S01]  /*6570*/  MUFU.EX2 R221, R5 ;  /* 0x0000000500dd7308 */ /* 0x0007e20000000800 */
[----:B------:R-:W-:Y:S01]  /*6580*/  @!P0 IADD3 R4, PT, PT, R0, 0x30, RZ ;  /* 0x0000003000048810 */ /* 0x000fe20007ffe0ff */
[----:B-1----:R-:W-:Y:S01]  /*6590*/  FADD.FTZ R15, R30, R210 ;  /* 0x000000d21e0f7221 */ /* 0x002fe20000010000 */
[----:B------:R-:W-:Y:S01]  /*65a0*/  @!P0 FSEL R28, R28, -INF , !P2 ;  /* 0xff8000001c1c8808 */ /* 0x000fe20005000000 */
[--C-:B------:R-:W-:Y:S01]  /*65b0*/  FFMA.FTZ R24, R24, UR5, -R3.reuse ;  /* 0x0000000518187c23 */ /* 0x100fe20008010803 */
[----:B------:R-:W-:Y:S01]  /*65c0*/  @!P0 FSEL R25, R25, -INF , !P6 ;  /* 0xff80000019198808 */ /* 0x000fe20007000000 */
[----:B------:R-:W-:Y:S01]  /*65d0*/  FFMA.FTZ R22, R22, UR5, -R3 ;  /* 0x0000000516167c23 */ /* 0x000fe20008010803 */
[C---:B------:R-:W-:Y:S01]  /*65e0*/  @!P0 ISETP.GE.AND P3, PT, R4.reuse, R13, PT ;  /* 0x0000000d0400820c */ /* 0x040fe20003f66270 */
[----:B--2---:R-:W-:Y:S01]  /*65f0*/  FADD.FTZ R14, R33, R237 ;  /* 0x000000ed210e7221 */ /* 0x004fe20000010000 */
[----:B------:R-:W-:Y:S01]  /*6600*/  @!P0 ISETP.GE.AND P4, PT, R4, R12, PT ;  /* 0x0000000c0400820c */ /* 0x000fe20003f86270 */
[----:B------:R-:W-:Y:S01]  /*6610*/  FFMA.FTZ R28, R28, UR5, -R10 ;  /* 0x000000051c1c7c23 */ /* 0x000fe2000801080a */
[C---:B------:R-:W-:Y:S01]  /*6620*/  @!P0 ISETP.GE.AND P2, PT, R4.reuse, R11, PT ;  /* 0x0000000b0400820c */ /* 0x040fe20003f46270 */
[----:B------:R-:W-:Y:S01]  /*6630*/  FFMA.FTZ R25, R25, UR5, -R9 ;  /* 0x0000000519197c23 */ /* 0x000fe20008010809 */
[----:B------:R-:W-:Y:S01]  /*6640*/  @!P0 ISETP.GE.AND P6, PT, R4, R8, PT ;  /* 0x000000080400820c */ /* 0x000fe20003fc6270 */
[----:B---3--:R-:W-:Y:S01]  /*6650*/  FADD.FTZ R5, R31, R201 ;  /* 0x000000c91f057221 */ /* 0x008fe20000010000 */
[----:B------:R-:W-:Y:S01]  /*6660*/  @!P0 IADD3 R4, PT, PT, R0, 0x31, RZ ;  /* 0x0000003100048810 */ /* 0x000fe20007ffe0ff */
[----:B------:R-:W-:Y:S01]  /*6670*/  MUFU.EX2 R161, R25 ;  /* 0x0000001900a17308 */ /* 0x000fe20000000800 */
[----:B------:R-:W-:Y:S01]  /*6680*/  @!P0 FSEL R23, R23, -INF , !P1 ;  /* 0xff80000017178808 */ /* 0x000fe20004800000 */
[--C-:B------:R-:W-:Y:S01]  /*6690*/  FFMA.FTZ R26, R26, UR5, -R2.reuse ;  /* 0x000000051a1a7c23 */ /* 0x100fe20008010802 */
[----:B------:R-:W-:Y:S01]  /*66a0*/  @!P0 ISETP.GE.AND P1, PT, R4, R13, PT ;  /* 0x0000000d0400820c */ /* 0x000fe20003f26270 */
[----:B------:R-:W-:Y:S01]  /*66b0*/  FFMA.FTZ R21, R21, UR5, -R2 ;  /* 0x0000000515157c23 */ /* 0x000fe20008010802 */
[----:B------:R-:W-:Y:S01]  /*66c0*/  @!P0 FSEL R20, R20, -INF , !P3 ;  /* 0xff80000014148808 */ /* 0x000fe20005800000 */
[--C-:B------:R-:W-:Y:S01]  /*66d0*/  FFMA.FTZ R23, R23, UR5, -R9.reuse ;  /* 0x0000000517177c23 */ /* 0x100fe20008010809 */
[----:B------:R-:W-:Y:S03]  /*66e0*/  @!P0 FSEL R18, R18, -INF , !P1 ;  /* 0xff80000012128808 */ /* 0x000fe60004800000 */
[----:B------:R-:W-:Y:S01]  /*66f0*/  MUFU.EX2 R174, R24 ;  /* 0x0000001800ae7308 */ /* 0x000fe20000000800 */
[----:B------:R-:W-:Y:S01]  /*6700*/  @!P0 FSEL R19, R19, -INF , !P4 ;  /* 0xff80000013138808 */ /* 0x000fe20006000000 */
[--C-:B------:R-:W-:Y:S01]  /*6710*/  FFMA.FTZ R20, R20, UR5, -R10.reuse ;  /* 0x0000000514147c23 */ /* 0x100fe2000801080a */
[----:B------:R-:W-:Y:S01]  /*6720*/  @!P0 ISETP.GE.AND P3, PT, R4, R12, PT ;  /* 0x0000000c0400820c */ /* 0x000fe20003f66270 */
[----:B------:R-:W-:Y:S01]  /*6730*/  FFMA.FTZ R18, R18, UR5, -R10 ;  /* 0x0000000512127c23 */ /* 0x000fe2000801080a */
[CC--:B------:R-:W-:Y:S05]  /*6740*/  @!P0 ISETP.GE.AND P1, PT, R4.reuse, R11.reuse, PT ;  /* 0x0000000b0400820c */ /* 0x0c0fea0003f26270 */
[----:B------:R-:W-:Y:S01]  /*6750*/  MUFU.EX2 R160, R23 ;  /* 0x0000001700a07308 */ /* 0x000fe20000000800 */
[----:B------:R-:W-:Y:S01]  /*6760*/  @!P0 ISETP.GE.AND P4, PT, R4, R8, PT ;  /* 0x000000080400820c */ /* 0x000fe20003f86270 */
[--C-:B------:R-:W-:Y:S01]  /*6770*/  FFMA.FTZ R19, R19, UR5, -R9.reuse ;  /* 0x0000000513137c23 */ /* 0x100fe20008010809 */
[C---:B------:R-:W-:Y:S07]  /*6780*/  @!P0 IADD3 R4, PT, PT, R0.reuse, 0x38, RZ ;  /* 0x0000003800048810 */ /* 0x040fee0007ffe0ff */
[----:B------:R-:W-:Y:S01]  /*6790*/  MUFU.EX2 R173, R22 ;  /* 0x0000001600ad7308 */ /* 0x000fe20000000800 */
[----:B------:R-:W-:Y:S02]  /*67a0*/  @!P0 IADD3 R0, PT, PT, R0, 0x39, RZ ;  /* 0x0000003900008810 */ /* 0x000fe40007ffe0ff */
[----:B------:R-:W-:Y:S07]  /*67b0*/  @!P0 FSEL R17, R17, -INF , !P3 ;  /* 0xff80000011118808 */ /* 0x000fee0005800000 */
[----:B------:R-:W-:Y:S01]  /*67c0*/  MUFU.EX2 R213, R26 ;  /* 0x0000001a00d57308 */ /* 0x000fe20000000800 */
[----:B------:R-:W-:Y:S02]  /*67d0*/  @!P0 FSEL R16, R16, -INF , !P2 ;  /* 0xff80000010108808 */ /* 0x000fe40005000000 */
[-C--:B------:R-:W-:Y:S01]  /*67e0*/  @!P0 ISETP.GE.AND P3, PT, R4, R11.reuse, PT ;  /* 0x0000000b0400820c */ /* 0x080fe20003f66270 */
[----:B------:R-:W-:Y:S01]  /*67f0*/  FFMA.FTZ R17, R17, UR5, -R9 ;  /* 0x0000000511117c23 */ /* 0x000fe20008010809 */
[----:B------:R-:W-:Y:S01]  /*6800*/  @!P0 ISETP.GE.AND P2, PT, R0, R11, PT ;  /* 0x0000000b0000820c */ /* 0x000fe20003f46270 */
[----:B------:R-:W-:Y:S01]  /*6810*/  FADD.FTZ R11, R30, R233 ;  /* 0x000000e91e0b7221 */ /* 0x000fe20000010000 */
[----:B------:R-:W-:Y:S01]  /*6820*/  @!P0 FSEL R15, R15, -INF , !P1 ;  /* 0xff8000000f0f8808 */ /* 0x000fe20004800000 */
[----:B------:R-:W2:Y:S01]  /*6830*/  LDL R30, [R1+0xc0] ;  /* 0x0000c000011e7983 */ /* 0x000ea20000100800 */
[----:B------:R-:W-:Y:S01]  /*6840*/  @!P0 FSEL R5, R5, -INF , !P2 ;  /* 0xff80000005058808 */ /* 0x000fe20005000000 */
[--C-:B------:R-:W-:Y:S01]  /*6850*/  FFMA.FTZ R16, R16, UR5, -R3.reuse ;  /* 0x0000000510107c23 */ /* 0x100fe20008010803 */
[----:B------:R-:W-:Y:S01]  /*6860*/  @!P0 FSEL R11, R11, -INF , !P4 ;  /* 0xff8000000b0b8808 */ /* 0x000fe20006000000 */
[--C-:B------:R-:W-:Y:S01]  /*6870*/  FFMA.FTZ R15, R15, UR5, -R3.reuse ;  /* 0x000000050f0f7c23 */ /* 0x100fe20008010803 */
[CC--:B------:R-:W-:Y:S01]  /*6880*/  @!P0 ISETP.GE.AND P1, PT, R4.reuse, R13.reuse, PT ;  /* 0x0000000d0400820c */ /* 0x0c0fe20003f26270 */
[----:B------:R-:W-:Y:S01]  /*6890*/  MUFU.EX2 R212, R21 ;  /* 0x0000001500d47308 */ /* 0x000fe20000000800 */
[C---:B------:R-:W-:Y:S01]  /*68a0*/  @!P0 ISETP.GE.AND P4, PT, R4.reuse, R12, PT ;  /* 0x0000000c0400820c */ /* 0x040fe20003f86270 */
[--C-:B------:R-:W-:Y:S01]  /*68b0*/  FFMA.FTZ R11, R11, UR5, -R2.reuse ;  /* 0x000000050b0b7c23 */ /* 0x100fe20008010802 */
[----:B------:R-:W-:Y:S07]  /*68c0*/  @!P0 ISETP.GE.AND P2, PT, R4, R8, PT ;  /* 0x000000080400820c */ /* 0x000fee0003f46270 */
[----:B------:R-:W-:Y:S01]  /*68d0*/  MUFU.EX2 R159, R19 ;  /* 0x00000013009f7308 */ /* 0x000fe20000000800 */
[----:B------:R-:W-:Y:S02]  /*68e0*/  F2FP.F16.F32.PACK_AB R4, R155, R92 ;  /* 0x0000005c9b04723e */ /* 0x000fe400000000ff */
[----:B------:R-:W-:Y:S07]  /*68f0*/  @!P0 FSEL R14, R14, -INF , !P6 ;  /* 0xff8000000e0e8808 */ /* 0x000fee0007000000 */
[----:B------:R1:W-:Y:S01]  /*6900*/  MUFU.EX2 R205, R11 ;  /* 0x0000000b00cd7308 */ /* 0x0003e20000000800 */
[----:B------:R-:W-:Y:S01]  /*6910*/  @!P0 ISETP.GE.AND P6, PT, R0, R13, PT ;  /* 0x0000000d0000820c */ /* 0x000fe20003fc6270 */
[----:B------:R3:W-:Y:S01]  /*6920*/  STS [R152+0x1c000], R4 ;  /* 0x01c0000498007388 */ /* 0x0007e20000000800 */
[----:B------:R-:W-:Y:S01]  /*6930*/  F2FP.F16.F32.PACK_AB R13, R217, R218 ;  /* 0x000000dad90d723e */ /* 0x000fe200000000ff */
[----:B------:R-:W-:Y:S01]  /*6940*/  FFMA.FTZ R14, R14, UR5, -R2 ;  /* 0x000000050e0e7c23 */ /* 0x000fe20008010802 */
[----:B------:R-:W-:Y:S05]  /*6950*/  @!P0 FSEL R6, R6, -INF , !P3 ;  /* 0xff80000006068808 */ /* 0x000fea0005800000 */
[----:B------:R-:W-:Y:S01]  /*6960*/  MUFU.EX2 R158, R17 ;  /* 0x00000011009e7308 */ /* 0x000fe20000000800 */
[----:B------:R-:W-:Y:S01]  /*6970*/  @!P0 FSEL R7, R7, -INF , !P1 ;  /* 0xff80000007078808 */ /* 0x000fe20004800000 */
[----:B------:R4:W-:Y:S01]  /*6980*/  STS [R152+0x1c400], R13 ;  /* 0x01c4000d98007388 */ /* 0x0009e20000000800 */
[C---:B------:R-:W-:Y:S07]  /*6990*/  @!P0 ISETP.GE.AND P3, PT, R0.reuse, R12, PT ;  /* 0x0000000c0000820c */ /* 0x040fee0003f66270 */
[----:B------:R-:W-:Y:S01]  /*69a0*/  MUFU.EX2 R169, R16 ;  /* 0x0000001000a97308 */ /* 0x000fe20000000800 */
[----:B------:R-:W-:Y:S01]  /*69b0*/  @!P0 ISETP.GE.AND P1, PT, R0, R8, PT ;  /* 0x000000080000820c */ /* 0x000fe20003f26270 */
[----:B------:R-:W-:Y:S01]  /*69c0*/  FFMA.FTZ R7, R7, UR5, -R10 ;  /* 0x0000000507077c23 */ /* 0x000fe2000801080a */
[----:B------:R-:W-:Y:S01]  /*69d0*/  IADD3 R0, PT, PT, R152, R29, RZ ;  /* 0x0000001d98007210 */ /* 0x000fe20007ffe0ff */
[----:B-1----:R-:W2:Y:S01]  /*69e0*/  LDL R11, [R1+0xb4] ;  /* 0x0000b400010b7983 */ /* 0x002ea20000100800 */
[----:B------:R-:W-:Y:S05]  /*69f0*/  F2FP.F16.F32.PACK_AB R8, R90, R91 ;  /* 0x0000005b5a08723e */ /* 0x000fea00000000ff */
[----:B------:R-:W-:Y:S01]  /*6a00*/  MUFU.EX2 R195, R7 ;  /* 0x0000000700c37308 */ /* 0x000fe20000000800 */
[----:B------:R-:W-:Y:S01]  /*6a10*/  F2FP.F16.F32.PACK_AB R12, R242, R243 ;  /* 0x000000f3f20c723e */ /* 0x000fe200000000ff */
[----:B------:R1:W-:Y:S08]  /*6a20*/  STS [R0+0x1c000], R8 ;  /* 0x01c0000800007388 */ /* 0x0003f00000000800 */
[----:B------:R-:W-:Y:S10]  /*6a30*/  MUFU.EX2 R168, R15 ;  /* 0x0000000f00a87308 */ /* 0x000ff40000000800 */
[----:B------:R-:W-:Y:S01]  /*6a40*/  MUFU.EX2 R206, R14 ;  /* 0x0000000e00ce7308 */ /* 0x000fe20000000800 */
[----:B---3--:R-:W-:Y:S05]  /*6a50*/  F2FP.F16.F32.PACK_AB R4, R202, R203 ;  /* 0x000000cbca04723e */ /* 0x008fea00000000ff */
[----:B------:R3:W-:Y:S01]  /*6a60*/  STS [R0+0x1c400], R4 ;  /* 0x01c4000400007388 */ /* 0x0007e20000000800 */
[----:B----4-:R-:W-:Y:S03]  /*6a70*/  F2FP.F16.F32.PACK_AB R13, R75, R74 ;  /* 0x0000004a4b0d723e */ /* 0x010fe600000000ff */
[----:B------:R-:W-:Y:S01]  /*6a80*/  MUFU.EX2 R75, R27 ;  /* 0x0000001b004b7308 */ /* 0x000fe20000000800 */
[----:B------:R4:W-:Y:S09]  /*6a90*/  STS [R152+0x1e000], R12 ;  /* 0x01e0000c98007388 */ /* 0x0009f20000000800 */
[----:B------:R-:W3:Y:S01]  /*6aa0*/  MUFU.EX2 R74, R28 ;  /* 0x0000001c004a7308 */ /* 0x000ee20000000800 */
[----:B------:R-:W-:Y:S01]  /*6ab0*/  STS [R152+0x1e400], R13 ;  /* 0x01e4000d98007388 */ /* 0x000fe20000000800 */
[----:B-1----:R-:W-:Y:S08]  /*6ac0*/  F2FP.F16.F32.PACK_AB R8, R72, R70 ;  /* 0x000000464808723e */ /* 0x002ff000000000ff */
[----:B------:R-:W-:Y:S01]  /*6ad0*/  MUFU.EX2 R72, R20 ;  /* 0x0000001400487308 */ /* 0x000fe20000000800 */
[----:B------:R1:W-:Y:S09]  /*6ae0*/  STS [R0+0x1e400], R8 ;  /* 0x01e4000800007388 */ /* 0x0003f20000000800 */
[----:B------:R-:W-:Y:S01]  /*6af0*/  MUFU.EX2 R70, R18 ;  /* 0x0000001200467308 */ /* 0x000fe20000000800 */
[----:B---3--:R-:W-:Y:S02]  /*6b00*/  F2FP.F16.F32.PACK_AB R7, R74, R75 ;  /* 0x0000004b4a07723e */ /* 0x008fe400000000ff */
[----:B------:R-:W-:Y:S02]  /*6b10*/  F2FP.F16.F32.PACK_AB R4, R88, R89 ;  /* 0x000000595804723e */ /* 0x000fe400000000ff */
[----:B----4-:R-:W-:Y:S05]  /*6b20*/  F2FP.F16.F32.PACK_AB R12, R235, R236 ;  /* 0x000000eceb0c723e */ /* 0x010fea00000000ff */
[----:B------:R3:W-:Y:S01]  /*6b30*/  STS [R0+0x1e000], R12 ;  /* 0x01e0000c00007388 */ /* 0x0007e20000000800 */
[----:B-1----:R-:W-:Y:S02]  /*6b40*/  F2FP.F16.F32.PACK_AB R8, R82, R83 ;  /* 0x000000535208723e */ /* 0x002fe400000000ff */
[----:B---3--:R-:W-:Y:S02]  /*6b50*/  F2FP.F16.F32.PACK_AB R12, R179, R197 ;  /* 0x000000c5b30c723e */ /* 0x008fe400000000ff */
[----:B--2---:R-:W-:Y:S02]  /*6b60*/  IADD3 R151, PT, PT, R152, R30, RZ ;  /* 0x0000001e98977210 */ /* 0x004fe40007ffe0ff */
[----:B------:R-:W-:Y:S02]  /*6b70*/  IADD3 R150, PT, PT, R30, R153, RZ ;  /* 0x000000991e967210 */ /* 0x000fe40007ffe0ff */
[----:B------:R-:W-:Y:S01]  /*6b80*/  IADD3 R0, PT, PT, R29, R151, RZ ;  /* 0x000000971d007210 */ /* 0x000fe20007ffe0ff */
[----:B------:R1:W-:Y:S04]  /*6b90*/  STS [R151+0x1c000], R4 ;  /* 0x01c0000497007388 */ /* 0x0003e80000000800 */
[----:B------:R2:W-:Y:S04]  /*6ba0*/  STS [R151+0x1c400], R12 ;  /* 0x01c4000c97007388 */ /* 0x0005e80000000800 */
[----:B------:R3:W-:Y:S01]  /*6bb0*/  STS [R0+0x1c000], R8 ;  /* 0x01c0000800007388 */ /* 0x0007e20000000800 */
[----:B------:R-:W-:Y:S02]  /*6bc0*/  LEA R149, R11, UR4, 0x1 ;  /* 0x000000040b957c11 */ /* 0x000fe4000f8e08ff */
[----:B-1----:R-:W-:Y:S02]  /*6bd0*/  F2FP.F16.F32.PACK_AB R4, R170, R171 ;  /* 0x000000abaa04723e */ /* 0x002fe400000000ff */
[----:B--2---:R-:W-:Y:S03]  /*6be0*/  F2FP.F16.F32.PACK_AB R12, R219, R220 ;  /* 0x000000dcdb0c723e */ /* 0x004fe600000000ff */
[----:B------:R1:W-:Y:S01]  /*6bf0*/  STS [R0+0x1c400], R4 ;  /* 0x01c4000400007388 */ /* 0x0003e20000000800 */
[----:B---3--:R-:W-:Y:S03]  /*6c00*/  F2FP.F16.F32.PACK_AB R8, R245, R246 ;  /* 0x000000f6f508723e */ /* 0x008fe600000000ff */
[----:B------:R2:W-:Y:S04]  /*6c10*/  STS [R151+0x1e000], R12 ;  /* 0x01e0000c97007388 */ /* 0x0005e80000000800 */
[----:B------:R3:W-:Y:S01]  /*6c20*/  STS [R151+0x1e400], R8 ;  /* 0x01e4000897007388 */ /* 0x0007e20000000800 */
[----:B-1----:R-:W-:Y:S02]  /*6c30*/  F2FP.F16.F32.PACK_AB R4, R214, R215 ;  /* 0x000000d7d604723e */ /* 0x002fe400000000ff */
[----:B--2---:R-:W-:Y:S03]  /*6c40*/  F2FP.F16.F32.PACK_AB R12, R240, R241 ;  /* 0x000000f1f00c723e */ /* 0x004fe600000000ff */
[----:B------:R1:W-:Y:S01]  /*6c50*/  STS [R0+0x1e000], R4 ;  /* 0x01e0000400007388 */ /* 0x0003e20000000800 */
[----:B---3--:R-:W-:Y:S03]  /*6c60*/  F2FP.F16.F32.PACK_AB R8, R79, R81 ;  /* 0x000000514f08723e */ /* 0x008fe600000000ff */
[----:B------:R2:W-:Y:S04]  /*6c70*/  STS [R0+0x1e400], R12 ;  /* 0x01e4000c00007388 */ /* 0x0005e80000000800 */
[----:B------:R3:W-:Y:S01]  /*6c80*/  STS [R153], R8 ;  /* 0x0000000899007388 */ /* 0x0007e20000000800 */
[----:B-1----:R-:W-:Y:S01]  /*6c90*/  F2FP.F16.F32.PACK_AB R4, R165, R166 ;  /* 0x000000a6a504723e */ /* 0x002fe200000000ff */
[----:B--2---:R-:W-:Y:S04]  /*6ca0*/  FADD.FTZ R0, R31, R192 ;  /* 0x000000c01f007221 */ /* 0x004fe80000010000 */
[----:B------:R1:W-:Y:S01]  /*6cb0*/  STS [R153+0x400], R4 ;  /* 0x0004000499007388 */ /* 0x0003e20000000800 */
[----:B---3--:R-:W-:Y:S01]  /*6cc0*/  FFMA.FTZ R8, R6, UR5, -R3 ;  /* 0x0000000506087c23 */ /* 0x008fe20008010803 */
[----:B------:R-:W-:Y:S01]  /*6cd0*/  @!P0 FSEL R0, R0, -INF , !P6 ;  /* 0xff80000000008808 */ /* 0x000fe20007000000 */
[----:B------:R-:W-:Y:S01]  /*6ce0*/  FADD.FTZ R6, R32, R163 ;  /* 0x000000a320067221 */ /* 0x000fe20000010000 */
[----:B------:R-:W-:Y:S01]  /*6cf0*/  FFMA.FTZ R3, R5, UR5, -R3 ;  /* 0x0000000505037c23 */ /* 0x000fe20008010803 */
[----:B------:R2:W-:Y:S01]  /*6d00*/  MUFU.EX2 R167, R8 ;  /* 0x0000000800a77308 */ /* 0x0005e20000000800 */
[C---:B------:R-:W-:Y:S01]  /*6d10*/  FADD.FTZ R5, R31.reuse, R162 ;  /* 0x000000a21f057221 */ /* 0x040fe20000010000 */
[----:B------:R-:W-:Y:S01]  /*6d20*/  FFMA.FTZ R10, R0, UR5, -R10 ;  /* 0x00000005000a7c23 */ /* 0x000fe2000801080a */
[----:B------:R-:W-:Y:S01]  /*6d30*/  @!P0 FSEL R6, R6, -INF , !P4 ;  /* 0xff80000006068808 */ /* 0x000fe20006000000 */
[----:B------:R-:W-:Y:S06]  /*6d40*/  FADD.FTZ R0, R31, R223 ;  /* 0x000000df1f007221 */ /* 0x000fec0000010000 */
[----:B------:R3:W-:Y:S01]  /*6d50*/  MUFU.EX2 R164, R3 ;  /* 0x0000000300a47308 */ /* 0x0007e20000000800 */
[----:B------:R-:W-:Y:S09]  /*6d60*/  @!P0 FSEL R5, R5, -INF , !P3 ;  /* 0xff80000005058808 */ /* 0x000ff20005800000 */
[----:B------:R4:W-:Y:S01]  /*6d70*/  MUFU.EX2 R190, R10 ;  /* 0x0000000a00be7308 */ /* 0x0009e20000000800 */
[----:B------:R-:W-:Y:S01]  /*6d80*/  @!P0 FSEL R0, R0, -INF , !P1 ;  /* 0xff80000000008808 */ /* 0x000fe20004800000 */
[--C-:B--2---:R-:W-:Y:S01]  /*6d90*/  FFMA.FTZ R8, R6, UR5, -R9.reuse ;  /* 0x0000000506087c23 */ /* 0x104fe20008010809 */
[----:B------:R-:W-:Y:S01]  /*6da0*/  FFMA.FTZ R9, R5, UR5, -R9 ;  /* 0x0000000505097c23 */ /* 0x000fe20008010809 */
[----:B------:R-:W-:Y:S01]  /*6db0*/  IADD3 R5, PT, PT, R29, R153, RZ ;  /* 0x000000991d057210 */ /* 0x000fe20007ffe0ff */
[----:B-1----:R-:W-:Y:S01]  /*6dc0*/  FADD.FTZ R4, R32, R224 ;  /* 0x000000e020047221 */ /* 0x002fe20000010000 */
[----:B------:R-:W-:Y:S04]  /*6dd0*/  F2FP.F16.F32.PACK_AB R6, R160, R161 ;  /* 0x000000a1a006723e */ /* 0x000fe800000000ff */
[----:B------:R-:W-:Y:S01]  /*6de0*/  MUFU.EX2 R157, R8 ;  /* 0x00000008009d7308 */ /* 0x000fe20000000800 */
[----:B------:R-:W-:Y:S01]  /*6df0*/  STS [R5], R7 ;  /* 0x0000000705007388 */ /* 0x000fe20000000800 */
[----:B---3--:R-:W-:Y:S02]  /*6e00*/  F2FP.F16.F32.PACK_AB R3, R173, R174 ;  /* 0x000000aead03723e */ /* 0x008fe400000000ff */
[----:B------:R-:W-:Y:S01]  /*6e10*/  @!P0 FSEL R4, R4, -INF , !P2 ;  /* 0xff80000004048808 */ /* 0x000fe20005000000 */
[----:B------:R1:W-:Y:S05]  /*6e20*/  STS [R5+0x400], R6 ;  /* 0x0004000605007388 */ /* 0x0003ea0000000800 */
[----:B------:R-:W2:Y:S01]  /*6e30*/  MUFU.EX2 R156, R9 ;  /* 0x00000009009c7308 */ /* 0x000ea20000000800 */
[--C-:B----4-:R-:W-:Y:S01]  /*6e40*/  FFMA.FTZ R10, R4, UR5, -R2.reuse ;  /* 0x00000005040a7c23 */ /* 0x110fe20008010802 */
[----:B------:R-:W-:Y:S01]  /*6e50*/  FFMA.FTZ R2, R0, UR5, -R2 ;  /* 0x0000000500027c23 */ /* 0x000fe20008010802 */
[----:B------:R-:W-:Y:S02]  /*6e60*/  F2FP.F16.F32.PACK_AB R0, R199, R200 ;  /* 0x000000c8c700723e */ /* 0x000fe400000000ff */
[----:B------:R-:W-:Y:S05]  /*6e70*/  F2FP.F16.F32.PACK_AB R4, R221, R222 ;  /* 0x000000dedd04723e */ /* 0x000fea00000000ff */
[----:B------:R2:W-:Y:S01]  /*6e80*/  MUFU.EX2 R178, R2 ;  /* 0x0000000200b27308 */ /* 0x0005e20000000800 */
[----:B------:R3:W-:Y:S09]  /*6e90*/  STS [R153+0x2000], R0 ;  /* 0x0020000099007388 */ /* 0x0007f20000000800 */
[----:B------:R-:W4:Y:S01]  /*6ea0*/  MUFU.EX2 R198, R10 ;  /* 0x0000000a00c67308 */ /* 0x000f220000000800 */
[----:B------:R4:W-:Y:S04]  /*6eb0*/  STS [R153+0x2400], R4 ;  /* 0x0024000499007388 */ /* 0x0009e80000000800 */
[----:B------:R4:W-:Y:S01]  /*6ec0*/  STS [R5+0x2000], R3 ;  /* 0x0020000305007388 */ /* 0x0009e20000000800 */
[----:B--2---:R-:W-:Y:S02]  /*6ed0*/  F2FP.F16.F32.PACK_AB R2, R156, R157 ;  /* 0x0000009d9c02723e */ /* 0x004fe400000000ff */
[----:B-1----:R-:W-:Y:S02]  /*6ee0*/  F2FP.F16.F32.PACK_AB R6, R70, R72 ;  /* 0x000000484606723e */ /* 0x002fe400000000ff */
[----:B---3--:R-:W-:Y:S02]  /*6ef0*/  F2FP.F16.F32.PACK_AB R0, R212, R213 ;  /* 0x000000d5d400723e */ /* 0x008fe400000000ff */
[----:B----4-:R-:W-:Y:S03]  /*6f00*/  F2FP.F16.F32.PACK_AB R4, R168, R169 ;  /* 0x000000a9a804723e */ /* 0x010fe600000000ff */
[----:B------:R1:W-:Y:S01]  /*6f10*/  STS [R5+0x2400], R0 ;  /* 0x0024000005007388 */ /* 0x0003e20000000800 */
[----:B------:R-:W-:Y:S03]  /*6f20*/  F2FP.F16.F32.PACK_AB R3, R190, R195 ;  /* 0x000000c3be03723e */ /* 0x000fe600000000ff */
[----:B------:R-:W-:Y:S01]  /*6f30*/  STS [R150], R6 ;  /* 0x0000000696007388 */ /* 0x000fe20000000800 */
[----:B-1----:R-:W-:Y:S02]  /*6f40*/  F2FP.F16.F32.PACK_AB R5, R158, R159 ;  /* 0x0000009f9e05723e */ /* 0x002fe400000000ff */
[----:B------:R-:W-:Y:S03]  /*6f50*/  IADD3 R0, PT, PT, R29, R150, RZ ;  /* 0x000000961d007210 */ /* 0x000fe60007ffe0ff */
[----:B------:R-:W-:Y:S04]  /*6f60*/  STS [R150+0x400], R5 ;  /* 0x0004000596007388 */ /* 0x000fe80000000800 */
[----:B------:R1:W-:Y:S04]  /*6f70*/  STS [R0], R3 ;  /* 0x0000000300007388 */ /* 0x0003e80000000800 */
[----:B------:R2:W-:Y:S04]  /*6f80*/  STS [R0+0x400], R2 ;  /* 0x0004000200007388 */ /* 0x0005e80000000800 */
[----:B------:R3:W-:Y:S01]  /*6f90*/  STS [R150+0x2000], R4 ;  /* 0x0020000496007388 */ /* 0x0007e20000000800 */
[----:B-1----:R-:W-:Y:S02]  /*6fa0*/  F2FP.F16.F32.PACK_AB R3, R164, R167 ;  /* 0x000000a7a403723e */ /* 0x002fe400000000ff */
[----:B--2---:R-:W-:Y:S02]  /*6fb0*/  F2FP.F16.F32.PACK_AB R2, R178, R198 ;  /* 0x000000c6b202723e */ /* 0x004fe400000000ff */
[----:B---3--:R-:W-:Y:S05]  /*6fc0*/  F2FP.F16.F32.PACK_AB R4, R205, R206 ;  /* 0x000000cecd04723e */ /* 0x008fea00000000ff */
[----:B------:R-:W-:Y:S04]  /*6fd0*/  STS [R150+0x2400], R4 ;  /* 0x0024000496007388 */ /* 0x000fe80000000800 */
[----:B------:R1:W-:Y:S04]  /*6fe0*/  STS [R0+0x2000], R3 ;  /* 0x0020000300007388 */ /* 0x0003e80000000800 */
[----:B------:R2:W-:Y:S04]  /*6ff0*/  STS [R0+0x2400], R2 ;  /* 0x0024000200007388 */ /* 0x0005e80000000800 */
[----:B------:R-:W-:Y:S08]  /*7000*/  LDSM.16.M88.4 R64, [R148+0x8000] ;  /* 0x008000009440783b */ /* 0x000ff00000000200 */
[----:B------:R-:W3:Y:S08]  /*7010*/  LDSM.16.M88.4 R16, [R149+0x10000] ;  /* 0x010000009510783b */ /* 0x000ef00000000200 */
[----:B------:R-:W4:Y:S01]  /*7020*/  LDSM.16.M88.4 R60, [R148+0xa000] ;  /* 0x00a00000943c783b */ /* 0x000f220000000200 */
[----:B-1----:R-:W-:Y:S02]  /*7030*/  MOV R3, UR11 ;  /* 0x0000000b00037c02 */ /* 0x002fe40008000f00 */
[C---:B--2---:R-:W-:Y:S02]  /*7040*/  IADD3 R0, PT, PT, R149.reuse, R191, RZ ;  /* 0x000000bf95007210 */ /* 0x044fe40007ffe0ff */
[----:B------:R-:W-:Y:S03]  /*7050*/  MOV R2, UR12 ;  /* 0x0000000c00027c02 */ /* 0x000fe60008000f00 */
        /* <DEDUP_REMOVED lines=36> */
[-C--:B-1----:R-:W-:Y:S05]  /*72a0*/  IADD3 R0, PT, PT, R149, R187.reuse, RZ ;  /* 0x000000bb95007210 */ /* 0x082fea0007ffe0ff */
[C---:B------:R-:W-:Y:S08]  /*72b0*/  HMMA.16816.F32 R48, R136.reuse, R142, R48 ;  /* 0x0000008e8830723c */ /* 0x040ff00000001830 */
[-C--:B---3--:R-:W-:Y:S08]  /*72c0*/  HMMA.16816.F32 R52, R136, R132.reuse, R52 ;  /* 0x000000848834723c */ /* 0x088ff00000001834 */
[C---:B------:R-:W-:Y:S08]  /*72d0*/  HMMA.16816.F32 R56, R144.reuse, R132, R56 ;  /* 0x000000849038723c */ /* 0x040ff00000001838 */
[-C--:B------:R-:W-:Y:S01]  /*72e0*/  HMMA.16816.F32 R60, R144, R134.reuse, R60 ;  /* 0x00000086903c723c */ /* 0x080fe2000000183c */
[----:B------:R-:W2:Y:S02]  /*72f0*/  LDL R145, [R1+0x58] ;  /* 0x0000580001917983 */ /* 0x000ea40000100800 */
[----:B------:R-:W-:Y:S05]  /*7300*/  IADD3 R144, PT, PT, R148, R187, RZ ;  /* 0x000000bb94907210 */ /* 0x000fea0007ffe0ff */
        /* <DEDUP_REMOVED lines=19> */
[----:B-1----:R-:W-:Y:S04]  /*7440*/  IADD3 R0, PT, PT, R191, R0, RZ ;  /* 0x00000000bf007210 */ /* 0x002fe80007ffe0ff */
[-C--:B---3--:R-:W-:Y:S08]  /*7450*/  HMMA.16816.F32 R52, R140, R132.reuse, R52 ;  /* 0x000000848c34723c */ /* 0x088ff00000001834 */
[C---:B------:R-:W-:Y:S08]  /*7460*/  HMMA.16816.F32 R56, R136.reuse, R132, R56 ;  /* 0x000000848838723c */ /* 0x040ff00000001838 */
[-C--:B------:R-:W-:Y:S01]  /*7470*/  HMMA.16816.F32 R60, R136, R134.reuse, R60 ;  /* 0x00000086883c723c */ /* 0x080fe2000000183c */
[----:B------:R-:W-:Y:S07]  /*7480*/  LDSM.16.M88.4 R136, [R0+0x10000] ;  /* 0x010000000088783b */ /* 0x000fee0000000200 */
[----:B------:R-:W-:Y:S04]  /*7490*/  HMMA.16816.F32 R64, R140, R134, R64 ;  /* 0x000000868c40723c */ /* 0x000fe80000001840 */
[----:B--2---:R-:W-:Y:S02]  /*74a0*/  LEA R146, P0, R145, R2, 0x2 ;  /* 0x0000000291927211 */ /* 0x004fe400078010ff */
[----:B------:R-:W-:Y:S02]  /*74b0*/  IADD3 R2, PT, PT, R191, R144, RZ ;  /* 0x00000090bf027210 */ /* 0x000fe40007ffe0ff */
[----:B------:R-:W-:Y:S03]  /*74c0*/  LEA.HI.X R147, R145, R3, RZ, 0x2, P0 ;  /* 0x0000000391937211 */ /* 0x000fe600000f14ff */
[----:B------:R-:W1:Y:S08]  /*74d0*/  LDSM.16.M88.4 R132, [R2+0x8000] ;  /* 0x008000000284783b */ /* 0x000e700000000200 */
[----:B------:R-:W2:Y:S04]  /*74e0*/  LDG.E R145, desc[UR34][R146.64] ;  /* 0x0000002292917981 */ /* 0x000ea8000c1e1900 */
[----:B------:R3:W4:Y:S08]  /*74f0*/  LDSM.16.M88.4 R140, [R2+0xa000] ;  /* 0x00a00000028c783b */ /* 0x0007300000000200 */
[----:B------:R2:W5:Y:S01]  /*7500*/  LDG.E R3, desc[UR34][R146.64+0x100] ;  /* 0x0001002292037981 */ /* 0x000562000c1e1900 */
[----:B---3--:R-:W-:Y:S04]  /*7510*/  FFMA.FTZ R2, -R154, R154, 1 ;  /* 0x3f8000009a027423 */ /* 0x008fe8000001019a */
[----:B------:R-:W-:Y:S01]  /*7520*/  FMUL.FTZ R2, R2, UR13 ;  /* 0x0000000d02027c20 */ /* 0x000fe20008410000 */
[-C--:B-1----:R-:W-:Y:S08]  /*7530*/  HMMA.16816.F32 R4, R132, R136.reuse, R4 ;  /* 0x000000888404723c */ /* 0x082ff00000001804 */
[C---:B----4-:R-:W-:Y:S08]  /*7540*/  HMMA.16816.F32 R8, R140.reuse, R136, R8 ;  /* 0x000000888c08723c */ /* 0x050ff00000001808 */
        /* <DEDUP_REMOVED lines=17> */
[C---:B--2---:R-:W-:Y:S01]  /*7660*/  FADD.FTZ R5, -R145.reuse, R5 ;  /* 0x0000000591057221 */ /* 0x044fe20000010100 */
[C---:B------:R-:W-:Y:S01]  /*7670*/  FADD.FTZ R4, -R145.reuse, R4 ;  /* 0x0000000491047221 */ /* 0x040fe20000010100 */
[C---:B------:R-:W-:Y:S01]  /*7680*/  FADD.FTZ R16, -R145.reuse, R16 ;  /* 0x0000001091107221 */ /* 0x040fe20000010100 */
[----:B------:R-:W-:Y:S01]  /*7690*/  FADD.FTZ R140, -R145, R21 ;  /* 0x00000015918c7221 */ /* 0x000fe20000010100 */
[----:B------:R-:W-:Y:S01]  /*76a0*/  FMUL.FTZ R155, R155, R5 ;  /* 0x000000059b9b7220 */ /* 0x000fe20000410000 */
[----:B------:R-:W-:Y:S01]  /*76b0*/  FFMA.FTZ R5, -R193, R193, 1 ;  /* 0x3f800000c1057423 */ /* 0x000fe200000101c1 */
[----:B------:R-:W-:Y:S01]  /*76c0*/  FMUL.FTZ R4, R92, R4 ;  /* 0x000000045c047220 */ /* 0x000fe20000410000 */
[----:B------:R-:W1:Y:S01]  /*76d0*/  S2R R193, SR_TID.X ;  /* 0x0000000000c17919 */ /* 0x000e620000002100 */
[----:B------:R-:W-:Y:S01]  /*76e0*/  FMUL.FTZ R21, R91, R16 ;  /* 0x000000105b157220 */ /* 0x000fe20000410000 */
[----:B------:R-:W-:Y:S01]  /*76f0*/  FMUL.FTZ R140, R88, R140 ;  /* 0x0000008c588c7220 */ /* 0x000fe20000410000 */
[----:B------:R-:W-:Y:S01]  /*7700*/  FFMA.FTZ R16, -R87, R87, 1 ;  /* 0x3f80000057107423 */ /* 0x000fe20000010157 */
[----:B------:R2:W5:Y:S01]  /*7710*/  LDL.LU R92, [R1+0x124] ;  /* 0x00012400015c7983 */ /* 0x0005620000300800 */
[C---:B------:R-:W-:Y:S01]  /*7720*/  FADD.FTZ R17, -R145.reuse, R17 ;  /* 0x0000001191117221 */ /* 0x040fe20000010100 */
[----:B------:R-:W-:Y:S01]  /*7730*/  FMUL.FTZ R154, R2, R4 ;  /* 0x00000004029a7220 */ /* 0x000fe20000410000 */
[----:B------:R-:W-:Y:S01]  /*7740*/  FADD.FTZ R20, -R145, R20 ;  /* 0x0000001491147221 */ /* 0x000fe20000010100 */
[----:B------:R2:W5:Y:S01]  /*7750*/  LDL.LU R91, [R1+0x120] ;  /* 0x00012000015b7983 */ /* 0x0005620000300800 */
[----:B------:R-:W-:Y:S01]  /*7760*/  FMUL.FTZ R136, R90, R17 ;  /* 0x000000115a887220 */ /* 0x000fe20000410000 */
[----:B------:R-:W-:Y:S01]  /*7770*/  FFMA.FTZ R17, -R84, R84, 1 ;  /* 0x3f80000054117423 */ /* 0x000fe20000010154 */
[----:B------:R-:W-:Y:S01]  /*7780*/  FMUL.FTZ R137, R89, R20 ;  /* 0x0000001459897220 */ /* 0x000fe20000410000 */
[----:B------:R2:W5:Y:S01]  /*7790*/  LDL.LU R90, [R1+0x11c] ;  /* 0x00011c00015a7983 */ /* 0x0005620000300800 */
[----:B------:R-:W-:Y:S01]  /*77a0*/  FFMA.FTZ R20, -R85, R85, 1 ;  /* 0x3f80000055147423 */ /* 0x000fe20000010155 */
[----:B------:R-:W-:Y:S01]  /*77b0*/  FADD.FTZ R32, -R145, R32 ;  /* 0x0000002091207221 */ /* 0x000fe20000010100 */
[----:B------:R-:W-:Y:S01]  /*77c0*/  FMUL.FTZ R17, R17, UR13 ;  /* 0x0000000d11117c20 */ /* 0x000fe20008410000 */
[----:B------:R2:W5:Y:S01]  /*77d0*/  LDL.LU R89, [R1+0x118] ;  /* 0x0001180001597983 */ /* 0x0005620000300800 */
[----:B------:R-:W-:Y:S01]  /*77e0*/  FMUL.FTZ R16, R16, UR13 ;  /* 0x0000000d10107c20 */ /* 0x000fe20008410000 */
[----:B------:R-:W-:Y:S01]  /*77f0*/  FMUL.FTZ R20, R20, UR13 ;  /* 0x0000000d14147c20 */ /* 0x000fe20008410000 */
[----:B------:R-:W-:Y:S01]  /*7800*/  FMUL.FTZ R17, R17, R140 ;  /* 0x0000008c11117220 */ /* 0x000fe20000410000 */
[----:B------:R2:W5:Y:S01]  /*7810*/  LDL.LU R88, [R1+0x114] ;  /* 0x0001140001587983 */ /* 0x0005620000300800 */
[----:B------:R-:W-:Y:S01]  /*7820*/  FMUL.FTZ R16, R16, R21 ;  /* 0x0000001510107220 */ /* 0x000fe20000410000 */
[----:B------:R-:W-:Y:S01]  /*7830*/  FFMA.FTZ R21, -R76, R76, 1 ;  /* 0x3f8000004c157423 */ /* 0x000fe2000001014c */
[----:B------:R-:W-:Y:S01]  /*7840*/  FMUL.FTZ R20, R20, R137 ;  /* 0x0000008914147220 */ /* 0x000fe20000410000 */
[----:B------:R2:W5:Y:S01]  /*7850*/  LDL.LU R87, [R1+0x110] ;  /* 0x0001100001577983 */ /* 0x0005620000300800 */
[----:B------:R-:W-:Y:S01]  /*7860*/  FMUL.FTZ R5, R5, UR13 ;  /* 0x0000000d05057c20 */ /* 0x000fe20008410000 */
[----:B------:R-:W-:Y:S02]  /*7870*/  FMUL.FTZ R21, R21, UR13 ;  /* 0x0000000d15157c20 */ /* 0x000fe40008410000 */
[----:B------:R2:W5:Y:S01]  /*7880*/  LDG.E R4, desc[UR34][R146.64+0x20] ;  /* 0x0000202292047981 */ /* 0x000562000c1e1900 */
[----:B------:R-:W-:Y:S01]  /*7890*/  F2FP.F16.F32.PACK_AB R134, R17, R20 ;  /* 0x000000141186723e */ /* 0x000fe200000000ff */
[----:B------:R-:W-:Y:S01]  /*78a0*/  FMUL.FTZ R17, R83, R32 ;  /* 0x0000002053117220 */ /* 0x000fe20000410000 */
[----:B------:R-:W-:Y:S01]  /*78b0*/  FADD.FTZ R20, -R145, R33 ;  /* 0x0000002191147221 */ /* 0x000fe20000010100 */
[----:B------:R2:W5:Y:S01]  /*78c0*/  LDG.E R2, desc[UR34][R146.64+0x120] ;  /* 0x0001202292027981 */ /* 0x000562000c1e1900 */
[----:B-1----:R-:W-:Y:S01]  /*78d0*/  LOP3.LUT P0, R0, R193, 0x4, RZ, 0xc0, !PT ;  /* 0x00000004c1007812 */ /* 0x002fe2000780c0ff */
[C---:B------:R-:W-:Y:S01]  /*78e0*/  FADD.FTZ R33, -R145.reuse, R36 ;  /* 0x0000002491217221 */ /* 0x040fe20000010100 */
[----:B------:R-:W-:Y:S01]  /*78f0*/  FMUL.FTZ R20, R82, R20 ;  /* 0x0000001452147220 */ /* 0x000fe20000410000 */
[----:B------:R-:W-:Y:S01]  /*7900*/  FADD.FTZ R36, -R145, R37 ;  /* 0x0000002591247221 */ /* 0x000fe20000010100 */
[----:B------:R-:W-:Y:S01]  /*7910*/  ISETP.NE.AND P6, PT, R0, RZ, PT ;  /* 0x000000ff0000720c */ /* 0x000fe20003fc5270 */
[----:B------:R-:W-:Y:S01]  /*7920*/  FFMA.FTZ R0, -R86, R86, 1 ;  /* 0x3f80000056007423 */ /* 0x000fe20000010156 */
[----:B------:R-:W-:Y:S01]  /*7930*/  FMUL.FTZ R33, R81, R33 ;  /* 0x0000002151217220 */ /* 0x000fe20000410000 */
[----:B------:R2:W5:Y:S01]  /*7940*/  LDL.LU R86, [R1+0x10c] ;  /* 0x00010c0001567983 */ /* 0x0005620000300800 */
[----:B------:R-:W-:Y:S01]  /*7950*/  FMUL.FTZ R36, R79, R36 ;  /* 0x000000244f247220 */ /* 0x000fe20000410000 */
[----:B------:R-:W-:Y:S01]  /*7960*/  FFMA.FTZ R32, -R77, R77, 1 ;  /* 0x3f8000004d207423 */ /* 0x000fe2000001014d */
[----:B------:R-:W-:Y:S01]  /*7970*/  FADD.FTZ R37, -R145, R52 ;  /* 0x0000003491257221 */ /* 0x000fe20000010100 */
[----:B------:R2:W5:Y:S01]  /*7980*/  LDL.LU R85, [R1+0x108] ;  /* 0x0001080001557983 */ /* 0x0005620000300800 */
[----:B------:R-:W-:Y:S01]  /*7990*/  FMUL.FTZ R0, R0, UR13 ;  /* 0x0000000d00007c20 */ /* 0x000fe20008410000 */
[----:B------:R-:W-:Y:S01]  /*79a0*/  FMUL.FTZ R21, R21, R36 ;  /* 0x0000002415157220 */ /* 0x000fe20000410000 */
[----:B------:R-:W-:Y:S01]  /*79b0*/  FMUL.FTZ R37, R72, R37 ;  /* 0x0000002548257220 */ /* 0x000fe20000410000 */
[----:B------:R2:W5:Y:S01]  /*79c0*/  LDL.LU R84, [R1+0x104] ;  /* 0x0001040001547983 */ /* 0x0005620000300800 */
[----:B------:R-:W-:Y:S01]  /*79d0*/  FMUL.FTZ R0, R0, R136 ;  /* 0x0000008800007220 */ /* 0x000fe20000410000 */
[----:B------:R-:W-:Y:S01]  /*79e0*/  FADD.FTZ R36, -R145, R49 ;  /* 0x0000003191247221 */ /* 0x000fe20000010100 */
[----:B------:R-:W-:Y:S01]  /*79f0*/  FMUL.FTZ R32, R32, UR13 ;  /* 0x0000000d20207c20 */ /* 0x000fe20008410000 */
[----:B------:R2:W5:Y:S01]  /*7a00*/  LDL.LU R83, [R1+0x100] ;  /* 0x0001000001537983 */ /* 0x0005620000300800 */
[----:B------:R-:W-:Y:S01]  /*7a10*/  FMUL.FTZ R5, R5, R155 ;  /* 0x0000009b05057220 */ /* 0x000fe20000410000 */
[----:B------:R-:W-:Y:S01]  /*7a20*/  FMUL.FTZ R36, R74, R36 ;  /* 0x000000244a247220 */ /* 0x000fe20000410000 */
[----:B------:R-:W-:Y:S01]  /*7a30*/  F2FP.F16.F32.PACK_AB R132, R0, R16 ;  /* 0x000000100084723e */ /* 0x000fe200000000ff */
[----:B------:R2:W5:Y:S01]  /*7a40*/  LDL.LU R82, [R1+0xfc] ;  /* 0x0000fc0001527983 */ /* 0x0005620000300800 */
[----:B------:R-:W-:Y:S01]  /*7a50*/  FFMA.FTZ R16, -R80, R80, 1 ;  /* 0x3f80000050107423 */ /* 0x000fe20000010150 */
[----:B------:R-:W-:Y:S01]  /*7a60*/  FFMA.FTZ R0, -R78, R78, 1 ;  /* 0x3f8000004e007423 */ /* 0x000fe2000001014e */
[----:B------:R-:W-:Y:S01]  /*7a70*/  FMUL.FTZ R32, R32, R33 ;  /* 0x0000002120207220 */ /* 0x000fe20000410000 */
[----:B------:R2:W5:Y:S01]  /*7a80*/  LDL.LU R81, [R1+0xf8] ;  /* 0x0000f80001517983 */ /* 0x0005620000300800 */
[C---:B------:R-:W-:Y:S01]  /*7a90*/  FADD.FTZ R33, -R145.reuse, R48 ;  /* 0x0000003091217221 */ /* 0x040fe20000010100 */
[----:B------:R-:W-:Y:S01]  /*7aa0*/  FADD.FTZ R48, -R145, R53 ;  /* 0x0000003591307221 */ /* 0x000fe20000010100 */
[----:B------:R-:W-:Y:S01]  /*7ab0*/  FMUL.FTZ R0, R0, UR13 ;  /* 0x0000000d00007c20 */ /* 0x000fe20008410000 */
[----:B------:R2:W5:Y:S01]  /*7ac0*/  LDL.LU R80, [R1+0xf4] ;  /* 0x0000f40001507983 */ /* 0x0005620000300800 */
[----:B------:R-:W-:Y:S01]  /*7ad0*/  FMUL.FTZ R33, R75, R33 ;  /* 0x000000214b217220 */ /* 0x000fe20000410000 */
[----:B------:R-:W-:Y:S01]  /*7ae0*/  FMUL.FTZ R48, R70, R48 ;  /* 0x0000003046307220 */ /* 0x000fe20000410000 */
[----:B------:R-:W-:Y:S01]  /*7af0*/  FMUL.FTZ R0, R0, R20 ;  /* 0x0000001400007220 */ /* 0x000fe20000410000 */
[----:B------:R2:W5:Y:S01]  /*7b00*/  LDL.LU R79, [R1+0xf0] ;  /* 0x0000f000014f7983 */ /* 0x0005620000300800 */
[----:B------:R-:W-:Y:S01]  /*7b10*/  FFMA.FTZ R20, -R73, R73, 1 ;  /* 0x3f80000049147423 */ /* 0x000fe20000010149 */
[----:B------:R-:W-:Y:S01]  /*7b20*/  FMUL.FTZ R16, R16, UR13 ;  /* 0x0000000d10107c20 */ /* 0x000fe20008410000 */
[----:B------:R-:W-:Y:S01]  /*7b30*/  F2FP.F16.F32.PACK_AB R49, R21, R32 ;  /* 0x000000201531723e */ /* 0x000fe200000000ff */
[----:B------:R2:W5:Y:S01]  /*7b40*/  LDL.LU R78, [R1+0xec] ;  /* 0x0000ec00014e7983 */ /* 0x0005620000300800 */
[----:B------:R-:W-:Y:S01]  /*7b50*/  FMUL.FTZ R20, R20, UR13 ;  /* 0x0000000d14147c20 */ /* 0x000fe20008410000 */
[----:B------:R-:W-:Y:S01]  /*7b60*/  FMUL.FTZ R16, R16, R17 ;  /* 0x0000001110107220 */ /* 0x000fe20000410000 */
[----:B------:R-:W-:Y:S01]  /*7b70*/  FFMA.FTZ R17, -R71, R71, 1 ;  /* 0x3f80000047117423 */ /* 0x000fe20000010147 */
[----:B------:R2:W5:Y:S01]  /*7b80*/  LDL.LU R77, [R1+0xe8] ;  /* 0x0000e800014d7983 */ /* 0x0005620000300800 */
[----:B------:R-:W-:Y:S01]  /*7b90*/  FMUL.FTZ R20, R20, R33 ;  /* 0x0000002114147220 */ /* 0x000fe20000410000 */
[----:B------:R-:W-:Y:S01]  /*7ba0*/  FADD.FTZ R33, -R145, R64 ;  /* 0x0000004091217221 */ /* 0x000fe20000010100 */
[----:B------:R-:W-:Y:S01]  /*7bb0*/  F2FP.F16.F32.PACK_AB R133, R0, R16 ;  /* 0x000000100085723e */ /* 0x000fe200000000ff */
[----:B------:R2:W5:Y:S01]  /*7bc0*/  LDL.LU R76, [R1+0xe4] ;  /* 0x0000e400014c7983 */ /* 0x0005620000300800 */
[----:B------:R-:W-:Y:S01]  /*7bd0*/  FFMA.FTZ R16, -R69, R69, 1 ;  /* 0x3f80000045107423 */ /* 0x000fe20000010145 */
[----:B------:R-:W-:Y:S01]  /*7be0*/  FFMA.FTZ R0, -R68, R68, 1 ;  /* 0x3f80000044007423 */ /* 0x000fe20000010144 */
[----:B------:R-:W-:Y:S01]  /*7bf0*/  FMUL.FTZ R17, R17, UR13 ;  /* 0x0000000d11117c20 */ /* 0x000fe20008410000 */
[----:B------:R2:W5:Y:S01]  /*7c00*/  LDL.LU R75, [R1+0xe0] ;  /* 0x0000e000014b7983 */ /* 0x0005620000300800 */
[----:B------:R-:W-:Y:S01]  /*7c10*/  FMUL.FTZ R16, R16, UR13 ;  /* 0x0000000d10107c20 */ /* 0x000fe20008410000 */
[----:B------:R-:W-:Y:S01]  /*7c20*/  FMUL.FTZ R0, R0, UR13 ;  /* 0x0000000d00007c20 */ /* 0x000fe20008410000 */
[----:B------:R-:W-:Y:S01]  /*7c30*/  FMUL.FTZ R17, R17, R36 ;  /* 0x0000002411117220 */ /* 0x000fe20000410000 */
[----:B------:R2:W5:Y:S01]  /*7c40*/  LDL.LU R74, [R1+0xdc] ;  /* 0x0000dc00014a7983 */ /* 0x0005620000300800 */
[----:B------:R-:W-:Y:S01]  /*7c50*/  FMUL.FTZ R16, R16, R37 ;  /* 0x0000002510107220 */ /* 0x000fe20000410000 */
[----:B------:R-:W-:Y:S01]  /*7c60*/  FADD.FTZ R32, -R145, R65 ;  /* 0x0000004191207221 */ /* 0x000fe20000010100 */
[----:B------:R-:W-:Y:S01]  /*7c70*/  FMUL.FTZ R0, R0, R48 ;  /* 0x0000003000007220 */ /* 0x000fe20000410000 */
[----:B------:R2:W5:Y:S01]  /*7c80*/  LDL.LU R73, [R1+0xd8] ;  /* 0x0000d80001497983 */ /* 0x0005620000300800 */
[----:B------:R-:W-:Y:S01]  /*7c90*/  F2FP.F16.F32.PACK_AB R37, R17, R20 ;  /* 0x000000141125723e */ /* 0x000fe200000000ff */
[----:B------:R-:W-:Y:S01]  /*7ca0*/  FFMA.FTZ R20, -R194, R194, 1 ;  /* 0x3f800000c2147423 */ /* 0x000fe200000101c2 */
        /* <DEDUP_REMOVED lines=10> */
[----:B------:R-:W-:Y:S01]  /*7d50*/  SHF.L.U32 R195, R193, 0x5, RZ ;  /* 0x00000005c1c37819 */ /* 0x000fe200000006ff */
[----:B------:R-:W-:Y:S01]  /*7d60*/  FMUL.FTZ R32, R17, R32 ;  /* 0x0000002011207220 */ /* 0x000fe20000410000 */
[C---:B------:R-:W-:Y:S01]  /*7d70*/  SHF.L.U32 R194, R193.reuse, 0x6, RZ ;  /* 0x00000006c1c27819 */ /* 0x040fe200000006ff */
[----:B------:R2:W5:Y:S01]  /*7d80*/  LDL.LU R69, [R1+0xc8] ;  /* 0x0000c80001457983 */ /* 0x0005620000300800 */
[----:B------:R-:W-:Y:S02]  /*7d90*/  SHF.L.U32 R192, R193, 0x3, RZ ;  /* 0x00000003c1c07819 */ /* 0x000fe400000006ff */
[----:B------:R-:W-:Y:S01]  /*7da0*/  MOV R190, 0x20 ;  /* 0x0000002000be7802 */ /* 0x000fe20000000f00 */
[----:B------:R2:W5:Y:S01]  /*7db0*/  LDL.LU R68, [R1+0xc4] ;  /* 0x0000c40001447983 */ /* 0x0005620000300800 */
[----:B------:R-:W-:Y:S01]  /*7dc0*/  F2FP.F16.F32.PACK_AB R36, R0, R16 ;  /* 0x000000100024723e */ /* 0x000fe200000000ff */
[----:B------:R-:W-:Y:S06]  /*7dd0*/  BRA.U !UP0, `(.L_x_1374) ;  /* 0x0000000108fc7547 */ /* 0x000fec000b800000 */
[----:B------:R-:W3:Y:S01]  /*7de0*/  LDL.LU R136, [R1+0x54] ;  /* 0x0000540001887983 */ /* 0x000ee20000300800 */
[----:B------:R-:W1:Y:S01]  /*7df0*/  LDC R48, c[0x0][0x3b0] ;  /* 0x0000ec00ff307b82 */ /* 0x000e620000000800 */
[----:B------:R-:W-:Y:S01]  /*7e00*/  IADD3 R16, P1, PT, RZ, -UR32, RZ ;  /* 0x80000020ff107c10 */ /* 0x000fe2000ff3e0ff */
[----:B------:R-:W-:Y:S01]  /*7e10*/  ULOP3.LUT UR10, UR37, 0x1, URZ, 0xc0, !UPT ;  /* 0x00000001250a7892 */ /* 0x000fe2000f8ec0ff */
[----:B------:R-:W4:Y:S01]  /*7e20*/  LDL.LU R135, [R1+0x50] ;  /* 0x0000500001877983 */ /* 0x000f220000300800 */
[----:B------:R-:W-:Y:S02]  /*7e30*/  LOP3.LUT R137, R192, 0x38, RZ, 0xc0, !PT ;  /* 0x00000038c0897812 */ /* 0x000fe400078ec0ff */
[----:B------:R-:W-:Y:S01]  /*7e40*/  UISETP.NE.U32.AND UP1, UPT, UR10, 0x1, UPT ;  /* 0x000000010a00788c */ /* 0x000fe2000bf25070 */
[----:B------:R-:W2:Y:S01]  /*7e50*/  LDL.LU R53, [R1+0x4c] ;  /* 0x00004c0001357983 */ /* 0x000ea20000300800 */
[----:B------:R-:W4:Y:S01]  /*7e60*/  LDC R52, c[0x0][0x3b4] ;  /* 0x0000ed00ff347b82 */ /* 0x000f220000000800 */
[----:B------:R-:W-:Y:S01]  /*7e70*/  ISETP.GE.AND P2, PT, R137, UR8, PT ;  /* 0x0000000889007c0c */ /* 0x000fe2000bf46270 */
[----:B------:R-:W-:Y:S06]  /*7e80*/  USEL UR10, UR29, 0x4000, !UP1 ;  /* 0x000040001d0a7887 */ /* 0x000fec000c800000 */
[----:B------:R-:W-:Y:S02]  /*7e90*/  VIADD R196, R196, UR10 ;  /* 0x0000000ac4c47c36 */ /* 0x000fe40008000000 */
[----:B------:R-:W-:Y:S02]  /*7ea0*/  VIADD R181, R181, UR10 ;  /* 0x0000000ab5b57c36 */ /* 0x000fe40008000000 */
[----:B--2---:R-:W-:Y:S02]  /*7eb0*/  VIADD R53, R53, UR10 ;  /* 0x0000000a35357c36 */ /* 0x004fe40008000000 */
[----:B-1----:R-:W-:Y:S04]  /*7ec0*/  IMAD.SHL.U32 R0, R48, 0x80, RZ ;  /* 0x0000008030007824 */ /* 0x002fe800078e00ff */
[----:B------:R-:W-:Y:S05]  /*7ed0*/  IMAD.X R0, RZ, RZ, ~R0, P1 ;  /* 0x000000ffff007224 */ /* 0x000fea00008e0e00 */
[----:B------:R-:W-:Y:S04]  /*7ee0*/  SHF.R.S64 R16, R16, 0x1f, R0 ;  /* 0x0000001f10107819 */ /* 0x000fe80000001000 */
[----:B---3--:R-:W-:Y:S02]  /*7ef0*/  IADD3 R136, P1, PT, R16, R136, RZ ;  /* 0x0000008810887210 */ /* 0x008fe40007f3e0ff */
[----:B------:R-:W-:Y:S02]  /*7f00*/  LEA R16, P3, R48, RZ, 0x6 ;  /* 0x000000ff30107211 */ /* 0x000fe400078630ff */
[----:B----4-:R-:W-:Y:S01]  /*7f10*/  LEA.HI.X.SX32 R135, R0, R135, 0x1, P1 ;  /* 0x0000008700877211 */ /* 0x010fe200008f0eff */
[----:B------:R1:W-:Y:S01]  /*7f20*/  STL [R1+0x54], R136 ;  /* 0x0000548801007387 */ /* 0x0003e20000100800 */
[----:B------:R-:W-:Y:S01]  /*7f30*/  ISETP.GE.AND P1, PT, R137, UR8, PT ;  /* 0x0000000889007c0c */ /* 0x000fe2000bf26270 */
[----:B------:R-:W-:Y:S01]  /*7f40*/  @!P2 IMAD.MOV.U32 R20, RZ, RZ, R136 ;  /* 0x000000ffff14a224 */ /* 0x000fe200078e0088 */
[----:B------:R-:W-:Y:S01]  /*7f50*/  LEA.HI.X R17, R48, RZ, RZ, 0x6, P3 ;  /* 0x000000ff30117211 */ /* 0x000fe200018f34ff */
[----:B------:R1:W-:Y:S01]  /*7f60*/  STL [R1+0x50], R135 ;  /* 0x0000508701007387 */ /* 0x0003e20000100800 */
[----:B------:R-:W-:Y:S02]  /*7f70*/  @!P2 IMAD.MOV.U32 R21, RZ, RZ, R135 ;  /* 0x000000ffff15a224 */ /* 0x000fe400078e0087 */
[----:B------:R-:W-:Y:S01]  /*7f80*/  IMAD.SHL.U32 R0, R52, 0x40, RZ ;  /* 0x0000004034007824 */ /* 0x000fe200078e00ff */
[----:B------:R1:W-:Y:S04]  /*7f90*/  STL [R1+0x4c], R53 ;  /* 0x00004c3501007387 */ /* 0x0003e80000100800 */
[----:B------:R-:W-:Y:S01]  /*7fa0*/  @!PT LDS RZ, [RZ] ;  /* 0x00000000fffff984 */ /* 0x000fe20000000800 */
[----:B------:R-:W-:Y:S01]  /*7fb0*/  @!PT LDS RZ, [RZ] ;  /* 0x00000000fffff984 */ /* 0x000fe20000000800 */
[----:B------:R-:W-:Y:S01]  /*7fc0*/  @!PT LDS RZ, [RZ] ;  /* 0x00000000fffff984 */ /* 0x000fe20000000800 */
[----:B------:R2:W-:Y:S02]  /*7fd0*/  @!P2 LDGSTS.E.BYPASS.LTC128B.128 [R53], desc[UR34][R20.64] ;  /* 0x000000001435afae */ /* 0x0005e4000b981a22 */
[----:B------:R-:W-:Y:S02]  /*7fe0*/  @!P1 IADD3 R16, P3, PT, R136, R16, RZ ;  /* 0x0000001088109210 */ /* 0x000fe40007f7e0ff */
[----:B------:R1:W-:Y:S02]  /*7ff0*/  @P2 STS.64 [R196], RZ ;  /* 0x000000ffc4002388 */ /* 0x0003e40000000a00 */
[----:B------:R-:W-:Y:S02]  /*8000*/  @!P1 IADD3.X R17, PT, PT, R135, R17, R0, P3, !PT ;  /* 0x0000001187119210 */ /* 0x000fe40001ffe400 */
[----:B------:R1:W-:Y:S01]  /*8010*/  @P2 STS.64 [R196+0x8], RZ ;  /* 0x000008ffc4002388 */ /* 0x0003e20000000a00 */
[C---:B------:R-:W-:Y:S03]  /*8020*/  @!P1 SHF.L.U64.HI R0, R48.reuse, 0x6, R52 ;  /* 0x0000000630009819 */ /* 0x040fe60000010234 */
[----:B------:R1:W-:Y:S04]  /*8030*/  @P1 STS.64 [R196+0x1000], RZ ;  /* 0x001000ffc4001388 */ /* 0x0003e80000000a00 */
[----:B------:R1:W-:Y:S04]  /*8040*/  @P1 STS.64 [R196+0x1008], RZ ;  /* 0x001008ffc4001388 */ /* 0x0003e80000000a00 */
[----:B------:R-:W-:Y:S01]  /*8050*/  @!PT LDS RZ, [RZ] ;  /* 0x00000000fffff984 */ /* 0x000fe20000000800 */
[----:B------:R-:W-:Y:S01]  /*8060*/  @!PT LDS RZ, [RZ] ;  /* 0x00000000fffff984 */ /* 0x000fe20000000800 */
[----:B------:R-:W-:Y:S01]  /*8070*/  @!PT LDS RZ, [RZ] ;  /* 0x00000000fffff984 */ /* 0x000fe20000000800 */
[----:B------:R3:W-:Y:S04]  /*8080*/  @!P1 LDGSTS.E.BYPASS.LTC128B.128 [R53+0x1000], desc[UR34][R16.64] ;  /* 0x0100000010359fae */ /* 0x0007e8000b981a22 */
[----:B------:R1:W-:Y:S01]  /*8090*/  @P1 STS.64 [R196+0x2000], RZ ;  /* 0x002000ffc4001388 */ /* 0x0003e20000000a00 */
[----:B--2---:R-:W-:Y:S03]  /*80a0*/  @!P1 IMAD.SHL.U32 R20, R48, 0x40, RZ ;  /* 0x0000004030149824 */ /* 0x004fe600078e00ff */
[----:B------:R1:W-:Y:S02]  /*80b0*/  @P1 STS.64 [R196+0x2008], RZ ;  /* 0x002008ffc4001388 */ /* 0x0003e40000000a00 */
[-C--:B------:R-:W-:Y:S04]  /*80c0*/  @!P1 IADD3 R20, P4, P3, R20, R136.reuse, R20 ;  /* 0x0000008814149210 */ /* 0x080fe80007b9e014 */
[-C--:B------:R-:W-:Y:S05]  /*80d0*/  @!P1 IADD3.X R21, PT, PT, R0, R135.reuse, R0, P4, P3 ;  /* 0x0000008700159210 */ /* 0x080fea00027e6400 */
[----:B------:R-:W-:Y:S01]  /*80e0*/  @!PT LDS RZ, [RZ] ;  /* 0x00000000fffff984 */ /* 0x000fe20000000800 */
[----:B------:R-:W-:Y:S01]  /*80f0*/  @!PT LDS RZ, [RZ] ;  /* 0x00000000fffff984 */ /* 0x000fe20000000800 */
[----:B------:R-:W-:Y:S01]  /*8100*/  @!PT LDS RZ, [RZ] ;  /* 0x00000000fffff984 */ /* 0x000fe20000000800 */
[----:B------:R1:W-:Y:S04]  /*8110*/  @!P1 LDGSTS.E.BYPASS.LTC128B.128 [R53+0x2000], desc[UR34][R20.64] ;  /* 0x0200000014359fae */ /* 0x0003e8000b981a22 */
[----:B------:R1:W-:Y:S01]  /*8120*/  @P1 STS.64 [R196+0x3000], RZ ;  /* 0x003000ffc4001388 */ /* 0x0003e20000000a00 */
[C---:B---3--:R-:W-:Y:S03]  /*8130*/  @!P1 LEA R16, P2, R48.reuse, R136, 0x6 ;  /* 0x0000008830109211 */ /* 0x048fe600078430ff */
[----:B------:R1:W-:Y:S01]  /*8140*/  @P1 STS.64 [R196+0x3008], RZ ;  /* 0x003008ffc4001388 */ /* 0x0003e20000000a00 */
[C---:B------:R-:W-:Y:S02]  /*8150*/  @!P1 LEA R16, P3, R48.reuse, R16, 0x7 ;  /* 0x0000001030109211 */ /* 0x040fe400078638ff */
[C-C-:B------:R-:W-:Y:S04]  /*8160*/  @!P1 LEA.HI.X R0, R48.reuse, R135, R52.reuse, 0x6, P2 ;  /* 0x0000008730009211 */ /* 0x140fe800010f3434 */
[----:B------:R-:W-:Y:S05]  /*8170*/  @!P1 LEA.HI.X R17, R48, R0, R52, 0x7, P3 ;  /* 0x0000000030119211 */ /* 0x000fea00018f3c34 */
[----:B------:R-:W-:Y:S01]  /*8180*/  @!PT LDS RZ, [RZ] ;  /* 0x00000000fffff984 */ /* 0x000fe20000000800 */
[----:B------:R-:W-:Y:S01]  /*8190*/  @!PT LDS RZ, [RZ] ;  /* 0x00000000fffff984 */ /* 0x000fe20000000800 */
[----:B------:R-:W-:Y:S01]  /*81a0*/  @!PT LDS RZ, [RZ] ;  /* 0x00000000fffff984 */ /* 0x000fe20000000800 */
[----:B------:R1:W-:Y:S04]  /*81b0*/  @!P1 LDGSTS.E.BYPASS.LTC128B.128 [R53+0x3000], desc[UR34][R16.64] ;  /* 0x0300000010359fae */ /* 0x0003e8000b981a22 */
[----:B------:R-:W0:Y:S02]  /*81c0*/  LDGDEPBAR ;  /* 0x00000000000079af */ /* 0x000e240000000000 */
.L_x_1374:
[----:B-1----:R-:W3:Y:S01]  /*81d0*/  LDL.LU R53, [R1+0x20] ;  /* 0x0000200001357983 */ /* 0x002ee20000300800 */
[C---:B-----5:R-:W-:Y:S01]  /*81e0*/  FADD.FTZ R6, -R4.reuse, R6 ;  /* 0x0000000604067221 */ /* 0x060fe20000010100 */
[----:B------:R-:W-:Y:S01]  /*81f0*/  FADD.FTZ R7, -R4, R7 ;  /* 0x0000000704077221 */ /* 0x000fe20000010100 */
[----:B------:R-:W-:Y:S01]  /*8200*/  FFMA.FTZ R0, -R238, R238, 1 ;  /* 0x3f800000ee007423 */ /* 0x000fe200000101ee */
[----:B------:R-:W4:Y:S01]  /*8210*/  LDL.LU R52, [R1+0x14] ;  /* 0x0000140001347983 */ /* 0x000f220000300800 */
[----:B------:R-:W-:Y:S01]  /*8220*/  FMUL.FTZ R6, R218, R6 ;  /* 0x00000006da067220 */ /* 0x000fe20000410000 */
[----:B------:R-:W-:Y:S01]  /*8230*/  FMUL.FTZ R7, R217, R7 ;  /* 0x00000007d9077220 */ /* 0x000fe20000410000 */
[----:B------:R-:W-:Y:S01]  /*8240*/  FMUL.FTZ R0, R0, UR13 ;  /* 0x0000000d00007c20 */ /* 0x000fe20008410000 */
[----:B------:R-:W2:Y:S01]  /*8250*/  LDL.LU R48, [R1+0x10] ;  /* 0x0000100001307983 */ /* 0x000ea20000300800 */
[C---:B------:R-:W-:Y:S01]  /*8260*/  FADD.FTZ R19, -R4.reuse, R19 ;  /* 0x0000001304137221 */ /* 0x040fe20000010100 */
[----:B------:R-:W-:Y:S01]  /*8270*/  FADD.FTZ R22, -R4, R22 ;  /* 0x0000001604167221 */ /* 0x000fe20000010100 */
[----:B------:R-:W-:Y:S01]  /*8280*/  FMUL.FTZ R7, R0, R7 ;  /* 0x0000000700077220 */ /* 0x000fe20000410000 */
[----:B------:R1:W-:Y:S01]  /*8290*/  STS [R152+0x14000], R5 ;  /* 0x0140000598007388 */ /* 0x0003e20000000800 */
[----:B------:R-:W-:Y:S01]  /*82a0*/  FFMA.FTZ R0, -R230, R230, 1 ;  /* 0x3f800000e6007423 */ /* 0x000fe200000101e6 */
[----:B------:R-:W-:Y:S01]  /*82b0*/  FMUL.FTZ R19, R202, R19 ;  /* 0x00000013ca137220 */ /* 0x000fe20000410000 */
[----:B------:R-:W-:Y:S01]  /*82c0*/  FMUL.FTZ R22, R197, R22 ;  /* 0x00000016c5167220 */ /* 0x000fe20000410000 */
[----:B------:R-:W-:Y:S01]  /*82d0*/  FADD.FTZ R38, -R4, R38 ;  /* 0x0000002604267221 */ /* 0x000fe20000010100 */
[----:B------:R-:W-:Y:S01]  /*82e0*/  FMUL.FTZ R16, R0, UR13 ;  /* 0x0000000d00107c20 */ /* 0x000fe20008410000 */
[----:B------:R-:W-:Y:S01]  /*82f0*/  FADD.FTZ R50, -R4, R50 ;  /* 0x0000003204327221 */ /* 0x000fe20000010100 */
[----:B------:R-:W-:Y:S01]  /*8300*/  FADD.FTZ R9, -R3, R9 ;  /* 0x0000000903097221 */ /* 0x000fe20000010100 */
[----:B------:R-:W-:Y:S01]  /*8310*/  FMUL.FTZ R38, R166, R38 ;  /* 0x00000026a6267220 */ /* 0x000fe20000410000 */
[----:B------:R-:W-:Y:S01]  /*8320*/  FMUL.FTZ R19, R16, R19 ;  /* 0x0000001310137220 */ /* 0x000fe20000410000 */
[----:B------:R-:W-:Y:S01]  /*8330*/  FMUL.FTZ R50, R161, R50 ;  /* 0x00000032a1327220 */ /* 0x000fe20000410000 */
[----:B------:R-:W3:Y:S01]  /*8340*/  LDL.LU R20, [R1+0xc] ;  /* 0x00000c0001147983 */ /* 0x000ee20000300800 */
[----:B------:R-:W-:Y:S01]  /*8350*/  FADD.FTZ R8, -R3, R8 ;  /* 0x0000000803087221 */ /* 0x000fe20000010100 */
[----:B------:R-:W-:Y:S01]  /*8360*/  FADD.FTZ R54, -R4, R54 ;  /* 0x0000003604367221 */ /* 0x000fe20000010100 */
[----:B------:R-:W-:Y:S01]  /*8370*/  FFMA.FTZ R0, -R226, R226, 1 ;  /* 0x3f800000e2007423 */ /* 0x000fe200000101e2 */
[C---:B------:R-:W-:Y:S01]  /*8380*/  FADD.FTZ R23, -R4.reuse, R23 ;  /* 0x0000001704177221 */ /* 0x040fe20000010100 */
[----:B------:R-:W-:Y:S01]  /*8390*/  FADD.FTZ R51, -R4, R51 ;  /* 0x0000003304337221 */ /* 0x000fe20000010100 */
[----:B------:R-:W-:Y:S01]  /*83a0*/  FMUL.FTZ R54, R159, R54 ;  /* 0x000000369f367220 */ /* 0x000fe20000410000 */
[----:B------:R-:W-:Y:S01]  /*83b0*/  FMUL.FTZ R0, R0, UR13 ;  /* 0x0000000d00007c20 */ /* 0x000fe20008410000 */
[----:B------:R-:W-:Y:S01]  /*83c0*/  FMUL.FTZ R23, R179, R23 ;  /* 0x00000017b3177220 */ /* 0x000fe20000410000 */
[C---:B------:R-:W-:Y:S01]  /*83d0*/  FADD.FTZ R18, -R4.reuse, R18 ;  /* 0x0000001204127221 */ /* 0x040fe20000010100 */
[C---:B------:R-:W-:Y:S01]  /*83e0*/  FADD.FTZ R34, -R4.reuse, R34 ;  /* 0x0000002204227221 */ /* 0x040fe20000010100 */
[C---:B------:R-:W-:Y:S01]  /*83f0*/  FADD.FTZ R35, -R4.reuse, R35 ;  /* 0x0000002304237221 */ /* 0x040fe20000010100 */
[----:B------:R-:W-:Y:S01]  /*8400*/  FADD.FTZ R55, -R4, R55 ;  /* 0x0000003704377221 */ /* 0x000fe20000010100 */
[----:B------:R-:W-:Y:S01]  /*8410*/  FMUL.FTZ R23, R0, R23 ;  /* 0x0000001700177220 */ /* 0x000fe20000410000 */
[----:B-1----:R-:W-:Y:S01]  /*8420*/  FFMA.FTZ R5, -R239, R239, 1 ;  /* 0x3f800000ef057423 */ /* 0x002fe200000101ef */
[----:B------:R-:W-:Y:S01]  /*8430*/  F2FP.F16.F32.PACK_AB R33, R32, R33 ;  /* 0x000000212021723e */ /* 0x000fe200000000ff */
[----:B------:R-:W-:Y:S01]  /*8440*/  FMUL.FTZ R18, R203, R18 ;  /* 0x00000012cb127220 */ /* 0x000fe20000410000 */
[----:B------:R-:W-:Y:S01]  /*8450*/  FMUL.FTZ R34, R171, R34 ;  /* 0x00000022ab227220 */ /* 0x000fe20000410000 */
[----:B------:R-:W-:Y:S01]  /*8460*/  FMUL.FTZ R5, R5, UR13 ;  /* 0x0000000d05057c20 */ /* 0x000fe20008410000 */
[----:B------:R-:W-:Y:S01]  /*8470*/  FMUL.FTZ R35, R170, R35 ;  /* 0x00000023aa237220 */ /* 0x000fe20000410000 */
[----:B------:R-:W-:Y:S01]  /*8480*/  MOV R64, 0x10 ;  /* 0x0000001000407802 */ /* 0x000fe20000000f00 */
[----:B------:R-:W-:Y:S01]  /*8490*/  FADD.FTZ R12, -R3, R12 ;  /* 0x0000000c030c7221 */ /* 0x000fe20000010100 */
[----:B------:R-:W-:Y:S01]  /*84a0*/  FMUL.FTZ R6, R5, R6 ;  /* 0x0000000605067220 */ /* 0x000fe20000410000 */
[----:B------:R-:W-:Y:S01]  /*84b0*/  FFMA.FTZ R5, -R231, R231, 1 ;  /* 0x3f800000e7057423 */ /* 0x000fe200000101e7 */
[----:B------:R-:W-:Y:S01]  /*84c0*/  FADD.FTZ R10, -R2, R10 ;  /* 0x0000000a020a7221 */ /* 0x000fe20000010100 */
[----:B------:R-:W-:Y:S01]  /*84d0*/  FMUL.FTZ R12, R236, R12 ;  /* 0x0000000cec0c7220 */ /* 0x000fe20000410000 */
[----:B------:R-:W-:Y:S01]  /*84e0*/  FADD.FTZ R11, -R2, R11 ;  /* 0x0000000b020b7221 */ /* 0x000fe20000010100 */
[----:B------:R-:W-:Y:S01]  /*84f0*/  FMUL.FTZ R17, R5, UR13 ;  /* 0x0000000d05117c20 */ /* 0x000fe20008410000 */
[----:B------:R-:W-:Y:S01]  /*8500*/  FFMA.FTZ R5, -R227, R227, 1 ;  /* 0x3f800000e3057423 */ /* 0x000fe200000101e3 */
[C---:B------:R-:W-:Y:S01]  /*8510*/  FADD.FTZ R28, -R3.reuse, R28 ;  /* 0x0000001c031c7221 */ /* 0x040fe20000010100 */
[----:B------:R-:W-:Y:S01]  /*8520*/  FADD.FTZ R60, -R3, R60 ;  /* 0x0000003c033c7221 */ /* 0x000fe20000010100 */
[----:B------:R-:W-:Y:S01]  /*8530*/  FMUL.FTZ R18, R17, R18 ;  /* 0x0000001211127220 */ /* 0x000fe20000410000 */
[----:B------:R-:W-:Y:S01]  /*8540*/  FMUL.FTZ R16, R5, UR13 ;  /* 0x0000000d05107c20 */ /* 0x000fe20008410000 */
[----:B------:R-:W-:Y:S01]  /*8550*/  F2FP.F16.F32.PACK_AB R5, R7, R6 ;  /* 0x000000060705723e */ /* 0x000fe200000000ff */
[----:B------:R-:W-:Y:S01]  /*8560*/  FADD.FTZ R6, -R4, R39 ;  /* 0x0000002704067221 */ /* 0x000fe20000010100 */
[----:B------:R-:W-:Y:S01]  /*8570*/  FFMA.FTZ R7, -R207, R207, 1 ;  /* 0x3f800000cf077423 */ /* 0x000fe200000101cf */
[----:B------:R-:W-:Y:S01]  /*8580*/  FMUL.FTZ R22, R16, R22 ;  /* 0x0000001610167220 */ /* 0x000fe20000410000 */
[----:B------:R-:W-:Y:S01]  /*8590*/  FFMA.FTZ R16, -R208, R208, 1 ;  /* 0x3f800000d0107423 */ /* 0x000fe200000101d0 */
[----:B------:R1:W-:Y:S01]  /*85a0*/  STS [R152+0x14400], R5 ;  /* 0x0144000598007388 */ /* 0x0003e20000000800 */
[----:B------:R-:W-:Y:S01]  /*85b0*/  FMUL.FTZ R6, R165, R6 ;  /* 0x00000006a5067220 */ /* 0x000fe20000410000 */
[----:B------:R-:W-:Y:S01]  /*85c0*/  FMUL.FTZ R7, R7, UR13 ;  /* 0x0000000d07077c20 */ /* 0x000fe20008410000 */
[----:B------:R-:W-:Y:S01]  /*85d0*/  FMUL.FTZ R16, R16, UR13 ;  /* 0x0000000d10107c20 */ /* 0x000fe20008410000 */
[----:B------:R-:W-:Y:S01]  /*85e0*/  F2FP.F16.F32.PACK_AB R32, R23, R22 ;  /* 0x000000161720723e */ /* 0x000fe200000000ff */
[----:B------:R-:W-:Y:S01]  /*85f0*/  FFMA.FTZ R17, -R211, R211, 1 ;  /* 0x3f800000d3117423 */ /* 0x000fe200000101d3 */
[----:B------:R-:W-:Y:S01]  /*8600*/  FMUL.FTZ R6, R7, R6 ;  /* 0x0000000607067220 */ /* 0x000fe20000410000 */
[----:B------:R-:W-:Y:S01]  /*8610*/  FMUL.FTZ R38, R16, R38 ;  /* 0x0000002610267220 */ /* 0x000fe20000410000 */
[----:B------:R-:W-:Y:S01]  /*8620*/  FFMA.FTZ R16, -R177, R177, 1 ;  /* 0x3f800000b1107423 */ /* 0x000fe200000101b1 */
[----:B------:R-:W-:Y:S01]  /*8630*/  FFMA.FTZ R7, -R176, R176, 1 ;  /* 0x3f800000b0077423 */ /* 0x000fe200000101b0 */
[----:B------:R-:W-:Y:S01]  /*8640*/  F2FP.F16.F32.PACK_AB R0, R19, R18 ;  /* 0x000000121300723e */ /* 0x000fe200000000ff */
[----:B------:R-:W-:Y:S01]  /*8650*/  FFMA.FTZ R18, -R216, R216, 1 ;  /* 0x3f800000d8127423 */ /* 0x000fe200000101d8 */
[----:B------:R-:W-:Y:S01]  /*8660*/  F2FP.F16.F32.PACK_AB R38, R6, R38 ;  /* 0x000000260626723e */ /* 0x000fe200000000ff */
[----:B------:R-:W-:Y:S01]  /*8670*/  FMUL.FTZ R16, R16, UR13 ;  /* 0x0000000d10107c20 */ /* 0x000fe20008410000 */
[----:B------:R-:W-:Y:S01]  /*8680*/  FFMA.FTZ R6, -R172, R172, 1 ;  /* 0x3f800000ac067423 */ /* 0x000fe200000101ac */
[----:B------:R-:W-:Y:S01]  /*8690*/  FMUL.FTZ R21, R7, UR13 ;  /* 0x0000000d07157c20 */ /* 0x000fe20008410000 */
[----:B------:R-:W-:Y:S01]  /*86a0*/  FMUL.FTZ R18, R18, UR13 ;  /* 0x0000000d12127c20 */ /* 0x000fe20008410000 */
[----:B------:R-:W-:Y:S01]  /*86b0*/  FMUL.FTZ R50, R16, R50 ;  /* 0x0000003210327220 */ /* 0x000fe20000410000 */
[----:B------:R-:W-:Y:S01]  /*86c0*/  FMUL.FTZ R7, R6, UR13 ;  /* 0x0000000d06077c20 */ /* 0x000fe20008410000 */
[C---:B------:R-:W-:Y:S01]  /*86d0*/  FADD.FTZ R6, -R4.reuse, R66 ;  /* 0x0000004204067221 */ /* 0x040fe20000010100 */
[----:B------:R-:W-:Y:S01]  /*86e0*/  FFMA.FTZ R16, -R163, R163, 1 ;  /* 0x3f800000a3107423 */ /* 0x000fe200000101a3 */
[----:B------:R-:W-:Y:S01]  /*86f0*/  FADD.FTZ R4, -R4, R67 ;  /* 0x0000004304047221 */ /* 0x000fe20000010100 */
[----:B------:R-:W-:Y:S01]  /*8700*/  FMUL.FTZ R54, R7, R54 ;  /* 0x0000003607367220 */ /* 0x000fe20000410000 */
[----:B------:R-:W-:Y:S01]  /*8710*/  FMUL.FTZ R6, R157, R6 ;  /* 0x000000069d067220 */ /* 0x000fe20000410000 */
[----:B------:R-:W-:Y:S01]  /*8720*/  FMUL.FTZ R16, R16, UR13 ;  /* 0x0000000d10107c20 */ /* 0x000fe20008410000 */
[----:B-1----:R-:W-:Y:S01]  /*8730*/  FADD.FTZ R5, -R3, R13 ;  /* 0x0000000d03057221 */ /* 0x002fe20000010100 */
[----:B------:R-:W-:Y:S01]  /*8740*/  FMUL.FTZ R13, R242, R9 ;  /* 0x00000009f20d7220 */ /* 0x000fe20000410000 */
[----:B------:R-:W-:Y:S01]  /*8750*/  FFMA.FTZ R7, -R162, R162, 1 ;  /* 0x3f800000a2077423 */ /* 0x000fe200000101a2 */
[----:B------:R-:W-:Y:S01]  /*8760*/  FMUL.FTZ R6, R16, R6 ;  /* 0x0000000610067220 */ /* 0x000fe20000410000 */
[----:B------:R-:W-:Y:S01]  /*8770*/  FMUL.FTZ R16, R243, R8 ;  /* 0x00000008f3107220 */ /* 0x000fe20000410000 */
[----:B------:R-:W-:Y:S01]  /*8780*/  FMUL.FTZ R4, R156, R4 ;  /* 0x000000049c047220 */ /* 0x000fe20000410000 */
        /* <DEDUP_REMOVED lines=8> */
[----:B------:R-:W-:Y:S01]  /*8810*/  FADD.FTZ R44, -R3, R44 ;  /* 0x0000002c032c7221 */ /* 0x000fe20000010100 */
[----:B------:R-:W-:Y:S01]  /*8820*/  F2FP.F16.F32.PACK_AB R23, R23, R6 ;  /* 0x000000061717723e */ /* 0x000fe200000000ff */
[----:B------:R-:W-:Y:S01]  /*8830*/  FADD.FTZ R25, -R3, R25 ;  /* 0x0000001903197221 */ /* 0x000fe20000010100 */
[----:B------:R-:W-:Y:S01]  /*8840*/  F2FP.F16.F32.PACK_AB R34, R35, R34 ;  /* 0x000000222322723e */ /* 0x000fe200000000ff */
[C---:B------:R-:W-:Y:S01]  /*8850*/  FADD.FTZ R40, -R3.reuse, R40 ;  /* 0x0000002803287221 */ /* 0x040fe20000010100 */
[----:B------:R-:W-:Y:S01]  /*8860*/  SEL R35, R64, 0xfffffff0, !P6 ;  /* 0xfffffff040237807 */ /* 0x000fe20007000000 */
[C---:B------:R-:W-:Y:S01]  /*8870*/  FADD.FTZ R41, -R3.reuse, R41 ;  /* 0x0000002903297221 */ /* 0x040fe20000010100 */
[----:B------:R-:W-:Y:S01]  /*8880*/  FMUL.FTZ R44, R174, R44 ;  /* 0x0000002cae2c7220 */ /* 0x000fe20000410000 */
[C---:B------:R-:W-:Y:S01]  /*8890*/  FADD.FTZ R24, -R3.reuse, R24 ;  /* 0x0000001803187221 */ /* 0x040fe20000010100 */
[----:B------:R-:W-:Y:S01]  /*88a0*/  IADD3 R4, PT, PT, R152, R35, RZ ;  /* 0x0000002398047210 */ /* 0x000fe20007ffe0ff */
[C---:B------:R-:W-:Y:S01]  /*88b0*/  FADD.FTZ R56, -R3.reuse, R56 ;  /* 0x0000003803387221 */ /* 0x040fe20000010100 */
[C---:B------:R-:W-:Y:S01]  /*88c0*/  FADD.FTZ R57, -R3.reuse, R57 ;  /* 0x0000003903397221 */ /* 0x040fe20000010100 */
[----:B------:R-:W-:Y:S01]  /*88d0*/  FADD.FTZ R61, -R3, R61 ;  /* 0x0000003d033d7221 */ /* 0x000fe20000010100 */
[----:B------:R-:W-:Y:S01]  /*88e0*/  FFMA.FTZ R17, -R175, R175, 1 ;  /* 0x3f800000af117423 */ /* 0x000fe200000101af */
[----:B------:R1:W-:Y:S01]  /*88f0*/  STS [R4+0x14400], R0 ;  /* 0x0144000004007388 */ /* 0x0003e20000000800 */
[----:B------:R-:W-:Y:S01]  /*8900*/  FMUL.FTZ R25, R219, R25 ;  /* 0x00000019db197220 */ /* 0x000fe20000410000 */
[----:B------:R-:W-:Y:S01]  /*8910*/  FMUL.FTZ R24, R220, R24 ;  /* 0x00000018dc187220 */ /* 0x000fe20000410000 */
[----:B------:R-:W-:Y:S01]  /*8920*/  FMUL.FTZ R61, R164, R61 ;  /* 0x0000003da43d7220 */ /* 0x000fe20000410000 */
[----:B------:R-:W-:Y:S01]  /*8930*/  STS [R4+0x14000], R132 ;  /* 0x0140008404007388 */ /* 0x000fe20000000800 */
[----:B------:R-:W-:Y:S01]  /*8940*/  FMUL.FTZ R55, R158, R55 ;  /* 0x000000379e377220 */ /* 0x000fe20000410000 */
[----:B------:R-:W-:Y:S01]  /*8950*/  FMUL.FTZ R17, R17, UR13 ;  /* 0x0000000d11117c20 */ /* 0x000fe20008410000 */
[----:B------:R-:W-:Y:S01]  /*8960*/  FMUL.FTZ R57, R168, R57 ;  /* 0x00000039a8397220 */ /* 0x000fe20000410000 */
[----:B------:R-:W-:Y:S01]  /*8970*/  FMUL.FTZ R40, R200, R40 ;  /* 0x00000028c8287220 */ /* 0x000fe20000410000 */
[----:B------:R-:W-:Y:S01]  /*8980*/  FMUL.FTZ R41, R199, R41 ;  /* 0x00000029c7297220 */ /* 0x000fe20000410000 */
[----:B------:R-:W-:Y:S01]  /*8990*/  FMUL.FTZ R22, R17, R55 ;  /* 0x0000003711167220 */ /* 0x000fe20000410000 */
[C---:B------:R-:W-:Y:S01]  /*89a0*/  FADD.FTZ R14, -R2.reuse, R14 ;  /* 0x0000000e020e7221 */ /* 0x040fe20000010100 */
[C---:B------:R-:W-:Y:S01]  /*89b0*/  FADD.FTZ R15, -R2.reuse, R15 ;  /* 0x0000000f020f7221 */ /* 0x040fe20000010100 */
[----:B------:R-:W-:Y:S01]  /*89c0*/  FMUL.FTZ R56, R169, R56 ;  /* 0x00000038a9387220 */ /* 0x000fe20000410000 */
        /* <DEDUP_REMOVED lines=23> */
[----:B------:R-:W-:Y:S02]  /*8b40*/  LOP3.LUT R141, R193, 0x10, RZ, 0xc0, !PT ;  /* 0x00000010c18d7812 */ /* 0x000fe400078ec0ff */
[----:B------:R-:W-:Y:S02]  /*8b50*/  F2FP.F16.F32.PACK_AB R21, R21, R50 ;  /* 0x000000321515723e */ /* 0x000fe400000000ff */
[----:B------:R-:W-:Y:S01]  /*8b60*/  LOP3.LUT R239, R192, 0x38, RZ, 0xc0, !PT ;  /* 0x00000038c0ef7812 */ /* 0x000fe200078ec0ff */
[----:B---3--:R-:W-:Y:S01]  /*8b70*/  FFMA.FTZ R6, -R20, R20, 1 ;  /* 0x3f80000014067423 */ /* 0x008fe20000010114 */
[----:B------:R-:W-:Y:S01]  /*8b80*/  FFMA.FTZ R9, -R53, R53, 1 ;  /* 0x3f80000035097423 */ /* 0x000fe20000010135 */
[----:B----4-:R-:W-:Y:S01]  /*8b90*/  FFMA.FTZ R8, -R52, R52, 1 ;  /* 0x3f80000034087423 */ /* 0x010fe20000010134 */
[----:B------:R-:W3:Y:S01]  /*8ba0*/  LDL.LU R53, [R1+0x1c] ;  /* 0x00001c0001357983 */ /* 0x000ee20000300800 */
[----:B--2---:R-:W-:Y:S01]  /*8bb0*/  FFMA.FTZ R7, -R48, R48, 1 ;  /* 0x3f80000030077423 */ /* 0x004fe20000010130 */
[----:B------:R-:W-:Y:S01]  /*8bc0*/  FMUL.FTZ R9, R9, UR13 ;  /* 0x0000000d09097c20 */ /* 0x000fe20008410000 */
[----:B------:R-:W-:Y:S01]  /*8bd0*/  FMUL.FTZ R8, R8, UR13 ;  /* 0x0000000d08087c20 */ /* 0x000fe20008410000 */
[----:B------:R-:W2:Y:S01]  /*8be0*/  LDL.LU R52, [R1+0x18] ;  /* 0x0000180001347983 */ /* 0x000ea20000300800 */
[----:B------:R-:W-:Y:S01]  /*8bf0*/  FMUL.FTZ R7, R7, UR13 ;  /* 0x0000000d07077c20 */ /* 0x000fe20008410000 */
[----:B------:R-:W-:Y:S01]  /*8c00*/  FMUL.FTZ R16, R9, R16 ;  /* 0x0000001009107220 */ /* 0x000fe20000410000 */
[----:B------:R-:W-:Y:S01]  /*8c10*/  FMUL.FTZ R13, R8, R13 ;  /* 0x0000000d080d7220 */ /* 0x000fe20000410000 */
[----:B------:R-:W4:Y:S01]  /*8c20*/  LDL.LU R139, [R1+0x48] ;  /* 0x00004800018b7983 */ /* 0x000f220000300800 */
[----:B------:R-:W-:Y:S01]  /*8c30*/  FMUL.FTZ R6, R6, UR13 ;  /* 0x0000000d06067c20 */ /* 0x000fe20008410000 */
[----:B------:R-:W-:Y:S01]  /*8c40*/  FMUL.FTZ R12, R7, R12 ;  /* 0x0000000c070c7220 */ /* 0x000fe20000410000 */
[----:B------:R-:W-:Y:S01]  /*8c50*/  FFMA.FTZ R7, -R247, R247, 1 ;  /* 0x3f800000f7077423 */ /* 0x000fe200000101f7 */
[----:B------:R-:W4:Y:S01]  /*8c60*/  LDL.LU R138, [R1+0x44] ;  /* 0x00004400018a7983 */ /* 0x000f220000300800 */
[----:B-1----:R-:W-:Y:S01]  /*8c70*/  F2FP.F16.F32.PACK_AB R0, R13, R16 ;  /* 0x000000100d00723e */ /* 0x002fe200000000ff */
[----:B------:R-:W-:Y:S01]  /*8c80*/  FMUL.FTZ R19, R6, R5 ;  /* 0x0000000506137220 */ /* 0x000fe20000410000 */
[----:B------:R-:W-:Y:S01]  /*8c90*/  FADD.FTZ R5, -R3, R29 ;  /* 0x0000001d03057221 */ /* 0x000fe20000010100 */
[----:B------:R-:W4:Y:S01]  /*8ca0*/  LDL.LU R137, [R1+0x8] ;  /* 0x0000080001897983 */ /* 0x000f220000300800 */
[----:B------:R-:W-:Y:S01]  /*8cb0*/  FFMA.FTZ R6, -R244, R244, 1 ;  /* 0x3f800000f4067423 */ /* 0x000fe200000101f4 */
[----:B------:R-:W-:Y:S01]  /*8cc0*/  FMUL.FTZ R7, R7, UR13 ;  /* 0x0000000d07077c20 */ /* 0x000fe20008410000 */
[----:B------:R-:W-:Y:S01]  /*8cd0*/  FMUL.FTZ R5, R214, R5 ;  /* 0x00000005d6057220 */ /* 0x000fe20000410000 */
[----:B------:R-:W4:Y:S01]  /*8ce0*/  LDL.LU R136, [R1+0x4] ;  /* 0x0000040001887983 */ /* 0x000f220000300800 */
[----:B------:R-:W-:Y:S01]  /*8cf0*/  FMUL.FTZ R6, R6, UR13 ;  /* 0x0000000d06067c20 */ /* 0x000fe20008410000 */
[----:B------:R-:W-:Y:S01]  /*8d00*/  FMUL.FTZ R20, R7, R28 ;  /* 0x0000001c07147220 */ /* 0x000fe20000410000 */
[----:B------:R-:W-:Y:S01]  /*8d10*/  FFMA.FTZ R7, -R228, R228, 1 ;  /* 0x3f800000e4077423 */ /* 0x000fe200000101e4 */
[----:B------:R-:W4:Y:S01]  /*8d20*/  LDL.LU R135, [R1+0x40] ;  /* 0x0000400001877983 */ /* 0x000f220000300800 */
[----:B------:R-:W-:Y:S01]  /*8d30*/  FMUL.FTZ R5, R6, R5 ;  /* 0x0000000506057220 */ /* 0x000fe20000410000 */
[----:B------:R-:W-:Y:S01]  /*8d40*/  FFMA.FTZ R6, -R225, R225, 1 ;  /* 0x3f800000e1067423 */ /* 0x000fe200000101e1 */
[----:B------:R-:W-:Y:S01]  /*8d50*/  FMUL.FTZ R7, R7, UR13 ;  /* 0x0000000d07077c20 */ /* 0x000fe20008410000 */
[----:B------:R-:W4:Y:S01]  /*8d60*/  LDL.LU R48, [R1+0x34] ;  /* 0x0000340001307983 */ /* 0x000f220000300800 */
[----:B------:R-:W-:Y:S01]  /*8d70*/  FFMA.FTZ R9, -R251, R251, 1 ;  /* 0x3f800000fb097423 */ /* 0x000fe200000101fb */
[----:B------:R-:W-:Y:S01]  /*8d80*/  F2FP.F16.F32.PACK_AB R20, R5, R20 ;  /* 0x000000140514723e */ /* 0x000fe200000000ff */
[----:B------:R-:W-:Y:S01]  /*8d90*/  FADD.FTZ R5, -R3, R45 ;  /* 0x0000002d03057221 */ /* 0x000fe20000010100 */
[----:B------:R-:W4:Y:S01]  /*8da0*/  LDL.LU R65, [R1+0x30] ;  /* 0x0000300001417983 */ /* 0x000f220000300800 */
[----:B------:R-:W-:Y:S01]  /*8db0*/  FMUL.FTZ R6, R6, UR13 ;  /* 0x0000000d06067c20 */ /* 0x000fe20008410000 */
[----:B------:R-:W-:Y:S01]  /*8dc0*/  FFMA.FTZ R3, -R209, R209, 1 ;  /* 0x3f800000d1037423 */ /* 0x000fe200000101d1 */
[----:B------:R-:W-:Y:S01]  /*8dd0*/  FMUL.FTZ R5, R173, R5 ;  /* 0x00000005ad057220 */ /* 0x000fe20000410000 */
[----:B------:R-:W4:Y:S01]  /*8de0*/  LDL.LU R64, [R1+0x2c] ;  /* 0x00002c0001407983 */ /* 0x000f220000300800 */
[----:B------:R-:W-:Y:S01]  /*8df0*/  FMUL.FTZ R44, R7, R44 ;  /* 0x0000002c072c7220 */ /* 0x000fe20000410000 */
[----:B------:R-:W-:Y:S01]  /*8e00*/  FMUL.FTZ R7, R3, UR13 ;  /* 0x0000000d03077c20 */ /* 0x000fe20008410000 */
[----:B------:R-:W-:Y:S01]  /*8e10*/  FMUL.FTZ R13, R6, R5 ;  /* 0x00000005060d7220 */ /* 0x000fe20000410000 */
[----:B------:R1:W-:Y:S01]  /*8e20*/  STS [R152+0x16000], R0 ;  /* 0x0160000098007388 */ /* 0x0003e20000000800 */
[----:B------:R-:W-:Y:S01]  /*8e30*/  FFMA.FTZ R5, -R204, R204, 1 ;  /* 0x3f800000cc057423 */ /* 0x000fe200000101cc */
[----:B------:R-:W-:Y:S01]  /*8e40*/  FFMA.FTZ R8, -R250, R250, 1 ;  /* 0x3f800000fa087423 */ /* 0x000fe200000101fa */
[----:B------:R-:W-:Y:S01]  /*8e50*/  FFMA.FTZ R3, -R201, R201, 1 ;  /* 0x3f800000c9037423 */ /* 0x000fe200000101c9 */
[----:B------:R-:W-:Y:S01]  /*8e60*/  FMUL.FTZ R9, R9, UR13 ;  /* 0x0000000d09097c20 */ /* 0x000fe20008410000 */
[----:B------:R-:W-:Y:S01]  /*8e70*/  FMUL.FTZ R5, R5, UR13 ;  /* 0x0000000d05057c20 */ /* 0x000fe20008410000 */
[----:B------:R-:W-:Y:S01]  /*8e80*/  FMUL.FTZ R8, R8, UR13 ;  /* 0x0000000d08087c20 */ /* 0x000fe20008410000 */
[----:B------:R-:W-:Y:S01]  /*8e90*/  FMUL.FTZ R3, R3, UR13 ;  /* 0x0000000d03037c20 */ /* 0x000fe20008410000 */
[----:B------:R-:W-:Y:S01]  /*8ea0*/  FFMA.FTZ R6, -R210, R210, 1 ;  /* 0x3f800000d2067423 */ /* 0x000fe200000101d2 */
[----:B------:R-:W-:Y:S01]  /*8eb0*/  FMUL.FTZ R60, R5, R60 ;  /* 0x0000003c053c7220 */ /* 0x000fe20000410000 */
[----:B------:R-:W-:Y:S01]  /*8ec0*/  FMUL.FTZ R24, R9, R24 ;  /* 0x0000001809187220 */ /* 0x000fe20000410000 */
[----:B------:R-:W-:Y:S01]  /*8ed0*/  FMUL.FTZ R18, R8, R25 ;  /* 0x0000001908127220 */ /* 0x000fe20000410000 */
[----:B------:R-:W-:Y:S01]  /*8ee0*/  FMUL.FTZ R16, R3, R61 ;  /* 0x0000003d03107220 */ /* 0x000fe20000410000 */
[----:B------:R-:W-:Y:S01]  /*8ef0*/  FMUL.FTZ R6, R6, UR13 ;  /* 0x0000000d06067c20 */ /* 0x000fe20008410000 */
[----:B------:R-:W-:Y:S01]  /*8f00*/  FFMA.FTZ R9, -R234, R234, 1 ;  /* 0x3f800000ea097423 */ /* 0x000fe200000101ea */
[----:B------:R-:W-:Y:S01]  /*8f10*/  FFMA.FTZ R8, -R232, R232, 1 ;  /* 0x3f800000e8087423 */ /* 0x000fe200000101e8 */
[----:B------:R-:W-:Y:S01]  /*8f20*/  F2FP.F16.F32.PACK_AB R19, R19, R12 ;  /* 0x0000000c1313723e */ /* 0x000fe200000000ff */
[----:B------:R-:W-:Y:S01]  /*8f30*/  FMUL.FTZ R17, R6, R57 ;  /* 0x0000003906117220 */ /* 0x000fe20000410000 */
[----:B------:R-:W-:Y:S01]  /*8f40*/  FMUL.FTZ R9, R9, UR13 ;  /* 0x0000000d09097c20 */ /* 0x000fe20008410000 */
[----:B------:R-:W-:Y:S01]  /*8f50*/  FMUL.FTZ R8, R8, UR13 ;  /* 0x0000000d08087c20 */ /* 0x000fe20008410000 */
[----:B------:R-:W-:Y:S01]  /*8f60*/  FMUL.FTZ R56, R7, R56 ;  /* 0x0000003807387220 */ /* 0x000fe20000410000 */
[----:B------:R-:W-:Y:S01]  /*8f70*/  F2FP.F16.F32.PACK_AB R18, R18, R24 ;  /* 0x000000181212723e */ /* 0x000fe200000000ff */
[----:B------:R-:W-:Y:S01]  /*8f80*/  FMUL.FTZ R9, R9, R40 ;  /* 0x0000002809097220 */ /* 0x000fe20000410000 */
[----:B------:R-:W-:Y:S01]  /*8f90*/  FMUL.FTZ R8, R8, R41 ;  /* 0x0000002908087220 */ /* 0x000fe20000410000 */
[----:B------:R-:W-:Y:S02]  /*8fa0*/  F2FP.F16.F32.PACK_AB R13, R13, R44 ;  /* 0x0000002c0d0d723e */ /* 0x000fe400000000ff */
[----:B------:R-:W-:Y:S02]  /*8fb0*/  F2FP.F16.F32.PACK_AB R17, R17, R56 ;  /* 0x000000381111723e */ /* 0x000fe400000000ff */
[----:B------:R-:W-:Y:S01]  /*8fc0*/  F2FP.F16.F32.PACK_AB R12, R8, R9 ;  /* 0x00000009080c723e */ /* 0x000fe200000000ff */
[----:B------:R-:W-:Y:S01]  /*8fd0*/  FFMA.FTZ R9, -R252, R252, 1 ;  /* 0x3f800000fc097423 */ /* 0x000fe200000101fc */
[----:B------:R-:W-:Y:S03]  /*8fe0*/  F2FP.F16.F32.PACK_AB R16, R16, R60 ;  /* 0x0000003c1010723e */ /* 0x000fe600000000ff */
[----:B------:R-:W-:Y:S04]  /*8ff0*/  FMUL.FTZ R9, R9, UR13 ;  /* 0x0000000d09097c20 */ /* 0x000fe80008410000 */
[----:B------:R-:W-:Y:S01]  /*9000*/  FMUL.FTZ R43, R9, R43 ;  /* 0x0000002b092b7220 */ /* 0x000fe20000410000 */
[----:B------:R-:W-:Y:S04]  /*9010*/  FFMA.FTZ R9, -R237, R237, 1 ;  /* 0x3f800000ed097423 */ /* 0x000fe800000101ed */
[----:B------:R-:W-:Y:S04]  /*9020*/  FMUL.FTZ R9, R9, UR13 ;  /* 0x0000000d09097c20 */ /* 0x000fe80008410000 */
[----:B------:R-:W-:Y:S01]  /*9030*/  FMUL.FTZ R58, R9, R58 ;  /* 0x0000003a093a7220 */ /* 0x000fe20000410000 */
[----:B---3--:R-:W-:Y:S02]  /*9040*/  FMUL.FTZ R10, R53, R10 ;  /* 0x0000000a350a7220 */ /* 0x008fe40000410000 */
[----:B------:R-:W3:Y:S01]  /*9050*/  LDL.LU R53, [R1+0x28] ;  /* 0x0000280001357983 */ /* 0x000ee20000300800 */
[----:B--2---:R-:W-:Y:S03]  /*9060*/  FMUL.FTZ R11, R52, R11 ;  /* 0x0000000b340b7220 */ /* 0x004fe60000410000 */
[----:B------:R-:W2:Y:S01]  /*9070*/  LDL.LU R52, [R1+0x24] ;  /* 0x0000240001347983 */ /* 0x000ea20000300800 */
[----:B----4-:R-:W-:Y:S01]  /*9080*/  FFMA.FTZ R3, -R139, R139, 1 ;  /* 0x3f8000008b037423 */ /* 0x010fe2000001018b */
[----:B-1----:R-:W-:Y:S03]  /*9090*/  FFMA.FTZ R0, -R138, R138, 1 ;  /* 0x3f8000008a007423 */ /* 0x002fe6000001018a */
[----:B------:R-:W-:Y:S01]  /*90a0*/  FMUL.FTZ R6, R3, UR13 ;  /* 0x0000000d03067c20 */ /* 0x000fe20008410000 */
[----:B------:R-:W-:Y:S01]  /*90b0*/  MOV R138, 0x40 ;  /* 0x00000040008a7802 */ /* 0x000fe20000000f00 */
[----:B------:R-:W-:Y:S01]  /*90c0*/  FMUL.FTZ R5, R0, UR13 ;  /* 0x0000000d00057c20 */ /* 0x000fe20008410000 */
[----:B------:R-:W-:Y:S01]  /*90d0*/  FMUL.FTZ R14, R137, R14 ;  /* 0x0000000e890e7220 */ /* 0x000fe20000410000 */
[----:B------:R-:W-:Y:S01]  /*90e0*/  FMUL.FTZ R6, R6, R10 ;  /* 0x0000000a06067220 */ /* 0x000fe20000410000 */
[----:B------:R-:W-:Y:S01]  /*90f0*/  SEL R138, R138, 0xffffffc0, !P0 ;  /* 0xffffffc08a8a7807 */ /* 0x000fe20004000000 */
[----:B------:R-:W-:Y:S01]  /*9100*/  FMUL.FTZ R15, R136, R15 ;  /* 0x0000000f880f7220 */ /* 0x000fe20000410000 */
[----:B------:R-:W-:Y:S01]  /*9110*/  FMUL.FTZ R11, R5, R11 ;  /* 0x0000000b050b7220 */ /* 0x000fe20000410000 */
[----:B------:R-:W-:Y:S01]  /*9120*/  FFMA.FTZ R3, -R135, R135, 1 ;  /* 0x3f80000087037423 */ /* 0x000fe20000010187 */
[----:B------:R-:W-:Y:S03]  /*9130*/  FFMA.FTZ R0, -R48, R48, 1 ;  /* 0x3f80000030007423 */ /* 0x000fe60000010130 */
[----:B------:R-:W-:Y:S01]  /*9140*/  FMUL.FTZ R3, R3, UR13 ;  /* 0x0000000d03037c20 */ /* 0x000fe20008410000 */
[----:B------:R-:W4:Y:S01]  /*9150*/  LDL.LU R48, [R1] ;  /* 0x0000000001307983 */ /* 0x000f220000300800 */
[----:B------:R-:W-:Y:S02]  /*9160*/  FMUL.FTZ R0, R0, UR13 ;  /* 0x0000000d00007c20 */ /* 0x000fe40008410000 */
[----:B------:R-:W-:Y:S01]  /*9170*/  FMUL.FTZ R14, R3, R14 ;  /* 0x0000000e030e7220 */ /* 0x000fe20000410000 */
[----:B------:R-:W-:Y:S01]  /*9180*/  FFMA.FTZ R3, -R65, R65, 1 ;  /* 0x3f80000041037423 */ /* 0x000fe20000010141 */
[----:B------:R-:W4:Y:S01]  /*9190*/  LDL.LU.64 R50, [R1+0x38] ;  /* 0x0000380001327983 */ /* 0x000f220000300a00 */
[----:B------:R-:W-:Y:S01]  /*91a0*/  FMUL.FTZ R8, R0, R15 ;  /* 0x0000000f00087220 */ /* 0x000fe20000410000 */
[----:B------:R-:W-:Y:S01]  /*91b0*/  FFMA.FTZ R0, -R64, R64, 1 ;  /* 0x3f80000040007423 */ /* 0x000fe20000010140 */
[----:B------:R-:W-:Y:S03]  /*91c0*/  FMUL.FTZ R5, R3, UR13 ;  /* 0x0000000d03057c20 */ /* 0x000fe60008410000 */
[----:B------:R-:W-:Y:S01]  /*91d0*/  FMUL.FTZ R7, R0, UR13 ;  /* 0x0000000d00077c20 */ /* 0x000fe20008410000 */
[----:B------:R-:W-:Y:S01]  /*91e0*/  FMUL.FTZ R26, R5, R26 ;  /* 0x0000001a051a7220 */ /* 0x000fe20000410000 */
[----:B------:R-:W-:Y:S02]  /*91f0*/  F2FP.F16.F32.PACK_AB R8, R8, R14 ;  /* 0x0000000e0808723e */ /* 0x000fe400000000ff */
[----:B------:R-:W-:Y:S05]  /*9200*/  FMUL.FTZ R7, R7, R27 ;  /* 0x0000001b07077220 */ /* 0x000fea0000410000 */
[----:B------:R-:W-:Y:S01]  /*9210*/  F2FP.F16.F32.PACK_AB R7, R7, R26 ;  /* 0x0000001a0707723e */ /* 0x000fe200000000ff */
[----:B---3--:R-:W-:Y:S01]  /*9220*/  FFMA.FTZ R3, -R53, R53, 1 ;  /* 0x3f80000035037423 */ /* 0x008fe20000010135 */
[----:B--2---:R-:W-:Y:S03]  /*9230*/  FFMA.FTZ R0, -R52, R52, 1 ;  /* 0x3f80000034007423 */ /* 0x004fe60000010134 */
[----:B------:R-:W-:Y:S01]  /*9240*/  FMUL.FTZ R5, R3, UR13 ;  /* 0x0000000d03057c20 */ /* 0x000fe20008410000 */
[----:B------:R-:W-:Y:S01]  /*9250*/  FMUL.FTZ R3, R0, UR13 ;  /* 0x0000000d00037c20 */ /* 0x000fe20008410000 */
[----:B------:R-:W-:Y:S02]  /*9260*/  F2FP.F16.F32.PACK_AB R0, R11, R6 ;  /* 0x000000060b00723e */ /* 0x000fe400000000ff */
[----:B------:R-:W-:Y:S01]  /*9270*/  FMUL.FTZ R30, R5, R30 ;  /* 0x0000001e051e7220 */ /* 0x000fe20000410000 */
[----:B------:R-:W-:Y:S01]  /*9280*/  FFMA.FTZ R5, -R248, R248, 1 ;  /* 0x3f800000f8057423 */ /* 0x000fe200000101f8 */
[----:B------:R-:W-:Y:S01]  /*9290*/  FMUL.FTZ R31, R3, R31 ;  /* 0x0000001f031f7220 */ /* 0x000fe20000410000 */
[C---:B------:R-:W-:Y:S01]  /*92a0*/  FADD.FTZ R3, -R2.reuse, R47 ;  /* 0x0000002f02037221 */ /* 0x040fe20000010100 */
[----:B------:R1:W-:Y:S01]  /*92b0*/  STS [R152+0x16400], R0 ;  /* 0x0164000098007388 */ /* 0x0003e20000000800 */
[----:B------:R-:W-:Y:S01]  /*92c0*/  FMUL.FTZ R5, R5, UR13 ;  /* 0x0000000d05057c20 */ /* 0x000fe20008410000 */
[----:B------:R-:W-:Y:S01]  /*92d0*/  FADD.FTZ R2, -R2, R63 ;  /* 0x0000003f02027221 */ /* 0x000fe20000010100 */
[----:B------:R-:W-:Y:S01]  /*92e0*/  FMUL.FTZ R3, R212, R3 ;  /* 0x00000003d4037220 */ /* 0x000fe20000410000 */
[----:B------:R-:W-:Y:S01]  /*92f0*/  STS [R4+0x16000], R19 ;  /* 0x0160001304007388 */ /* 0x000fe20000000800 */
[----:B------:R-:W-:Y:S01]  /*9300*/  FFMA.FTZ R6, -R249, R249, 1 ;  /* 0x3f800000f9067423 */ /* 0x000fe200000101f9 */
[----:B------:R-:W-:Y:S01]  /*9310*/  FMUL.FTZ R2, R178, R2 ;  /* 0x00000002b2027220 */ /* 0x000fe20000410000 */
[----:B------:R-:W-:Y:S01]  /*9320*/  FMUL.FTZ R11, R5, R3 ;  /* 0x00000003050b7220 */ /* 0x000fe20000410000 */
[----:B------:R2:W-:Y:S01]  /*9330*/  STS [R4+0x16400], R8 ;  /* 0x0164000804007388 */ /* 0x0005e20000000800 */
[----:B------:R-:W-:Y:S01]  /*9340*/  FFMA.FTZ R5, -R224, R224, 1 ;  /* 0x3f800000e0057423 */ /* 0x000fe200000101e0 */
[----:B------:R-:W-:Y:S01]  /*9350*/  FFMA.FTZ R3, -R223, R223, 1 ;  /* 0x3f800000df037423 */ /* 0x000fe200000101df */
[----:B------:R-:W-:Y:S01]  /*9360*/  FMUL.FTZ R6, R6, UR13 ;  /* 0x0000000d06067c20 */ /* 0x000fe20008410000 */
[----:B------:R-:W-:Y:S01]  /*9370*/  STS [R151+0x14000], R134 ;  /* 0x0140008697007388 */ /* 0x000fe20000000800 */
[----:B------:R-:W-:Y:S01]  /*9380*/  FMUL.FTZ R5, R5, UR13 ;  /* 0x0000000d05057c20 */ /* 0x000fe20008410000 */
[----:B----4-:R-:W-:Y:S01]  /*9390*/  FFMA.FTZ R10, -R48, R48, 1 ;  /* 0x3f800000300a7423 */ /* 0x010fe20000010130 */
[----:B------:R-:W-:Y:S01]  /*93a0*/  FMUL.FTZ R3, R3, UR13 ;  /* 0x0000000d03037c20 */ /* 0x000fe20008410000 */
[----:B------:R-:W-:Y:S01]  /*93b0*/  STS [R151+0x14400], R32 ;  /* 0x0144002097007388 */ /* 0x000fe20000000800 */
[----:B------:R-:W-:Y:S01]  /*93c0*/  FMUL.FTZ R46, R6, R46 ;  /* 0x0000002e062e7220 */ /* 0x000fe20000410000 */
[----:B------:R-:W-:Y:S01]  /*93d0*/  FMUL.FTZ R10, R10, UR13 ;  /* 0x0000000d0a0a7c20 */ /* 0x000fe20008410000 */
[----:B------:R-:W-:Y:S01]  /*93e0*/  FMUL.FTZ R2, R3, R2 ;  /* 0x0000000203027220 */ /* 0x000fe20000410000 */
[----:B------:R-:W-:Y:S01]  /*93f0*/  FFMA.FTZ R6, -R233, R233, 1 ;  /* 0x3f800000e9067423 */ /* 0x000fe200000101e9 */
[----:B------:R-:W3:Y:S01]  /*9400*/  LDC R48, c[0x0][0x44c] ;  /* 0x00011300ff307b82 */ /* 0x000ee20000000800 */
[----:B------:R-:W-:Y:S01]  /*9410*/  FMUL.FTZ R42, R10, R42 ;  /* 0x0000002a0a2a7220 */ /* 0x000fe20000410000 */
[----:B------:R-:W-:Y:S01]  /*9420*/  FMUL.FTZ R10, R5, R62 ;  /* 0x0000003e050a7220 */ /* 0x000fe20000410000 */
[----:B------:R-:W-:Y:S01]  /*9430*/  F2FP.F16.F32.PACK_AB R5, R31, R30 ;  /* 0x0000001e1f05723e */ /* 0x000fe200000000ff */
[----:B------:R-:W-:Y:S01]  /*9440*/  FMUL.FTZ R6, R6, UR13 ;  /* 0x0000000d06067c20 */ /* 0x000fe20008410000 */
[----:B-1----:R-:W-:Y:S02]  /*9450*/  IADD3 R0, PT, PT, R35, R151, RZ ;  /* 0x0000009723007210 */ /* 0x002fe40007ffe0ff */
[----:B------:R-:W-:Y:S01]  /*9460*/  F2FP.F16.F32.PACK_AB R10, R2, R10 ;  /* 0x0000000a020a723e */ /* 0x000fe200000000ff */
[----:B------:R-:W-:Y:S01]  /*9470*/  FMUL.FTZ R9, R6, R59 ;  /* 0x0000003b06097220 */ /* 0x000fe20000410000 */
[-C--:B------:R-:W-:Y:S01]  /*9480*/  IADD3 R2, PT, PT, R153, R35.reuse, RZ ;  /* 0x0000002399027210 */ /* 0x080fe20007ffe0ff */
[----:B------:R-:W-:Y:S01]  /*9490*/  STS [R0+0x14000], R133 ;  /* 0x0140008500007388 */ /* 0x000fe20000000800 */
[----:B------:R-:W-:Y:S02]  /*94a0*/  F2FP.F16.F32.PACK_AB R3, R43, R42 ;  /* 0x0000002a2b03723e */ /* 0x000fe400000000ff */
[----:B------:R-:W-:Y:S01]  /*94b0*/  F2FP.F16.F32.PACK_AB R6, R11, R46 ;  /* 0x0000002e0b06723e */ /* 0x000fe200000000ff */
[----:B------:R-:W-:Y:S01]  /*94c0*/  STS [R0+0x14400], R34 ;  /* 0x0144002200007388 */ /* 0x000fe20000000800 */
[----:B--2---:R-:W-:Y:S02]  /*94d0*/  IADD3 R4, PT, PT, R150, R35, RZ ;  /* 0x0000002396047210 */ /* 0x004fe40007ffe0ff */
[----:B------:R-:W-:Y:S01]  /*94e0*/  F2FP.F16.F32.PACK_AB R9, R9, R58 ;  /* 0x0000003a0909723e */ /* 0x000fe200000000ff */
[----:B------:R-:W-:Y:S04]  /*94f0*/  STS [R151+0x16000], R18 ;  /* 0x0160001297007388 */ /* 0x000fe80000000800 */
[----:B------:R-:W-:Y:S01]  /*9500*/  STS [R151+0x16400], R7 ;  /* 0x0164000797007388 */ /* 0x000fe20000000800 */
[----:B---3--:R-:W-:Y:S03]  /*9510*/  IMAD R173, R48, UR9, RZ ;  /* 0x0000000930ad7c24 */ /* 0x008fe6000f8e02ff */
[----:B------:R-:W-:Y:S04]  /*9520*/  STS [R0+0x16000], R20 ;  /* 0x0160001400007388 */ /* 0x000fe80000000800 */
[----:B------:R1:W-:Y:S04]  /*9530*/  STS [R0+0x16400], R5 ;  /* 0x0164000500007388 */ /* 0x0003e80000000800 */
[----:B------:R-:W-:Y:S04]  /*9540*/  STS [R153+-0x8000], R49 ;  /* 0xff80003199007388 */ /* 0x000fe80000000800 */
[----:B------:R-:W-:Y:S04]  /*9550*/  STS [R153+-0x7c00], R38 ;  /* 0xff84002699007388 */ /* 0x000fe80000000800 */
[----:B------:R-:W-:Y:S04]  /*9560*/  STS [R2+-0x8000], R37 ;  /* 0xff80002502007388 */ /* 0x000fe80000000800 */
[----:B------:R-:W-:Y:S04]  /*9570*/  STS [R2+-0x7c00], R21 ;  /* 0xff84001502007388 */ /* 0x000fe80000000800 */
[----:B------:R-:W-:Y:S04]  /*9580*/  STS [R153+-0x6000], R12 ;  /* 0xffa0000c99007388 */ /* 0x000fe80000000800 */
[----:B------:R2:W-:Y:S01]  /*9590*/  STS [R153+-0x5c00], R3 ;  /* 0xffa4000399007388 */ /* 0x0005e20000000800 */
[--C-:B-1----:R-:W-:Y:S03]  /*95a0*/  SHF.R.U32.HI R0, RZ, 0x1, R193.reuse ;  /* 0x00000001ff007819 */ /* 0x102fe600000116c1 */
[----:B------:R-:W-:Y:S01]  /*95b0*/  STS [R2+-0x6000], R13 ;  /* 0xffa0000d02007388 */ /* 0x000fe20000000800 */
[----:B------:R-:W-:Y:S03]  /*95c0*/  LOP3.LUT R139, R0, 0x30, RZ, 0xc0, !PT ;  /* 0x00000030008b7812 */ /* 0x000fe600078ec0ff */
[----:B------:R1:W-:Y:S01]  /*95d0*/  STS [R2+-0x5c00], R6 ;  /* 0xffa4000602007388 */ /* 0x0003e20000000800 */
[----:B------:R-:W-:Y:S03]  /*95e0*/  LOP3.LUT R0, R139, 0x8, R193, 0xf8, !PT ;  /* 0x000000088b007812 */ /* 0x000fe600078ef8c1 */
[----:B------:R-:W-:Y:S01]  /*95f0*/  STS [R150+-0x8000], R36 ;  /* 0xff80002496007388 */ /* 0x000fe20000000800 */
[----:B------:R-:W-:Y:S03]  /*9600*/  LOP3.LUT R0, R0, 0x1c0, R194, 0xf8, !PT ;  /* 0x000001c000007812 */ /* 0x000fe600078ef8c2 */
[----:B------:R-:W-:Y:S01]  /*9610*/  STS [R150+-0x7c00], R22 ;  /* 0xff84001696007388 */ /* 0x000fe20000000800 */
[--C-:B------:R-:W-:Y:S03]  /*9620*/  LOP3.LUT R0, R0, 0x38, R192.reuse, 0x78, !PT ;  /* 0x0000003800007812 */ /* 0x100fe600078e78c0 */
[----:B------:R-:W-:Y:S01]  /*9630*/  STS [R4+-0x8000], R33 ;  /* 0xff80002104007388 */ /* 0x000fe20000000800 */
[----:B------:R-:W-:Y:S03]  /*9640*/  LOP3.LUT R0, R0, 0x200, R195, 0xf8, !PT ;  /* 0x0000020000007812 */ /* 0x000fe600078ef8c3 */
[----:B------:R-:W-:Y:S01]  /*9650*/  STS [R4+-0x7c00], R23 ;  /* 0xff84001704007388 */ /* 0x000fe20000000800 */
[----:B--2---:R-:W-:Y:S02]  /*9660*/  SHF.R.U32.HI R3, RZ, 0x4, R193 ;  /* 0x00000004ff037819 */ /* 0x004fe400000116c1 */
[----:B------:R-:W-:Y:S01]  /*9670*/  LEA R0, R0, UR4, 0x1 ;  /* 0x0000000400007c11 */ /* 0x000fe2000f8e08ff */
[----:B------:R-:W-:Y:S01]  /*9680*/  STS [R150+-0x6000], R17 ;  /* 0xffa0001196007388 */ /* 0x000fe20000000800 */
[----:B------:R-:W-:Y:S03]  /*9690*/  LOP3.LUT R140, R3, 0x8, RZ, 0xc0, !PT ;  /* 0x00000008038c7812 */ /* 0x000fe600078ec0ff */
[----:B------:R-:W-:Y:S01]  /*96a0*/  STS [R150+-0x5c00], R9 ;  /* 0xffa4000996007388 */ /* 0x000fe20000000800 */
[----:B-1----:R-:W-:Y:S03]  /*96b0*/  LOP3.LUT R2, R194, 0x1c0, RZ, 0xc0, !PT ;  /* 0x000001c0c2027812 */ /* 0x002fe600078ec0ff */
[----:B------:R-:W-:Y:S01]  /*96c0*/  STS [R4+-0x6000], R16 ;  /* 0xffa0001004007388 */ /* 0x000fe20000000800 */
[----:B------:R-:W-:Y:S03]  /*96d0*/  LOP3.LUT R2, R2, 0x38, R192, 0xf8, !PT ;  /* 0x0000003802027812 */ /* 0x000fe600078ef8c0 */
[----:B------:R-:W-:Y:S01]  /*96e0*/  STS [R4+-0x5c00], R10 ;  /* 0xffa4000a04007388 */ /* 0x000fe20000000800 */
[----:B------:R-:W-:Y:S01]  /*96f0*/  LOP3.LUT R2, R2, R140, R141, 0x1e, !PT ;  /* 0x0000008c02027212 */ /* 0x000fe200078e1e8d */
[----:B------:R-:W-:Y:S03]  /*9700*/  BAR.SYNC.DEFER_BLOCKING 0x0 ;  /* 0x0000000000007b1d */ /* 0x000fe60000010000 */
[----:B------:R-:W-:Y:S04]  /*9710*/  LOP3.LUT R2, R2, 0x200, R194, 0xf8, !PT ;  /* 0x0000020002027812 */ /* 0x000fe800078ef8c2 */
[----:B------:R-:W-:Y:S04]  /*9720*/  LEA R2, R2, UR4, 0x1 ;  /* 0x0000000402027c11 */ /* 0x000fe8000f8e08ff */
[----:B------:R-:W-:Y:S01]  /*9730*/  IADD3 R3, PT, PT, R138, R2, RZ ;  /* 0x000000028a037210 */ /* 0x000fe20007ffe0ff */
        /* <DEDUP_REMOVED lines=154> */
.L_x_1375:
[----:B------:R-:W-:Y:S01]  /*a0e0*/  LDSM.16.M88.4 R32, [R148+0x14000] ;  /* 0x014000009420783b */ /* 0x000fe20000000200 */
[----:B------:R-:W-:Y:S01]  /*a0f0*/  IMAD.IADD R136, R148, 0x1, R186 ;  /* 0x0000000194887824 */ /* 0x000fe200078e02ba */
[----:B------:R-:W-:Y:S01]  /*a100*/  PLOP3.LUT P2, PT, PT, PT, UP0, 0x80, 0x8 ;  /* 0x000000000008781c */ /* 0x000fe20003f4f008 */
[----:B------:R-:W-:Y:S01]  /*a110*/  IMAD.IADD R137, R186, 0x1, R144 ;  /* 0x00000001ba897824 */ /* 0x000fe200078e0290 */
[----:B------:R-:W2:Y:S01]  /*a120*/  LDSM.16.MT88.4 R16, [R2+0xc000] ;  /* 0x00c000000210783b */ /* 0x000ea20000004200 */
[----:B------:R-:W-:Y:S01]  /*a130*/  IMAD.MOV.U32 R198, RZ, RZ, 0x4 ;  /* 0x00000004ffc67424 */ /* 0x000fe200078e00ff */
[----:B------:R-:W-:Y:S01]  /*a140*/  @UP0 UIADD3 UR15, UP1, UPT, UR50, -0x200, URZ ;  /* 0xfffffe00320f0890 */ /* 0x000fe2000ff3e0ff */
[----:B------:R-:W-:Y:S01]  /*a150*/  VIADD R229, R229, 0xffffff80 ;  /* 0xffffff80e5e57836 */ /* 0x000fe20000000000 */
[----:B------:R-:W3:Y:S01]  /*a160*/  LDSM.16.M88.4 R28, [R148+0x16000] ;  /* 0x01600000941c783b */ /* 0x000ee20000000200 */
[----:B------:R-:W-:Y:S02]  /*a170*/  ULOP3.LUT UR10, UR37, 0x1, URZ, 0xc0, !UPT ;  /* 0x00000001250a7892 */ /* 0x000fe4000f8ec0ff */
[----:B------:R-:W-:Y:S01]  /*a180*/  @UP0 UIADD3.X UR14, UPT, UPT, UR51, -0x1, URZ, UP1, !UPT ;  /* 0xffffffff330e0890 */ /* 0x000fe20008ffe4ff */
[----:B------:R-:W4:Y:S01]  /*a190*/  LDSM.16.MT88.4 R36, [R3+0xc000] ;  /* 0x00c000000324783b */ /* 0x000f220000004200 */
[----:B------:R-:W-:Y:S03]  /*a1a0*/  @UP0 UIADD3 UR12, UP1, UPT, UR12, -0x200, URZ ;  /* 0xfffffe000c0c0890 */ /* 0x000fe6000ff3e0ff */
[----:B------:R-:W5:Y:S01]  /*a1b0*/  LDL R197, [R1+0x58] ;  /* 0x0000580001c57983 */ /* 0x000f620000100800 */
[----:B------:R-:W-:Y:S02]  /*a1c0*/  @UP0 UIADD3.X UR11, UPT, UPT, UR11, -0x1, URZ, UP1, !UPT ;  /* 0xffffffff0b0b0890 */ /* 0x000fe40008ffe4ff */
[----:B------:R-:W-:Y:S01]  /*a1d0*/  UISETP.NE.U32.AND UP1, UPT, UR10, 0x1, UPT ;  /* 0x000000010a00788c */ /* 0x000fe2000bf25070 */
[----:B------:R-:W-:Y:S04]  /*a1e0*/  LDSM.16.MT88.4 R44, [R2+0xc800] ;  /* 0x00c80000022c783b */ /* 0x000fe80000004200 */
[----:B------:R-:W5:Y:S01]  /*a1f0*/  LDL R179, [R1+0xb0] ;  /* 0x0000b00001b37983 */ /* 0x000f620000100800 */
[----:B------:R-:W-:Y:S03]  /*a200*/  PLOP3.LUT P1, PT, PT, PT, UP1, 0x80, 0x8 ;  /* 0x000000000008781c */ /* 0x000fe60003f2f018 */
[----:B------:R-:W4:Y:S04]  /*a210*/  LDSM.16.M88.4 R40, [R136+0x14000] ;  /* 0x014000008828783b */ /* 0x000f280000000200 */
        /* <DEDUP_REMOVED lines=86> */
[C---:B------:R-:W-:Y:S05]  /*a780*/  LEA.HI.X.SX32 R147, R173.reuse, R151, 0x5, P0 ;  /* 0x00000097ad937211 */ /* 0x040fea00000f2eff */
[C---:B------:R-:W-:Y:S01]  /*a790*/  HMMA.16816.F32 R16, R36.reuse, R42, R16 ;  /* 0x0000002a2410723c */ /* 0x040fe20000001810 */
[----:B------:R2:W3:Y:S07]  /*a7a0*/  LDSM.16.M88.4 R40, [R144+0x1a000] ;  /* 0x01a000009028783b */ /* 0x0004ee0000000200 */
[-C--:B------:R-:W-:Y:S08]  /*a7b0*/  HMMA.16816.F32 R20, R36, R56.reuse, R20 ;  /* 0x000000382414723c */ /* 0x080ff00000001814 */
[C---:B------:R-:W-:Y:S08]  /*a7c0*/  HMMA.16816.F32 R24, R48.reuse, R56, R24 ;  /* 0x000000383018723c */ /* 0x040ff00000001818 */
[-C--:B------:R-:W-:Y:S01]  /*a7d0*/  HMMA.16816.F32 R28, R48, R58.reuse, R28 ;  /* 0x0000003a301c723c */ /* 0x080fe2000000181c */
[----:B------:R-:W-:Y:S02]  /*a7e0*/  LDSM.16.M88.4 R48, [R137+0x18000] ;  /* 0x018000008930783b */ /* 0x000fe40000000200 */
[C---:B--2---:R-:W-:Y:S04]  /*a7f0*/  LEA R144, P0, R173.reuse, R146, 0x5 ;  /* 0x00000092ad907211 */ /* 0x044fe800078028ff */
[C---:B------:R-:W-:Y:S01]  /*a800*/  LEA.HI.X.SX32 R145, R173.reuse, R147, 0x5, P0 ;  /* 0x00000093ad917211 */ /* 0x040fe200000f2eff */
[----:B------:R-:W-:Y:S01]  /*a810*/  HMMA.16816.F32 R32, R36, R58, R32 ;  /* 0x0000003a2420723c */ /* 0x000fe20000001820 */
[----:B------:R-:W2:Y:S03]  /*a820*/  LDSM.16.MT88.4 R36, [R3+0xf000] ;  /* 0x00f000000324783b */ /* 0x000ea60000004200 */
[C---:B------:R-:W-:Y:S01]  /*a830*/  LEA R142, P0, R173.reuse, R144, 0x5 ;  /* 0x00000090ad8e7211 */ /* 0x040fe200078028ff */
[----:B------:R-:W-:Y:S03]  /*a840*/  LDSM.16.M88.4 R56, [R137+0x1a000] ;  /* 0x01a000008938783b */ /* 0x000fe60000000200 */
[-C--:B-1----:R-:W-:Y:S05]  /*a850*/  HMMA.16816.F32 R4, R44, R52.reuse, R4 ;  /* 0x000000342c04723c */ /* 0x082fea0000001804 */
        /* <DEDUP_REMOVED lines=9> */
[----:B------:R1:W3:Y:S03]  /*a8f0*/  LDSM.16.MT88.4 R52, [R2+0xf800] ;  /* 0x00f800000234783b */ /* 0x0002e60000004200 */
[C---:B------:R-:W-:Y:S04]  /*a900*/  LEA.HI.X.SX32 R153, R173.reuse, R133, 0x5, P0 ;  /* 0x00000085ad997211 */ /* 0x040fe800000f2eff */
[-C--:B--2---:R-:W-:Y:S03]  /*a910*/  HMMA.16816.F32 R20, R44, R36.reuse, R20 ;  /* 0x000000242c14723c */ /* 0x084fe60000001814 */
[C---:B------:R-:W-:Y:S05]  /*a920*/  IMAD.WIDE R170, R173.reuse, -0x1c0, R152 ;  /* 0xfffffe40adaa7825 */ /* 0x040fea00078e0298 */
[C---:B------:R-:W-:Y:S04]  /*a930*/  HMMA.16816.F32 R24, R40.reuse, R36, R24 ;  /* 0x000000242818723c */ /* 0x040fe80000001818 */
[C---:B------:R-:W-:Y:S02]  /*a940*/  LEA R66, P0, R173.reuse, R170, 0x5 ;  /* 0x000000aaad427211 */ /* 0x040fe400078028ff */
[----:B-1----:R-:W-:Y:S02]  /*a950*/  @P2 SHF.R.U32.HI R2, RZ, 0x2, R193 ;  /* 0x00000002ff022819 */ /* 0x002fe400000116c1 */
[-C--:B------:R-:W-:Y:S03]  /*a960*/  HMMA.16816.F32 R28, R40, R38.reuse, R28 ;  /* 0x00000026281c723c */ /* 0x080fe6000000181c */
[----:B------:R-:W-:Y:S02]  /*a970*/  LEA.HI.X.SX32 R67, R173, R171, 0x5, P0 ;  /* 0x000000abad437211 */ /* 0x000fe400000f2eff */
[----:B-----5:R-:W-:Y:S02]  /*a980*/  @P2 LOP3.LUT R197, R139, 0x7, R2, 0xf8, !PT ;  /* 0x000000078bc52812 */ /* 0x020fe400078ef802 */
[C---:B------:R-:W-:Y:S01]  /*a990*/  LEA R64, P0, R173.reuse, R66, 0x5 ;  /* 0x00000042ad407211 */ /* 0x040fe200078028ff */
[----:B------:R-:W-:Y:S01]  /*a9a0*/  HMMA.16816.F32 R32, R44, R38, R32 ;  /* 0x000000262c20723c */ /* 0x000fe20000001820 */
[----:B------:R1:W2:Y:S03]  /*a9b0*/  LDSM.16.MT88.4 R36, [R3+0xf800] ;  /* 0x00f800000324783b */ /* 0x0002a60000004200 */
[C---:B------:R-:W-:Y:S01]  /*a9c0*/  LEA.HI.X.SX32 R65, R173.reuse, R67, 0x5, P0 ;  /* 0x00000043ad417211 */ /* 0x040fe200000f2eff */
[----:B------:R-:W-:Y:S01]  /*a9d0*/  @P2 STL [R1+0x58], R197 ;  /* 0x000058c501002387 */ /* 0x000fe20000100800 */
[C---:B------:R-:W-:Y:S02]  /*a9e0*/  LEA R62, P0, R173.reuse, R64, 0x5 ;  /* 0x00000040ad3e7211 */ /* 0x040fe400078028ff */
[-C--:B---3--:R-:W-:Y:S05]  /*a9f0*/  HMMA.16816.F32 R4, R48, R52.reuse, R4 ;  /* 0x000000343004723c */ /* 0x088fea0000001804 */
[C---:B------:R-:W-:Y:S02]  /*aa00*/  LEA.HI.X.SX32 R63, R173.reuse, R65, 0x5, P0 ;  /* 0x00000041ad3f7211 */ /* 0x040fe400000f2eff */
[C---:B------:R-:W-:Y:S01]  /*aa10*/  LEA R60, P0, R173.reuse, R62, 0x5 ;  /* 0x0000003ead3c7211 */ /* 0x040fe200078028ff */
[C---:B------:R-:W-:Y:S04]  /*aa20*/  HMMA.16816.F32 R8, R56.reuse, R52, R8 ;  /* 0x000000343808723c */ /* 0x040fe80000001808 */
[C---:B------:R-:W-:Y:S02]  /*aa30*/  LEA.HI.X.SX32 R61, R173.reuse, R63, 0x5, P0 ;  /* 0x0000003fad3d7211 */ /* 0x040fe400000f2eff */
[----:B------:R-:W-:Y:S02]  /*aa40*/  LEA R52, P0, R173, R60, 0x5 ;  /* 0x0000003cad347211 */ /* 0x000fe400078028ff */
[-C--:B------:R-:W-:Y:S03]  /*aa50*/  HMMA.16816.F32 R12, R56, R54.reuse, R12 ;  /* 0x00000036380c723c */ /* 0x080fe6000000180c */
[----:B-1----:R-:W-:Y:S01]  /*aa60*/  @P2 IMAD.WIDE.U32 R2, R197, R198, UR50 ;  /* 0x00000032c5022e25 */ /* 0x002fe2000f8e00c6 */
[C---:B------:R-:W-:Y:S01]  /*aa70*/  LEA.HI.X.SX32 R53, R173.reuse, R61, 0x5, P0 ;  /* 0x0000003dad357211 */ /* 0x040fe200000f2eff */
[----:B------:R-:W-:Y:S01]  /*aa80*/  @UP0 UMOV UR50, UR15 ;  /* 0x0000000f00320c82 */ /* 0x000fe20008000000 */
[C---:B------:R-:W-:Y:S01]  /*aa90*/  LEA R46, P0, R173.reuse, R52, 0x5 ;  /* 0x00000034ad2e7211 */ /* 0x040fe200078028ff */
[----:B------:R-:W-:Y:S01]  /*aaa0*/  @UP0 UMOV UR51, UR14 ;  /* 0x0000000e00330c82 */ /* 0x000fe20008000000 */
[C---:B------:R-:W-:Y:S01]  /*aab0*/  HMMA.16816.F32 R16, R48.reuse, R54, R16 ;  /* 0x000000363010723c */ /* 0x040fe20000001810 */
[----:B------:R-:W3:Y:S01]  /*aac0*/  @P2 LDG.E R179, desc[UR34][R2.64+-0x200] ;  /* 0xfffe002202b32981 */ /* 0x000ee2000c1e1900 */
[----:B------:R-:W-:Y:S02]  /*aad0*/  UISETP.GT.AND UP0, UPT, UR37, UR43, UPT ;  /* 0x0000002b2500728c */ /* 0x000fe4000bf04270 */
[C---:B------:R-:W-:Y:S01]  /*aae0*/  LEA.HI.X.SX32 R47, R173.reuse, R53, 0x5, P0 ;  /* 0x00000035ad2f7211 */ /* 0x040fe200000f2eff */
[----:B------:R-:W4:Y:S01]  /*aaf0*/  @P2 LDG.E R178, desc[UR34][R2.64+-0x1e0] ;  /* 0xfffe202202b22981 */ /* 0x000f22000c1e1900 */
        /* <DEDUP_REMOVED lines=160> */
[C---:B------:R-:W-:Y:S01]  /*b500*/  LOP3.LUT R0, R193.reuse, 0x8, RZ, 0xc0, !PT ;  /* 0x00000008c1007812 */ /* 0x040fe200078ec0ff */
[C---:B------:R-:W-:Y:S01]  /*b510*/  IMAD.SHL.U32 R48, R193.reuse, 0x10, RZ ;  /* 0x00000010c1307824 */ /* 0x040fe200078e00ff */
[----:B------:R-:W1:Y:S01]  /*b520*/  LDCU UR5, c[0x0][0x500] ;  /* 0x0000a000ff0577ac */ /* 0x000e620008000800 */
[C---:B------:R-:W-:Y:S01]  /*b530*/  IMAD.SHL.U32 R2, R193.reuse, 0x2, RZ ;  /* 0x00000002c1027824 */ /* 0x040fe200078e00ff */
[----:B------:R-:W-:Y:S01]  /*b540*/  ISETP.NE.AND P1, PT, R0, RZ, PT ;  /* 0x000000ff0000720c */ /* 0x000fe20003f25270 */
[C---:B------:R-:W-:Y:S01]  /*b550*/  IMAD.SHL.U32 R0, R193.reuse, 0x20, RZ ;  /* 0x00000020c1007824 */ /* 0x040fe200078e00ff */
[----:B------:R-:W-:Y:S01]  /*b560*/  LOP3.LUT R48, R48, 0x1c0, RZ, 0xc0, !PT ;  /* 0x000001c030307812 */ /* 0x000fe200078ec0ff */
[----:B------:R-:W-:Y:S01]  /*b570*/  IMAD.SHL.U32 R49, R193, 0x2, RZ ;  /* 0x00000002c1317824 */ /* 0x000fe200078e00ff */
[----:B------:R-:W-:Y:S01]  /*b580*/  ISETP.NE.AND P0, PT, R141, RZ, PT ;  /* 0x000000ff8d00720c */ /* 0x000fe20003f05270 */
[----:B------:R-:W-:Y:S01]  /*b590*/  UISETP.NE.AND UP0, UPT, UR41, -0x1, UPT ;  /* 0xffffffff2900788c */ /* 0x000fe2000bf05270 */
[----:B------:R-:W-:Y:S01]  /*b5a0*/  LOP3.LUT R0, R0, 0xc00, RZ, 0xc0, !PT ;  /* 0x00000c0000007812 */ /* 0x000fe200078ec0ff */
[----:B------:R-:W-:Y:S01]  /*b5b0*/  UMOV UR25, UR18 ;  /* 0x0000001200197c82 */ /* 0x000fe20008000000 */
[----:B------:R-:W-:-:S02]  /*b5c0*/  LOP3.LUT R48, R48, 0x38, R49, 0xf8, !PT ;  /* 0x0000003830307812 */ /* 0x000fc400078ef831 */
[----:B------:R-:W-:Y:S02]  /*b5d0*/  LOP3.LUT R0, R0, 0x6, R2, 0xf8, !PT ;  /* 0x0000000600007812 */ /* 0x000fe400078ef802 */
[----:B------:R-:W-:Y:S02]  /*b5e0*/  SEL R4, R190, 0xffffffe0, !P1 ;  /* 0xffffffe0be047807 */ /* 0x000fe40004800000 */
[----:B------:R-:W-:Y:S01]  /*b5f0*/  LOP3.LUT R0, R0, R48, R140, 0xf6, !PT ;  /* 0x0000003000007212 */ /* 0x000fe200078ef68c */
[----:B-1----:R-:W-:Y:S01]  /*b600*/  FMUL.FTZ R100, R100, UR5 ;  /* 0x0000000564647c20 */ /* 0x002fe20008410000 */
[----:B------:R-:W-:Y:S02]  /*b610*/  FMUL.FTZ R14, R101, UR5 ;  /* 0x00000005650e7c20 */ /* 0x000fe40008410000 */
        /* <DEDUP_REMOVED lines=113> */
.L_x_1377:
[----:B------:R-:W2:Y:S01]  /*bd30*/  LDCU.64 UR10, c[0x0][0x5c0] ;  /* 0x0000b800ff0a77ac */ /* 0x000ea20008000a00 */
[----:B------:R-:W-:-:S04]  /*bd40*/  UIADD3 UR5, UPT, UPT, UR39, UR41, URZ ;  /* 0x0000002927057290 */ /* 0x000fc8000fffe0ff */
[----:B--2---:R-:W-:Y:S02]  /*bd50*/  UIMAD.WIDE.U32 UR36, UR5, UR10, URZ ;  /* 0x0000000a052472a5 */ /* 0x004fe4000f8e00ff */
[----:B------:R-:W-:-:S04]  /*bd60*/  UIMAD UR5, UR5, UR11, URZ ;  /* 0x0000000b050572a4 */ /* 0x000fc8000f8e02ff */
[----:B------:R-:W-:-:S06]  /*bd70*/  UIADD3 UR5, UPT, UPT, UR37, UR5, URZ ;  /* 0x0000000525057290 */ /* 0x000fcc000fffe0ff */
[----:B-1----:R-:W-:Y:S02]  /*bd80*/  MOV R0, UR5 ;  /* 0x0000000500007c02 */ /* 0x002fe40008000f00 */
.L_x_1378:
        /* <DEDUP_REMOVED lines=12> */
.L_x_1379:
[----:B------:R-:W1:Y:S01]  /*be50*/  LDCU.64 UR8, c[0x0][0x5c8] ;  /* 0x0000b900ff0877ac */ /* 0x000e620008000a00 */
[----:B------:R-:W-:-:S04]  /*be60*/  UIADD3 UR5, UPT, UPT, UR39, UR41, URZ ;  /* 0x0000002927057290 */ /* 0x000fc8000fffe0ff */
[----:B-1----:R-:W-:Y:S02]  /*be70*/  UIMAD.WIDE.U32 UR16, UR5, UR8, URZ ;  /* 0x00000008051072a5 */ /* 0x002fe4000f8e00ff */
[----:B------:R-:W-:-:S04]  /*be80*/  UIMAD UR5, UR5, UR9, URZ ;  /* 0x00000009050572a4 */ /* 0x000fc8000f8e02ff */
[----:B------:R-:W-:-:S06]  /*be90*/  UIADD3 UR5, UPT, UPT, UR17, UR5, URZ ;  /* 0x0000000511057290 */ /* 0x000fcc000fffe0ff */
[----:B------:R-:W-:-:S07]  /*bea0*/  MOV R20, UR5 ;  /* 0x0000000500147c02 */ /* 0x000fce0008000f00 */
.L_x_1380:
        /* <DEDUP_REMOVED lines=44> */
.L_x_1382:
[----:B------:R-:W-:Y:S05]  /*c170*/  BSYNC.RECONVERGENT B0 ;  /* 0x0000000000007941 */ /* 0x000fea0003800200 */
.L_x_1381:
        /* <DEDUP_REMOVED lines=12> */
.L_x_1384:
[----:B------:R-:W-:Y:S05]  /*c240*/  BSYNC.RECONVERGENT B0 ;  /* 0x0000000000007941 */ /* 0x000fea0003800200 */
.L_x_1383:
        /* <DEDUP_REMOVED lines=14> */
.L_x_1386:
[----:B------:R-:W-:Y:S05]  /*c330*/  BSYNC.RECONVERGENT B0 ;  /* 0x0000000000007941 */ /* 0x000fea0003800200 */
.L_x_1385:
        /* <DEDUP_REMOVED lines=15> */
.L_x_1388:
[----:B------:R-:W-:Y:S05]  /*c430*/  BSYNC.RECONVERGENT B0 ;  /* 0x0000000000007941 */ /* 0x000fea0003800200 */
.L_x_1387:
[----:B----4-:R-:W-:Y:S01]  /*c440*/  MOV R2, R239 ;  /* 0x000000ef00027202 */ /* 0x010fe20000000f00 */
[----:B------:R-:W-:Y:S01]  /*c450*/  UIMAD UR14, UR14, UR8, URZ ;  /* 0x000000080e0e72a4 */ /* 0x000fe2000f8e02ff */
[----:B------:R-:W-:Y:S01]  /*c460*/  MOV R3, RZ ;  /* 0x000000ff00037202 */ /* 0x000fe20000000f00 */
[----:B------:R-:W4:Y:S01]  /*c470*/  @!P6 LDC.64 R4, c[0x0][0x568] ;  /* 0x00015a00ff04eb82 */ /* 0x000f220000000a00 */
[----:B---3--:R-:W-:Y:S01]  /*c480*/  LDS.128 R16, [R172+0x12000] ;  /* 0x01200000ac107984 */ /* 0x008fe20000000c00 */
[----:B------:R-:W-:Y:S01]  /*c490*/  UIMAD UR14, UR5, UR9, UR14 ;  /* 0x00000009050e72a4 */ /* 0x000fe2000f8e020e */
[----:B------:R-:W-:Y:S01]  /*c4a0*/  BSSY.RECONVERGENT B0, `(.L_x_1389) ;  /* 0x000001a000007945 */ /* 0x000fe20003800200 */
[----:B------:R-:W-:Y:S02]  /*c4b0*/  IMAD.WIDE.U32 R2, R13, UR5, R2 ;  /* 0x000000050d027c25 */ /* 0x000fe4000f8e0002 */
[----:B------:R-:W3:Y:S01]  /*c4c0*/  LDS.128 R12, [R172+0x10000] ;  /* 0x01000000ac0c7984 */ /* 0x000ee20000000c00 */
[----:B------:R-:W-:-:S04]  /*c4d0*/  IADD3 R2, P0, PT, R2, UR16, RZ ;  /* 0x0000001002027c10 */ /* 0x000fc8000ff1e0ff */
[----:B------:R-:W-:Y:S02]  /*c4e0*/  IADD3.X R3, PT, PT, R20, UR14, R3, P0, !PT ;  /* 0x0000000e14037c10 */ /* 0x000fe400087fe403 */
[----:B------:R3:W3:Y:S01]  /*c4f0*/  LDS.128 R20, [R172+0x13000] ;  /* 0x01300000ac147984 */ /* 0x0006e20000000c00 */
[----:B------:R-:W-:-:S03]  /*c500*/  IMAD.WIDE.U32 R8, R30, UR21, R2 ;  /* 0x000000151e087c25 */ /* 0x000fc6000f8e0002 */
[----:B-12---:R-:W1:Y:S01]  /*c510*/  LDS.128 R172, [R172+0x11000] ;  /* 0x01100000acac7984 */ /* 0x006e620000000c00 */
        /* <DEDUP_REMOVED lines=18> */
.L_x_1390:
[----:B------:R-:W-:Y:S05]  /*c640*/  BSYNC.RECONVERGENT B0 ;  /* 0x0000000000007941 */ /* 0x000fea0003800200 */
.L_x_1389:
        /* <DEDUP_REMOVED lines=12> */
.L_x_1392:
[----:B------:R-:W-:Y:S05]  /*c710*/  BSYNC.RECONVERGENT B0 ;  /* 0x0000000000007941 */ /* 0x000fea0003800200 */
.L_x_1391:
        /* <DEDUP_REMOVED lines=11> */
.L_x_1333:
[----:B------:R-:W-:Y:S05]  /*c7d0*/  BSYNC.RECONVERGENT B1 ;  /* 0x0000000000017941 */ /* 0x000fea0003800200 */
.L_x_1307:
[----:B------:R-:W5:Y:S01]  /*c7e0*/  LDCU UR8, c[0x0][0x438] ;  /* 0x00008700ff0877ac */ /* 0x000f620008000800 */
[----:B------:R-:W2:Y:S01]  /*c7f0*/  LDCU UR9, c[0x0][0x370] ;  /* 0x00006e00ff0977ac */ /* 0x000ea20008000800 */
[----:B------:R-:W-:Y:S01]  /*c800*/  UMOV UR10, UR20 ;  /* 0x00000014000a7c82 */ /* 0x000fe20008000000 */
[----:B-----5:R-:W-:-:S04]  /*c810*/  UIADD3 UR8, UPT, UPT, UR8, 0x7f, URZ ;  /* 0x0000007f08087890 */ /* 0x020fc8000fffe0ff */
[----:B------:R-:W-:Y:S02]  /*c820*/  USHF.R.S32.HI UR5, URZ, 0x1f, UR8 ;  /* 0x0000001fff057899 */ /* 0x000fe40008011408 */
[----:B--2---:R-:W-:Y:S02]  /*c830*/  UIADD3 UR42, UPT, UPT, UR9, UR42, URZ ;  /* 0x0000002a092a7290 */ /* 0x004fe4000fffe0ff */
[----:B------:R-:W-:-:S04]  /*c840*/  ULEA.HI UR5, UR5, UR8, URZ, 0x7 ;  /* 0x0000000805057291 */ /* 0x000fc8000f8f38ff */
[----:B------:R-:W-:-:S04]  /*c850*/  USHF.R.S32.HI UR5, URZ, 0x7, UR5 ;  /* 0x00000007ff057899 */ /* 0x000fc80008011405 */
[----:B------:R-:W-:-:S09]  /*c860*/  UISETP.GE.AND UP0, UPT, UR42, UR5, UPT ;  /* 0x000000052a00728c */ /* 0x000fd2000bf06270 */
[----:B------:R-:W-:Y:S05]  /*c870*/  BRA.U !UP0, `(.L_x_1393) ;  /* 0xffffff3908a87547 */ /* 0x000fea000b83ffff */
[----:B------:R-:W-:Y:S05]  /*c880*/  EXIT ;  /* 0x000000000000794d */ /* 0x000fea0003800000 */
.L_x_1394:
        /* <DEDUP_REMOVED lines=15> */
.L_x_1430:


//--------------------- .text._ZN5flash25flash_bwd_dot_do_o_kernelILb0E23Flash_bwd_kernel_traitsILi64ELi128ELi128ELi8ELi4ELi4ELi4ELb0ELb0EN7cutlass6half_tE19Flash_kernel_traitsILi64ELi128ELi128ELi8ES3_EEEEvNS_16Flash_bwd_paramsE --------------------------
	.section	.text._ZN5flash25flash_bwd_dot_do_o_kernelILb0E23Flash_bwd_kernel_traitsILi64ELi128ELi128ELi8ELi4ELi4ELi4ELb0ELb0EN7cutlass6half_tE19Flash_kernel_traitsILi64ELi128ELi128ELi8ES3_EEEEvNS_16Flash_bwd_paramsE,"ax",@progbits
	.align	128
        .global         _ZN5flash25flash_bwd_dot_do_o_kernelILb0E23Flash_bwd_kernel_traitsILi64ELi128ELi128ELi8ELi4ELi4ELi4ELb0ELb0EN7cutlass6half_tE19Flash_kernel_traitsILi64ELi128ELi128ELi8ES3_EEEEvNS_16Flash_bwd_paramsE
        .type           _ZN5flash25flash_bwd_dot_do_o_kernelILb0E23Flash_bwd_kernel_traitsILi64ELi128ELi128ELi8ELi4ELi4ELi4ELb0ELb0EN7cutlass6half_tE19Flash_kernel_traitsILi64ELi128ELi128ELi8ES3_EEEEvNS_16Flash_bwd_paramsE,@function
        .size           _ZN5flash25flash_bwd_dot_do_o_kernelILb0E23Flash_bwd_kernel_traitsILi64ELi128ELi128ELi8ELi4ELi4ELi4ELb0ELb0EN7cutlass6half_tE19Flash_kernel_traitsILi64ELi128ELi128ELi8ES3_EEEEvNS_16Flash_bwd_paramsE,(.L_x_1431 - _ZN5flash25flash_bwd_dot_do_o_kernelILb0E23Flash_bwd_kernel_traitsILi64ELi128ELi128ELi8ELi4ELi4ELi4ELb0ELb0EN7cutlass6half_tE19Flash_kernel_traitsILi64ELi128ELi128ELi8ES3_EEEEvNS_16Flash_bwd_paramsE)
        .other          _ZN5flash25flash_bwd_dot_do_o_kernelILb0E23Flash_bwd_kernel_traitsILi64ELi128ELi128ELi8ELi4ELi4ELi4ELb0ELb0EN7cutlass6half_tE19Flash_kernel_traitsILi64ELi128ELi128ELi8ES3_EEEEvNS_16Flash_bwd_paramsE,@"STO_CUDA_ENTRY STV_DEFAULT"
_ZN5flash25flash_bwd_dot_do_o_kernelILb0E23Flash_bwd_kernel_traitsILi64ELi128ELi128ELi8ELi4ELi4ELi4ELb0ELb0EN7cutlass6half_tE19Flash_kernel_traitsILi64ELi128ELi128ELi8ES3_EEEEvNS_16Flash_bwd_paramsE:
.text._ZN5flash25flash_bwd_dot_do_o_kernelILb0E23Flash_bwd_kernel_traitsILi64ELi128ELi128ELi8ELi4ELi4ELi4ELb0ELb0EN7cutlass6half_tE19Flash_kernel_traitsILi64ELi128ELi128ELi8ES3_EEEEvNS_16Flash_bwd_paramsE:
        /* <DEDUP_REMOVED lines=48> */
.L_x_1395:
[----:B------:R-:W0:Y:S08]  /*0300*/  LDC R3, c[0x0][0x3e0] ;  /* 0x0000f800ff037b82 */ /* 0x000e300000000800 */
[----:B------:R-:W1:Y:S01]  /*0310*/  LDC R5, c[0x0][0x444] ;  /* 0x00011100ff057b82 */ /* 0x000e620000000800 */
[----:B0-----:R-:W-:-:S04]  /*0320*/  IMAD R0, R0, R3, UR5 ;  /* 0x0000000500007e24 */ /* 0x001fc8000f8e0203 */
[----:B-1----:R-:W-:-:S07]  /*0330*/  IMAD R3, R0, R5, RZ ;  /* 0x0000000500037224 */ /* 0x002fce00078e02ff */
.L_x_1396:
[----:B------:R-:W0:Y:S01]  /*0340*/  LDCU UR8, c[0x0][0x440] ;  /* 0x00008800ff0877ac */ /* 0x000e220008000800 */
[----:B------:R-:W1:Y:S01]  /*0350*/  LDC.64 R6, c[0x0][0x590] ;  /* 0x00016400ff067b82 */ /* 0x000e620000000a00 */
[----:B------:R-:W-:Y:S01]  /*0360*/  SHF.L.U32 R8, R2, 0x3, RZ ;  /* 0x0000000302087819 */ /* 0x000fe200000006ff */
[----:B------:R-:W-:Y:S01]  /*0370*/  HFMA2 R9, -RZ, RZ, 0, 0 ;  /* 0x00000000ff097431 */ /* 0x000fe200000001ff */
[----:B------:R-:W-:Y:S02]  /*0380*/  IADD3 R24, PT, PT, R24, -UR4, RZ ;  /* 0x8000000418187c10 */ /* 0x000fe4000fffe0ff */
[----:B------:R-:W-:Y:S02]  /*0390*/  LOP3.LUT R8, R8, 0x38, RZ, 0xc0, !PT ;  /* 0x0000003808087812 */ /* 0x000fe400078ec0ff */
[----:B------:R-:W-:Y:S01]  /*03a0*/  SHF.R.U32.HI R0, RZ, 0x3, R2 ;  /* 0x00000003ff007819 */ /* 0x000fe20000011602 */
[----:B------:R-:W2:Y:S08]  /*03b0*/  LDC.64 R20, c[0x0][0x408] ;  /* 0x00010200ff147b82 */ /* 0x000eb00000000a00 */
[----:B------:R-:W3:Y:S01]  /*03c0*/  LDC.64 R4, c[0x0][0x598] ;  /* 0x00016600ff047b82 */ /* 0x000ee20000000a00 */
[----:B0-----:R-:W-:Y:S01]  /*03d0*/  ISETP.GE.AND P0, PT, R8, UR8, PT ;  /* 0x0000000808007c0c */ /* 0x001fe2000bf06270 */
[----:B------:R-:W0:Y:S03]  /*03e0*/  LDCU.64 UR8, c[0x0][0x5e8] ;  /* 0x0000bd00ff0877ac */ /* 0x000e260008000a00 */
[----:B------:R-:W-:-:S03]  /*03f0*/  ISETP.GE.OR P1, PT, R0, R24, P0 ;  /* 0x000000180000720c */ /* 0x000fc60000726670 */
[----:B------:R-:W4:Y:S01]  /*0400*/  LDC.64 R10, c[0x0][0x410] ;  /* 0x00010400ff0a7b82 */ /* 0x000f220000000a00 */
[----:B-1----:R-:W-:-:S04]  /*0410*/  IMAD.WIDE.U32 R16, R6, UR4, R8 ;  /* 0x0000000406107c25 */ /* 0x002fc8000f8e0008 */
[----:B------:R-:W-:Y:S01]  /*0420*/  IMAD R15, R7, UR4, R17 ;  /* 0x00000004070f7c24 */ /* 0x000fe2000f8e0211 */
[----:B------:R-:W-:Y:S01]  /*0430*/  IADD3 R22, P2, PT, R22, R16, RZ ;  /* 0x0000001016167210 */ /* 0x000fe20007f5e0ff */
[----:B--2---:R-:W-:-:S03]  /*0440*/  IMAD.WIDE.U32 R8, R20, UR4, R8 ;  /* 0x0000000414087c25 */ /* 0x004fc6000f8e0008 */
[----:B------:R-:W1:Y:S01]  /*0450*/  @!P1 LDC.64 R16, c[0x0][0x550] ;  /* 0x00015400ff109b82 */ /* 0x000e620000000a00 */
[----:B------:R-:W-:Y:S02]  /*0460*/  IADD3.X R23, PT, PT, R12, R15, RZ, P2, !PT ;  /* 0x0000000f0c177210 */ /* 0x000fe400017fe4ff */
[----:B------:R-:W-:Y:S01]  /*0470*/  IADD3 R12, P2, PT, R14, R8, RZ ;  /* 0x000000080e0c7210 */ /* 0x000fe20007f5e0ff */
[----:B------:R-:W-:Y:S02]  /*0480*/  IMAD R14, R21, UR4, R9 ;  /* 0x00000004150e7c24 */ /* 0x000fe4000f8e0209 */
[----:B---3--:R-:W-:Y:S02]  /*0490*/  IMAD.WIDE.U32 R22, R4, UR5, R22 ;  /* 0x0000000504167c25 */ /* 0x008fe4000f8e0016 */
[----:B------:R-:W2:Y:S01]  /*04a0*/  @!P1 LDC.64 R8, c[0x0][0x3f0] ;  /* 0x0000fc00ff089b82 */ /* 0x000ea20000000a00 */
[----:B------:R-:W-:Y:S01]  /*04b0*/  IADD3.X R13, PT, PT, R13, R14, RZ, P2, !PT ;  /* 0x0000000e0d0d7210 */ /* 0x000fe200017fe4ff */
[----:B------:R-:W-:Y:S01]  /*04c0*/  IMAD R23, R5, UR5, R23 ;  /* 0x0000000505177c24 */ /* 0x000fe2000f8e0217 */
[----:B------:R-:W-:Y:S01]  /*04d0*/  CS2R R14, SRZ ;  /* 0x00000000000e7805 */ /* 0x000fe2000001ff00 */
[----:B----4-:R-:W-:-:S04]  /*04e0*/  IMAD.WIDE.U32 R4, R10, UR5, R12 ;  /* 0x000000050a047c25 */ /* 0x010fc8000f8e000c */
[----:B------:R-:W-:Y:S01]  /*04f0*/  @!P1 IMAD.WIDE.U32 R12, R0, R6, R22 ;  /* 0x00000006000c9225 */ /* 0x000fe200078e0016 */
[----:B------:R-:W-:-:S03]  /*0500*/  @!P1 MOV R10, R4 ;  /* 0x00000004000a9202 */ /* 0x000fc60000000f00 */
[----:B------:R-:W-:Y:S01]  /*0510*/  IMAD R11, R11, UR5, R5 ;  /* 0x000000050b0b7c24 */ /* 0x000fe2000f8e0205 */
[C---:B------:R-:W-:Y:S01]  /*0520*/  IADD3 R25, PT, PT, R0.reuse, 0x60, RZ ;  /* 0x0000006000197810 */ /* 0x040fe20007ffe0ff */
[----:B------:R-:W-:Y:S01]  /*0530*/  @!P1 IMAD R5, R0, R7, R13 ;  /* 0x0000000700059224 */ /* 0x000fe200078e020d */
[----:B-1----:R-:W-:Y:S01]  /*0540*/  @!P1 LEA R16, P2, R12, R16, 0x1 ;  /* 0x000000100c109211 */ /* 0x002fe200078408ff */
[----:B------:R-:W-:Y:S01]  /*0550*/  @!P1 IMAD.WIDE.U32 R18, R0, R20, R10 ;  /* 0x0000001400129225 */ /* 0x000fe200078e000a */
[----:B------:R-:W1:Y:S02]  /*0560*/  LDCU UR5, c[0x0][0x4f4] ;  /* 0x00009e80ff0577ac */ /* 0x000e640008000800 */
[----:B------:R-:W-:Y:S02]  /*0570*/  @!P1 LEA.HI.X R17, R12, R17, R5, 0x1, P2 ;  /* 0x000000110c119211 */ /* 0x000fe400010f0c05 */
[----:B------:R-:W-:Y:S01]  /*0580*/  CS2R R12, SRZ ;  /* 0x00000000000c7805 */ /* 0x000fe2000001ff00 */
[----:B------:R-:W-:Y:S01]  /*0590*/  @!P1 IMAD R5, R0, R21, R19 ;  /* 0x0000001500059224 */ /* 0x000fe200078e0213 */
[----:B--2---:R-:W-:-:S04]  /*05a0*/  @!P1 LEA R8, P2, R18, R8, 0x1 ;  /* 0x0000000812089211 */ /* 0x004fc800078408ff */
[----:B------:R-:W-:Y:S01]  /*05b0*/  @!P1 LEA.HI.X R9, R18, R9, R5, 0x1, P2 ;  /* 0x0000000912099211 */ /* 0x000fe200010f0c05 */
[----:B------:R2:W3:Y:S01]  /*05c0*/  @!P1 LDG.E.128 R12, desc[UR6][R16.64] ;  /* 0x00000006100c9981 */ /* 0x0004e2000c1e1d00 */
[----:B------:R-:W-:Y:S02]  /*05d0*/  CS2R R18, SRZ ;  /* 0x0000000000127805 */ /* 0x000fe4000001ff00 */
[----:B--2---:R-:W-:-:S06]  /*05e0*/  CS2R R16, SRZ ;  /* 0x0000000000107805 */ /* 0x004fcc000001ff00 */
[----:B------:R2:W4:Y:S01]  /*05f0*/  @!P1 LDG.E.128 R16, desc[UR6][R8.64] ;  /* 0x0000000608109981 */ /* 0x000522000c1e1d00 */
[----:B------:R-:W-:-:S04]  /*0600*/  IADD3 R5, PT, PT, R0, 0x20, RZ ;  /* 0x0000002000057810 */ /* 0x000fc80007ffe0ff */
[----:B------:R-:W-:Y:S02]  /*0610*/  ISETP.GE.OR P2, PT, R5, R24, P0 ;  /* 0x000000180500720c */ /* 0x000fe40000746670 */
[----:B------:R-:W-:-:S04]  /*0620*/  IADD3 R5, PT, PT, R0, 0x40, RZ ;  /* 0x0000004000057810 */ /* 0x000fc80007ffe0ff */
[----:B------:R-:W-:-:S07]  /*0630*/  ISETP.GE.OR P1, PT, R5, R24, P0 ;  /* 0x000000180500720c */ /* 0x000fce0000726670 */
[----:B--2---:R-:W2:Y:S01]  /*0640*/  @!P2 LDC.64 R8, c[0x0][0x550] ;  /* 0x00015400ff08ab82 */ /* 0x004ea20000000a00 */
[----:B------:R-:W-:Y:S02]  /*0650*/  @!P2 IADD3 R29, P3, PT, R0, 0x20, RZ ;  /* 0x00000020001da810 */ /* 0x000fe40007f7e0ff */
[----:B------:R-:W-:Y:S02]  /*0660*/  ISETP.GE.OR P0, PT, R25, R24, P0 ;  /* 0x000000181900720c */ /* 0x000fe40000706670 */
[----:B------:R-:W-:Y:S02]  /*0670*/  @!P2 IADD3.X R25, PT, PT, RZ, RZ, RZ, P3, !PT ;  /* 0x000000ffff19a210 */ /* 0x000fe40001ffe4ff */
[----:B------:R-:W-:Y:S01]  /*0680*/  @!P2 MOV R24, R22 ;  /* 0x000000160018a202 */ /* 0x000fe20000000f00 */
[----:B------:R-:W5:Y:S01]  /*0690*/  @!P2 LDC.64 R30, c[0x0][0x3f0] ;  /* 0x0000fc00ff1eab82 */ /* 0x000f620000000a00 */
[--C-:B---3--:R-:W-:Y:S02]  /*06a0*/  HADD2.F32 R10, -RZ, R12.reuse.H1_H1 ;  /* 0x3000000cff0a7230 */ /* 0x108fe40000004100 */
[----:B------:R-:W-:-:S02]  /*06b0*/  HADD2.F32 R12, -RZ, R12.H0_H0 ;  /* 0x2000000cff0c7230 */ /* 0x000fc40000004100 */
[--C-:B----4-:R-:W-:Y:S02]  /*06c0*/  HADD2.F32 R27, -RZ, R16.reuse.H1_H1 ;  /* 0x30000010ff1b7230 */ /* 0x110fe40000004100 */
[----:B------:R-:W-:Y:S02]  /*06d0*/  HADD2.F32 R5, -RZ, R16.H0_H0 ;  /* 0x20000010ff057230 */ /* 0x000fe40000004100 */
[----:B------:R-:W-:Y:S02]  /*06e0*/  @!P2 IMAD R16, R25, R6, RZ ;  /* 0x000000061910a224 */ /* 0x000fe400078e02ff */
[----:B------:R-:W-:Y:S01]  /*06f0*/  FMUL.FTZ R27, R10, R27 ;  /* 0x0000001b0a1b7220 */ /* 0x000fe20000410000 */
[----:B------:R-:W-:-:S03]  /*0700*/  @!P2 MOV R25, R23 ;  /* 0x000000170019a202 */ /* 0x000fc60000000f00 */
[----:B------:R-:W-:Y:S01]  /*0710*/  FFMA.FTZ R12, R12, R5, R27 ;  /* 0x000000050c0c7223 */ /* 0x000fe2000001001b */
[C---:B------:R-:W-:Y:S02]  /*0720*/  @!P2 IMAD R27, R29.reuse, R7, R16 ;  /* 0x000000071d1ba224 */ /* 0x040fe400078e0210 */
[----:B------:R-:W-:Y:S02]  /*0730*/  @!P2 IMAD.WIDE.U32 R24, R29, R6, R24 ;  /* 0x000000061d18a225 */ /* 0x000fe400078e0018 */
[----:B------:R-:W3:Y:S02]  /*0740*/  @!P1 LDC.64 R28, c[0x0][0x550] ;  /* 0x00015400ff1c9b82 */ /* 0x000ee40000000a00 */
[----:B------:R-:W-:Y:S01]  /*0750*/  HADD2.F32 R5, -RZ, R13.H0_H0 ;  /* 0x2000000dff057230 */ /* 0x000fe20000004100 */
[----:B------:R-:W-:Y:S01]  /*0760*/  @!P2 IADD3 R27, PT, PT, R25, R27, RZ ;  /* 0x0000001b191ba210 */ /* 0x000fe20007ffe0ff */
[----:B------:R-:W-:Y:S01]  /*0770*/  HADD2.F32 R10, -RZ, R17.H0_H0 ;  /* 0x20000011ff0a7230 */ /* 0x000fe20000004100 */
[----:B--2---:R-:W-:-:S04]  /*0780*/  @!P2 LEA R8, P3, R24, R8, 0x1 ;  /* 0x000000081808a211 */ /* 0x004fc800078608ff */
[----:B------:R-:W-:Y:S01]  /*0790*/  FFMA.FTZ R5, R5, R10, R12 ;  /* 0x0000000a05057223 */ /* 0x000fe2000001000c */
[----:B------:R-:W-:Y:S02]  /*07a0*/  @!P2 LEA.HI.X R9, R24, R9, R27, 0x1, P3 ;  /* 0x000000091809a211 */ /* 0x000fe400018f0c1b */
[----:B------:R-:W-:-:S04]  /*07b0*/  @!P1 IADD3 R12, P3, PT, R0, 0x40, RZ ;  /* 0x00000040000c9810 */ /* 0x000fc80007f7e0ff */
[----:B------:R-:W-:Y:S02]  /*07c0*/  @!P1 IADD3.X R25, PT, PT, RZ, RZ, RZ, P3, !PT ;  /* 0x000000ffff199210 */ /* 0x000fe40001ffe4ff */
[----:B------:R-:W-:-:S03]  /*07d0*/  @!P1 MOV R24, R22 ;  /* 0x0000001600189202 */ /* 0x000fc60000000f00 */
[----:B------:R-:W-:Y:S01]  /*07e0*/  @!P1 IMAD R10, R25, R6, RZ ;  /* 0x00000006190a9224 */ /* 0x000fe200078e02ff */
[----:B------:R-:W-:-:S03]  /*07f0*/  @!P1 MOV R25, R23 ;  /* 0x0000001700199202 */ /* 0x000fc60000000f00 */
[C---:B------:R-:W-:Y:S02]  /*0800*/  @!P1 IMAD R10, R12.reuse, R7, R10 ;  /* 0x000000070c0a9224 */ /* 0x040fe400078e020a */
[----:B------:R-:W-:-:S05]  /*0810*/  @!P1 IMAD.WIDE.U32 R24, R12, R6, R24 ;  /* 0x000000060c189225 */ /* 0x000fca00078e0018 */
[----:B------:R-:W-:Y:S02]  /*0820*/  @!P1 IADD3 R10, PT, PT, R25, R10, RZ ;  /* 0x0000000a190a9210 */ /* 0x000fe40007ffe0ff */
[----:B---3--:R-:W-:-:S04]  /*0830*/  @!P1 LEA R28, P3, R24, R28, 0x1 ;  /* 0x0000001c181c9211 */ /* 0x008fc800078608ff */
[----:B------:R-:W-:Y:S02]  /*0840*/  @!P1 LEA.HI.X R29, R24, R29, R10, 0x1, P3 ;  /* 0x0000001d181d9211 */ /* 0x000fe400018f0c0a */
[----:B------:R-:W-:-:S04]  /*0850*/  @!P0 IADD3 R27, P3, PT, R0, 0x60, RZ ;  /* 0x00000060001b8810 */ /* 0x000fc80007f7e0ff */
[----:B------:R-:W-:-:S05]  /*0860*/  @!P0 IADD3.X R25, PT, PT, RZ, RZ, RZ, P3, !PT ;  /* 0x000000ffff198210 */ /* 0x000fca0001ffe4ff */
[-C--:B------:R-:W-:Y:S02]  /*0870*/  @!P0 IMAD R10, R25, R6.reuse, RZ ;  /* 0x00000006190a8224 */ /* 0x080fe400078e02ff */
[----:B------:R-:W2:Y:S01]  /*0880*/  @!P0 LDC.64 R24, c[0x0][0x550] ;  /* 0x00015400ff188b82 */ /* 0x000ea20000000a00 */
[----:B------:R-:W-:Y:S01]  /*0890*/  @!P0 IMAD.WIDE.U32 R22, R27, R6, R22 ;  /* 0x000000061b168225 */ /* 0x000fe200078e0016 */
[----:B------:R-:W-:-:S03]  /*08a0*/  @!P2 IADD3 R6, P4, PT, R0, 0x20, RZ ;  /* 0x000000200006a810 */ /* 0x000fc60007f9e0ff */
[----:B------:R-:W-:-:S03]  /*08b0*/  @!P0 IMAD R7, R27, R7, R10 ;  /* 0x000000071b078224 */ /* 0x000fc600078e020a */
[----:B------:R-:W3:Y:S02]  /*08c0*/  @!P1 LDC.64 R26, c[0x0][0x3f0] ;  /* 0x0000fc00ff1a9b82 */ /* 0x000ee40000000a00 */
[----:B------:R-:W-:Y:S02]  /*08d0*/  @!P0 IADD3 R7, PT, PT, R23, R7, RZ ;  /* 0x0000000717078210 */ /* 0x000fe40007ffe0ff */
[----:B------:R-:W-:-:S05]  /*08e0*/  @!P2 IADD3.X R23, PT, PT, RZ, RZ, RZ, P4, !PT ;  /* 0x000000ffff17a210 */ /* 0x000fca00027fe4ff */
[----:B------:R-:W-:Y:S01]  /*08f0*/  @!P2 IMAD R10, R23, R20, RZ ;  /* 0x00000014170aa224 */ /* 0x000fe200078e02ff */
[----:B------:R-:W-:Y:S02]  /*0900*/  @!P2 MOV R23, R11 ;  /* 0x0000000b0017a202 */ /* 0x000fe40000000f00 */
[----:B--2---:R-:W-:-:S04]  /*0910*/  @!P0 LEA R24, P3, R22, R24, 0x1 ;  /* 0x0000001816188211 */ /* 0x004fc800078608ff */
[----:B------:R-:W-:Y:S02]  /*0920*/  @!P0 LEA.HI.X R25, R22, R25, R7, 0x1, P3 ;  /* 0x0000001916198211 */ /* 0x000fe400018f0c07 */
[----:B------:R-:W-:Y:S01]  /*0930*/  @!P2 MOV R22, R4 ;  /* 0x000000040016a202 */ /* 0x000fe20000000f00 */
[----:B------:R-:W-:-:S04]  /*0940*/  @!P2 IMAD R10, R6, R21, R10 ;  /* 0x00000015060aa224 */ /* 0x000fc800078e020a */
[----:B------:R-:W-:-:S05]  /*0950*/  @!P2 IMAD.WIDE.U32 R6, R6, R20, R22 ;  /* 0x000000140606a225 */ /* 0x000fca00078e0016 */
[----:B------:R-:W-:Y:S02]  /*0960*/  @!P2 IADD3 R10, PT, PT, R7, R10, RZ ;  /* 0x0000000a070aa210 */ /* 0x000fe40007ffe0ff */
[----:B-----5:R-:W-:-:S04]  /*0970*/  @!P2 LEA R30, P3, R6, R30, 0x1 ;  /* 0x0000001e061ea211 */ /* 0x020fc800078608ff */
[----:B------:R-:W-:Y:S02]  /*0980*/  @!P2 LEA.HI.X R31, R6, R31, R10, 0x1, P3 ;  /* 0x0000001f061fa211 */ /* 0x000fe400018f0c0a */
[----:B------:R-:W-:Y:S01]  /*0990*/  @!P1 IADD3 R6, P3, PT, R0, 0x40, RZ ;  /* 0x0000004000069810 */ /* 0x000fe20007f7e0ff */
[----:B------:R-:W-:Y:S02]  /*09a0*/  HADD2.F32 R10, -RZ, R13.H1_H1 ;  /* 0x3000000dff0a7230 */ /* 0x000fe40000004100 */
[----:B------:R-:W-:Y:S01]  /*09b0*/  HADD2.F32 R17, -RZ, R17.H1_H1 ;  /* 0x30000011ff117230 */ /* 0x000fe20000004100 */
[----:B------:R-:W-:-:S04]  /*09c0*/  @!P1 IADD3.X R7, PT, PT, RZ, RZ, RZ, P3, !PT ;  /* 0x000000ffff079210 */ /* 0x000fc80001ffe4ff */
[----:B------:R-:W-:Y:S01]  /*09d0*/  FFMA.FTZ R5, R10, R17, R5 ;  /* 0x000000110a057223 */ /* 0x000fe20000010005 */
[----:B------:R-:W-:Y:S01]  /*09e0*/  @!P1 IMAD R13, R7, R20, RZ ;  /* 0x00000014070d9224 */ /* 0x000fe200078e02ff */
[----:B------:R-:W-:-:S03]  /*09f0*/  @!P1 MOV R10, R4 ;  /* 0x00000004000a9202 */ /* 0x000fc60000000f00 */
[C---:B------:R-:W-:Y:S02]  /*0a00*/  @!P1 IMAD R13, R6.reuse, R21, R13 ;  /* 0x00000015060d9224 */ /* 0x040fe400078e020d */
[----:B------:R-:W-:-:S05]  /*0a10*/  @!P1 IMAD.WIDE.U32 R6, R6, R20, R10 ;  /* 0x0000001406069225 */ /* 0x000fca00078e000a */
[----:B------:R-:W-:Y:S02]  /*0a20*/  @!P1 IADD3 R13, PT, PT, R7, R13, RZ ;  /* 0x0000000d070d9210 */ /* 0x000fe40007ffe0ff */
[----:B---3--:R-:W-:-:S04]  /*0a30*/  @!P1 LEA R26, P3, R6, R26, 0x1 ;  /* 0x0000001a061a9211 */ /* 0x008fc800078608ff */
[----:B------:R-:W-:Y:S02]  /*0a40*/  @!P1 LEA.HI.X R27, R6, R27, R13, 0x1, P3 ;  /* 0x0000001b061b9211 */ /* 0x000fe400018f0c0d */
[----:B------:R-:W-:Y:S01]  /*0a50*/  @!P0 IADD3 R7, P3, PT, R0, 0x60, RZ ;  /* 0x0000006000078810 */ /* 0x000fe20007f7e0ff */
[----:B------:R-:W-:Y:S02]  /*0a60*/  HADD2.F32 R6, -RZ, R14.H0_H0 ;  /* 0x2000000eff067230 */ /* 0x000fe40000004100 */
[--C-:B------:R-:W-:Y:S01]  /*0a70*/  HADD2.F32 R10, -RZ, R18.reuse.H0_H0 ;  /* 0x20000012ff0a7230 */ /* 0x100fe20000004100 */
[----:B------:R-:W-:Y:S01]  /*0a80*/  @!P0 IADD3.X R13, PT, PT, RZ, RZ, RZ, P3, !PT ;  /* 0x000000ffff0d8210 */ /* 0x000fe20001ffe4ff */
[----:B------:R-:W-:-:S03]  /*0a90*/  HADD2.F32 R18, -RZ, R18.H1_H1 ;  /* 0x30000012ff127230 */ /* 0x000fc60000004100 */
[----:B------:R-:W-:Y:S01]  /*0aa0*/  FFMA.FTZ R6, R6, R10, R5 ;  /* 0x0000000a06067223 */ /* 0x000fe20000010005 */
[-C--:B------:R-:W-:Y:S01]  /*0ab0*/  @!P0 IMAD R22, R13, R20.reuse, RZ ;  /* 0x000000140d168224 */ /* 0x080fe200078e02ff */
[----:B------:R-:W-:Y:S01]  /*0ac0*/  @!P0 MOV R5, R11 ;  /* 0x0000000b00058202 */ /* 0x000fe20000000f00 */
[----:B------:R-:W-:Y:S02]  /*0ad0*/  HADD2.F32 R13, -RZ, R14.H1_H1 ;  /* 0x3000000eff0d7230 */ /* 0x000fe40000004100 */
[C---:B------:R-:W-:Y:S02]  /*0ae0*/  @!P0 IMAD R22, R7.reuse, R21, R22 ;  /* 0x0000001507168224 */ /* 0x040fe400078e0216 */
[----:B------:R-:W-:-:S04]  /*0af0*/  @!P0 IMAD.WIDE.U32 R20, R7, R20, R4 ;  /* 0x0000001407148225 */ /* 0x000fc800078e0004 */
[----:B------:R-:W-:Y:S01]  /*0b00*/  FFMA.FTZ R13, R13, R18, R6 ;  /* 0x000000120d0d7223 */ /* 0x000fe20000010006 */
[----:B------:R-:W-:Y:S02]  /*0b10*/  CS2R R6, SRZ ;  /* 0x0000000000067805 */ /* 0x000fe4000001ff00 */
[----:B------:R-:W-:Y:S01]  /*0b20*/  CS2R R4, SRZ ;  /* 0x0000000000047805 */ /* 0x000fe2000001ff00 */
[----:B------:R-:W-:Y:S02]  /*0b30*/  HADD2.F32 R12, -RZ, R15.H0_H0 ;  /* 0x2000000fff0c7230 */ /* 0x000fe40000004100 */
[----:B------:R-:W-:-:S03]  /*0b40*/  HADD2.F32 R11, -RZ, R19.H0_H0 ;  /* 0x20000013ff0b7230 */ /* 0x000fc60000004100 */
[----:B------:R2:W3:Y:S02]  /*0b50*/  @!P2 LDG.E.128 R4, desc[UR6][R8.64] ;  /* 0x000000060804a981 */ /* 0x0004e4000c1e1d00 */
[----:B------:R-:W-:Y:S01]  /*0b60*/  FFMA.FTZ R12, R12, R11, R13 ;  /* 0x0000000b0c0c7223 */ /* 0x000fe2000001000d */
[----:B------:R-:W-:Y:S01]  /*0b70*/  CS2R R10, SRZ ;  /* 0x00000000000a7805 */ /* 0x000fe2000001ff00 */
[----:B--2---:R-:W-:Y:S01]  /*0b80*/  HFMA2 R8, -RZ, RZ, 0, 0 ;  /* 0x00000000ff087431 */ /* 0x004fe200000001ff */
[----:B------:R-:W-:-:S06]  /*0b90*/  MOV R9, RZ ;  /* 0x000000ff00097202 */ /* 0x000fcc0000000f00 */
[----:B------:R-:W2:Y:S01]  /*0ba0*/  @!P2 LDG.E.128 R8, desc[UR6][R30.64] ;  /* 0x000000061e08a981 */ /* 0x000ea2000c1e1d00 */
[----:B------:R-:W-:Y:S02]  /*0bb0*/  HADD2.F32 R15, -RZ, R15.H1_H1 ;  /* 0x3000000fff0f7230 */ /* 0x000fe40000004100 */
[----:B------:R-:W-:Y:S02]  /*0bc0*/  HADD2.F32 R19, -RZ, R19.H1_H1 ;  /* 0x30000013ff137230 */ /* 0x000fe40000004100 */
[----:B---3--:R-:W-:Y:S02]  /*0bd0*/  HADD2.F32 R13, -RZ, R4.H1_H1 ;  /* 0x30000004ff0d7230 */ /* 0x008fe40000004100 */
[----:B------:R-:W-:Y:S02]  /*0be0*/  HADD2.F32 R17, -RZ, R5.H0_H0 ;  /* 0x20000005ff117230 */ /* 0x000fe40000004100 */
[--C-:B--2---:R-:W-:Y:S02]  /*0bf0*/  HADD2.F32 R14, -RZ, R8.reuse.H1_H1 ;  /* 0x30000008ff0e7230 */ /* 0x104fe40000004100 */
[----:B------:R-:W-:-:S03]  /*0c00*/  HADD2.F32 R8, -RZ, R8.H0_H0 ;  /* 0x20000008ff087230 */ /* 0x000fc60000004100 */
[----:B------:R-:W-:Y:S01]  /*0c10*/  FMUL.FTZ R13, R13, R14 ;  /* 0x0000000e0d0d7220 */ /* 0x000fe20000410000 */
[----:B------:R-:W-:Y:S02]  /*0c20*/  HADD2.F32 R14, -RZ, R4.H0_H0 ;  /* 0x20000004ff0e7230 */ /* 0x000fe40000004100 */
[----:B------:R-:W-:-:S03]  /*0c30*/  HADD2.F32 R16, -RZ, R9.H0_H0 ;  /* 0x20000009ff107230 */ /* 0x000fc60000004100 */
[----:B------:R-:W-:Y:S01]  /*0c40*/  FFMA.FTZ R8, R14, R8, R13 ;  /* 0x000000080e087223 */ /* 0x000fe2000001000d */
[----:B------:R-:W-:Y:S01]  /*0c50*/  FFMA.FTZ R4, R15, R19, R12 ;  /* 0x000000130f047223 */ /* 0x000fe2000001000c */
[----:B------:R-:W-:Y:S02]  /*0c60*/  CS2R R14, SRZ ;  /* 0x00000000000e7805 */ /* 0x000fe4000001ff00 */
[----:B------:R-:W-:Y:S01]  /*0c70*/  CS2R R12, SRZ ;  /* 0x00000000000c7805 */ /* 0x000fe2000001ff00 */
[----:B------:R-:W-:Y:S01]  /*0c80*/  FFMA.FTZ R8, R17, R16, R8 ;  /* 0x0000001011087223 */ /* 0x000fe20000010008 */
[----:B------:R-:W-:Y:S02]  /*0c90*/  CS2R R18, SRZ ;  /* 0x0000000000127805 */ /* 0x000fe4000001ff00 */
[----:B------:R-:W-:Y:S02]  /*0ca0*/  CS2R R16, SRZ ;  /* 0x0000000000107805 */ /* 0x000fe4000001ff00 */
[----:B------:R-:W2:Y:S04]  /*0cb0*/  @!P1 LDG.E.128 R12, desc[UR6][R28.64] ;  /* 0x000000061c0c9981 */ /* 0x000ea8000c1e1d00 */
[----:B------:R-:W3:Y:S01]  /*0cc0*/  @!P1 LDG.E.128 R16, desc[UR6][R26.64] ;  /* 0x000000061a109981 */ /* 0x000ee2000c1e1d00 */
[----:B------:R-:W-:-:S02]  /*0cd0*/  HADD2.F32 R5, -RZ, R5.H1_H1 ;  /* 0x30000005ff057230 */ /* 0x000fc40000004100 */
[----:B------:R-:W-:-:S05]  /*0ce0*/  HADD2.F32 R9, -RZ, R9.H1_H1 ;  /* 0x30000009ff097230 */ /* 0x000fca0000004100 */
[----:B------:R-:W-:Y:S01]  /*0cf0*/  FFMA.FTZ R8, R5, R9, R8 ;  /* 0x0000000905087223 */ /* 0x000fe20000010008 */
[----:B------:R-:W-:Y:S02]  /*0d00*/  HADD2.F32 R5, -RZ, R6.H0_H0 ;  /* 0x20000006ff057230 */ /* 0x000fe40000004100 */
[----:B------:R-:W-:-:S05]  /*0d10*/  HADD2.F32 R9, -RZ, R10.H0_H0 ;  /* 0x2000000aff097230 */ /* 0x000fca0000004100 */
[----:B------:R-:W-:Y:S02]  /*0d20*/  FFMA.FTZ R5, R5, R9, R8 ;  /* 0x0000000905057223 */ /* 0x000fe40000010008 */
[----:B------:R-:W4:Y:S01]  /*0d30*/  @!P0 LDC.64 R8, c[0x0][0x3f0] ;  /* 0x0000fc00ff088b82 */ /* 0x000f220000000a00 */
[----:B------:R-:W-:Y:S01]  /*0d40*/  @!P0 IADD3 R22, PT, PT, R21, R22, RZ ;  /* 0x0000001615168210 */ /* 0x000fe20007ffe0ff */
[----:B------:R-:W-:Y:S02]  /*0d50*/  HADD2.F32 R6, -RZ, R6.H1_H1 ;  /* 0x30000006ff067230 */ /* 0x000fe40000004100 */
[----:B------:R-:W-:-:S05]  /*0d60*/  HADD2.F32 R10, -RZ, R10.H1_H1 ;  /* 0x3000000aff0a7230 */ /* 0x000fca0000004100 */
[----:B------:R-:W-:Y:S01]  /*0d70*/  FFMA.FTZ R5, R6, R10, R5 ;  /* 0x0000000a06057223 */ /* 0x000fe20000010005 */
[----:B----4-:R-:W-:-:S04]  /*0d80*/  @!P0 LEA R8, P1, R20, R8, 0x1 ;  /* 0x0000000814088211 */ /* 0x010fc800078208ff */
[----:B------:R-:W-:Y:S02]  /*0d90*/  @!P0 LEA.HI.X R9, R20, R9, R22, 0x1, P1 ;  /* 0x0000000914098211 */ /* 0x000fe400008f0c16 */
[----:B------:R-:W-:Y:S02]  /*0da0*/  CS2R R22, SRZ ;  /* 0x0000000000167805 */ /* 0x000fe4000001ff00 */
[----:B------:R-:W-:-:S06]  /*0db0*/  CS2R R20, SRZ ;  /* 0x0000000000147805 */ /* 0x000fcc000001ff00 */
[----:B------:R4:W5:Y:S02]  /*0dc0*/  @!P0 LDG.E.128 R20, desc[UR6][R24.64] ;  /* 0x0000000618148981 */ /* 0x000964000c1e1d00 */
[----:B----4-:R-:W-:Y:S01]  /*0dd0*/  CS2R R24, SRZ ;  /* 0x0000000000187805 */ /* 0x010fe2000001ff00 */
[----:B--2---:R-:W-:Y:S02]  /*0de0*/  HADD2.F32 R6, -RZ, R12.H1_H1 ;  /* 0x3000000cff067230 */ /* 0x004fe40000004100 */
[----:B---3--:R-:W-:-:S05]  /*0df0*/  HADD2.F32 R27, -RZ, R16.H1_H1 ;  /* 0x30000010ff1b7230 */ /* 0x008fca0000004100 */
[----:B------:R-:W-:Y:S01]  /*0e00*/  FMUL.FTZ R6, R6, R27 ;  /* 0x0000001b06067220 */ /* 0x000fe20000410000 */
[----:B------:R-:W-:-:S06]  /*0e10*/  CS2R R26, SRZ ;  /* 0x00000000001a7805 */ /* 0x000fcc000001ff00 */
[----:B------:R2:W3:Y:S01]  /*0e20*/  @!P0 LDG.E.128 R24, desc[UR6][R8.64] ;  /* 0x0000000608188981 */ /* 0x0004e2000c1e1d00 */
[----:B------:R-:W-:Y:S02]  /*0e30*/  HADD2.F32 R29, -RZ, R12.H0_H0 ;  /* 0x2000000cff1d7230 */ /* 0x000fe40000004100 */
[----:B------:R-:W-:Y:S02]  /*0e40*/  HADD2.F32 R16, -RZ, R16.H0_H0 ;  /* 0x20000010ff107230 */ /* 0x000fe40000004100 */
[----:B------:R-:W-:-:S03]  /*0e50*/  HADD2.F32 R12, -RZ, R7.H0_H0 ;  /* 0x20000007ff0c7230 */ /* 0x000fc60000004100 */
[----:B------:R-:W-:Y:S01]  /*0e60*/  FFMA.FTZ R6, R29, R16, R6 ;  /* 0x000000101d067223 */ /* 0x000fe20000010006 */
[----:B------:R-:W-:Y:S02]  /*0e70*/  HADD2.F32 R16, -RZ, R11.H0_H0 ;  /* 0x2000000bff107230 */ /* 0x000fe40000004100 */
[----:B--2---:R-:W-:-:S03]  /*0e80*/  HADD2.F32 R9, -RZ, R13.H0_H0 ;  /* 0x2000000dff097230 */ /* 0x004fc60000004100 */
[----:B------:R-:W-:Y:S01]  /*0e90*/  FFMA.FTZ R5, R12, R16, R5 ;  /* 0x000000100c057223 */ /* 0x000fe20000010005 */
[----:B------:R-:W-:Y:S02]  /*0ea0*/  HADD2.F32 R8, -RZ, R17.H0_H0 ;  /* 0x20000011ff087230 */ /* 0x000fe40000004100 */
[----:B------:R-:W-:-:S03]  /*0eb0*/  HADD2.F32 R13, -RZ, R13.H1_H1 ;  /* 0x3000000dff0d7230 */ /* 0x000fc60000004100 */
[----:B------:R-:W-:Y:S01]  /*0ec0*/  FFMA.FTZ R8, R9, R8, R6 ;  /* 0x0000000809087223 */ /* 0x000fe20000010006 */
[----:B------:R-:W-:Y:S02]  /*0ed0*/  HADD2.F32 R9, -RZ, R14.H0_H0 ;  /* 0x2000000eff097230 */ /* 0x000fe40000004100 */
[--C-:B-----5:R-:W-:Y:S02]  /*0ee0*/  HADD2.F32 R10, -RZ, R20.reuse.H1_H1 ;  /* 0x30000014ff0a7230 */ /* 0x120fe40000004100 */
[----:B------:R-:W-:Y:S02]  /*0ef0*/  HADD2.F32 R29, -RZ, R20.H0_H0 ;  /* 0x20000014ff1d7230 */ /* 0x000fe40000004100 */
[----:B------:R-:W-:Y:S02]  /*0f00*/  HADD2.F32 R14, -RZ, R14.H1_H1 ;  /* 0x3000000eff0e7230 */ /* 0x000fe40000004100 */
[----:B------:R-:W-:Y:S02]  /*0f10*/  HADD2.F32 R16, -RZ, R22.H0_H0 ;  /* 0x20000016ff107230 */ /* 0x000fe40000004100 */
[----:B------:R-:W-:-:S02]  /*0f20*/  HADD2.F32 R6, -RZ, R7.H1_H1 ;  /* 0x30000007ff067230 */ /* 0x000fc40000004100 */
[----:B------:R-:W-:Y:S02]  /*0f30*/  HADD2.F32 R7, -RZ, R15.H0_H0 ;  /* 0x2000000fff077230 */ /* 0x000fe40000004100 */
[----:B------:R-:W-:Y:S02]  /*0f40*/  HADD2.F32 R22, -RZ, R22.H1_H1 ;  /* 0x30000016ff167230 */ /* 0x000fe40000004100 */
[----:B------:R-:W-:Y:S02]  /*0f50*/  HADD2.F32 R11, -RZ, R11.H1_H1 ;  /* 0x3000000bff0b7230 */ /* 0x000fe40000004100 */
[----:B------:R-:W-:-:S03]  /*0f60*/  HADD2.F32 R15, -RZ, R15.H1_H1 ;  /* 0x3000000fff0f7230 */ /* 0x000fc60000004100 */
[----:B------:R-:W-:Y:S02]  /*0f70*/  FFMA.FTZ R11, R6, R11, R5 ;  /* 0x0000000b060b7223 */ /* 0x000fe40000010005 */
[----:B------:R-:W2:Y:S04]  /*0f80*/  SHFL.BFLY PT, R5, R4, 0x4, 0x1f ;  /* 0x0c801f0004057f89 */ /* 0x000ea800000e0000 */
[----:B------:R-:W4:Y:S01]  /*0f90*/  SHFL.BFLY PT, R6, R11, 0x4, 0x1f ;  /* 0x0c801f000b067f89 */ /* 0x000f2200000e0000 */
[----:B--2---:R-:W-:Y:S01]  /*0fa0*/  FADD.FTZ R5, R4, R5 ;  /* 0x0000000504057221 */ /* 0x004fe20000010000 */
[----:B------:R-:W-:Y:S02]  /*0fb0*/  LOP3.LUT P0, RZ, R2, 0x7, RZ, 0xc0, !PT ;  /* 0x0000000702ff7812 */ /* 0x000fe4000780c0ff */
[----:B------:R-:W-:-:S04]  /*0fc0*/  IADD3 R3, PT, PT, R3, UR4, RZ ;  /* 0x0000000403037c10 */ /* 0x000fc8000fffe0ff */
[----:B------:R-:W-:-:S04]  /*0fd0*/  IADD3 R0, P2, PT, R3, R0, RZ ;  /* 0x0000000003007210 */ /* 0x000fc80007f5e0ff */
[----:B------:R-:W-:Y:S02]  /*0fe0*/  LEA.HI.X.SX32 R3, R3, RZ, 0x1, P2 ;  /* 0x000000ff03037211 */ /* 0x000fe400010f0eff */
[----:B0-----:R-:W-:-:S04]  /*0ff0*/  LEA R2, P2, R0, UR8, 0x2 ;  /* 0x0000000800027c11 */ /* 0x001fc8000f8410ff */
[----:B------:R-:W-:Y:S01]  /*1000*/  LEA.HI.X R3, R0, UR9, R3, 0x2, P2 ;  /* 0x0000000900037c11 */ /* 0x000fe200090f1403 */
[--C-:B---3--:R-:W-:Y:S02]  /*1010*/  HADD2.F32 R31, -RZ, R24.reuse.H1_H1 ;  /* 0x30000018ff1f7230 */ /* 0x108fe40000004100 */
[----:B------:R-:W-:-:S03]  /*1020*/  HADD2.F32 R24, -RZ, R24.H0_H0 ;  /* 0x20000018ff187230 */ /* 0x000fc60000004100 */
[----:B------:R-:W-:Y:S01]  /*1030*/  FMUL.FTZ R10, R10, R31 ;  /* 0x0000001f0a0a7220 */ /* 0x000fe20000410000 */
[----:B------:R-:W-:-:S03]  /*1040*/  HADD2.F32 R12, -RZ, R25.H0_H0 ;  /* 0x20000019ff0c7230 */ /* 0x000fc60000004100 */
[----:B------:R-:W-:Y:S01]  /*1050*/  FFMA.FTZ R10, R29, R24, R10 ;  /* 0x000000181d0a7223 */ /* 0x000fe2000001000a */
[----:B------:R-:W-:-:S05]  /*1060*/  HADD2.F32 R29, -RZ, R21.H0_H0 ;  /* 0x20000015ff1d7230 */ /* 0x000fca0000004100 */
[----:B------:R-:W-:Y:S01]  /*1070*/  FFMA.FTZ R10, R29, R12, R10 ;  /* 0x0000000c1d0a7223 */ /* 0x000fe2000001000a */
[----:B------:R-:W-:Y:S02]  /*1080*/  HADD2.F32 R12, -RZ, R17.H1_H1 ;  /* 0x30000011ff0c7230 */ /* 0x000fe40000004100 */
[----:B------:R-:W-:Y:S02]  /*1090*/  HADD2.F32 R21, -RZ, R21.H1_H1 ;  /* 0x30000015ff157230 */ /* 0x000fe40000004100 */
[----:B------:R-:W-:Y:S02]  /*10a0*/  HADD2.F32 R25, -RZ, R25.H1_H1 ;  /* 0x30000019ff197230 */ /* 0x000fe40000004100 */
[----:B------:R-:W-:Y:S01]  /*10b0*/  FFMA.FTZ R12, R13, R12, R8 ;  /* 0x0000000c0d0c7223 */ /* 0x000fe20000010008 */
[--C-:B------:R-:W-:Y:S02]  /*10c0*/  HADD2.F32 R17, -RZ, R18.reuse.H0_H0 ;  /* 0x20000012ff117230 */ /* 0x100fe40000004100 */
[----:B------:R-:W-:-:S02]  /*10d0*/  HADD2.F32 R18, -RZ, R18.H1_H1 ;  /* 0x30000012ff127230 */ /* 0x000fc40000004100 */
[----:B------:R-:W-:Y:S01]  /*10e0*/  FFMA.FTZ R13, R21, R25, R10 ;  /* 0x00000019150d7223 */ /* 0x000fe2000001000a */
[--C-:B------:R-:W-:Y:S02]  /*10f0*/  HADD2.F32 R20, -RZ, R26.reuse.H0_H0 ;  /* 0x2000001aff147230 */ /* 0x100fe40000004100 */
[----:B------:R-:W-:Y:S01]  /*1100*/  FFMA.FTZ R9, R9, R17, R12 ;  /* 0x0000001109097223 */ /* 0x000fe2000001000c */
[--C-:B------:R-:W-:Y:S02]  /*1110*/  HADD2.F32 R10, -RZ, R19.reuse.H0_H0 ;  /* 0x20000013ff0a7230 */ /* 0x100fe40000004100 */
[----:B------:R-:W-:Y:S02]  /*1120*/  HADD2.F32 R26, -RZ, R26.H1_H1 ;  /* 0x3000001aff1a7230 */ /* 0x000fe40000004100 */
[----:B------:R-:W-:Y:S01]  /*1130*/  FFMA.FTZ R13, R16, R20, R13 ;  /* 0x00000014100d7223 */ /* 0x000fe2000001000d */
[----:B------:R-:W-:Y:S01]  /*1140*/  FFMA.FTZ R14, R14, R18, R9 ;  /* 0x000000120e0e7223 */ /* 0x000fe20000010009 */
[----:B------:R-:W-:-:S02]  /*1150*/  HADD2.F32 R8, -RZ, R19.H1_H1 ;  /* 0x30000013ff087230 */ /* 0x000fc40000004100 */
[----:B------:R-:W-:Y:S02]  /*1160*/  HADD2.F32 R12, -RZ, R23.H0_H0 ;  /* 0x20000017ff0c7230 */ /* 0x000fe40000004100 */
[----:B------:R-:W-:Y:S01]  /*1170*/  FFMA.FTZ R13, R22, R26, R13 ;  /* 0x0000001a160d7223 */ /* 0x000fe2000001000d */
[----:B------:R-:W-:Y:S02]  /*1180*/  HADD2.F32 R9, -RZ, R27.H0_H0 ;  /* 0x2000001bff097230 */ /* 0x000fe40000004100 */
[----:B------:R-:W-:Y:S01]  /*1190*/  FFMA.FTZ R10, R7, R10, R14 ;  /* 0x0000000a070a7223 */ /* 0x000fe2000001000e */
[----:B------:R-:W-:Y:S02]  /*11a0*/  HADD2.F32 R14, -RZ, R23.H1_H1 ;  /* 0x30000017ff0e7230 */ /* 0x000fe40000004100 */
[----:B------:R-:W-:Y:S02]  /*11b0*/  HADD2.F32 R27, -RZ, R27.H1_H1 ;  /* 0x3000001bff1b7230 */ /* 0x000fe40000004100 */
[----:B------:R-:W-:Y:S01]  /*11c0*/  FFMA.FTZ R13, R12, R9, R13 ;  /* 0x000000090c0d7223 */ /* 0x000fe2000001000d */
[----:B------:R-:W-:-:S03]  /*11d0*/  FFMA.FTZ R10, R15, R8, R10 ;  /* 0x000000080f0a7223 */ /* 0x000fc6000001000a */
[----:B------:R-:W-:Y:S02]  /*11e0*/  FFMA.FTZ R13, R14, R27, R13 ;  /* 0x0000001b0e0d7223 */ /* 0x000fe4000001000d */
[----:B------:R-:W0:Y:S04]  /*11f0*/  SHFL.BFLY PT, R9, R10, 0x4, 0x1f ;  /* 0x0c801f000a097f89 */ /* 0x000e2800000e0000 */
[----:B------:R-:W2:Y:S01]  /*1200*/  SHFL.BFLY PT, R8, R13, 0x4, 0x1f ;  /* 0x0c801f000d087f89 */ /* 0x000ea200000e0000 */
[----:B------:R-:W3:Y:S01]  /*1210*/  S2R R14, SR_TID.X ;  /* 0x00000000000e7919 */ /* 0x000ee20000002100 */
[----:B----4-:R-:W-:Y:S02]  /*1220*/  FADD.FTZ R7, R11, R6 ;  /* 0x000000060b077221 */ /* 0x010fe40000010000 */
[----:B------:R-:W4:Y:S01]  /*1230*/  SHFL.BFLY PT, R6, R5, 0x2, 0x1f ;  /* 0x0c401f0005067f89 */ /* 0x000f2200000e0000 */
[----:B0-----:R-:W-:Y:S01]  /*1240*/  FADD.FTZ R9, R10, R9 ;  /* 0x000000090a097221 */ /* 0x001fe20000010000 */
[----:B--2---:R-:W-:-:S04]  /*1250*/  FADD.FTZ R12, R13, R8 ;  /* 0x000000080d0c7221 */ /* 0x004fc80000010000 */
[----:B------:R-:W0:Y:S04]  /*1260*/  SHFL.BFLY PT, R4, R9, 0x2, 0x1f ;  /* 0x0c401f0009047f89 */ /* 0x000e2800000e0000 */
[----:B------:R-:W2:Y:S04]  /*1270*/  SHFL.BFLY PT, R8, R7, 0x2, 0x1f ;  /* 0x0c401f0007087f89 */ /* 0x000ea800000e0000 */
[----:B------:R-:W5:Y:S01]  /*1280*/  SHFL.BFLY PT, R11, R12, 0x2, 0x1f ;  /* 0x0c401f000c0b7f89 */ /* 0x000f6200000e0000 */
[----:B---3--:R-:W-:-:S04]  /*1290*/  LOP3.LUT R14, R14, 0x7, RZ, 0xc0, !PT ;  /* 0x000000070e0e7812 */ /* 0x008fc800078ec0ff */
[----:B------:R-:W-:Y:S01]  /*12a0*/  ISETP.NE.AND P1, PT, R14, RZ, PT ;  /* 0x000000ff0e00720c */ /* 0x000fe20003f25270 */
[----:B----4-:R-:W-:Y:S01]  /*12b0*/  FADD.FTZ R6, R5, R6 ;  /* 0x0000000605067221 */ /* 0x010fe20000010000 */
[----:B0-----:R-:W-:Y:S01]  /*12c0*/  FADD.FTZ R4, R9, R4 ;  /* 0x0000000409047221 */ /* 0x001fe20000010000 */
[----:B--2---:R-:W-:-:S03]  /*12d0*/  FADD.FTZ R8, R7, R8 ;  /* 0x0000000807087221 */ /* 0x004fc60000010000 */
[----:B------:R-:W0:Y:S07]  /*12e0*/  SHFL.BFLY PT, R5, R6, 0x1, 0x1f ;  /* 0x0c201f0006057f89 */ /* 0x000e2e00000e0000 */
[----:B------:R-:W2:Y:S01]  /*12f0*/  @!P1 LDC R14, c[0x0][0x4f4] ;  /* 0x00013d00ff0e9b82 */ /* 0x000ea20000000800 */
[----:B-----5:R-:W-:Y:S01]  /*1300*/  FADD.FTZ R11, R12, R11 ;  /* 0x0000000b0c0b7221 */ /* 0x020fe20000010000 */
[----:B------:R-:W3:Y:S04]  /*1310*/  SHFL.BFLY PT, R7, R8, 0x1, 0x1f ;  /* 0x0c201f0008077f89 */ /* 0x000ee800000e0000 */
[----:B------:R-:W4:Y:S02]  /*1320*/  SHFL.BFLY PT, R9, R4, 0x1, 0x1f ;  /* 0x0c201f0004097f89 */ /* 0x000f2400000e0000 */
[----:B------:R-:W5:Y:S02]  /*1330*/  @!P0 LDC R12, c[0x0][0x4f4] ;  /* 0x00013d00ff0c8b82 */ /* 0x000f640000000800 */
[----:B------:R-:W2:Y:S01]  /*1340*/  SHFL.BFLY PT, R10, R11, 0x1, 0x1f ;  /* 0x0c201f000b0a7f89 */ /* 0x000ea200000e0000 */
[----:B0-----:R-:W-:Y:S01]  /*1350*/  FADD.FTZ R5, R6, R5 ;  /* 0x0000000506057221 */ /* 0x001fe20000010000 */
[----:B---3--:R-:W-:Y:S01]  /*1360*/  FADD.FTZ R7, R8, R7 ;  /* 0x0000000708077221 */ /* 0x008fe20000010000 */
[----:B----4-:R-:W-:-:S02]  /*1370*/  FADD.FTZ R9, R4, R9 ;  /* 0x0000000904097221 */ /* 0x010fc40000010000 */
[----:B-1----:R-:W-:Y:S01]  /*1380*/  @!P0 FMUL.FTZ R5, R5, UR5 ;  /* 0x0000000505058c20 */ /* 0x002fe20008410000 */
[----:B-----5:R-:W-:Y:S01]  /*1390*/  @!P0 FMUL.FTZ R7, R7, R12 ;  /* 0x0000000c07078220 */ /* 0x020fe20000410000 */
[----:B--2---:R-:W-:Y:S01]  /*13a0*/  @!P1 FMUL.FTZ R9, R9, R14 ;  /* 0x0000000e09099220 */ /* 0x004fe20000410000 */
[----:B------:R-:W-:Y:S02]  /*13b0*/  FADD.FTZ R10, R11, R10 ;  /* 0x0000000a0b0a7221 */ /* 0x000fe40000010000 */
[----:B------:R0:W-:Y:S02]  /*13c0*/  @!P0 STG.E desc[UR6][R2.64], R5 ;  /* 0x0000000502008986 */ /* 0x0001e4000c101906 */
[----:B------:R-:W-:Y:S02]  /*13d0*/  FMUL.FTZ R11, R10, UR5 ;  /* 0x000000050a0b7c20 */ /* 0x000fe40008410000 */
[----:B------:R0:W-:Y:S04]  /*13e0*/  @!P0 STG.E desc[UR6][R2.64+0x80], R7 ;  /* 0x0000800702008986 */ /* 0x0001e8000c101906 */
[----:B------:R0:W-:Y:S01]  /*13f0*/  @!P1 STG.E desc[UR6][R2.64+0x100], R9 ;  /* 0x0001000902009986 */ /* 0x0001e2000c101906 */
[----:B------:R-:W-:Y:S05]  /*1400*/  @P1 EXIT ;  /* 0x000000000000194d */ /* 0x000fea0003800000 */
[----:B------:R-:W-:Y:S01]  /*1410*/  STG.E desc[UR6][R2.64+0x180], R11 ;  /* 0x0001800b02007986 */ /* 0x000fe2000c101906 */
[----:B------:R-:W-:Y:S05]  /*1420*/  EXIT ;  /* 0x000000000000794d */ /* 0x000fea0003800000 */
.L_x_1397:
        /* <DEDUP_REMOVED lines=13> */
.L_x_1431:


//--------------------- .text._ZN5flash25flash_bwd_dot_do_o_kernelILb1E23Flash_bwd_kernel_traitsILi64ELi128ELi128ELi8ELi4ELi4ELi4ELb0ELb0EN7cutlass6half_tE19Flash_kernel_traitsILi64ELi128ELi128ELi8ES3_EEEEvNS_16Flash_bwd_paramsE --------------------------
	.section	.text._ZN5flash25flash_bwd_dot_do_o_kernelILb1E23Flash_bwd_kernel_traitsILi64ELi128ELi128ELi8ELi4ELi4ELi4ELb0ELb0EN7cutlass6half_tE19Flash_kernel_traitsILi64ELi128ELi128ELi8ES3_EEEEvNS_16Flash_bwd_paramsE,"ax",@progbits
	.align	128
        .global         _ZN5flash25flash_bwd_dot_do_o_kernelILb1E23Flash_bwd_kernel_traitsILi64ELi128ELi128ELi8ELi4ELi4ELi4ELb0ELb0EN7cutlass6half_tE19Flash_kernel_traitsILi64ELi128ELi128ELi8ES3_EEEEvNS_16Flash_bwd_paramsE
        .type           _ZN5flash25flash_bwd_dot_do_o_kernelILb1E23Flash_bwd_kernel_traitsILi64ELi128ELi128ELi8ELi4ELi4ELi4ELb0ELb0EN7cutlass6half_tE19Flash_kernel_traitsILi64ELi128ELi128ELi8ES3_EEEEvNS_16Flash_bwd_paramsE,@function
        .size           _ZN5flash25flash_bwd_dot_do_o_kernelILb1E23Flash_bwd_kernel_traitsILi64ELi128ELi128ELi8ELi4ELi4ELi4ELb0ELb0EN7cutlass6half_tE19Flash_kernel_traitsILi64ELi128ELi128ELi8ES3_EEEEvNS_16Flash_bwd_paramsE,(.L_x_1432 - _ZN5flash25flash_bwd_dot_do_o_kernelILb1E23Flash_bwd_kernel_traitsILi64ELi128ELi128ELi8ELi4ELi4ELi4ELb0ELb0EN7cutlass6half_tE19Flash_kernel_traitsILi64ELi128ELi128ELi8ES3_EEEEvNS_16Flash_bwd_paramsE)
        .other          _ZN5flash25flash_bwd_dot_do_o_kernelILb1E23Flash_bwd_kernel_traitsILi64ELi128ELi128ELi8ELi4ELi4ELi4ELb0ELb0EN7cutlass6half_tE19Flash_kernel_traitsILi64ELi128ELi128ELi8ES3_EEEEvNS_16Flash_bwd_paramsE,@"STO_CUDA_ENTRY STV_DEFAULT"
_ZN5flash25flash_bwd_dot_do_o_kernelILb1E23Flash_bwd_kernel_traitsILi64ELi128ELi128ELi8ELi4ELi4ELi4ELb0ELb0EN7cutlass6half_tE19Flash_kernel_traitsILi64ELi128ELi128ELi8ES3_EEEEvNS_16Flash_bwd_paramsE:
.text._ZN5flash25flash_bwd_dot_do_o_kernelILb1E23Flash_bwd_kernel_traitsILi64ELi128ELi128ELi8ELi4ELi4ELi4ELb0ELb0EN7cutlass6half_tE19Flash_kernel_traitsILi64ELi128ELi128ELi8ES3_EEEEvNS_16Flash_bwd_paramsE:
[----:B------:R-:W-:Y:S08]  /*0000*/  LDC R1, c[0x0][0x37c] ;  /* 0x0000df00ff017b82 */ /* 0x000ff00000000800 */
[----:B------:R-:W0:Y:S01]  /*0010*/  LDC.64 R4, c[0x0][0x460] ;  /* 0x00011800ff047b82 */ /* 0x000e220000000a00 */
[----:B------:R-:W1:Y:S01]  /*0020*/  S2R R6, SR_CTAID.Y ;  /* 0x0000000000067919 */ /* 0x000e620000002600 */
[----:B------:R-:W2:Y:S06]  /*0030*/  LDCU.64 UR6, c[0x0][0x358] ;  /* 0x00006b00ff0677ac */ /* 0x000eac0008000a00 */
[----:B------:R-:W1:Y:S01]  /*0040*/  LDC.64 R2, c[0x0][0x460] ;  /* 0x00011800ff027b82 */ /* 0x000e620000000a00 */
[----:B0-----:R-:W-:-:S02]  /*0050*/  ISETP.NE.U32.AND P0, PT, R4, RZ, PT ;  /* 0x000000ff0400720c */ /* 0x001fc40003f05070 */
[----:B------:R-:W-:Y:S02]  /*0060*/  ISETP.NE.U32.AND P1, PT, R4, RZ, PT ;  /* 0x000000ff0400720c */ /* 0x000fe40003f25070 */
[C---:B------:R-:W-:Y:S02]  /*0070*/  ISETP.NE.AND.EX P0, PT, R5.reuse, RZ, PT, P0 ;  /* 0x000000ff0500720c */ /* 0x040fe40003f05300 */
[----:B------:R-:W-:Y:S02]  /*0080*/  ISETP.NE.AND.EX P1, PT, R5, RZ, PT, P1 ;  /* 0x000000ff0500720c */ /* 0x000fe40003f25310 */
[----:B------:R-:W-:Y:S01]  /*0090*/  MOV R5, 0xffffffff ;  /* 0xffffffff00057802 */ /* 0x000fe20000000f00 */
[----:B-1----:R-:W-:-:S08]  /*00a0*/  IMAD.WIDE.U32 R2, R6, 0x4, R2 ;  /* 0x0000000406027825 */ /* 0x002fd000078e0002 */
        /* <DEDUP_REMOVED lines=13> */
[----:B------:R-:W3:Y:S08]  /*0180*/  @!P1 LDC.64 R16, c[0x0][0x400] ;  /* 0x00010000ff109b82 */ /* 0x000ef00000000a00 */
[----:B------:R-:W4:Y:S08]  /*0190*/  @P1 LDC.64 R12, c[0x0][0x408] ;  /* 0x00010200ff0c1b82 */ /* 0x000f300000000a00 */
[----:B------:R-:W5:Y:S01]  /*01a0*/  @P1 LDC.64 R10, c[0x0][0x590] ;  /* 0x00016400ff0a1b82 */ /* 0x000f620000000a00 */
[----:B--2---:R-:W-:-:S04]  /*01b0*/  @!P1 IMAD.WIDE.U32 R26, R6, R2, RZ ;  /* 0x00000002061a9225 */ /* 0x004fc800078e00ff */
[----:B---3--:R-:W-:-:S04]  /*01c0*/  @!P1 IMAD.WIDE.U32 R18, R6, R16, RZ ;  /* 0x0000001006129225 */ /* 0x008fc800078e00ff */
[C---:B------:R-:W-:Y:S02]  /*01d0*/  @!P1 IMAD R16, R6.reuse, R3, R27 ;  /* 0x0000000306109224 */ /* 0x040fe400078e021b */
        /* <DEDUP_REMOVED lines=26> */
.L_x_1398:
[-C--:B------:R-:W-:Y:S02]  /*0380*/  IMAD R7, R9, R5.reuse, RZ ;  /* 0x0000000509077224 */ /* 0x080fe400078e02ff */
[----:B------:R-:W-:-:S05]  /*0390*/  IMAD.WIDE.U32 R2, R8, R5, RZ ;  /* 0x0000000508027225 */ /* 0x000fca00078e00ff */
[----:B------:R-:W-:Y:S02]  /*03a0*/  IADD3 R3, PT, PT, R3, R7, RZ ;  /* 0x0000000703037210 */ /* 0x000fe40007ffe0ff */
[----:B------:R-:W-:-:S07]  /*03b0*/  MOV R28, R2 ;  /* 0x00000002001c7202 */ /* 0x000fce0000000f00 */
.L_x_1399:
[----:B------:R-:W0:Y:S01]  /*03c0*/  LDCU.U8 UR10, c[0x0][0x548] ;  /* 0x0000a900ff0a77ac */ /* 0x000e220008000000 */
[----:B------:R-:W-:Y:S01]  /*03d0*/  SHF.L.U32 R10, R6, 0x7, RZ ;  /* 0x00000007060a7819 */ /* 0x000fe200000006ff */
[----:B------:R-:W1:Y:S01]  /*03e0*/  S2R R2, SR_TID.X ;  /* 0x0000000000027919 */ /* 0x000e620000002100 */
[----:B------:R-:W-:Y:S02]  /*03f0*/  UIMAD UR5, UR8, UR9, URZ ;  /* 0x00000009080572a4 */ /* 0x000fe4000f8e02ff */
[----:B------:R-:W-:-:S04]  /*0400*/  SEL R7, R10, RZ, P0 ;  /* 0x000000ff0a077207 */ /* 0x000fc80000000000 */
[----:B------:R-:W-:-:S04]  /*0410*/  IADD3 R7, P0, PT, R7, UR4, RZ ;  /* 0x0000000407077c10 */ /* 0x000fc8000ff1e0ff */
        /* <DEDUP_REMOVED lines=9> */
[----:B------:R-:W2:Y:S08]  /*04b0*/  LDC R30, c[0x0][0x430] ;  /* 0x00010c00ff1e7b82 */ /* 0x000eb00000000800 */
[----:B------:R-:W2:Y:S01]  /*04c0*/  LDC R7, c[0x0][0x454] ;  /* 0x00011500ff077b82 */ /* 0x000ea20000000800 */
[----:B0-----:R-:W-:-:S05]  /*04d0*/  @!P0 IMAD R5, R6, R9, RZ ;  /* 0x0000000906058224 */ /* 0x001fca00078e02ff */
[----:B------:R-:W-:Y:S02]  /*04e0*/  IADD3 R5, PT, PT, R10, R5, RZ ;  /* 0x000000050a057210 */ /* 0x000fe40007ffe0ff */
[----:B--2---:R-:W-:-:S05]  /*04f0*/  LEA R30, R30, R7, 0x7 ;  /* 0x000000071e1e7211 */ /* 0x004fca00078e38ff */
[----:B------:R-:W-:Y:S01]  /*0500*/  IMAD R30, R30, UR8, R5 ;  /* 0x000000081e1e7c24 */ /* 0x000fe2000f8e0205 */
[----:B------:R-:W-:Y:S06]  /*0510*/  BRA `(.L_x_1401) ;  /* 0x00000000000c7947 */ /* 0x000fec0003800000 */
.L_x_1400:
[----:B------:R-:W0:Y:S01]  /*0520*/  LDC R5, c[0x0][0x444] ;  /* 0x00011100ff057b82 */ /* 0x000e220000000800 */
[----:B------:R-:W-:-:S04]  /*0530*/  IMAD R6, R6, R29, UR8 ;  /* 0x0000000806067e24 */ /* 0x000fc8000f8e021d */
[----:B0-----:R-:W-:-:S07]  /*0540*/  IMAD R30, R6, R5, RZ ;  /* 0x00000005061e7224 */ /* 0x001fce00078e02ff */
.L_x_1401:
[----:B------:R-:W0:Y:S01]  /*0550*/  LDCU UR10, c[0x0][0x440] ;  /* 0x00008800ff0a77ac */ /* 0x000e220008000800 */
[----:B------:R-:W2:Y:S01]  /*0560*/  LDC.64 R6, c[0x0][0x590] ;  /* 0x00016400ff067b82 */ /* 0x000ea20000000a00 */
[----:B-1----:R-:W-:Y:S01]  /*0570*/  SHF.L.U32 R8, R2, 0x3, RZ ;  /* 0x0000000302087819 */ /* 0x002fe200000006ff */
[----:B------:R-:W-:Y:S01]  /*0580*/  HFMA2 R9, -RZ, RZ, 0, 0 ;  /* 0x00000000ff097431 */ /* 0x000fe200000001ff */
[----:B------:R-:W-:Y:S02]  /*0590*/  IADD3 R4, PT, PT, R4, -UR4, RZ ;  /* 0x8000000404047c10 */ /* 0x000fe4000fffe0ff */
[----:B------:R-:W-:Y:S02]  /*05a0*/  LOP3.LUT R8, R8, 0x38, RZ, 0xc0, !PT ;  /* 0x0000003808087812 */ /* 0x000fe400078ec0ff */
[----:B------:R-:W-:Y:S01]  /*05b0*/  SHF.R.U32.HI R5, RZ, 0x3, R2 ;  /* 0x00000003ff057819 */ /* 0x000fe20000011602 */
[----:B------:R-:W1:Y:S08]  /*05c0*/  LDC.64 R22, c[0x0][0x408] ;  /* 0x00010200ff167b82 */ /* 0x000e700000000a00 */
[----:B------:R-:W3:Y:S01]  /*05d0*/  LDC.64 R34, c[0x0][0x598] ;  /* 0x00016600ff227b82 */ /* 0x000ee20000000a00 */
[----:B0-----:R-:W-:Y:S01]  /*05e0*/  ISETP.GE.AND P0, PT, R8, UR10, PT ;  /* 0x0000000a08007c0c */ /* 0x001fe2000bf06270 */
[----:B------:R-:W0:Y:S03]  /*05f0*/  LDCU.64 UR10, c[0x0][0x570] ;  /* 0x0000ae00ff0a77ac */ /* 0x000e260008000a00 */
[----:B------:R-:W-:-:S03]  /*0600*/  ISETP.GE.OR P3, PT, R5, R4, P0 ;  /* 0x000000040500720c */ /* 0x000fc60000766670 */
[----:B------:R-:W4:Y:S01]  /*0610*/  LDC.64 R14, c[0x0][0x410] ;  /* 0x00010400ff0e7b82 */ /* 0x000f220000000a00 */
[----:B--2---:R-:W-:-:S04]  /*0620*/  IMAD.WIDE.U32 R10, R6, UR4, R8 ;  /* 0x00000004060a7c25 */ /* 0x004fc8000f8e0008 */
[----:B------:R-:W-:Y:S01]  /*0630*/  IMAD R19, R7, UR4, R11 ;  /* 0x0000000407137c24 */ /* 0x000fe2000f8e020b */
[----:B------:R-:W-:Y:S01]  /*0640*/  IADD3 R26, P1, PT, R26, R10, RZ ;  /* 0x0000000a1a1a7210 */ /* 0x000fe20007f3e0ff */
[----:B-1----:R-:W-:-:S03]  /*0650*/  IMAD.WIDE.U32 R8, R22, UR4, R8 ;  /* 0x0000000416087c25 */ /* 0x002fc6000f8e0008 */
[----:B------:R-:W1:Y:S01]  /*0660*/  @!P3 LDC.64 R12, c[0x0][0x550] ;  /* 0x00015400ff0cbb82 */ /* 0x000e620000000a00 */
[----:B------:R-:W-:Y:S01]  /*0670*/  IADD3.X R27, PT, PT, R16, R19, RZ, P1, !PT ;  /* 0x00000013101b7210 */ /* 0x000fe20000ffe4ff */
[----:B------:R-:W-:Y:S01]  /*0680*/  IMAD R20, R23, UR4, R9 ;  /* 0x0000000417147c24 */ /* 0x000fe2000f8e0209 */
[----:B------:R-:W-:Y:S02]  /*0690*/  IADD3 R8, P2, PT, R18, R8, RZ ;  /* 0x0000000812087210 */ /* 0x000fe40007f5e0ff */
[----:B------:R-:W-:Y:S01]  /*06a0*/  CS2R R18, SRZ ;  /* 0x0000000000127805 */ /* 0x000fe2000001ff00 */
[----:B---3--:R-:W-:Y:S01]  /*06b0*/  IMAD.WIDE.U32 R26, R34, UR8, R26 ;  /* 0x00000008221a7c25 */ /* 0x008fe2000f8e001a */
[----:B------:R-:W-:Y:S01]  /*06c0*/  IADD3.X R9, PT, PT, R17, R20, RZ, P2, !PT ;  /* 0x0000001411097210 */ /* 0x000fe200017fe4ff */
[----:B------:R-:W2:Y:S02]  /*06d0*/  @!P3 LDC.64 R10, c[0x0][0x3f0] ;  /* 0x0000fc00ff0abb82 */ /* 0x000ea40000000a00 */
[----:B------:R-:W-:Y:S01]  /*06e0*/  IMAD R35, R35, UR8, R27 ;  /* 0x0000000823237c24 */ /* 0x000fe2000f8e021b */
[----:B------:R-:W-:Y:S01]  /*06f0*/  @!P3 MOV R34, R26 ;  /* 0x0000001a0022b202 */ /* 0x000fe20000000f00 */
[----:B----4-:R-:W-:-:S04]  /*0700*/  IMAD.WIDE.U32 R8, R14, UR8, R8 ;  /* 0x000000080e087c25 */ /* 0x010fc8000f8e0008 */
[----:B------:R-:W-:Y:S02]  /*0710*/  IMAD R9, R15, UR8, R9 ;  /* 0x000000080f097c24 */ /* 0x000fe4000f8e0209 */
[----:B------:R-:W-:-:S04]  /*0720*/  @!P3 IMAD.WIDE.U32 R16, R5, R6, R34 ;  /* 0x000000060510b225 */ /* 0x000fc800078e0022 */
[----:B------:R-:W-:Y:S01]  /*0730*/  @!P3 IMAD.WIDE.U32 R14, R5, R22, R8 ;  /* 0x00000016050eb225 */ /* 0x000fe200078e0008 */
[----:B-1----:R-:W-:-:S03]  /*0740*/  @!P3 LEA R20, P1, R16, R12, 0x1 ;  /* 0x0000000c1014b211 */ /* 0x002fc600078208ff */
[C---:B------:R-:W-:Y:S02]  /*0750*/  @!P3 IMAD R17, R5.reuse, R7, R17 ;  /* 0x000000070511b224 */ /* 0x040fe400078e0211 */
[----:B------:R-:W-:Y:S01]  /*0760*/  @!P3 IMAD R15, R5, R23, R15 ;  /* 0x00000017050fb224 */ /* 0x000fe200078e020f */
[----:B--2---:R-:W-:Y:S02]  /*0770*/  @!P3 LEA R10, P2, R14, R10, 0x1 ;  /* 0x0000000a0e0ab211 */ /* 0x004fe400078408ff */
[----:B------:R-:W-:Y:S02]  /*0780*/  @!P3 LEA.HI.X R21, R16, R13, R17, 0x1, P1 ;  /* 0x0000000d1015b211 */ /* 0x000fe400008f0c11 */
[----:B------:R-:W-:Y:S02]  /*0790*/  CS2R R12, SRZ ;  /* 0x00000000000c7805 */ /* 0x000fe4000001ff00 */
[----:B------:R-:W-:Y:S02]  /*07a0*/  @!P3 LEA.HI.X R11, R14, R11, R15, 0x1, P2 ;  /* 0x0000000b0e0bb211 */ /* 0x000fe400010f0c0f */
[----:B------:R-:W-:-:S02]  /*07b0*/  CS2R R14, SRZ ;  /* 0x00000000000e7805 */ /* 0x000fc4000001ff00 */
[----:B------:R-:W-:-:S04]  /*07c0*/  CS2R R16, SRZ ;  /* 0x0000000000107805 */ /* 0x000fc8000001ff00 */
[----:B------:R-:W2:Y:S04]  /*07d0*/  @!P3 LDG.E.128 R12, desc[UR6][R20.64] ;  /* 0x00000006140cb981 */ /* 0x000ea8000c1e1d00 */
[----:B------:R1:W3:Y:S01]  /*07e0*/  @!P3 LDG.E.128 R16, desc[UR6][R10.64] ;  /* 0x000000060a10b981 */ /* 0x0002e2000c1e1d00 */
[C---:B------:R-:W-:Y:S02]  /*07f0*/  IADD3 R25, PT, PT, R5.reuse, 0x20, RZ ;  /* 0x0000002005197810 */ /* 0x040fe40007ffe0ff */
[----:B------:R-:W-:Y:S02]  /*0800*/  IADD3 R31, PT, PT, R5, 0x60, RZ ;  /* 0x00000060051f7810 */ /* 0x000fe40007ffe0ff */
[----:B------:R-:W-:Y:S02]  /*0810*/  ISETP.GE.OR P1, PT, R25, R4, P0 ;  /* 0x000000041900720c */ /* 0x000fe40000726670 */
[----:B------:R-:W-:-:S11]  /*0820*/  IADD3 R25, PT, PT, R5, 0x40, RZ ;  /* 0x0000004005197810 */ /* 0x000fd60007ffe0ff */
[----:B-1----:R-:W1:Y:S01]  /*0830*/  @!P1 LDC.64 R10, c[0x0][0x550] ;  /* 0x00015400ff0a9b82 */ /* 0x002e620000000a00 */
[----:B------:R-:W-:Y:S02]  /*0840*/  @!P1 IADD3 R27, P2, PT, R5, 0x20, RZ ;  /* 0x00000020051b9810 */ /* 0x000fe40007f5e0ff */
[----:B------:R-:W-:Y:S02]  /*0850*/  @!P1 MOV R20, R26 ;  /* 0x0000001a00149202 */ /* 0x000fe40000000f00 */
[----:B------:R-:W-:Y:S02]  /*0860*/  @!P1 IADD3.X R33, PT, PT, RZ, RZ, RZ, P2, !PT ;  /* 0x000000ffff219210 */ /* 0x000fe400017fe4ff */
[-C--:B------:R-:W-:Y:S02]  /*0870*/  ISETP.GE.OR P2, PT, R25, R4.reuse, P0 ;  /* 0x000000041900720c */ /* 0x080fe40000746670 */
[----:B------:R-:W-:Y:S01]  /*0880*/  ISETP.GE.OR P0, PT, R31, R4, P0 ;  /* 0x000000041f00720c */ /* 0x000fe20000706670 */
[----:B------:R-:W-:Y:S01]  /*0890*/  @!P1 IMAD R4, R33, R6, RZ ;  /* 0x0000000621049224 */ /* 0x000fe200078e02ff */
[----:B------:R-:W-:-:S03]  /*08a0*/  @!P1 MOV R21, R35 ;  /* 0x0000002300159202 */ /* 0x000fc60000000f00 */
[C---:B------:R-:W-:Y:S02]  /*08b0*/  @!P1 IMAD R25, R27.reuse, R7, R4 ;  /* 0x000000071b199224 */ /* 0x040fe400078e0204 */
[----:B------:R-:W-:-:S04]  /*08c0*/  @!P1 IMAD.WIDE.U32 R20, R27, R6, R20 ;  /* 0x000000061b149225 */ /* 0x000fc800078e0014 */
[----:B------:R-:W-:Y:S02]  /*08d0*/  @!P2 MOV R34, R26 ;  /* 0x0000001a0022a202 */ /* 0x000fe40000000f00 */
[----:B------:R-:W-:Y:S02]  /*08e0*/  @!P1 IADD3 R25, PT, PT, R21, R25, RZ ;  /* 0x0000001915199210 */ /* 0x000fe40007ffe0ff */
[C---:B-1----:R-:W-:Y:S02]  /*08f0*/  @!P1 LEA R10, P3, R20.reuse, R10, 0x1 ;  /* 0x0000000a140a9211 */ /* 0x042fe400078608ff */
[----:B------:R-:W-:Y:S02]  /*0900*/  @!P0 IADD3 R21, P4, PT, R5, 0x60, RZ ;  /* 0x0000006005158810 */ /* 0x000fe40007f9e0ff */
[----:B------:R-:W-:Y:S02]  /*0910*/  @!P1 LEA.HI.X R11, R20, R11, R25, 0x1, P3 ;  /* 0x0000000b140b9211 */ /* 0x000fe400018f0c19 */
[----:B------:R-:W-:Y:S01]  /*0920*/  @!P0 MOV R24, R26 ;  /* 0x0000001a00188202 */ /* 0x000fe20000000f00 */
[----:B--2---:R-:W-:-:S02]  /*0930*/  HADD2.F32 R4, -RZ, R12.H1_H1 ;  /* 0x3000000cff047230 */ /* 0x004fc40000004100 */
[----:B------:R-:W-:Y:S02]  /*0940*/  HADD2.F32 R12, -RZ, R12.H0_H0 ;  /* 0x2000000cff0c7230 */ /* 0x000fe40000004100 */
[--C-:B---3--:R-:W-:Y:S02]  /*0950*/  HADD2.F32 R27, -RZ, R16.reuse.H1_H1 ;  /* 0x30000010ff1b7230 */ /* 0x108fe40000004100 */
[--C-:B------:R-:W-:Y:S02]  /*0960*/  HADD2.F32 R25, -RZ, R13.reuse.H0_H0 ;  /* 0x2000000dff197230 */ /* 0x100fe40000004100 */
[----:B------:R-:W-:Y:S02]  /*0970*/  HADD2.F32 R13, -RZ, R13.H1_H1 ;  /* 0x3000000dff0d7230 */ /* 0x000fe40000004100 */
[----:B------:R-:W-:Y:S01]  /*0980*/  FMUL.FTZ R31, R4, R27 ;  /* 0x0000001b041f7220 */ /* 0x000fe20000410000 */
[----:B------:R-:W-:Y:S01]  /*0990*/  HADD2.F32 R27, -RZ, R16.H0_H0 ;  /* 0x20000010ff1b7230 */ /* 0x000fe20000004100 */
[----:B------:R-:W-:Y:S01]  /*09a0*/  @!P2 IADD3 R16, P3, PT, R5, 0x40, RZ ;  /* 0x000000400510a810 */ /* 0x000fe20007f7e0ff */
[----:B------:R-:W-:-:S03]  /*09b0*/  HADD2.F32 R4, -RZ, R17.H0_H0 ;  /* 0x20000011ff047230 */ /* 0x000fc60000004100 */
[----:B------:R-:W-:Y:S01]  /*09c0*/  FFMA.FTZ R12, R12, R27, R31 ;  /* 0x0000001b0c0c7223 */ /* 0x000fe2000001001f */
[----:B------:R-:W-:-:S03]  /*09d0*/  @!P2 IADD3.X R27, PT, PT, RZ, RZ, RZ, P3, !PT ;  /* 0x000000ffff1ba210 */ /* 0x000fc60001ffe4ff */
[----:B------:R-:W-:Y:S01]  /*09e0*/  FFMA.FTZ R12, R25, R4, R12 ;  /* 0x00000004190c7223 */ /* 0x000fe2000001000c */
[----:B------:R-:W-:Y:S01]  /*09f0*/  @!P0 IADD3.X R25, PT, PT, RZ, RZ, RZ, P4, !PT ;  /* 0x000000ffff198210 */ /* 0x000fe200027fe4ff */
[-C--:B------:R-:W-:Y:S02]  /*0a00*/  @!P2 IMAD R4, R27, R6.reuse, RZ ;  /* 0x000000061b04a224 */ /* 0x080fe400078e02ff */
[----:B------:R-:W-:Y:S02]  /*0a10*/  HADD2.F32 R27, -RZ, R17.H1_H1 ;  /* 0x30000011ff1b7230 */ /* 0x000fe40000004100 */
[-C--:B------:R-:W-:Y:S01]  /*0a20*/  @!P0 IMAD R20, R25, R6.reuse, RZ ;  /* 0x0000000619148224 */ /* 0x080fe200078e02ff */
[----:B------:R-:W-:Y:S01]  /*0a30*/  @!P0 MOV R25, R35 ;  /* 0x0000002300198202 */ /* 0x000fe20000000f00 */
[----:B------:R-:W-:Y:S02]  /*0a40*/  @!P2 IMAD R4, R16, R7, R4 ;  /* 0x000000071004a224 */ /* 0x000fe400078e0204 */
[----:B------:R-:W-:Y:S01]  /*0a50*/  FFMA.FTZ R12, R13, R27, R12 ;  /* 0x0000001b0d0c7223 */ /* 0x000fe2000001000c */
[----:B------:R-:W-:Y:S01]  /*0a60*/  @!P0 IMAD R7, R21, R7, R20 ;  /* 0x0000000715078224 */ /* 0x000fe200078e0214 */
[----:B------:R-:W-:Y:S01]  /*0a70*/  @!P0 IADD3 R13, P6, PT, R5, 0x60, RZ ;  /* 0x00000060050d8810 */ /* 0x000fe20007fde0ff */
[----:B------:R-:W-:-:S02]  /*0a80*/  @!P0 IMAD.WIDE.U32 R24, R21, R6, R24 ;  /* 0x0000000615188225 */ /* 0x000fc400078e0018 */
[----:B------:R-:W1:Y:S01]  /*0a90*/  @!P0 LDC.64 R20, c[0x0][0x550] ;  /* 0x00015400ff148b82 */ /* 0x000e620000000a00 */
[----:B------:R-:W-:Y:S01]  /*0aa0*/  @!P0 IADD3.X R27, PT, PT, RZ, RZ, RZ, P6, !PT ;  /* 0x000000ffff1b8210 */ /* 0x000fe200037fe4ff */
[----:B------:R-:W-:Y:S01]  /*0ab0*/  @!P2 IMAD.WIDE.U32 R16, R16, R6, R34 ;  /* 0x000000061010a225 */ /* 0x000fe200078e0022 */
[----:B------:R-:W-:Y:S02]  /*0ac0*/  @!P0 IADD3 R7, PT, PT, R25, R7, RZ ;  /* 0x0000000719078210 */ /* 0x000fe40007ffe0ff */
[C---:B------:R-:W-:Y:S02]  /*0ad0*/  @!P1 IADD3 R25, P4, PT, R5.reuse, 0x20, RZ ;  /* 0x0000002005199810 */ /* 0x040fe40007f9e0ff */
[----:B------:R-:W-:Y:S02]  /*0ae0*/  @!P2 IADD3 R34, P5, PT, R5, 0x40, RZ ;  /* 0x000000400522a810 */ /* 0x000fe40007fbe0ff */
[----:B------:R-:W-:Y:S02]  /*0af0*/  @!P1 IADD3.X R5, PT, PT, RZ, RZ, RZ, P4, !PT ;  /* 0x000000ffff059210 */ /* 0x000fe400027fe4ff */
[----:B------:R-:W-:-:S03]  /*0b00*/  @!P2 IADD3 R4, PT, PT, R17, R4, RZ ;  /* 0x000000041104a210 */ /* 0x000fc60007ffe0ff */
[----:B------:R-:W-:Y:S01]  /*0b10*/  @!P1 IMAD R6, R5, R22, RZ ;  /* 0x0000001605069224 */ /* 0x000fe200078e02ff */
[----:B-1----:R-:W-:-:S04]  /*0b20*/  @!P0 LEA R20, P3, R24, R20, 0x1 ;  /* 0x0000001418148211 */ /* 0x002fc800078608ff */
[----:B------:R-:W-:Y:S01]  /*0b30*/  @!P0 LEA.HI.X R21, R24, R21, R7, 0x1, P3 ;  /* 0x0000001518158211 */ /* 0x000fe200018f0c07 */
[-C--:B------:R-:W-:Y:S01]  /*0b40*/  @!P0 IMAD R24, R27, R22.reuse, RZ ;  /* 0x000000161b188224 */ /* 0x080fe200078e02ff */
[----:B------:R-:W-:Y:S01]  /*0b50*/  @!P2 IADD3.X R7, PT, PT, RZ, RZ, RZ, P5, !PT ;  /* 0x000000ffff07a210 */ /* 0x000fe20002ffe4ff */
[----:B------:R-:W1:Y:S04]  /*0b60*/  @!P2 LDC.64 R26, c[0x0][0x550] ;  /* 0x00015400ff1aab82 */ /* 0x000e680000000a00 */
[----:B------:R-:W-:Y:S02]  /*0b70*/  @!P2 IMAD R5, R7, R22, RZ ;  /* 0x000000160705a224 */ /* 0x000fe400078e02ff */
[-C--:B------:R-:W-:Y:S02]  /*0b80*/  @!P1 IMAD R7, R25, R23.reuse, R6 ;  /* 0x0000001719079224 */ /* 0x080fe400078e0206 */
[----:B------:R-:W-:-:S02]  /*0b90*/  @!P2 IMAD R6, R34, R23, R5 ;  /* 0x000000172206a224 */ /* 0x000fc400078e0205 */
[----:B------:R-:W-:Y:S02]  /*0ba0*/  @!P0 IMAD R23, R13, R23, R24 ;  /* 0x000000170d178224 */ /* 0x000fe400078e0218 */
[----:B------:R-:W-:-:S04]  /*0bb0*/  @!P1 IMAD.WIDE.U32 R24, R25, R22, R8 ;  /* 0x0000001619189225 */ /* 0x000fc800078e0008 */
[----:B------:R-:W-:Y:S01]  /*0bc0*/  @!P2 IMAD.WIDE.U32 R34, R34, R22, R8 ;  /* 0x000000162222a225 */ /* 0x000fe200078e0008 */
[----:B------:R-:W-:-:S04]  /*0bd0*/  @!P1 IADD3 R7, PT, PT, R25, R7, RZ ;  /* 0x0000000719079210 */ /* 0x000fc80007ffe0ff */
[----:B------:R-:W-:Y:S02]  /*0be0*/  @!P2 IADD3 R6, PT, PT, R35, R6, RZ ;  /* 0x000000062306a210 */ /* 0x000fe40007ffe0ff */
[----:B-1----:R-:W-:-:S04]  /*0bf0*/  @!P2 LEA R26, P3, R16, R26, 0x1 ;  /* 0x0000001a101aa211 */ /* 0x002fc800078608ff */
[----:B------:R-:W-:Y:S02]  /*0c00*/  @!P2 LEA.HI.X R27, R16, R27, R4, 0x1, P3 ;  /* 0x0000001b101ba211 */ /* 0x000fe400018f0c04 */
[----:B------:R-:W1:Y:S02]  /*0c10*/  @!P1 LDC.64 R4, c[0x0][0x3f0] ;  /* 0x0000fc00ff049b82 */ /* 0x000e640000000a00 */
[----:B-1----:R-:W-:-:S04]  /*0c20*/  @!P1 LEA R16, P3, R24, R4, 0x1 ;  /* 0x0000000418109211 */ /* 0x002fc800078608ff */
[----:B------:R-:W-:Y:S02]  /*0c30*/  @!P1 LEA.HI.X R17, R24, R5, R7, 0x1, P3 ;  /* 0x0000000518119211 */ /* 0x000fe400018f0c07 */
[----:B------:R-:W-:Y:S01]  /*0c40*/  CS2R R4, SRZ ;  /* 0x0000000000047805 */ /* 0x000fe2000001ff00 */
[----:B------:R-:W1:Y:S01]  /*0c50*/  @!P2 LDC.64 R24, c[0x0][0x3f0] ;  /* 0x0000fc00ff18ab82 */ /* 0x000e620000000a00 */
[----:B------:R-:W-:Y:S02]  /*0c60*/  @!P0 MOV R35, R9 ;  /* 0x0000000900238202 */ /* 0x000fe40000000f00 */
[----:B------:R-:W-:Y:S02]  /*0c70*/  MOV R9, RZ ;  /* 0x000000ff00097202 */ /* 0x000fe40000000f00 */
[----:B-1----:R-:W-:-:S04]  /*0c80*/  @!P2 LEA R24, P3, R34, R24, 0x1 ;  /* 0x000000182218a211 */ /* 0x002fc800078608ff */
[----:B------:R-:W-:Y:S02]  /*0c90*/  @!P2 LEA.HI.X R25, R34, R25, R6, 0x1, P3 ;  /* 0x000000192219a211 */ /* 0x000fe400018f0c06 */
[----:B------:R-:W-:Y:S02]  /*0ca0*/  CS2R R6, SRZ ;  /* 0x0000000000067805 */ /* 0x000fe4000001ff00 */
[----:B------:R-:W-:Y:S01]  /*0cb0*/  @!P0 MOV R34, R8 ;  /* 0x0000000800228202 */ /* 0x000fe20000000f00 */
[----:B------:R-:W-:-:S03]  /*0cc0*/  HFMA2 R8, -RZ, RZ, 0, 0 ;  /* 0x00000000ff087431 */ /* 0x000fc600000001ff */
[----:B------:R1:W2:Y:S02]  /*0cd0*/  @!P1 LDG.E.128 R4, desc[UR6][R10.64] ;  /* 0x000000060a049981 */ /* 0x0002a4000c1e1d00 */
[----:B-1----:R-:W-:-:S06]  /*0ce0*/  CS2R R10, SRZ ;  /* 0x00000000000a7805 */ /* 0x002fcc000001ff00 */
[----:B------:R1:W3:Y:S01]  /*0cf0*/  @!P1 LDG.E.128 R8, desc[UR6][R16.64] ;  /* 0x0000000610089981 */ /* 0x0002e2000c1e1d00 */
[----:B------:R-:W-:Y:S02]  /*0d00*/  HADD2.F32 R31, -RZ, R18.H1_H1 ;  /* 0x30000012ff1f7230 */ /* 0x000fe40000004100 */
[----:B-1----:R-:W-:-:S04]  /*0d10*/  @!P0 IMAD.WIDE.U32 R16, R13, R22, R34 ;  /* 0x000000160d108225 */ /* 0x002fc800078e0022 */
[----:B------:R-:W-:Y:S01]  /*0d20*/  HADD2.F32 R13, -RZ, R14.H0_H0 ;  /* 0x2000000eff0d7230 */ /* 0x000fe20000004100 */
[----:B------:R-:W-:Y:S01]  /*0d30*/  @!P0 IADD3 R23, PT, PT, R17, R23, RZ ;  /* 0x0000001711178210 */ /* 0x000fe20007ffe0ff */
[----:B------:R-:W-:Y:S02]  /*0d40*/  HADD2.F32 R22, -RZ, R18.H0_H0 ;  /* 0x20000012ff167230 */ /* 0x000fe40000004100 */
[----:B------:R-:W-:Y:S02]  /*0d50*/  HADD2.F32 R14, -RZ, R14.H1_H1 ;  /* 0x3000000eff0e7230 */ /* 0x000fe40000004100 */
[--C-:B------:R-:W-:Y:S02]  /*0d60*/  HADD2.F32 R18, -RZ, R15.reuse.H0_H0 ;  /* 0x2000000fff127230 */ /* 0x100fe40000004100 */
[----:B------:R-:W-:Y:S01]  /*0d70*/  FFMA.FTZ R33, R13, R22, R12 ;  /* 0x000000160d217223 */ /* 0x000fe2000001000c */
[----:B------:R-:W-:Y:S01]  /*0d80*/  HADD2.F32 R15, -RZ, R15.H1_H1 ;  /* 0x3000000fff0f7230 */ /* 0x000fe20000004100 */
[----:B------:R-:W1:Y:S02]  /*0d90*/  @!P0 LDC.64 R12, c[0x0][0x3f0] ;  /* 0x0000fc00ff0c8b82 */ /* 0x000e640000000a00 */
[----:B------:R-:W-:Y:S01]  /*0da0*/  FFMA.FTZ R33, R14, R31, R33 ;  /* 0x0000001f0e217223 */ /* 0x000fe20000010021 */
[----:B------:R-:W-:-:S02]  /*0db0*/  HADD2.F32 R31, -RZ, R19.H0_H0 ;  /* 0x20000013ff1f7230 */ /* 0x000fc40000004100 */
[----:B------:R-:W-:-:S03]  /*0dc0*/  HADD2.F32 R19, -RZ, R19.H1_H1 ;  /* 0x30000013ff137230 */ /* 0x000fc60000004100 */
[----:B------:R-:W-:Y:S01]  /*0dd0*/  FFMA.FTZ R18, R18, R31, R33 ;  /* 0x0000001f12127223 */ /* 0x000fe20000010021 */
[----:B-1----:R-:W-:-:S04]  /*0de0*/  @!P0 LEA R34, P1, R16, R12, 0x1 ;  /* 0x0000000c10228211 */ /* 0x002fc800078208ff */
[----:B------:R-:W-:Y:S02]  /*0df0*/  @!P0 LEA.HI.X R35, R16, R13, R23, 0x1, P1 ;  /* 0x0000000d10238211 */ /* 0x000fe400008f0c17 */
[----:B------:R-:W-:Y:S02]  /*0e00*/  CS2R R12, SRZ ;  /* 0x00000000000c7805 */ /* 0x000fe4000001ff00 */
[----:B------:R-:W-:Y:S02]  /*0e10*/  CS2R R16, SRZ ;  /* 0x0000000000107805 */ /* 0x000fe4000001ff00 */
[----:B------:R-:W-:Y:S01]  /*0e20*/  CS2R R22, SRZ ;  /* 0x0000000000167805 */ /* 0x000fe2000001ff00 */
[----:B--2---:R-:W-:Y:S02]  /*0e30*/  HADD2.F32 R14, -RZ, R4.H1_H1 ;  /* 0x30000004ff0e7230 */ /* 0x004fe40000004100 */
[--C-:B---3--:R-:W-:Y:S02]  /*0e40*/  HADD2.F32 R31, -RZ, R8.reuse.H1_H1 ;  /* 0x30000008ff1f7230 */ /* 0x108fe40000004100 */
[----:B------:R-:W-:-:S03]  /*0e50*/  HADD2.F32 R8, -RZ, R8.H0_H0 ;  /* 0x20000008ff087230 */ /* 0x000fc60000004100 */
[----:B------:R-:W-:Y:S01]  /*0e60*/  FMUL.FTZ R14, R14, R31 ;  /* 0x0000001f0e0e7220 */ /* 0x000fe20000410000 */
[----:B------:R-:W-:Y:S02]  /*0e70*/  HADD2.F32 R31, -RZ, R4.H0_H0 ;  /* 0x20000004ff1f7230 */ /* 0x000fe40000004100 */
[----:B------:R-:W-:Y:S01]  /*0e80*/  FFMA.FTZ R4, R15, R19, R18 ;  /* 0x000000130f047223 */ /* 0x000fe20000010012 */
[----:B------:R-:W-:Y:S02]  /*0e90*/  CS2R R18, SRZ ;  /* 0x0000000000127805 */ /* 0x000fe4000001ff00 */
[----:B------:R-:W-:Y:S01]  /*0ea0*/  FFMA.FTZ R8, R31, R8, R14 ;  /* 0x000000081f087223 */ /* 0x000fe2000001000e */
[----:B------:R-:W-:-:S03]  /*0eb0*/  CS2R R14, SRZ ;  /* 0x00000000000e7805 */ /* 0x000fc6000001ff00 */
[----:B------:R-:W2:Y:S04]  /*0ec0*/  @!P2 LDG.E.128 R16, desc[UR6][R26.64] ;  /* 0x000000061a10a981 */ /* 0x000ea8000c1e1d00 */
[----:B------:R1:W3:Y:S02]  /*0ed0*/  @!P0 LDG.E.128 R12, desc[UR6][R20.64] ;  /* 0x00000006140c8981 */ /* 0x0002e4000c1e1d00 */
[----:B-1----:R-:W-:-:S06]  /*0ee0*/  CS2R R20, SRZ ;  /* 0x0000000000147805 */ /* 0x002fcc000001ff00 */
[----:B------:R1:W4:Y:S01]  /*0ef0*/  @!P2 LDG.E.128 R20, desc[UR6][R24.64] ;  /* 0x000000061814a981 */ /* 0x000322000c1e1d00 */
[----:B------:R-:W-:Y:S02]  /*0f00*/  CS2R R26, SRZ ;  /* 0x00000000001a7805 */ /* 0x000fe4000001ff00 */
[----:B-1----:R-:W-:-:S06]  /*0f10*/  CS2R R24, SRZ ;  /* 0x0000000000187805 */ /* 0x002fcc000001ff00 */
[----:B------:R-:W5:Y:S01]  /*0f20*/  @!P0 LDG.E.128 R24, desc[UR6][R34.64] ;  /* 0x0000000622188981 */ /* 0x000f62000c1e1d00 */
[----:B------:R-:W-:Y:S02]  /*0f30*/  HADD2.F32 R31, -RZ, R5.H0_H0 ;  /* 0x20000005ff1f7230 */ /* 0x000fe40000004100 */
[----:B------:R-:W-:Y:S02]  /*0f40*/  HADD2.F32 R33, -RZ, R9.H0_H0 ;  /* 0x20000009ff217230 */ /* 0x000fe40000004100 */
[----:B------:R-:W-:Y:S02]  /*0f50*/  HADD2.F32 R5, -RZ, R5.H1_H1 ;  /* 0x30000005ff057230 */ /* 0x000fe40000004100 */
[----:B------:R-:W-:Y:S02]  /*0f60*/  HADD2.F32 R9, -RZ, R9.H1_H1 ;  /* 0x30000009ff097230 */ /* 0x000fe40000004100 */
[----:B------:R-:W-:-:S04]  /*0f70*/  FFMA.FTZ R8, R31, R33, R8 ;  /* 0x000000211f087223 */ /* 0x000fc80000010008 */
[----:B------:R-:W-:Y:S01]  /*0f80*/  FFMA.FTZ R8, R5, R9, R8 ;  /* 0x0000000905087223 */ /* 0x000fe20000010008 */
[----:B------:R-:W-:Y:S02]  /*0f90*/  HADD2.F32 R5, -RZ, R6.H0_H0 ;  /* 0x20000006ff057230 */ /* 0x000fe40000004100 */
[--C-:B------:R-:W-:Y:S02]  /*0fa0*/  HADD2.F32 R9, -RZ, R10.reuse.H0_H0 ;  /* 0x2000000aff097230 */ /* 0x100fe40000004100 */
[----:B------:R-:W-:-:S03]  /*0fb0*/  HADD2.F32 R10, -RZ, R10.H1_H1 ;  /* 0x3000000aff0a7230 */ /* 0x000fc60000004100 */
[----:B------:R-:W-:Y:S01]  /*0fc0*/  FFMA.FTZ R8, R5, R9, R8 ;  /* 0x0000000905087223 */ /* 0x000fe20000010008 */
[----:B------:R-:W-:-:S05]  /*0fd0*/  HADD2.F32 R5, -RZ, R6.H1_H1 ;  /* 0x30000006ff057230 */ /* 0x000fca0000004100 */
[----:B------:R-:W-:Y:S01]  /*0fe0*/  FFMA.FTZ R5, R5, R10, R8 ;  /* 0x0000000a05057223 */ /* 0x000fe20000010008 */
[----:B------:R-:W-:Y:S02]  /*0ff0*/  HADD2.F32 R8, -RZ, R7.H0_H0 ;  /* 0x20000007ff087230 */ /* 0x000fe40000004100 */
[----:B------:R-:W-:-:S05]  /*1000*/  HADD2.F32 R10, -RZ, R11.H0_H0 ;  /* 0x2000000bff0a7230 */ /* 0x000fca0000004100 */
[----:B------:R-:W-:Y:S01]  /*1010*/  FFMA.FTZ R5, R8, R10, R5 ;  /* 0x0000000a08057223 */ /* 0x000fe20000010005 */
[----:B------:R-:W-:Y:S01]  /*1020*/  HADD2.F32 R11, -RZ, R11.H1_H1 ;  /* 0x3000000bff0b7230 */ /* 0x000fe20000004100 */
[----:B------:R-:W-:Y:S01]  /*1030*/  IADD3 R28, P0, P1, R32, UR5, R28 ;  /* 0x00000005201c7c10 */ /* 0x000fe2000f91e01c */
[----:B------:R-:W-:Y:S01]  /*1040*/  IMAD R29, R29, UR9, RZ ;  /* 0x000000091d1d7c24 */ /* 0x000fe2000f8e02ff */
[----:B------:R-:W-:Y:S01]  /*1050*/  USHF.R.S32.HI UR5, URZ, 0x1f, UR5 ;  /* 0x0000001fff057899 */ /* 0x000fe20008011405 */
[----:B------:R-:W1:Y:S01]  /*1060*/  LDCU.64 UR8, c[0x0][0x5e8] ;  /* 0x0000bd00ff0877ac */ /* 0x000e620008000a00 */
[----:B------:R-:W-:Y:S01]  /*1070*/  IADD3 R30, PT, PT, R30, UR4, RZ ;  /* 0x000000041e1e7c10 */ /* 0x000fe2000fffe0ff */
[----:B------:R-:W1:Y:S01]  /*1080*/  LDCU UR4, c[0x0][0x4f4] ;  /* 0x00009e80ff0477ac */ /* 0x000e620008000800 */
[----:B--2---:R-:W-:Y:S02]  /*1090*/  HADD2.F32 R6, -RZ, R16.H1_H1 ;  /* 0x30000010ff067230 */ /* 0x004fe40000004100 */
[----:B------:R-:W-:-:S02]  /*10a0*/  HADD2.F32 R31, -RZ, R17.H0_H0 ;  /* 0x20000011ff1f7230 */ /* 0x000fc40000004100 */
[--C-:B----4-:R-:W-:Y:S02]  /*10b0*/  HADD2.F32 R9, -RZ, R20.reuse.H1_H1 ;  /* 0x30000014ff097230 */ /* 0x110fe40000004100 */
[----:B------:R-:W-:-:S03]  /*10c0*/  HADD2.F32 R20, -RZ, R20.H0_H0 ;  /* 0x20000014ff147230 */ /* 0x000fc60000004100 */
[----:B------:R-:W-:Y:S01]  /*10d0*/  FMUL.FTZ R6, R6, R9 ;  /* 0x0000000906067220 */ /* 0x000fe20000410000 */
[----:B------:R-:W-:Y:S02]  /*10e0*/  HADD2.F32 R9, -RZ, R16.H0_H0 ;  /* 0x20000010ff097230 */ /* 0x000fe40000004100 */
[----:B------:R-:W-:-:S03]  /*10f0*/  HADD2.F32 R10, -RZ, R21.H0_H0 ;  /* 0x20000015ff0a7230 */ /* 0x000fc60000004100 */
[----:B------:R-:W-:Y:S01]  /*1100*/  FFMA.FTZ R8, R9, R20, R6 ;  /* 0x0000001409087223 */ /* 0x000fe20000010006 */
[----:B---3--:R-:W-:Y:S02]  /*1110*/  HADD2.F32 R9, -RZ, R12.H1_H1 ;  /* 0x3000000cff097230 */ /* 0x008fe40000004100 */
[----:B-----5:R-:W-:Y:S02]  /*1120*/  HADD2.F32 R6, -RZ, R24.H1_H1 ;  /* 0x30000018ff067230 */ /* 0x020fe40000004100 */
[----:B------:R-:W-:Y:S02]  /*1130*/  HADD2.F32 R20, -RZ, R12.H0_H0 ;  /* 0x2000000cff147230 */ /* 0x000fe40000004100 */
[----:B------:R-:W-:Y:S02]  /*1140*/  HADD2.F32 R24, -RZ, R24.H0_H0 ;  /* 0x20000018ff187230 */ /* 0x000fe40000004100 */
[----:B------:R-:W-:Y:S01]  /*1150*/  FMUL.FTZ R9, R9, R6 ;  /* 0x0000000609097220 */ /* 0x000fe20000410000 */
[----:B------:R-:W-:Y:S01]  /*1160*/  FFMA.FTZ R8, R31, R10, R8 ;  /* 0x0000000a1f087223 */ /* 0x000fe20000010008 */
[----:B------:R-:W-:-:S02]  /*1170*/  HADD2.F32 R31, -RZ, R13.H0_H0 ;  /* 0x2000000dff1f7230 */ /* 0x000fc40000004100 */
[----:B------:R-:W-:Y:S02]  /*1180*/  HADD2.F32 R10, -RZ, R25.H0_H0 ;  /* 0x20000019ff0a7230 */ /* 0x000fe40000004100 */
[----:B------:R-:W-:Y:S01]  /*1190*/  FFMA.FTZ R20, R20, R24, R9 ;  /* 0x0000001814147223 */ /* 0x000fe20000010009 */
[----:B------:R-:W-:Y:S02]  /*11a0*/  HADD2.F32 R17, -RZ, R17.H1_H1 ;  /* 0x30000011ff117230 */ /* 0x000fe40000004100 */
[----:B------:R-:W-:Y:S02]  /*11b0*/  HADD2.F32 R24, -RZ, R21.H1_H1 ;  /* 0x30000015ff187230 */ /* 0x000fe40000004100 */
[----:B------:R-:W-:Y:S01]  /*11c0*/  FFMA.FTZ R20, R31, R10, R20 ;  /* 0x0000000a1f147223 */ /* 0x000fe20000010014 */
[----:B------:R-:W-:Y:S02]  /*11d0*/  HADD2.F32 R13, -RZ, R13.H1_H1 ;  /* 0x3000000dff0d7230 */ /* 0x000fe40000004100 */
[----:B------:R-:W-:-:S02]  /*11e0*/  HADD2.F32 R25, -RZ, R25.H1_H1 ;  /* 0x30000019ff197230 */ /* 0x000fc40000004100 */
[----:B------:R-:W-:Y:S01]  /*11f0*/  FFMA.FTZ R8, R17, R24, R8 ;  /* 0x0000001811087223 */ /* 0x000fe20000010008 */
[----:B------:R-:W-:Y:S02]  /*1200*/  HADD2.F32 R9, -RZ, R18.H0_H0 ;  /* 0x20000012ff097230 */ /* 0x000fe40000004100 */
[--C-:B------:R-:W-:Y:S02]  /*1210*/  HADD2.F32 R16, -RZ, R22.reuse.H0_H0 ;  /* 0x20000016ff107230 */ /* 0x100fe40000004100 */
[----:B------:R-:W-:Y:S02]  /*1220*/  HADD2.F32 R21, -RZ, R22.H1_H1 ;  /* 0x30000016ff157230 */ /* 0x000fe40000004100 */
[----:B------:R-:W-:Y:S01]  /*1230*/  FFMA.FTZ R20, R13, R25, R20 ;  /* 0x000000190d147223 */ /* 0x000fe20000010014 */
[----:B------:R-:W-:Y:S02]  /*1240*/  HADD2.F32 R17, -RZ, R14.H0_H0 ;  /* 0x2000000eff117230 */ /* 0x000fe40000004100 */
[----:B------:R-:W-:-:S02]  /*1250*/  HADD2.F32 R22, -RZ, R26.H0_H0 ;  /* 0x2000001aff167230 */ /* 0x000fc40000004100 */
[----:B------:R-:W-:Y:S01]  /*1260*/  FFMA.FTZ R9, R9, R16, R8 ;  /* 0x0000001009097223 */ /* 0x000fe20000010008 */
[----:B------:R-:W-:Y:S02]  /*1270*/  HADD2.F32 R18, -RZ, R18.H1_H1 ;  /* 0x30000012ff127230 */ /* 0x000fe40000004100 */
[----:B------:R-:W-:Y:S02]  /*1280*/  HADD2.F32 R13, -RZ, R14.H1_H1 ;  /* 0x3000000eff0d7230 */ /* 0x000fe40000004100 */
[----:B------:R-:W-:Y:S01]  /*1290*/  FFMA.FTZ R20, R17, R22, R20 ;  /* 0x0000001611147223 */ /* 0x000fe20000010014 */
[----:B------:R-:W-:Y:S02]  /*12a0*/  HADD2.F32 R26, -RZ, R26.H1_H1 ;  /* 0x3000001aff1a7230 */ /* 0x000fe40000004100 */
[----:B------:R-:W-:Y:S01]  /*12b0*/  FFMA.FTZ R18, R18, R21, R9 ;  /* 0x0000001512127223 */ /* 0x000fe20000010009 */
[----:B------:R-:W-:Y:S02]  /*12c0*/  HADD2.F32 R6, -RZ, R7.H1_H1 ;  /* 0x30000007ff067230 */ /* 0x000fe40000004100 */
[----:B------:R-:W-:-:S02]  /*12d0*/  HADD2.F32 R7, -RZ, R19.H0_H0 ;  /* 0x20000013ff077230 */ /* 0x000fc40000004100 */
        /* <DEDUP_REMOVED lines=9> */
[----:B------:R-:W-:Y:S02]  /*1370*/  HADD2.F32 R27, -RZ, R27.H1_H1 ;  /* 0x3000001bff1b7230 */ /* 0x000fe40000004100 */
[----:B------:R-:W-:Y:S01]  /*1380*/  FFMA.FTZ R11, R6, R11, R5 ;  /* 0x0000000b060b7223 */ /* 0x000fe20000010005 */
[----:B------:R-:W-:Y:S02]  /*1390*/  FFMA.FTZ R10, R19, R10, R12 ;  /* 0x0000000a130a7223 */ /* 0x000fe4000001000c */
[----:B------:R-:W-:Y:S01]  /*13a0*/  FFMA.FTZ R20, R15, R27, R20 ;  /* 0x0000001b0f147223 */ /* 0x000fe20000010014 */
[----:B------:R-:W2:Y:S04]  /*13b0*/  SHFL.BFLY PT, R5, R4, 0x4, 0x1f ;  /* 0x0c801f0004057f89 */ /* 0x000ea800000e0000 */
[----:B------:R-:W3:Y:S04]  /*13c0*/  SHFL.BFLY PT, R6, R11, 0x4, 0x1f ;  /* 0x0c801f000b067f89 */ /* 0x000ee800000e0000 */
[----:B------:R-:W4:Y:S04]  /*13d0*/  SHFL.BFLY PT, R13, R10, 0x4, 0x1f ;  /* 0x0c801f000a0d7f89 */ /* 0x000f2800000e0000 */
[----:B------:R-:W5:Y:S01]  /*13e0*/  SHFL.BFLY PT, R15, R20, 0x4, 0x1f ;  /* 0x0c801f00140f7f89 */ /* 0x000f6200000e0000 */
[----:B--2---:R-:W-:Y:S01]  /*13f0*/  FADD.FTZ R7, R4, R5 ;  /* 0x0000000504077221 */ /* 0x004fe20000010000 */
[----:B---3--:R-:W-:Y:S01]  /*1400*/  FADD.FTZ R9, R11, R6 ;  /* 0x000000060b097221 */ /* 0x008fe20000010000 */
[----:B----4-:R-:W-:Y:S01]  /*1410*/  FADD.FTZ R13, R10, R13 ;  /* 0x0000000d0a0d7221 */ /* 0x010fe20000010000 */
[----:B-----5:R-:W-:-:S02]  /*1420*/  FADD.FTZ R15, R20, R15 ;  /* 0x0000000f140f7221 */ /* 0x020fc40000010000 */
[----:B------:R-:W2:Y:S01]  /*1430*/  SHFL.BFLY PT, R8, R7, 0x2, 0x1f ;  /* 0x0c401f0007087f89 */ /* 0x000ea200000e0000 */
[----:B------:R-:W-:-:S03]  /*1440*/  SHF.L.U32 R5, R2, 0x2, RZ ;  /* 0x0000000202057819 */ /* 0x000fc600000006ff */
[----:B------:R-:W3:Y:S04]  /*1450*/  SHFL.BFLY PT, R12, R9, 0x2, 0x1f ;  /* 0x0c401f00090c7f89 */ /* 0x000ee800000e0000 */
[----:B------:R-:W4:Y:S04]  /*1460*/  SHFL.BFLY PT, R16, R13, 0x2, 0x1f ;  /* 0x0c401f000d107f89 */ /* 0x000f2800000e0000 */
[----:B------:R-:W5:Y:S01]  /*1470*/  SHFL.BFLY PT, R18, R15, 0x2, 0x1f ;  /* 0x0c401f000f127f89 */ /* 0x000f6200000e0000 */
[----:B------:R-:W-:Y:S02]  /*1480*/  SHF.R.U32.HI R6, RZ, 0x4, R2 ;  /* 0x00000004ff067819 */ /* 0x000fe40000011602 */
[----:B------:R-:W-:Y:S01]  /*1490*/  LOP3.LUT R5, R5, 0x3c, RZ, 0xc0, !PT ;  /* 0x0000003c05057812 */ /* 0x000fe200078ec0ff */
[----:B------:R-:W1:Y:S04]  /*14a0*/  S2R R10, SR_TID.X ;  /* 0x00000000000a7919 */ /* 0x000e680000002100 */
[----:B------:R-:W-:Y:S01]  /*14b0*/  IMAD R5, R29, R6, R5 ;  /* 0x000000061d057224 */ /* 0x000fe200078e0205 */
[----:B------:R-:W-:-:S04]  /*14c0*/  IADD3.X R4, PT, PT, R0, UR5, R3, P0, P1 ;  /* 0x0000000500047c10 */ /* 0x000fc800087e2403 */
[----:B------:R-:W-:-:S04]  /*14d0*/  IADD3 R0, P0, PT, R5, R28, RZ ;  /* 0x0000001c05007210 */ /* 0x000fc80007f1e0ff */
[----:B------:R-:W-:Y:S02]  /*14e0*/  LEA.HI.X.SX32 R5, R5, R4, 0x1, P0 ;  /* 0x0000000405057211 */ /* 0x000fe400000f0eff */
[----:B0-----:R-:W-:Y:S02]  /*14f0*/  LEA R4, P1, R0, UR10, 0x2 ;  /* 0x0000000a00047c11 */ /* 0x001fe4000f8210ff */
[----:B------:R-:W-:Y:S01]  /*1500*/  LOP3.LUT P0, RZ, R2, 0x7, RZ, 0xc0, !PT ;  /* 0x0000000702ff7812 */ /* 0x000fe2000780c0ff */
[----:B--2---:R-:W-:Y:S01]  /*1510*/  FADD.FTZ R14, R7, R8 ;  /* 0x00000008070e7221 */ /* 0x004fe20000010000 */
[----:B------:R-:W-:Y:S01]  /*1520*/  LEA.HI.X R5, R0, UR11, R5, 0x2, P1 ;  /* 0x0000000b00057c11 */ /* 0x000fe200088f1405 */
[----:B---3--:R-:W-:Y:S01]  /*1530*/  FADD.FTZ R17, R9, R12 ;  /* 0x0000000c09117221 */ /* 0x008fe20000010000 */
[----:B----4-:R-:W-:Y:S01]  /*1540*/  FADD.FTZ R0, R13, R16 ;  /* 0x000000100d007221 */ /* 0x010fe20000010000 */
[----:B-----5:R-:W-:Y:S01]  /*1550*/  FADD.FTZ R20, R15, R18 ;  /* 0x000000120f147221 */ /* 0x020fe20000010000 */
[----:B------:R-:W-:Y:S01]  /*1560*/  SHF.L.U32 R3, R29, 0x2, RZ ;  /* 0x000000021d037819 */ /* 0x000fe200000006ff */
[----:B------:R-:W0:Y:S04]  /*1570*/  SHFL.BFLY PT, R15, R14, 0x1, 0x1f ;  /* 0x0c201f000e0f7f89 */ /* 0x000e2800000e0000 */
[----:B------:R-:W2:Y:S01]  /*1580*/  SHFL.BFLY PT, R18, R17, 0x1, 0x1f ;  /* 0x0c201f0011127f89 */ /* 0x000ea200000e0000 */
[----:B------:R-:W-:Y:S01]  /*1590*/  IMAD.WIDE R2, R3, 0x10, R4 ;  /* 0x0000001003027825 */ /* 0x000fe200078e0204 */
[----:B------:R-:W3:Y:S02]  /*15a0*/  @!P0 LDC R23, c[0x0][0x4f4] ;  /* 0x00013d00ff178b82 */ /* 0x000ee40000000800 */
[----:B------:R-:W4:Y:S04]  /*15b0*/  SHFL.BFLY PT, R21, R20, 0x1, 0x1f ;  /* 0x0c201f0014157f89 */ /* 0x000f2800000e0000 */
[----:B------:R-:W5:Y:S02]  /*15c0*/  SHFL.BFLY PT, R19, R0, 0x1, 0x1f ;  /* 0x0c201f0000137f89 */ /* 0x000f6400000e0000 */
[----:B------:R-:W3:Y:S01]  /*15d0*/  @!P0 LDC R16, c[0x0][0x4f4] ;  /* 0x00013d00ff108b82 */ /* 0x000ee20000000800 */
[----:B------:R-:W-:Y:S01]  /*15e0*/  IMAD.WIDE R6, R29, 0x40, R2 ;  /* 0x000000401d067825 */ /* 0x000fe200078e0202 */
[----:B-1----:R-:W-:-:S03]  /*15f0*/  SHF.R.U32.HI R13, RZ, 0x3, R10 ;  /* 0x00000003ff0d7819 */ /* 0x002fc6000001160a */
[----:B------:R-:W-:Y:S01]  /*1600*/  IMAD.WIDE R8, R29, 0x40, R6 ;  /* 0x000000401d087825 */ /* 0x000fe200078e0206 */
[----:B------:R-:W-:Y:S02]  /*1610*/  IADD3 R13, P1, PT, R13, R30, RZ ;  /* 0x0000001e0d0d7210 */ /* 0x000fe40007f3e0ff */
[----:B------:R-:W-:Y:S02]  /*1620*/  LOP3.LUT R22, R10, 0x7, RZ, 0xc0, !PT ;  /* 0x000000070a167812 */ /* 0x000fe400078ec0ff */
[----:B------:R-:W-:Y:S01]  /*1630*/  LEA.HI.X.SX32 R30, R30, RZ, 0x1, P1 ;  /* 0x000000ff1e1e7211 */ /* 0x000fe200008f0eff */
[----:B------:R-:W-:Y:S01]  /*1640*/  IMAD.WIDE R10, R29, 0x40, R8 ;  /* 0x000000401d0a7825 */ /* 0x000fe200078e0208 */
[----:B------:R-:W-:-:S03]  /*1650*/  ISETP.NE.AND P1, PT, R22, RZ, PT ;  /* 0x000000ff1600720c */ /* 0x000fc60003f25270 */
[----:B0-----:R-:W-:Y:S01]  /*1660*/  FADD.FTZ R22, R14, R15 ;  /* 0x0000000f0e167221 */ /* 0x001fe20000010000 */
[----:B------:R-:W-:Y:S01]  /*1670*/  LEA R12, P2, R13, UR8, 0x2 ;  /* 0x000000080d0c7c11 */ /* 0x000fe2000f8410ff */
[----:B--2---:R-:W-:Y:S01]  /*1680*/  FADD.FTZ R18, R17, R18 ;  /* 0x0000001211127221 */ /* 0x004fe20000010000 */
[----:B----4-:R-:W-:Y:S01]  /*1690*/  FADD.FTZ R20, R20, R21 ;  /* 0x0000001514147221 */ /* 0x010fe20000010000 */
[----:B------:R-:W-:-:S04]  /*16a0*/  IMAD.WIDE R14, R29, 0x40, R10 ;  /* 0x000000401d0e7825 */ /* 0x000fc800078e020a */
[----:B-----5:R-:W-:Y:S01]  /*16b0*/  FADD.FTZ R19, R0, R19 ;  /* 0x0000001300137221 */ /* 0x020fe20000010000 */
[----:B------:R-:W-:Y:S01]  /*16c0*/  LEA.HI.X R13, R13, UR9, R30, 0x2, P2 ;  /* 0x000000090d0d7c11 */ /* 0x000fe200090f141e */
[----:B---3--:R-:W-:Y:S01]  /*16d0*/  @!P0 FMUL.FTZ R23, R18, R23 ;  /* 0x0000001712178220 */ /* 0x008fe20000410000 */
[----:B------:R-:W-:Y:S01]  /*16e0*/  @!P0 FMUL.FTZ R21, R22, UR4 ;  /* 0x0000000416158c20 */ /* 0x000fe20008410000 */
[----:B------:R-:W-:Y:S01]  /*16f0*/  FMUL.FTZ R27, R20, UR4 ;  /* 0x00000004141b7c20 */ /* 0x000fe20008410000 */
[----:B------:R-:W-:Y:S01]  /*1700*/  @!P0 FMUL.FTZ R25, R19, R16 ;  /* 0x0000001013198220 */ /* 0x000fe20000410000 */
[C---:B------:R-:W-:Y:S01]  /*1710*/  IMAD.WIDE R16, R29.reuse, 0x40, R14 ;  /* 0x000000401d107825 */ /* 0x040fe200078e020e */
[----:B------:R-:W-:Y:S04]  /*1720*/  @!P0 STG.E desc[UR6][R12.64+0x80], R23 ;  /* 0x000080170c008986 */ /* 0x000fe8000c101906 */
[----:B------:R-:W-:Y:S01]  /*1730*/  @!P0 STG.E desc[UR6][R12.64], R21 ;  /* 0x000000150c008986 */ /* 0x000fe2000c101906 */
[----:B------:R-:W-:-:S03]  /*1740*/  IMAD.WIDE R18, R29, 0x40, R16 ;  /* 0x000000401d127825 */ /* 0x000fc600078e0210 */
[----:B------:R-:W-:Y:S04]  /*1750*/  @!P1 STG.E desc[UR6][R12.64+0x180], R27 ;  /* 0x0001801b0c009986 */ /* 0x000fe8000c101906 */
[----:B------:R-:W-:Y:S04]  /*1760*/  @!P0 STG.E desc[UR6][R12.64+0x100], R25 ;  /* 0x000100190c008986 */ /* 0x000fe8000c101906 */
[----:B------:R-:W-:Y:S04]  /*1770*/  STG.E.128 desc[UR6][R4.64], RZ ;  /* 0x000000ff04007986 */ /* 0x000fe8000c101d06 */
[----:B------:R-:W-:Y:S04]  /*1780*/  STG.E.128 desc[UR6][R2.64], RZ ;  /* 0x000000ff02007986 */ /* 0x000fe8000c101d06 */
[----:B------:R-:W-:Y:S04]  /*1790*/  STG.E.128 desc[UR6][R6.64], RZ ;  /* 0x000000ff06007986 */ /* 0x000fe8000c101d06 */
[----:B------:R-:W-:Y:S04]  /*17a0*/  STG.E.128 desc[UR6][R8.64], RZ ;  /* 0x000000ff08007986 */ /* 0x000fe8000c101d06 */
[----:B------:R-:W-:Y:S04]  /*17b0*/  STG.E.128 desc[UR6][R10.64], RZ ;  /* 0x000000ff0a007986 */ /* 0x000fe8000c101d06 */
[----:B------:R-:W-:Y:S04]  /*17c0*/  STG.E.128 desc[UR6][R14.64], RZ ;  /* 0x000000ff0e007986 */ /* 0x000fe8000c101d06 */
[----:B------:R-:W-:Y:S04]  /*17d0*/  STG.E.128 desc[UR6][R16.64], RZ ;  /* 0x000000ff10007986 */ /* 0x000fe8000c101d06 */
[----:B------:R-:W-:Y:S01]  /*17e0*/  STG.E.128 desc[UR6][R18.64], RZ ;  /* 0x000000ff12007986 */ /* 0x000fe2000c101d06 */
[----:B------:R-:W-:Y:S05]  /*17f0*/  EXIT ;  /* 0x000000000000794d */ /* 0x000fea0003800000 */
.L_x_1402:
        /* <DEDUP_REMOVED lines=16> */
.L_x_1432:


//--------------------- .nv.shared._ZN5flash44flash_bwd_dq_dk_dv_loop_seqk_parallel_kernelI23Flash_bwd_kernel_traitsILi64ELi64ELi128ELi8ELi2ELi4ELi4ELb1ELb0EN7cutlass6half_tE19Flash_kernel_traitsILi64ELi64ELi128ELi8ES3_EELb0ELb1ELb0ELb0ELb0ELb0ELb0EEEvNS_16Flash_bwd_paramsE --------------------------
	.section	.nv.shared._ZN5flash44flash_bwd_dq_dk_dv_loop_seqk_parallel_kernelI23Flash_bwd_kernel_traitsILi64ELi64ELi128ELi8ELi2ELi4ELi4ELb1ELb0EN7cutlass6half_tE19Flash_kernel_traitsILi64ELi64ELi128ELi8ES3_EELb0ELb1ELb0ELb0ELb0ELb0ELb0EEEvNS_16Flash_bwd_paramsE,"aw",@nobits
	.sectionflags	@""
	.align	16
	.zero		1024


//--------------------- .nv.shared.reserved.0     --------------------------
	.section	.nv.shared.reserved.0,"aw",@nobits
	.weak		__nv_reservedSMEM_offset_0_alias
	.size		__nv_reservedSMEM_offset_0_alias, 0, 64
	.other		__nv_reservedSMEM_offset_0_alias,@"STO_CUDA_RESERVED_SHARED STV_DEFAULT"
__nv_reservedSMEM_offset_0_alias:
	.zero		0
	.zero		64


//--------------------- .nv.global                --------------------------
	.section	.nv.global,"aw",@nobits
.nv.global:
	.type		_ZN72_INTERNAL_5bd93074_36_flash_bwd_hdim64_fp16_causal_sm80_cu_21e1f8cb_28534cute1_E,@object
	.size		_ZN72_INTERNAL_5bd93074_36_flash_bwd_hdim64_fp16_causal_sm80_cu_21e1f8cb_28534cute1_E,(_ZN72_INTERNAL_5bd93074_36_flash_bwd_hdim64_fp16_causal_sm80_cu_21e1f8cb_28534cuda3std3__45__cpo6cbeginE - _ZN72_INTERNAL_5bd93074_36_flash_bwd_hdim64_fp16_causal_sm80_cu_21e1f8cb_28534cute1_E)
_ZN72_INTERNAL_5bd93074_36_flash_bwd_hdim64_fp16_causal_sm80_cu_21e1f8cb_28534cute1_E:
	.zero		1
	.type		_ZN72_INTERNAL_5bd93074_36_flash_bwd_hdim64_fp16_causal_sm80_cu_21e1f8cb_28534cuda3std3__45__cpo6cbeginE,@object
	.size		_ZN72_INTERNAL_5bd93074_36_flash_bwd_hdim64_fp16_causal_sm80_cu_21e1f8cb_28534cuda3std3__45__cpo6cbeginE,(_ZN72_INTERNAL_5bd93074_36_flash_bwd_hdim64_fp16_causal_sm80_cu_21e1f8cb_28534cuda3std3__48in_placeE - _ZN72_INTERNAL_5bd93074_36_flash_bwd_hdim64_fp16_causal_sm80_cu_21e1f8cb_28534cuda3std3__45__cpo6cbeginE)
_ZN72_INTERNAL_5bd93074_36_flash_bwd_hdim64_fp16_causal_sm80_cu_21e1f8cb_28534cuda3std3__45__cpo6cbeginE:
	.zero		1
	.type		_ZN72_INTERNAL_5bd93074_36_flash_bwd_hdim64_fp16_causal_sm80_cu_21e1f8cb_28534cuda3std3__48in_placeE,@object
	.size		_ZN72_INTERNAL_5bd93074_36_flash_bwd_hdim64_fp16_causal_sm80_cu_21e1f8cb_28534cuda3std3__48in_placeE,(_ZN72_INTERNAL_5bd93074_36_flash_bwd_hdim64_fp16_causal_sm80_cu_21e1f8cb_28534cuda3std6ranges3__45__cpo9iter_moveE - _ZN72_INTERNAL_5bd93074_36_flash_bwd_hdim64_fp16_causal_sm80_cu_21e1f8cb_28534cuda3std3__48in_placeE)
_ZN72_INTERNAL_5bd93074_36_flash_bwd_hdim64_fp16_causal_sm80_cu_21e1f8cb_28534cuda3std3__48in_placeE:
	.zero		1
	.type		_ZN72_INTERNAL_5bd93074_36_flash_bwd_hdim64_fp16_causal_sm80_cu_21e1f8cb_28534cuda3std6ranges3__45__cpo9iter_moveE,@object
	.size		_ZN72_INTERNAL_5bd93074_36_flash_bwd_hdim64_fp16_causal_sm80_cu_21e1f8cb_28534cuda3std6ranges3__45__cpo9iter_moveE,(_ZN72_INTERNAL_5bd93074_36_flash_bwd_hdim64_fp16_causal_sm80_cu_21e1f8cb_28534cuda3std3__45__cpo5beginE - _ZN72_INTERNAL_5bd93074_36_flash_bwd_hdim64_fp16_causal_sm80_cu_21e1f8cb_28534cuda3std6ranges3__45__cpo9iter_moveE)
_ZN72_INTERNAL_5bd93074_36_flash_bwd_hdim64_fp16_causal_sm80_cu_21e1f8cb_28534cuda3std6ranges3__45__cpo9iter_moveE:
	.zero		1
	.type		_ZN72_INTERNAL_5bd93074_36_flash_bwd_hdim64_fp16_causal_sm80_cu_21e1f8cb_28534cuda3std3__45__cpo5beginE,@object
	.size		_ZN72_INTERNAL_5bd93074_36_flash_bwd_hdim64_fp16_causal_sm80_cu_21e1f8cb_28534cuda3std3__45__cpo5beginE,(_ZN72_INTERNAL_5bd93074_36_flash_bwd_hdim64_fp16_causal_sm80_cu_21e1f8cb_28534cuda3std3__474_GLOBAL__N__5bd93074_36_flash_bwd_hdim64_fp16_causal_sm80_cu_21e1f8cb_28536ignoreE - _ZN72_INTERNAL_5bd93074_36_flash_bwd_hdim64_fp16_causal_sm80_cu_21e1f8cb_28534cuda3std3__45__cpo5beginE)
_ZN72_INTERNAL_5bd93074_36_flash_bwd_hdim64_fp16_causal_sm80_cu_21e1f8cb_28534cuda3std3__45__cpo5beginE:
	.zero		1
	.type		_ZN72_INTERNAL_5bd93074_36_flash_bwd_hdim64_fp16_causal_sm80_cu_21e1f8cb_28534cuda3std3__474_GLOBAL__N__5bd93074_36_flash_bwd_hdim64_fp16_causal_sm80_cu_21e1f8cb_28536ignoreE,@object
	.size		_ZN72_INTERNAL_5bd93074_36_flash_bwd_hdim64_fp16_causal_sm80_cu_21e1f8cb_28534cuda3std3__474_GLOBAL__N__5bd93074_36_flash_bwd_hdim64_fp16_causal_sm80_cu_21e1f8cb_28536ignoreE,(_ZN72_INTERNAL_5bd93074_36_flash_bwd_hdim64_fp16_causal_sm80_cu_21e1f8cb_28534cute7productE - _ZN72_INTERNAL_5bd93074_36_flash_bwd_hdim64_fp16_causal_sm80_cu_21e1f8cb_28534cuda3std3__474_GLOBAL__N__5bd93074_36_flash_bwd_hdim64_fp16_causal_sm80_cu_21e1f8cb_28536ignoreE)
_ZN72_INTERNAL_5bd93074_36_flash_bwd_hdim64_fp16_causal_sm80_cu_21e1f8cb_28534cuda3std3__474_GLOBAL__N__5bd93074_36_flash_bwd_hdim64_fp16_causal_sm80_cu_21e1f8cb_28536ignoreE:
	.zero		1
	.type		_ZN72_INTERNAL_5bd93074_36_flash_bwd_hdim64_fp16_causal_sm80_cu_21e1f8cb_28534cute7productE,@object
	.size		_ZN72_INTERNAL_5bd93074_36_flash_bwd_hdim64_fp16_causal_sm80_cu_21e1f8cb_28534cute7productE,(_ZN72_INTERNAL_5bd93074_36_flash_bwd_hdim64_fp16_causal_sm80_cu_21e1f8cb_28534cuda3std3__45__cpo3endE - _ZN72_INTERNAL_5bd93074_36_flash_bwd_hdim64_fp16_causal_sm80_cu_21e1f8cb_28534cute7productE)
_ZN72_INTERNAL_5bd93074_36_flash_bwd_hdim64_fp16_causal_sm80_cu_21e1f8cb_28534cute7productE:
	.zero		1
	.type		_ZN72_INTERNAL_5bd93074_36_flash_bwd_hdim64_fp16_causal_sm80_cu_21e1f8cb_28534cuda3std3__45__cpo3endE,@object
	.size		_ZN72_INTERNAL_5bd93074_36_flash_bwd_hdim64_fp16_causal_sm80_cu_21e1f8cb_28534cuda3std3__45__cpo3endE,(_ZN72_INTERNAL_5bd93074_36_flash_bwd_hdim64_fp16_causal_sm80_cu_21e1f8cb_28534cuda3std3__419piecewise_constructE - _ZN72_INTERNAL_5bd93074_36_flash_bwd_hdim64_fp16_causal_sm80_cu_21e1f8cb_28534cuda3std3__45__cpo3endE)
_ZN72_INTERNAL_5bd93074_36_flash_bwd_hdim64_fp16_causal_sm80_cu_21e1f8cb_28534cuda3std3__45__cpo3endE:
	.zero		1
	.type		_ZN72_INTERNAL_5bd93074_36_flash_bwd_hdim64_fp16_causal_sm80_cu_21e1f8cb_28534cuda3std3__419piecewise_constructE,@object
	.size		_ZN72_INTERNAL_5bd93074_36_flash_bwd_hdim64_fp16_causal_sm80_cu_21e1f8cb_28534cuda3std3__419piecewise_constructE,(_ZN72_INTERNAL_5bd93074_36_flash_bwd_hdim64_fp16_causal_sm80_cu_21e1f8cb_28534cuda3std3__45__cpo4cendE - _ZN72_INTERNAL_5bd93074_36_flash_bwd_hdim64_fp16_causal_sm80_cu_21e1f8cb_28534cuda3std3__419piecewise_constructE)
_ZN72_INTERNAL_5bd93074_36_flash_bwd_hdim64_fp16_causal_sm80_cu_21e1f8cb_28534cuda3std3__419piecewise_constructE:
	.zero		1
	.type		_ZN72_INTERNAL_5bd93074_36_flash_bwd_hdim64_fp16_causal_sm80_cu_21e1f8cb_28534cuda3std3__45__cpo4cendE,@object
	.size		_ZN72_INTERNAL_5bd93074_36_flash_bwd_hdim64_fp16_causal_sm80_cu_21e1f8cb_28534cuda3std3__45__cpo4cendE,(_ZN72_INTERNAL_5bd93074_36_flash_bwd_hdim64_fp16_causal_sm80_cu_21e1f8cb_28534cuda3std6ranges3__45__cpo4swapE - _ZN72_INTERNAL_5bd93074_36_flash_bwd_hdim64_fp16_causal_sm80_cu_21e1f8cb_28534cuda3std3__45__cpo4cendE)
_ZN72_INTERNAL_5bd93074_36_flash_bwd_hdim64_fp16_causal_sm80_cu_21e1f8cb_28534cuda3std3__45__cpo4cendE:
	.zero		1
	.type		_ZN72_INTERNAL_5bd93074_36_flash_bwd_hdim64_fp16_causal_sm80_cu_21e1f8cb_28534cuda3std6ranges3__45__cpo4swapE,@object
	.size		_ZN72_INTERNAL_5bd93074_36_flash_bwd_hdim64_fp16_causal_sm80_cu_21e1f8cb_28534cuda3std6ranges3__45__cpo4swapE,(.L_7 - _ZN72_INTERNAL_5bd93074_36_flash_bwd_hdim64_fp16_causal_sm80_cu_21e1f8cb_28534cuda3std6ranges3__45__cpo4swapE)
_ZN72_INTERNAL_5bd93074_36_flash_bwd_hdim64_fp16_causal_sm80_cu_21e1f8cb_28534cuda3std6ranges3__45__cpo4swapE:
	.zero		1
.L_7:


//--------------------- .nv.shared._ZN5flash44flash_bwd_dq_dk_dv_loop_seqk_parallel_kernelI23Flash_bwd_kernel_traitsILi64ELi64ELi128ELi8ELi2ELi4ELi4ELb1ELb0EN7cutlass6half_tE19Flash_kernel_traitsILi64ELi64ELi128ELi8ES3_EELb0ELb1ELb0ELb0ELb1ELb1ELb0EEEvNS_16Flash_bwd_paramsE --------------------------
	.section	.nv.shared._ZN5flash44flash_bwd_dq_dk_dv_loop_seqk_parallel_kernelI23Flash_bwd_kernel_traitsILi64ELi64ELi128ELi8ELi2ELi4ELi4ELb1ELb0EN7cutlass6half_tE19Flash_kernel_traitsILi64ELi64ELi128ELi8ES3_EELb0ELb1ELb0ELb0ELb1ELb1ELb0EEEvNS_16Flash_bwd_paramsE,"aw",@nobits
	.sectionflags	@""
	.align	16
	.zero		1024


//--------------------- .nv.shared._ZN5flash44flash_bwd_dq_dk_dv_loop_seqk_parallel_kernelI23Flash_bwd_kernel_traitsILi64ELi64ELi128ELi8ELi2ELi4ELi4ELb1ELb0EN7cutlass6half_tE19Flash_kernel_traitsILi64ELi64ELi128ELi8ES3_EELb0ELb1ELb0ELb0ELb0ELb1ELb0EEEvNS_16Flash_bwd_paramsE --------------------------
	.section	.nv.shared._ZN5flash44flash_bwd_dq_dk_dv_loop_seqk_parallel_kernelI23Flash_bwd_kernel_traitsILi64ELi64ELi128ELi8ELi2ELi4ELi4ELb1ELb0EN7cutlass6half_tE19Flash_kernel_traitsILi64ELi64ELi128ELi8ES3_EELb0ELb1ELb0ELb0ELb0ELb1ELb0EEEvNS_16Flash_bwd_paramsE,"aw",@nobits
	.sectionflags	@""
	.align	16
	.zero		1024


//--------------------- .nv.shared._ZN5flash44flash_bwd_dq_dk_dv_loop_seqk_parallel_kernelI23Flash_bwd_kernel_traitsILi64ELi64ELi128ELi8ELi2ELi4ELi4ELb1ELb0EN7cutlass6half_tE19Flash_kernel_traitsILi64ELi64ELi128ELi8ES3_EELb0ELb1ELb0ELb1ELb0ELb0ELb0EEEvNS_16Flash_bwd_paramsE --------------------------
	.section	.nv.shared._ZN5flash44flash_bwd_dq_dk_dv_loop_seqk_parallel_kernelI23Flash_bwd_kernel_traitsILi64ELi64ELi128ELi8ELi2ELi4ELi4ELb1ELb0EN7cutlass6half_tE19Flash_kernel_traitsILi64ELi64ELi128ELi8ES3_EELb0ELb1ELb0ELb1ELb0ELb0ELb0EEEvNS_16Flash_bwd_paramsE,"aw",@nobits
	.sectionflags	@""
	.align	16
	.zero		1024


//--------------------- .nv.shared._ZN5flash44flash_bwd_dq_dk_dv_loop_seqk_parallel_kernelI23Flash_bwd_kernel_traitsILi64ELi128ELi128ELi8ELi4ELi4ELi4ELb0ELb0EN7cutlass6half_tE19Flash_kernel_traitsILi64ELi128ELi128ELi8ES3_EELb0ELb1ELb0ELb0ELb0ELb0ELb0EEEvNS_16Flash_bwd_paramsE --------------------------
	.section	.nv.shared._ZN5flash44flash_bwd_dq_dk_dv_loop_seqk_parallel_kernelI23Flash_bwd_kernel_traitsILi64ELi128ELi128ELi8ELi4ELi4ELi4ELb0ELb0EN7cutlass6half_tE19Flash_kernel_traitsILi64ELi128ELi128ELi8ES3_EELb0ELb1ELb0ELb0ELb0ELb0ELb0EEEvNS_16Flash_bwd_paramsE,"aw",@nobits
	.sectionflags	@""
	.align	16
	.zero		1024


//--------------------- .nv.shared._ZN5flash44flash_bwd_dq_dk_dv_loop_seqk_parallel_kernelI23Flash_bwd_kernel_traitsILi64ELi128ELi128ELi8ELi4ELi4ELi4ELb0ELb0EN7cutlass6half_tE19Flash_kernel_traitsILi64ELi128ELi128ELi8ES3_EELb0ELb1ELb0ELb0ELb1ELb1ELb0EEEvNS_16Flash_bwd_paramsE --------------------------
	.section	.nv.shared._ZN5flash44flash_bwd_dq_dk_dv_loop_seqk_parallel_kernelI23Flash_bwd_kernel_traitsILi64ELi128ELi128ELi8ELi4ELi4ELi4ELb0ELb0EN7cutlass6half_tE19Flash_kernel_traitsILi64ELi128ELi128ELi8ES3_EELb0ELb1ELb0ELb0ELb1ELb1ELb0EEEvNS_16Flash_bwd_paramsE,"aw",@nobits
	.sectionflags	@""
	.align	16
	.zero		1024


//--------------------- .nv.shared._ZN5flash44flash_bwd_dq_dk_dv_loop_seqk_parallel_kernelI23Flash_bwd_kernel_traitsILi64ELi128ELi128ELi8ELi4ELi4ELi4ELb0ELb0EN7cutlass6half_tE19Flash_kernel_traitsILi64ELi128ELi128ELi8ES3_EELb0ELb1ELb0ELb0ELb0ELb1ELb0EEEvNS_16Flash_bwd_paramsE --------------------------
	.section	.nv.shared._ZN5flash44flash_bwd_dq_dk_dv_loop_seqk_parallel_kernelI23Flash_bwd_kernel_traitsILi64ELi128ELi128ELi8ELi4ELi4ELi4ELb0ELb0EN7cutlass6half_tE19Flash_kernel_traitsILi64ELi128ELi128ELi8ES3_EELb0ELb1ELb0ELb0ELb0ELb1ELb0EEEvNS_16Flash_bwd_paramsE,"aw",@nobits
	.sectionflags	@""
	.align	16
	.zero		1024


//--------------------- .nv.shared._ZN5flash44flash_bwd_dq_dk_dv_loop_seqk_parallel_kernelI23Flash_bwd_kernel_traitsILi64ELi128ELi128ELi8ELi4ELi4ELi4ELb0ELb0EN7cutlass6half_tE19Flash_kernel_traitsILi64ELi128ELi128ELi8ES3_EELb0ELb1ELb0ELb1ELb0ELb0ELb0EEEvNS_16Flash_bwd_paramsE --------------------------
	.section	.nv.shared._ZN5flash44flash_bwd_dq_dk_dv_loop_seqk_parallel_kernelI23Flash_bwd_kernel_traitsILi64ELi128ELi128ELi8ELi4ELi4ELi4ELb0ELb0EN7cutlass6half_tE19Flash_kernel_traitsILi64ELi128ELi128ELi8ES3_EELb0ELb1ELb0ELb1ELb0ELb0ELb0EEEvNS_16Flash_bwd_paramsE,"aw",@nobits
	.sectionflags	@""
	.align	16
	.zero		1024


//--------------------- .nv.shared._ZN5flash27flash_bwd_convert_dq_kernelI23Flash_bwd_kernel_traitsILi64ELi64ELi128ELi8ELi2ELi4ELi4ELb1ELb0EN7cutlass6half_tE19Flash_kernel_traitsILi64ELi64ELi128ELi8ES3_EEEEvNS_16Flash_bwd_paramsEi --------------------------
	.section	.nv.shared._ZN5flash27flash_bwd_convert_dq_kernelI23Flash_bwd_kernel_traitsILi64ELi64ELi128ELi8ELi2ELi4ELi4ELb1ELb0EN7cutlass6half_tE19Flash_kernel_traitsILi64ELi64ELi128ELi8ES3_EEEEvNS_16Flash_bwd_paramsEi,"aw",@nobits
	.sectionflags	@""
	.align	16
	.zero		1024


//--------------------- .nv.shared._ZN5flash44flash_bwd_dq_dk_dv_loop_seqk_parallel_kernelI23Flash_bwd_kernel_traitsILi64ELi64ELi128ELi8ELi2ELi4ELi4ELb1ELb0EN7cutlass6half_tE19Flash_kernel_traitsILi64ELi64ELi128ELi8ES3_EELb1ELb1ELb0ELb0ELb0ELb0ELb0EEEvNS_16Flash_bwd_paramsE --------------------------
	.section	.nv.shared._ZN5flash44flash_bwd_dq_dk_dv_loop_seqk_parallel_kernelI23Flash_bwd_kernel_traitsILi64ELi64ELi128ELi8ELi2ELi4ELi4ELb1ELb0EN7cutlass6half_tE19Flash_kernel_traitsILi64ELi64ELi128ELi8ES3_EELb1ELb1ELb0ELb0ELb0ELb0ELb0EEEvNS_16Flash_bwd_paramsE,"aw",@nobits
	.sectionflags	@""
	.align	16
	.zero		1024


//--------------------- .nv.shared._ZN5flash44flash_bwd_dq_dk_dv_loop_seqk_parallel_kernelI23Flash_bwd_kernel_traitsILi64ELi64ELi128ELi8ELi2ELi4ELi4ELb1ELb0EN7cutlass6half_tE19Flash_kernel_traitsILi64ELi64ELi128ELi8ES3_EELb0ELb1ELb0ELb0ELb0ELb0ELb1EEEvNS_16Flash_bwd_paramsE --------------------------
	.section	.nv.shared._ZN5flash44flash_bwd_dq_dk_dv_loop_seqk_parallel_kernelI23Flash_bwd_kernel_traitsILi64ELi64ELi128ELi8ELi2ELi4ELi4ELb1ELb0EN7cutlass6half_tE19Flash_kernel_traitsILi64ELi64ELi128ELi8ES3_EELb0ELb1ELb0ELb0ELb0ELb0ELb1EEEvNS_16Flash_bwd_paramsE,"aw",@nobits
	.sectionflags	@""
	.align	16
	.zero		1024


//--------------------- .nv.shared._ZN5flash44flash_bwd_dq_dk_dv_loop_seqk_parallel_kernelI23Flash_bwd_kernel_traitsILi64ELi64ELi128ELi8ELi2ELi4ELi4ELb1ELb0EN7cutlass6half_tE19Flash_kernel_traitsILi64ELi64ELi128ELi8ES3_EELb1ELb1ELb0ELb0ELb1ELb1ELb0EEEvNS_16Flash_bwd_paramsE --------------------------
	.section	.nv.shared._ZN5flash44flash_bwd_dq_dk_dv_loop_seqk_parallel_kernelI23Flash_bwd_kernel_traitsILi64ELi64ELi128ELi8ELi2ELi4ELi4ELb1ELb0EN7cutlass6half_tE19Flash_kernel_traitsILi64ELi64ELi128ELi8ES3_EELb1ELb1ELb0ELb0ELb1ELb1ELb0EEEvNS_16Flash_bwd_paramsE,"aw",@nobits
	.sectionflags	@""
	.align	16
	.zero		1024


//--------------------- .nv.shared._ZN5flash44flash_bwd_dq_dk_dv_loop_seqk_parallel_kernelI23Flash_bwd_kernel_traitsILi64ELi64ELi128ELi8ELi2ELi4ELi4ELb1ELb0EN7cutlass6half_tE19Flash_kernel_traitsILi64ELi64ELi128ELi8ES3_EELb0ELb1ELb0ELb0ELb1ELb1ELb1EEEvNS_16Flash_bwd_paramsE --------------------------
	.section	.nv.shared._ZN5flash44flash_bwd_dq_dk_dv_loop_seqk_parallel_kernelI23Flash_bwd_kernel_traitsILi64ELi64ELi128ELi8ELi2ELi4ELi4ELb1ELb0EN7cutlass6half_tE19Flash_kernel_traitsILi64ELi64ELi128ELi8ES3_EELb0ELb1ELb0ELb0ELb1ELb1ELb1EEEvNS_16Flash_bwd_paramsE,"aw",@nobits
	.sectionflags	@""
	.align	16
	.zero		1024


//--------------------- .nv.shared._ZN5flash44flash_bwd_dq_dk_dv_loop_seqk_parallel_kernelI23Flash_bwd_kernel_traitsILi64ELi64ELi128ELi8ELi2ELi4ELi4ELb1ELb0EN7cutlass6half_tE19Flash_kernel_traitsILi64ELi64ELi128ELi8ES3_EELb1ELb1ELb0ELb0ELb0ELb1ELb0EEEvNS_16Flash_bwd_paramsE --------------------------
	.section	.nv.shared._ZN5flash44flash_bwd_dq_dk_dv_loop_seqk_parallel_kernelI23Flash_bwd_kernel_traitsILi64ELi64ELi128ELi8ELi2ELi4ELi4ELb1ELb0EN7cutlass6half_tE19Flash_kernel_traitsILi64ELi64ELi128ELi8ES3_EELb1ELb1ELb0ELb0ELb0ELb1ELb0EEEvNS_16Flash_bwd_paramsE,"aw",@nobits
	.sectionflags	@""
	.align	16
	.zero		1024


//--------------------- .nv.shared._ZN5flash44flash_bwd_dq_dk_dv_loop_seqk_parallel_kernelI23Flash_bwd_kernel_traitsILi64ELi64ELi128ELi8ELi2ELi4ELi4ELb1ELb0EN7cutlass6half_tE19Flash_kernel_traitsILi64ELi64ELi128ELi8ES3_EELb0ELb1ELb0ELb0ELb0ELb1ELb1EEEvNS_16Flash_bwd_paramsE --------------------------
	.section	.nv.shared._ZN5flash44flash_bwd_dq_dk_dv_loop_seqk_parallel_kernelI23Flash_bwd_kernel_traitsILi64ELi64ELi128ELi8ELi2ELi4ELi4ELb1ELb0EN7cutlass6half_tE19Flash_kernel_traitsILi64ELi64ELi128ELi8ES3_EELb0ELb1ELb0ELb0ELb0ELb1ELb1EEEvNS_16Flash_bwd_paramsE,"aw",@nobits
	.sectionflags	@""
	.align	16
	.zero		1024


//--------------------- .nv.shared._ZN5flash44flash_bwd_dq_dk_dv_loop_seqk_parallel_kernelI23Flash_bwd_kernel_traitsILi64ELi64ELi128ELi8ELi2ELi4ELi4ELb1ELb0EN7cutlass6half_tE19Flash_kernel_traitsILi64ELi64ELi128ELi8ES3_EELb1ELb1ELb0ELb1ELb0ELb0ELb0EEEvNS_16Flash_bwd_paramsE --------------------------
	.section	.nv.shared._ZN5flash44flash_bwd_dq_dk_dv_loop_seqk_parallel_kernelI23Flash_bwd_kernel_traitsILi64ELi64ELi128ELi8ELi2ELi4ELi4ELb1ELb0EN7cutlass6half_tE19Flash_kernel_traitsILi64ELi64ELi128ELi8ES3_EELb1ELb1ELb0ELb1ELb0ELb0ELb0EEEvNS_16Flash_bwd_paramsE,"aw",@nobits
	.sectionflags	@""
	.align	16
	.zero		1024


//--------------------- .nv.shared._ZN5flash44flash_bwd_dq_dk_dv_loop_seqk_parallel_kernelI23Flash_bwd_kernel_traitsILi64ELi64ELi128ELi8ELi2ELi4ELi4ELb1ELb0EN7cutlass6half_tE19Flash_kernel_traitsILi64ELi64ELi128ELi8ES3_EELb0ELb1ELb0ELb1ELb0ELb0ELb1EEEvNS_16Flash_bwd_paramsE --------------------------
	.section	.nv.shared._ZN5flash44flash_bwd_dq_dk_dv_loop_seqk_parallel_kernelI23Flash_bwd_kernel_traitsILi64ELi64ELi128ELi8ELi2ELi4ELi4ELb1ELb0EN7cutlass6half_tE19Flash_kernel_traitsILi64ELi64ELi128ELi8ES3_EELb0ELb1ELb0ELb1ELb0ELb0ELb1EEEvNS_16Flash_bwd_paramsE,"aw",@nobits
	.sectionflags	@""
	.align	16
	.zero		1024


//--------------------- .nv.shared._ZN5flash25flash_bwd_dot_do_o_kernelILb0E23Flash_bwd_kernel_traitsILi64ELi64ELi128ELi8ELi2ELi4ELi4ELb1ELb0EN7cutlass6half_tE19Flash_kernel_traitsILi64ELi64ELi128ELi8ES3_EEEEvNS_16Flash_bwd_paramsE --------------------------
	.section	.nv.shared._ZN5flash25flash_bwd_dot_do_o_kernelILb0E23Flash_bwd_kernel_traitsILi64ELi64ELi128ELi8ELi2ELi4ELi4ELb1ELb0EN7cutlass6half_tE19Flash_kernel_traitsILi64ELi64ELi128ELi8ES3_EEEEvNS_16Flash_bwd_paramsE,"aw",@nobits
	.sectionflags	@""
	.align	16
	.zero		1024


//--------------------- .nv.shared._ZN5flash25flash_bwd_dot_do_o_kernelILb1E23Flash_bwd_kernel_traitsILi64ELi64ELi128ELi8ELi2ELi4ELi4ELb1ELb0EN7cutlass6half_tE19Flash_kernel_traitsILi64ELi64ELi128ELi8ES3_EEEEvNS_16Flash_bwd_paramsE --------------------------
	.section	.nv.shared._ZN5flash25flash_bwd_dot_do_o_kernelILb1E23Flash_bwd_kernel_traitsILi64ELi64ELi128ELi8ELi2ELi4ELi4ELb1ELb0EN7cutlass6half_tE19Flash_kernel_traitsILi64ELi64ELi128ELi8ES3_EEEEvNS_16Flash_bwd_paramsE,"aw",@nobits
	.sectionflags	@""
	.align	16
	.zero		1024


//--------------------- .nv.shared._ZN5flash27flash_bwd_convert_dq_kernelI23Flash_bwd_kernel_traitsILi64ELi128ELi128ELi8ELi4ELi4ELi4ELb0ELb0EN7cutlass6half_tE19Flash_kernel_traitsILi64ELi128ELi128ELi8ES3_EEEEvNS_16Flash_bwd_paramsEi --------------------------
	.section	.nv.shared._ZN5flash27flash_bwd_convert_dq_kernelI23Flash_bwd_kernel_traitsILi64ELi128ELi128ELi8ELi4ELi4ELi4ELb0ELb0EN7cutlass6half_tE19Flash_kernel_traitsILi64ELi128ELi128ELi8ES3_EEEEvNS_16Flash_bwd_paramsEi,"aw",@nobits
	.sectionflags	@""
	.align	16
	.zero		1024


//--------------------- .nv.shared._ZN5flash44flash_bwd_dq_dk_dv_loop_seqk_parallel_kernelI23Flash_bwd_kernel_traitsILi64ELi128ELi128ELi8ELi4ELi4ELi4ELb0ELb0EN7cutlass6half_tE19Flash_kernel_traitsILi64ELi128ELi128ELi8ES3_EELb1ELb1ELb0ELb0ELb0ELb0ELb0EEEvNS_16Flash_bwd_paramsE --------------------------
	.section	.nv.shared._ZN5flash44flash_bwd_dq_dk_dv_loop_seqk_parallel_kernelI23Flash_bwd_kernel_traitsILi64ELi128ELi128ELi8ELi4ELi4ELi4ELb0ELb0EN7cutlass6half_tE19Flash_kernel_traitsILi64ELi128ELi128ELi8ES3_EELb1ELb1ELb0ELb0ELb0ELb0ELb0EEEvNS_16Flash_bwd_paramsE,"aw",@nobits
	.sectionflags	@""
	.align	16
	.zero		1024


//--------------------- .nv.shared._ZN5flash44flash_bwd_dq_dk_dv_loop_seqk_parallel_kernelI23Flash_bwd_kernel_traitsILi64ELi128ELi128ELi8ELi4ELi4ELi4ELb0ELb0EN7cutlass6half_tE19Flash_kernel_traitsILi64ELi128ELi128ELi8ES3_EELb0ELb1ELb0ELb0ELb0ELb0ELb1EEEvNS_16Flash_bwd_paramsE --------------------------
	.section	.nv.shared._ZN5flash44flash_bwd_dq_dk_dv_loop_seqk_parallel_kernelI23Flash_bwd_kernel_traitsILi64ELi128ELi128ELi8ELi4ELi4ELi4ELb0ELb0EN7cutlass6half_tE19Flash_kernel_traitsILi64ELi128ELi128ELi8ES3_EELb0ELb1ELb0ELb0ELb0ELb0ELb1EEEvNS_16Flash_bwd_paramsE,"aw",@nobits
	.sectionflags	@""
	.align	16
	.zero		1024


//--------------------- .nv.shared._ZN5flash44flash_bwd_dq_dk_dv_loop_seqk_parallel_kernelI23Flash_bwd_kernel_traitsILi64ELi128ELi128ELi8ELi4ELi4ELi4ELb0ELb0EN7cutlass6half_tE19Flash_kernel_traitsILi64ELi128ELi128ELi8ES3_EELb1ELb1ELb0ELb0ELb1ELb1ELb0EEEvNS_16Flash_bwd_paramsE --------------------------
	.section	.nv.shared._ZN5flash44flash_bwd_dq_dk_dv_loop_seqk_parallel_kernelI23Flash_bwd_kernel_traitsILi64ELi128ELi128ELi8ELi4ELi4ELi4ELb0ELb0EN7cutlass6half_tE19Flash_kernel_traitsILi64ELi128ELi128ELi8ES3_EELb1ELb1ELb0ELb0ELb1ELb1ELb0EEEvNS_16Flash_bwd_paramsE,"aw",@nobits
	.sectionflags	@""
	.align	16
	.zero		1024


//--------------------- .nv.shared._ZN5flash44flash_bwd_dq_dk_dv_loop_seqk_parallel_kernelI23Flash_bwd_kernel_traitsILi64ELi128ELi128ELi8ELi4ELi4ELi4ELb0ELb0EN7cutlass6half_tE19Flash_kernel_traitsILi64ELi128ELi128ELi8ES3_EELb0ELb1ELb0ELb0ELb1ELb1ELb1EEEvNS_16Flash_bwd_paramsE --------------------------
	.section	.nv.shared._ZN5flash44flash_bwd_dq_dk_dv_loop_seqk_parallel_kernelI23Flash_bwd_kernel_traitsILi64ELi128ELi128ELi8ELi4ELi4ELi4ELb0ELb0EN7cutlass6half_tE19Flash_kernel_traitsILi64ELi128ELi128ELi8ES3_EELb0ELb1ELb0ELb0ELb1ELb1ELb1EEEvNS_16Flash_bwd_paramsE,"aw",@nobits
	.sectionflags	@""
	.align	16
	.zero		1024


//--------------------- .nv.shared._ZN5flash44flash_bwd_dq_dk_dv_loop_seqk_parallel_kernelI23Flash_bwd_kernel_traitsILi64ELi128ELi128ELi8ELi4ELi4ELi4ELb0ELb0EN7cutlass6half_tE19Flash_kernel_traitsILi64ELi128ELi128ELi8ES3_EELb1ELb1ELb0ELb0ELb0ELb1ELb0EEEvNS_16Flash_bwd_paramsE --------------------------
	.section	.nv.shared._ZN5flash44flash_bwd_dq_dk_dv_loop_seqk_parallel_kernelI23Flash_bwd_kernel_traitsILi64ELi128ELi128ELi8ELi4ELi4ELi4ELb0ELb0EN7cutlass6half_tE19Flash_kernel_traitsILi64ELi128ELi128ELi8ES3_EELb1ELb1ELb0ELb0ELb0ELb1ELb0EEEvNS_16Flash_bwd_paramsE,"aw",@nobits
	.sectionflags	@""
	.align	16
	.zero		1024


//--------------------- .nv.shared._ZN5flash44flash_bwd_dq_dk_dv_loop_seqk_parallel_kernelI23Flash_bwd_kernel_traitsILi64ELi128ELi128ELi8ELi4ELi4ELi4ELb0ELb0EN7cutlass6half_tE19Flash_kernel_traitsILi64ELi128ELi128ELi8ES3_EELb0ELb1ELb0ELb0ELb0ELb1ELb1EEEvNS_16Flash_bwd_paramsE --------------------------
	.section	.nv.shared._ZN5flash44flash_bwd_dq_dk_dv_loop_seqk_parallel_kernelI23Flash_bwd_kernel_traitsILi64ELi128ELi128ELi8ELi4ELi4ELi4ELb0ELb0EN7cutlass6half_tE19Flash_kernel_traitsILi64ELi128ELi128ELi8ES3_EELb0ELb1ELb0ELb0ELb0ELb1ELb1EEEvNS_16Flash_bwd_paramsE,"aw",@nobits
	.sectionflags	@""
	.align	16
	.zero		1024


//--------------------- .nv.shared._ZN5flash44flash_bwd_dq_dk_dv_loop_seqk_parallel_kernelI23Flash_bwd_kernel_traitsILi64ELi128ELi128ELi8ELi4ELi4ELi4ELb0ELb0EN7cutlass6half_tE19Flash_kernel_traitsILi64ELi128ELi128ELi8ES3_EELb1ELb1ELb0ELb1ELb0ELb0ELb0EEEvNS_16Flash_bwd_paramsE --------------------------
	.section	.nv.shared._ZN5flash44flash_bwd_dq_dk_dv_loop_seqk_parallel_kernelI23Flash_bwd_kernel_traitsILi64ELi128ELi128ELi8ELi4ELi4ELi4ELb0ELb0EN7cutlass6half_tE19Flash_kernel_traitsILi64ELi128ELi128ELi8ES3_EELb1ELb1ELb0ELb1ELb0ELb0ELb0EEEvNS_16Flash_bwd_paramsE,"aw",@nobits
	.sectionflags	@""
	.align	16
	.zero		1024


//--------------------- .nv.shared._ZN5flash44flash_bwd_dq_dk_dv_loop_seqk_parallel_kernelI23Flash_bwd_kernel_traitsILi64ELi128ELi128ELi8ELi4ELi4ELi4ELb0ELb0EN7cutlass6half_tE19Flash_kernel_traitsILi64ELi128ELi128ELi8ES3_EELb0ELb1ELb0ELb1ELb0ELb0ELb1EEEvNS_16Flash_bwd_paramsE --------------------------
	.section	.nv.shared._ZN5flash44flash_bwd_dq_dk_dv_loop_seqk_parallel_kernelI23Flash_bwd_kernel_traitsILi64ELi128ELi128ELi8ELi4ELi4ELi4ELb0ELb0EN7cutlass6half_tE19Flash_kernel_traitsILi64ELi128ELi128ELi8ES3_EELb0ELb1ELb0ELb1ELb0ELb0ELb1EEEvNS_16Flash_bwd_paramsE,"aw",@nobits
	.sectionflags	@""
	.align	16
	.zero		1024


//--------------------- .nv.shared._ZN5flash25flash_bwd_dot_do_o_kernelILb0E23Flash_bwd_kernel_traitsILi64ELi128ELi128ELi8ELi4ELi4ELi4ELb0ELb0EN7cutlass6half_tE19Flash_kernel_traitsILi64ELi128ELi128ELi8ES3_EEEEvNS_16Flash_bwd_paramsE --------------------------
	.section	.nv.shared._ZN5flash25flash_bwd_dot_do_o_kernelILb0E23Flash_bwd_kernel_traitsILi64ELi128ELi128ELi8ELi4ELi4ELi4ELb0ELb0EN7cutlass6half_tE19Flash_kernel_traitsILi64ELi128ELi128ELi8ES3_EEEEvNS_16Flash_bwd_paramsE,"aw",@nobits
	.sectionflags	@""
	.align	16
	.zero		1024


//--------------------- .nv.shared._ZN5flash25flash_bwd_dot_do_o_kernelILb1E23Flash_bwd_kernel_traitsILi64ELi128ELi128ELi8ELi4ELi4ELi4ELb0ELb0EN7cutlass6half_tE19Flash_kernel_traitsILi64ELi128ELi128ELi8ES3_EEEEvNS_16Flash_bwd_paramsE --------------------------
	.section	.nv.shared._ZN5flash25flash_bwd_dot_do_o_kernelILb1E23Flash_bwd_kernel_traitsILi64ELi128ELi128ELi8ELi4ELi4ELi4ELb0ELb0EN7cutlass6half_tE19Flash_kernel_traitsILi64ELi128ELi128ELi8ES3_EEEEvNS_16Flash_bwd_paramsE,"aw",@nobits
	.sectionflags	@""
	.align	16
	.zero		1024


//--------------------- .nv.constant0._ZN5flash44flash_bwd_dq_dk_dv_loop_seqk_parallel_kernelI23Flash_bwd_kernel_traitsILi64ELi64ELi128ELi8ELi2ELi4ELi4ELb1ELb0EN7cutlass6half_tE19Flash_kernel_traitsILi64ELi64ELi128ELi8ES3_EELb0ELb1ELb0ELb0ELb0ELb0ELb0EEEvNS_16Flash_bwd_paramsE --------------------------
	.section	.nv.constant0._ZN5flash44flash_bwd_dq_dk_dv_loop_seqk_parallel_kernelI23Flash_bwd_kernel_traitsILi64ELi64ELi128ELi8ELi2ELi4ELi4ELb1ELb0EN7cutlass6half_tE19Flash_kernel_traitsILi64ELi64ELi128ELi8ES3_EELb0ELb1ELb0ELb0ELb0ELb0ELb0EEEvNS_16Flash_bwd_paramsE,"a",@progbits
	.sectionflags	@""
	.align	4
.nv.constant0._ZN5flash44flash_bwd_dq_dk_dv_loop_seqk_parallel_kernelI23Flash_bwd_kernel_traitsILi64ELi64ELi128ELi8ELi2ELi4ELi4ELb1ELb0EN7cutlass6half_tE19Flash_kernel_traitsILi64ELi64ELi128ELi8ES3_EELb0ELb1ELb0ELb0ELb0ELb0ELb0EEEvNS_16Flash_bwd_paramsE:
	.zero		1536


//--------------------- .nv.constant0._ZN5flash44flash_bwd_dq_dk_dv_loop_seqk_parallel_kernelI23Flash_bwd_kernel_traitsILi64ELi64ELi128ELi8ELi2ELi4ELi4ELb1ELb0EN7cutlass6half_tE19Flash_kernel_traitsILi64ELi64ELi128ELi8ES3_EELb0ELb1ELb0ELb0ELb1ELb1ELb0EEEvNS_16Flash_bwd_paramsE --------------------------
	.section	.nv.constant0._ZN5flash44flash_bwd_dq_dk_dv_loop_seqk_parallel_kernelI23Flash_bwd_kernel_traitsILi64ELi64ELi128ELi8ELi2ELi4ELi4ELb1ELb0EN7cutlass6half_tE19Flash_kernel_traitsILi64ELi64ELi128ELi8ES3_EELb0ELb1ELb0ELb0ELb1ELb1ELb0EEEvNS_16Flash_bwd_paramsE,"a",@progbits
	.sectionflags	@""
	.align	4
.nv.constant0._ZN5flash44flash_bwd_dq_dk_dv_loop_seqk_parallel_kernelI23Flash_bwd_kernel_traitsILi64ELi64ELi128ELi8ELi2ELi4ELi4ELb1ELb0EN7cutlass6half_tE19Flash_kernel_traitsILi64ELi64ELi128ELi8ES3_EELb0ELb1ELb0ELb0ELb1ELb1ELb0EEEvNS_16Flash_bwd_paramsE:
	.zero		1536


//--------------------- .nv.constant0._ZN5flash44flash_bwd_dq_dk_dv_loop_seqk_parallel_kernelI23Flash_bwd_kernel_traitsILi64ELi64ELi128ELi8ELi2ELi4ELi4ELb1ELb0EN7cutlass6half_tE19Flash_kernel_traitsILi64ELi64ELi128ELi8ES3_EELb0ELb1ELb0ELb0ELb0ELb1ELb0EEEvNS_16Flash_bwd_paramsE --------------------------
	.section	.nv.constant0._ZN5flash44flash_bwd_dq_dk_dv_loop_seqk_parallel_kernelI23Flash_bwd_kernel_traitsILi64ELi64ELi128ELi8ELi2ELi4ELi4ELb1ELb0EN7cutlass6half_tE19Flash_kernel_traitsILi64ELi64ELi128ELi8ES3_EELb0ELb1ELb0ELb0ELb0ELb1ELb0EEEvNS_16Flash_bwd_paramsE,"a",@progbits
	.sectionflags	@""
	.align	4
.nv.constant0._ZN5flash44flash_bwd_dq_dk_dv_loop_seqk_parallel_kernelI23Flash_bwd_kernel_traitsILi64ELi64ELi128ELi8ELi2ELi4ELi4ELb1ELb0EN7cutlass6half_tE19Flash_kernel_traitsILi64ELi64ELi128ELi8ES3_EELb0ELb1ELb0ELb0ELb0ELb1ELb0EEEvNS_16Flash_bwd_paramsE:
	.zero		1536


//--------------------- .nv.constant0._ZN5flash44flash_bwd_dq_dk_dv_loop_seqk_parallel_kernelI23Flash_bwd_kernel_traitsILi64ELi64ELi128ELi8ELi2ELi4ELi4ELb1ELb0EN7cutlass6half_tE19Flash_kernel_traitsILi64ELi64ELi128ELi8ES3_EELb0ELb1ELb0ELb1ELb0ELb0ELb0EEEvNS_16Flash_bwd_paramsE --------------------------
	.section	.nv.constant0._ZN5flash44flash_bwd_dq_dk_dv_loop_seqk_parallel_kernelI23Flash_bwd_kernel_traitsILi64ELi64ELi128ELi8ELi2ELi4ELi4ELb1ELb0EN7cutlass6half_tE19Flash_kernel_traitsILi64ELi64ELi128ELi8ES3_EELb0ELb1ELb0ELb1ELb0ELb0ELb0EEEvNS_16Flash_bwd_paramsE,"a",@progbits
	.sectionflags	@""
	.align	4
.nv.constant0._ZN5flash44flash_bwd_dq_dk_dv_loop_seqk_parallel_kernelI23Flash_bwd_kernel_traitsILi64ELi64ELi128ELi8ELi2ELi4ELi4ELb1ELb0EN7cutlass6half_tE19Flash_kernel_traitsILi64ELi64ELi128ELi8ES3_EELb0ELb1ELb0ELb1ELb0ELb0ELb0EEEvNS_16Flash_bwd_paramsE:
	.zero		1536


//--------------------- .nv.constant0._ZN5flash44flash_bwd_dq_dk_dv_loop_seqk_parallel_kernelI23Flash_bwd_kernel_traitsILi64ELi128ELi128ELi8ELi4ELi4ELi4ELb0ELb0EN7cutlass6half_tE19Flash_kernel_traitsILi64ELi128ELi128ELi8ES3_EELb0ELb1ELb0ELb0ELb0ELb0ELb0EEEvNS_16Flash_bwd_paramsE --------------------------
	.section	.nv.constant0._ZN5flash44flash_bwd_dq_dk_dv_loop_seqk_parallel_kernelI23Flash_bwd_kernel_traitsILi64ELi128ELi128ELi8ELi4ELi4ELi4ELb0ELb0EN7cutlass6half_tE19Flash_kernel_traitsILi64ELi128ELi128ELi8ES3_EELb0ELb1ELb0ELb0ELb0ELb0ELb0EEEvNS_16Flash_bwd_paramsE,"a",@progbits
	.sectionflags	@""
	.align	4
.nv.constant0._ZN5flash44flash_bwd_dq_dk_dv_loop_seqk_parallel_kernelI23Flash_bwd_kernel_traitsILi64ELi128ELi128ELi8ELi4ELi4ELi4ELb0ELb0EN7cutlass6half_tE19Flash_kernel_traitsILi64ELi128ELi128ELi8ES3_EELb0ELb1ELb0ELb0ELb0ELb0ELb0EEEvNS_16Flash_bwd_paramsE:
	.zero		1536


//--------------------- .nv.constant0._ZN5flash44flash_bwd_dq_dk_dv_loop_seqk_parallel_kernelI23Flash_bwd_kernel_traitsILi64ELi128ELi128ELi8ELi4ELi4ELi4ELb0ELb0EN7cutlass6half_tE19Flash_kernel_traitsILi64ELi128ELi128ELi8ES3_EELb0ELb1ELb0ELb0ELb1ELb1ELb0EEEvNS_16Flash_bwd_paramsE --------------------------
	.section	.nv.constant0._ZN5flash44flash_bwd_dq_dk_dv_loop_seqk_parallel_kernelI23Flash_bwd_kernel_traitsILi64ELi128ELi128ELi8ELi4ELi4ELi4ELb0ELb0EN7cutlass6half_tE19Flash_kernel_traitsILi64ELi128ELi128ELi8ES3_EELb0ELb1ELb0ELb0ELb1ELb1ELb0EEEvNS_16Flash_bwd_paramsE,"a",@progbits
	.sectionflags	@""
	.align	4
.nv.constant0._ZN5flash44flash_bwd_dq_dk_dv_loop_seqk_parallel_kernelI23Flash_bwd_kernel_traitsILi64ELi128ELi128ELi8ELi4ELi4ELi4ELb0ELb0EN7cutlass6half_tE19Flash_kernel_traitsILi64ELi128ELi128ELi8ES3_EELb0ELb1ELb0ELb0ELb1ELb1ELb0EEEvNS_16Flash_bwd_paramsE:
	.zero		1536


//--------------------- .nv.constant0._ZN5flash44flash_bwd_dq_dk_dv_loop_seqk_parallel_kernelI23Flash_bwd_kernel_traitsILi64ELi128ELi128ELi8ELi4ELi4ELi4ELb0ELb0EN7cutlass6half_tE19Flash_kernel_traitsILi64ELi128ELi128ELi8ES3_EELb0ELb1ELb0ELb0ELb0ELb1ELb0EEEvNS_16Flash_bwd_paramsE --------------------------
	.section	.nv.constant0._ZN5flash44flash_bwd_dq_dk_dv_loop_seqk_parallel_kernelI23Flash_bwd_kernel_traitsILi64ELi128ELi128ELi8ELi4ELi4ELi4ELb0ELb0EN7cutlass6half_tE19Flash_kernel_traitsILi64ELi128ELi128ELi8ES3_EELb0ELb1ELb0ELb0ELb0ELb1ELb0EEEvNS_16Flash_bwd_paramsE,"a",@progbits
	.sectionflags	@""
	.align	4
.nv.constant0._ZN5flash44flash_bwd_dq_dk_dv_loop_seqk_parallel_kernelI23Flash_bwd_kernel_traitsILi64ELi128ELi128ELi8ELi4ELi4ELi4ELb0ELb0EN7cutlass6half_tE19Flash_kernel_traitsILi64ELi128ELi128ELi8ES3_EELb0ELb1ELb0ELb0ELb0ELb1ELb0EEEvNS_16Flash_bwd_paramsE:
	.zero		1536


//--------------------- .nv.constant0._ZN5flash44flash_bwd_dq_dk_dv_loop_seqk_parallel_kernelI23Flash_bwd_kernel_traitsILi64ELi128ELi128ELi8ELi4ELi4ELi4ELb0ELb0EN7cutlass6half_tE19Flash_kernel_traitsILi64ELi128ELi128ELi8ES3_EELb0ELb1ELb0ELb1ELb0ELb0ELb0EEEvNS_16Flash_bwd_paramsE --------------------------
	.section	.nv.constant0._ZN5flash44flash_bwd_dq_dk_dv_loop_seqk_parallel_kernelI23Flash_bwd_kernel_traitsILi64ELi128ELi128ELi8ELi4ELi4ELi4ELb0ELb0EN7cutlass6half_tE19Flash_kernel_traitsILi64ELi128ELi128ELi8ES3_EELb0ELb1ELb0ELb1ELb0ELb0ELb0EEEvNS_16Flash_bwd_paramsE,"a",@progbits
	.sectionflags	@""
	.align	4
.nv.constant0._ZN5flash44flash_bwd_dq_dk_dv_loop_seqk_parallel_kernelI23Flash_bwd_kernel_traitsILi64ELi128ELi128ELi8ELi4ELi4ELi4ELb0ELb0EN7cutlass6half_tE19Flash_kernel_traitsILi64ELi128ELi128ELi8ES3_EELb0ELb1ELb0ELb1ELb0ELb0ELb0EEEvNS_16Flash_bwd_paramsE:
	.zero		1536


//--------------------- .nv.constant0._ZN5flash27flash_bwd_convert_dq_kernelI23Flash_bwd_kernel_traitsILi64ELi64ELi128ELi8ELi2ELi4ELi4ELb1ELb0EN7cutlass6half_tE19Flash_kernel_traitsILi64ELi64ELi128ELi8ES3_EEEEvNS_16Flash_bwd_paramsEi --------------------------
	.section	.nv.constant0._ZN5flash27flash_bwd_convert_dq_kernelI23Flash_bwd_kernel_traitsILi64ELi64ELi128ELi8ELi2ELi4ELi4ELb1ELb0EN7cutlass6half_tE19Flash_kernel_traitsILi64ELi64ELi128ELi8ES3_EEEEvNS_16Flash_bwd_paramsEi,"a",@progbits
	.sectionflags	@""
	.align	4
.nv.constant0._ZN5flash27flash_bwd_convert_dq_kernelI23Flash_bwd_kernel_traitsILi64ELi64ELi128ELi8ELi2ELi4ELi4ELb1ELb0EN7cutlass6half_tE19Flash_kernel_traitsILi64ELi64ELi128ELi8ES3_EEEEvNS_16Flash_bwd_paramsEi:
	.zero		1540


//--------------------- .nv.constant0._ZN5flash44flash_bwd_dq_dk_dv_loop_seqk_parallel_kernelI23Flash_bwd_kernel_traitsILi64ELi64ELi128ELi8ELi2ELi4ELi4ELb1ELb0EN7cutlass6half_tE19Flash_kernel_traitsILi64ELi64ELi128ELi8ES3_EELb1ELb1ELb0ELb0ELb0ELb0ELb0EEEvNS_16Flash_bwd_paramsE --------------------------
	.section	.nv.constant0._ZN5flash44flash_bwd_dq_dk_dv_loop_seqk_parallel_kernelI23Flash_bwd_kernel_traitsILi64ELi64ELi128ELi8ELi2ELi4ELi4ELb1ELb0EN7cutlass6half_tE19Flash_kernel_traitsILi64ELi64ELi128ELi8ES3_EELb1ELb1ELb0ELb0ELb0ELb0ELb0EEEvNS_16Flash_bwd_paramsE,"a",@progbits
	.sectionflags	@""
	.align	4
.nv.constant0._ZN5flash44flash_bwd_dq_dk_dv_loop_seqk_parallel_kernelI23Flash_bwd_kernel_traitsILi64ELi64ELi128ELi8ELi2ELi4ELi4ELb1ELb0EN7cutlass6half_tE19Flash_kernel_traitsILi64ELi64ELi128ELi8ES3_EELb1ELb1ELb0ELb0ELb0ELb0ELb0EEEvNS_16Flash_bwd_paramsE:
	.zero		1536


//--------------------- .nv.constant0._ZN5flash44flash_bwd_dq_dk_dv_loop_seqk_parallel_kernelI23Flash_bwd_kernel_traitsILi64ELi64ELi128ELi8ELi2ELi4ELi4ELb1ELb0EN7cutlass6half_tE19Flash_kernel_traitsILi64ELi64ELi128ELi8ES3_EELb0ELb1ELb0ELb0ELb0ELb0ELb1EEEvNS_16Flash_bwd_paramsE --------------------------
	.section	.nv.constant0._ZN5flash44flash_bwd_dq_dk_dv_loop_seqk_parallel_kernelI23Flash_bwd_kernel_traitsILi64ELi64ELi128ELi8ELi2ELi4ELi4ELb1ELb0EN7cutlass6half_tE19Flash_kernel_traitsILi64ELi64ELi128ELi8ES3_EELb0ELb1ELb0ELb0ELb0ELb0ELb1EEEvNS_16Flash_bwd_paramsE,"a",@progbits
	.sectionflags	@""
	.align	4
.nv.constant0._ZN5flash44flash_bwd_dq_dk_dv_loop_seqk_parallel_kernelI23Flash_bwd_kernel_traitsILi64ELi64ELi128ELi8ELi2ELi4ELi4ELb1ELb0EN7cutlass6half_tE19Flash_kernel_traitsILi64ELi64ELi128ELi8ES3_EELb0ELb1ELb0ELb0ELb0ELb0ELb1EEEvNS_16Flash_bwd_paramsE:
	.zero		1536


//--------------------- .nv.constant0._ZN5flash44flash_bwd_dq_dk_dv_loop_seqk_parallel_kernelI23Flash_bwd_kernel_traitsILi64ELi64ELi128ELi8ELi2ELi4ELi4ELb1ELb0EN7cutlass6half_tE19Flash_kernel_traitsILi64ELi64ELi128ELi8ES3_EELb1ELb1ELb0ELb0ELb1ELb1ELb0EEEvNS_16Flash_bwd_paramsE --------------------------
	.section	.nv.constant0._ZN5flash44flash_bwd_dq_dk_dv_loop_seqk_parallel_kernelI23Flash_bwd_kernel_traitsILi64ELi64ELi128ELi8ELi2ELi4ELi4ELb1ELb0EN7cutlass6half_tE19Flash_kernel_traitsILi64ELi64ELi128ELi8ES3_EELb1ELb1ELb0ELb0ELb1ELb1ELb0EEEvNS_16Flash_bwd_paramsE,"a",@progbits
	.sectionflags	@""
	.align	4
.nv.constant0._ZN5flash44flash_bwd_dq_dk_dv_loop_seqk_parallel_kernelI23Flash_bwd_kernel_traitsILi64ELi64ELi128ELi8ELi2ELi4ELi4ELb1ELb0EN7cutlass6half_tE19Flash_kernel_traitsILi64ELi64ELi128ELi8ES3_EELb1ELb1ELb0ELb0ELb1ELb1ELb0EEEvNS_16Flash_bwd_paramsE:
	.zero		1536


//--------------------- .nv.constant0._ZN5flash44flash_bwd_dq_dk_dv_loop_seqk_parallel_kernelI23Flash_bwd_kernel_traitsILi64ELi64ELi128ELi8ELi2ELi4ELi4ELb1ELb0EN7cutlass6half_tE19Flash_kernel_traitsILi64ELi64ELi128ELi8ES3_EELb0ELb1ELb0ELb0ELb1ELb1ELb1EEEvNS_16Flash_bwd_paramsE --------------------------
	.section	.nv.constant0._ZN5flash44flash_bwd_dq_dk_dv_loop_seqk_parallel_kernelI23Flash_bwd_kernel_traitsILi64ELi64ELi128ELi8ELi2ELi4ELi4ELb1ELb0EN7cutlass6half_tE19Flash_kernel_traitsILi64ELi64ELi128ELi8ES3_EELb0ELb1ELb0ELb0ELb1ELb1ELb1EEEvNS_16Flash_bwd_paramsE,"a",@progbits
	.sectionflags	@""
	.align	4
.nv.constant0._ZN5flash44flash_bwd_dq_dk_dv_loop_seqk_parallel_kernelI23Flash_bwd_kernel_traitsILi64ELi64ELi128ELi8ELi2ELi4ELi4ELb1ELb0EN7cutlass6half_tE19Flash_kernel_traitsILi64ELi64ELi128ELi8ES3_EELb0ELb1ELb0ELb0ELb1ELb1ELb1EEEvNS_16Flash_bwd_paramsE:
	.zero		1536


//--------------------- .nv.constant0._ZN5flash44flash_bwd_dq_dk_dv_loop_seqk_parallel_kernelI23Flash_bwd_kernel_traitsILi64ELi64ELi128ELi8ELi2ELi4ELi4ELb1ELb0EN7cutlass6half_tE19Flash_kernel_traitsILi64ELi64ELi128ELi8ES3_EELb1ELb1ELb0ELb0ELb0ELb1ELb0EEEvNS_16Flash_bwd_paramsE --------------------------
	.section	.nv.constant0._ZN5flash44flash_bwd_dq_dk_dv_loop_seqk_parallel_kernelI23Flash_bwd_kernel_traitsILi64ELi64ELi128ELi8ELi2ELi4ELi4ELb1ELb0EN7cutlass6half_tE19Flash_kernel_traitsILi64ELi64ELi128ELi8ES3_EELb1ELb1ELb0ELb0ELb0ELb1ELb0EEEvNS_16Flash_bwd_paramsE,"a",@progbits
	.sectionflags	@""
	.align	4
.nv.constant0._ZN5flash44flash_bwd_dq_dk_dv_loop_seqk_parallel_kernelI23Flash_bwd_kernel_traitsILi64ELi64ELi128ELi8ELi2ELi4ELi4ELb1ELb0EN7cutlass6half_tE19Flash_kernel_traitsILi64ELi64ELi128ELi8ES3_EELb1ELb1ELb0ELb0ELb0ELb1ELb0EEEvNS_16Flash_bwd_paramsE:
	.zero		1536


//--------------------- .nv.constant0._ZN5flash44flash_bwd_dq_dk_dv_loop_seqk_parallel_kernelI23Flash_bwd_kernel_traitsILi64ELi64ELi128ELi8ELi2ELi4ELi4ELb1ELb0EN7cutlass6half_tE19Flash_kernel_traitsILi64ELi64ELi128ELi8ES3_EELb0ELb1ELb0ELb0ELb0ELb1ELb1EEEvNS_16Flash_bwd_paramsE --------------------------
	.section	.nv.constant0._ZN5flash44flash_bwd_dq_dk_dv_loop_seqk_parallel_kernelI23Flash_bwd_kernel_traitsILi64ELi64ELi128ELi8ELi2ELi4ELi4ELb1ELb0EN7cutlass6half_tE19Flash_kernel_traitsILi64ELi64ELi128ELi8ES3_EELb0ELb1ELb0ELb0ELb0ELb1ELb1EEEvNS_16Flash_bwd_paramsE,"a",@progbits
	.sectionflags	@""
	.align	4
.nv.constant0._ZN5flash44flash_bwd_dq_dk_dv_loop_seqk_parallel_kernelI23Flash_bwd_kernel_traitsILi64ELi64ELi128ELi8ELi2ELi4ELi4ELb1ELb0EN7cutlass6half_tE19Flash_kernel_traitsILi64ELi64ELi128ELi8ES3_EELb0ELb1ELb0ELb0ELb0ELb1ELb1EEEvNS_16Flash_bwd_paramsE:
	.zero		1536


//--------------------- .nv.constant0._ZN5flash44flash_bwd_dq_dk_dv_loop_seqk_parallel_kernelI23Flash_bwd_kernel_traitsILi64ELi64ELi128ELi8ELi2ELi4ELi4ELb1ELb0EN7cutlass6half_tE19Flash_kernel_traitsILi64ELi64ELi128ELi8ES3_EELb1ELb1ELb0ELb1ELb0ELb0ELb0EEEvNS_16Flash_bwd_paramsE --------------------------
	.section	.nv.constant0._ZN5flash44flash_bwd_dq_dk_dv_loop_seqk_parallel_kernelI23Flash_bwd_kernel_traitsILi64ELi64ELi128ELi8ELi2ELi4ELi4ELb1ELb0EN7cutlass6half_tE19Flash_kernel_traitsILi64ELi64ELi128ELi8ES3_EELb1ELb1ELb0ELb1ELb0ELb0ELb0EEEvNS_16Flash_bwd_paramsE,"a",@progbits
	.sectionflags	@""
	.align	4
.nv.constant0._ZN5flash44flash_bwd_dq_dk_dv_loop_seqk_parallel_kernelI23Flash_bwd_kernel_traitsILi64ELi64ELi128ELi8ELi2ELi4ELi4ELb1ELb0EN7cutlass6half_tE19Flash_kernel_traitsILi64ELi64ELi128ELi8ES3_EELb1ELb1ELb0ELb1ELb0ELb0ELb0EEEvNS_16Flash_bwd_paramsE:
	.zero		1536


//--------------------- .nv.constant0._ZN5flash44flash_bwd_dq_dk_dv_loop_seqk_parallel_kernelI23Flash_bwd_kernel_traitsILi64ELi64ELi128ELi8ELi2ELi4ELi4ELb1ELb0EN7cutlass6half_tE19Flash_kernel_traitsILi64ELi64ELi128ELi8ES3_EELb0ELb1ELb0ELb1ELb0ELb0ELb1EEEvNS_16Flash_bwd_paramsE --------------------------
	.section	.nv.constant0._ZN5flash44flash_bwd_dq_dk_dv_loop_seqk_parallel_kernelI23Flash_bwd_kernel_traitsILi64ELi64ELi128ELi8ELi2ELi4ELi4ELb1ELb0EN7cutlass6half_tE19Flash_kernel_traitsILi64ELi64ELi128ELi8ES3_EELb0ELb1ELb0ELb1ELb0ELb0ELb1EEEvNS_16Flash_bwd_paramsE,"a",@progbits
	.sectionflags	@""
	.align	4
.nv.constant0._ZN5flash44flash_bwd_dq_dk_dv_loop_seqk_parallel_kernelI23Flash_bwd_kernel_traitsILi64ELi64ELi128ELi8ELi2ELi4ELi4ELb1ELb0EN7cutlass6half_tE19Flash_kernel_traitsILi64ELi64ELi128ELi8ES3_EELb0ELb1ELb0ELb1ELb0ELb0ELb1EEEvNS_16Flash_bwd_paramsE:
	.zero		1536


//--------------------- .nv.constant0._ZN5flash25flash_bwd_dot_do_o_kernelILb0E23Flash_bwd_kernel_traitsILi64ELi64ELi128ELi8ELi2ELi4ELi4ELb1ELb0EN7cutlass6half_tE19Flash_kernel_traitsILi64ELi64ELi128ELi8ES3_EEEEvNS_16Flash_bwd_paramsE --------------------------
	.section	.nv.constant0._ZN5flash25flash_bwd_dot_do_o_kernelILb0E23Flash_bwd_kernel_traitsILi64ELi64ELi128ELi8ELi2ELi4ELi4ELb1ELb0EN7cutlass6half_tE19Flash_kernel_traitsILi64ELi64ELi128ELi8ES3_EEEEvNS_16Flash_bwd_paramsE,"a",@progbits
	.sectionflags	@""
	.align	4
.nv.constant0._ZN5flash25flash_bwd_dot_do_o_kernelILb0E23Flash_bwd_kernel_traitsILi64ELi64ELi128ELi8ELi2ELi4ELi4ELb1ELb0EN7cutlass6half_tE19Flash_kernel_traitsILi64ELi64ELi128ELi8ES3_EEEEvNS_16Flash_bwd_paramsE:
	.zero		1536


//--------------------- .nv.constant0._ZN5flash25flash_bwd_dot_do_o_kernelILb1E23Flash_bwd_kernel_traitsILi64ELi64ELi128ELi8ELi2ELi4ELi4ELb1ELb0EN7cutlass6half_tE19Flash_kernel_traitsILi64ELi64ELi128ELi8ES3_EEEEvNS_16Flash_bwd_paramsE --------------------------
	.section	.nv.constant0._ZN5flash25flash_bwd_dot_do_o_kernelILb1E23Flash_bwd_kernel_traitsILi64ELi64ELi128ELi8ELi2ELi4ELi4ELb1ELb0EN7cutlass6half_tE19Flash_kernel_traitsILi64ELi64ELi128ELi8ES3_EEEEvNS_16Flash_bwd_paramsE,"a",@progbits
	.sectionflags	@""
	.align	4
.nv.constant0._ZN5flash25flash_bwd_dot_do_o_kernelILb1E23Flash_bwd_kernel_traitsILi64ELi64ELi128ELi8ELi2ELi4ELi4ELb1ELb0EN7cutlass6half_tE19Flash_kernel_traitsILi64ELi64ELi128ELi8ES3_EEEEvNS_16Flash_bwd_paramsE:
	.zero		1536


//--------------------- .nv.constant0._ZN5flash27flash_bwd_convert_dq_kernelI23Flash_bwd_kernel_traitsILi64ELi128ELi128ELi8ELi4ELi4ELi4ELb0ELb0EN7cutlass6half_tE19Flash_kernel_traitsILi64ELi128ELi128ELi8ES3_EEEEvNS_16Flash_bwd_paramsEi --------------------------
	.section	.nv.constant0._ZN5flash27flash_bwd_convert_dq_kernelI23Flash_bwd_kernel_traitsILi64ELi128ELi128ELi8ELi4ELi4ELi4ELb0ELb0EN7cutlass6half_tE19Flash_kernel_traitsILi64ELi128ELi128ELi8ES3_EEEEvNS_16Flash_bwd_paramsEi,"a",@progbits
	.sectionflags	@""
	.align	4
.nv.constant0._ZN5flash27flash_bwd_convert_dq_kernelI23Flash_bwd_kernel_traitsILi64ELi128ELi128ELi8ELi4ELi4ELi4ELb0ELb0EN7cutlass6half_tE19Flash_kernel_traitsILi64ELi128ELi128ELi8ES3_EEEEvNS_16Flash_bwd_paramsEi:
	.zero		1540


//--------------------- .nv.constant0._ZN5flash44flash_bwd_dq_dk_dv_loop_seqk_parallel_kernelI23Flash_bwd_kernel_traitsILi64ELi128ELi128ELi8ELi4ELi4ELi4ELb0ELb0EN7cutlass6half_tE19Flash_kernel_traitsILi64ELi128ELi128ELi8ES3_EELb1ELb1ELb0ELb0ELb0ELb0ELb0EEEvNS_16Flash_bwd_paramsE --------------------------
	.section	.nv.constant0._ZN5flash44flash_bwd_dq_dk_dv_loop_seqk_parallel_kernelI23Flash_bwd_kernel_traitsILi64ELi128ELi128ELi8ELi4ELi4ELi4ELb0ELb0EN7cutlass6half_tE19Flash_kernel_traitsILi64ELi128ELi128ELi8ES3_EELb1ELb1ELb0ELb0ELb0ELb0ELb0EEEvNS_16Flash_bwd_paramsE,"a",@progbits
	.sectionflags	@""
	.align	4
.nv.constant0._ZN5flash44flash_bwd_dq_dk_dv_loop_seqk_parallel_kernelI23Flash_bwd_kernel_traitsILi64ELi128ELi128ELi8ELi4ELi4ELi4ELb0ELb0EN7cutlass6half_tE19Flash_kernel_traitsILi64ELi128ELi128ELi8ES3_EELb1ELb1ELb0ELb0ELb0ELb0ELb0EEEvNS_16Flash_bwd_paramsE:
	.zero		1536


//--------------------- .nv.constant0._ZN5flash44flash_bwd_dq_dk_dv_loop_seqk_parallel_kernelI23Flash_bwd_kernel_traitsILi64ELi128ELi128ELi8ELi4ELi4ELi4ELb0ELb0EN7cutlass6half_tE19Flash_kernel_traitsILi64ELi128ELi128ELi8ES3_EELb0ELb1ELb0ELb0ELb0ELb0ELb1EEEvNS_16Flash_bwd_paramsE --------------------------
	.section	.nv.constant0._ZN5flash44flash_bwd_dq_dk_dv_loop_seqk_parallel_kernelI23Flash_bwd_kernel_traitsILi64ELi128ELi128ELi8ELi4ELi4ELi4ELb0ELb0EN7cutlass6half_tE19Flash_kernel_traitsILi64ELi128ELi128ELi8ES3_EELb0ELb1ELb0ELb0ELb0ELb0ELb1EEEvNS_16Flash_bwd_paramsE,"a",@progbits
	.sectionflags	@""
	.align	4
.nv.constant0._ZN5flash44flash_bwd_dq_dk_dv_loop_seqk_parallel_kernelI23Flash_bwd_kernel_traitsILi64ELi128ELi128ELi8ELi4ELi4ELi4ELb0ELb0EN7cutlass6half_tE19Flash_kernel_traitsILi64ELi128ELi128ELi8ES3_EELb0ELb1ELb0ELb0ELb0ELb0ELb1EEEvNS_16Flash_bwd_paramsE:
	.zero		1536


//--------------------- .nv.constant0._ZN5flash44flash_bwd_dq_dk_dv_loop_seqk_parallel_kernelI23Flash_bwd_kernel_traitsILi64ELi128ELi128ELi8ELi4ELi4ELi4ELb0ELb0EN7cutlass6half_tE19Flash_kernel_traitsILi64ELi128ELi128ELi8ES3_EELb1ELb1ELb0ELb0ELb1ELb1ELb0EEEvNS_16Flash_bwd_paramsE --------------------------
	.section	.nv.constant0._ZN5flash44flash_bwd_dq_dk_dv_loop_seqk_parallel_kernelI23Flash_bwd_kernel_traitsILi64ELi128ELi128ELi8ELi4ELi4ELi4ELb0ELb0EN7cutlass6half_tE19Flash_kernel_traitsILi64ELi128ELi128ELi8ES3_EELb1ELb1ELb0ELb0ELb1ELb1ELb0EEEvNS_16Flash_bwd_paramsE,"a",@progbits
	.sectionflags	@""
	.align	4
.nv.constant0._ZN5flash44flash_bwd_dq_dk_dv_loop_seqk_parallel_kernelI23Flash_bwd_kernel_traitsILi64ELi128ELi128ELi8ELi4ELi4ELi4ELb0ELb0EN7cutlass6half_tE19Flash_kernel_traitsILi64ELi128ELi128ELi8ES3_EELb1ELb1ELb0ELb0ELb1ELb1ELb0EEEvNS_16Flash_bwd_paramsE:
	.zero		1536


//--------------------- .nv.constant0._ZN5flash44flash_bwd_dq_dk_dv_loop_seqk_parallel_kernelI23Flash_bwd_kernel_traitsILi64ELi128ELi128ELi8ELi4ELi4ELi4ELb0ELb0EN7cutlass6half_tE19Flash_kernel_traitsILi64ELi128ELi128ELi8ES3_EELb0ELb1ELb0ELb0ELb1ELb1ELb1EEEvNS_16Flash_bwd_paramsE --------------------------
	.section	.nv.constant0._ZN5flash44flash_bwd_dq_dk_dv_loop_seqk_parallel_kernelI23Flash_bwd_kernel_traitsILi64ELi128ELi128ELi8ELi4ELi4ELi4ELb0ELb0EN7cutlass6half_tE19Flash_kernel_traitsILi64ELi128ELi128ELi8ES3_EELb0ELb1ELb0ELb0ELb1ELb1ELb1EEEvNS_16Flash_bwd_paramsE,"a",@progbits
	.sectionflags	@""
	.align	4
.nv.constant0._ZN5flash44flash_bwd_dq_dk_dv_loop_seqk_parallel_kernelI23Flash_bwd_kernel_traitsILi64ELi128ELi128ELi8ELi4ELi4ELi4ELb0ELb0EN7cutlass6half_tE19Flash_kernel_traitsILi64ELi128ELi128ELi8ES3_EELb0ELb1ELb0ELb0ELb1ELb1ELb1EEEvNS_16Flash_bwd_paramsE:
	.zero		1536


//--------------------- .nv.constant0._ZN5flash44flash_bwd_dq_dk_dv_loop_seqk_parallel_kernelI23Flash_bwd_kernel_traitsILi64ELi128ELi128ELi8ELi4ELi4ELi4ELb0ELb0EN7cutlass6half_tE19Flash_kernel_traitsILi64ELi128ELi128ELi8ES3_EELb1ELb1ELb0ELb0ELb0ELb1ELb0EEEvNS_16Flash_bwd_paramsE --------------------------
	.section	.nv.constant0._ZN5flash44flash_bwd_dq_dk_dv_loop_seqk_parallel_kernelI23Flash_bwd_kernel_traitsILi64ELi128ELi128ELi8ELi4ELi4ELi4ELb0ELb0EN7cutlass6half_tE19Flash_kernel_traitsILi64ELi128ELi128ELi8ES3_EELb1ELb1ELb0ELb0ELb0ELb1ELb0EEEvNS_16Flash_bwd_paramsE,"a",@progbits
	.sectionflags	@""
	.align	4
.nv.constant0._ZN5flash44flash_bwd_dq_dk_dv_loop_seqk_parallel_kernelI23Flash_bwd_kernel_traitsILi64ELi128ELi128ELi8ELi4ELi4ELi4ELb0ELb0EN7cutlass6half_tE19Flash_kernel_traitsILi64ELi128ELi128ELi8ES3_EELb1ELb1ELb0ELb0ELb0ELb1ELb0EEEvNS_16Flash_bwd_paramsE:
	.zero		1536


//--------------------- .nv.constant0._ZN5flash44flash_bwd_dq_dk_dv_loop_seqk_parallel_kernelI23Flash_bwd_kernel_traitsILi64ELi128ELi128ELi8ELi4ELi4ELi4ELb0ELb0EN7cutlass6half_tE19Flash_kernel_traitsILi64ELi128ELi128ELi8ES3_EELb0ELb1ELb0ELb0ELb0ELb1ELb1EEEvNS_16Flash_bwd_paramsE --------------------------
	.section	.nv.constant0._ZN5flash44flash_bwd_dq_dk_dv_loop_seqk_parallel_kernelI23Flash_bwd_kernel_traitsILi64ELi128ELi128ELi8ELi4ELi4ELi4ELb0ELb0EN7cutlass6half_tE19Flash_kernel_traitsILi64ELi128ELi128ELi8ES3_EELb0ELb1ELb0ELb0ELb0ELb1ELb1EEEvNS_16Flash_bwd_paramsE,"a",@progbits
	.sectionflags	@""
	.align	4
.nv.constant0._ZN5flash44flash_bwd_dq_dk_dv_loop_seqk_parallel_kernelI23Flash_bwd_kernel_traitsILi64ELi128ELi128ELi8ELi4ELi4ELi4ELb0ELb0EN7cutlass6half_tE19Flash_kernel_traitsILi64ELi128ELi128ELi8ES3_EELb0ELb1ELb0ELb0ELb0ELb1ELb1EEEvNS_16Flash_bwd_paramsE:
	.zero		1536


//--------------------- .nv.constant0._ZN5flash44flash_bwd_dq_dk_dv_loop_seqk_parallel_kernelI23Flash_bwd_kernel_traitsILi64ELi128ELi128ELi8ELi4ELi4ELi4ELb0ELb0EN7cutlass6half_tE19Flash_kernel_traitsILi64ELi128ELi128ELi8ES3_EELb1ELb1ELb0ELb1ELb0ELb0ELb0EEEvNS_16Flash_bwd_paramsE --------------------------
	.section	.nv.constant0._ZN5flash44flash_bwd_dq_dk_dv_loop_seqk_parallel_kernelI23Flash_bwd_kernel_traitsILi64ELi128ELi128ELi8ELi4ELi4ELi4ELb0ELb0EN7cutlass6half_tE19Flash_kernel_traitsILi64ELi128ELi128ELi8ES3_EELb1ELb1ELb0ELb1ELb0ELb0ELb0EEEvNS_16Flash_bwd_paramsE,"a",@progbits
	.sectionflags	@""
	.align	4
.nv.constant0._ZN5flash44flash_bwd_dq_dk_dv_loop_seqk_parallel_kernelI23Flash_bwd_kernel_traitsILi64ELi128ELi128ELi8ELi4ELi4ELi4ELb0ELb0EN7cutlass6half_tE19Flash_kernel_traitsILi64ELi128ELi128ELi8ES3_EELb1ELb1ELb0ELb1ELb0ELb0ELb0EEEvNS_16Flash_bwd_paramsE:
	.zero		1536


//--------------------- .nv.constant0._ZN5flash44flash_bwd_dq_dk_dv_loop_seqk_parallel_kernelI23Flash_bwd_kernel_traitsILi64ELi128ELi128ELi8ELi4ELi4ELi4ELb0ELb0EN7cutlass6half_tE19Flash_kernel_traitsILi64ELi128ELi128ELi8ES3_EELb0ELb1ELb0ELb1ELb0ELb0ELb1EEEvNS_16Flash_bwd_paramsE --------------------------
	.section	.nv.constant0._ZN5flash44flash_bwd_dq_dk_dv_loop_seqk_parallel_kernelI23Flash_bwd_kernel_traitsILi64ELi128ELi128ELi8ELi4ELi4ELi4ELb0ELb0EN7cutlass6half_tE19Flash_kernel_traitsILi64ELi128ELi128ELi8ES3_EELb0ELb1ELb0ELb1ELb0ELb0ELb1EEEvNS_16Flash_bwd_paramsE,"a",@progbits
	.sectionflags	@""
	.align	4
.nv.constant0._ZN5flash44flash_bwd_dq_dk_dv_loop_seqk_parallel_kernelI23Flash_bwd_kernel_traitsILi64ELi128ELi128ELi8ELi4ELi4ELi4ELb0ELb0EN7cutlass6half_tE19Flash_kernel_traitsILi64ELi128ELi128ELi8ES3_EELb0ELb1ELb0ELb1ELb0ELb0ELb1EEEvNS_16Flash_bwd_paramsE:
	.zero		1536


//--------------------- .nv.constant0._ZN5flash25flash_bwd_dot_do_o_kernelILb0E23Flash_bwd_kernel_traitsILi64ELi128ELi128ELi8ELi4ELi4ELi4ELb0ELb0EN7cutlass6half_tE19Flash_kernel_traitsILi64ELi128ELi128ELi8ES3_EEEEvNS_16Flash_bwd_paramsE --------------------------
	.section	.nv.constant0._ZN5flash25flash_bwd_dot_do_o_kernelILb0E23Flash_bwd_kernel_traitsILi64ELi128ELi128ELi8ELi4ELi4ELi4ELb0ELb0EN7cutlass6half_tE19Flash_kernel_traitsILi64ELi128ELi128ELi8ES3_EEEEvNS_16Flash_bwd_paramsE,"a",@progbits
	.sectionflags	@""
	.align	4
.nv.constant0._ZN5flash25flash_bwd_dot_do_o_kernelILb0E23Flash_bwd_kernel_traitsILi64ELi128ELi128ELi8ELi4ELi4ELi4ELb0ELb0EN7cutlass6half_tE19Flash_kernel_traitsILi64ELi128ELi128ELi8ES3_EEEEvNS_16Flash_bwd_paramsE:
	.zero		1536


//--------------------- .nv.constant0._ZN5flash25flash_bwd_dot_do_o_kernelILb1E23Flash_bwd_kernel_traitsILi64ELi128ELi128ELi8ELi4ELi4ELi4ELb0ELb0EN7cutlass6half_tE19Flash_kernel_traitsILi64ELi128ELi128ELi8ES3_EEEEvNS_16Flash_bwd_paramsE --------------------------
	.section	.nv.constant0._ZN5flash25flash_bwd_dot_do_o_kernelILb1E23Flash_bwd_kernel_traitsILi64ELi128ELi128ELi8ELi4ELi4ELi4ELb0ELb0EN7cutlass6half_tE19Flash_kernel_traitsILi64ELi128ELi128ELi8ES3_EEEEvNS_16Flash_bwd_paramsE,"a",@progbits
	.sectionflags	@""
	.align	4
.nv.constant0._ZN5flash25flash_bwd_dot_do_o_kernelILb1E23Flash_bwd_kernel_traitsILi64ELi128ELi128ELi8ELi4ELi4ELi4ELb0ELb0EN7cutlass6half_tE19Flash_kernel_traitsILi64ELi128ELi128ELi8ES3_EEEEvNS_16Flash_bwd_paramsE:
	.zero		1536


//--------------------- SYMBOLS --------------------------

	.type		.nv.reservedSmem.offset0,@object
	.size		.nv.reservedSmem.offset0,0x4
	.type		.nv.reservedSmem.cap,@object
	.size		.nv.reservedSmem.cap,0x4
